	.target	sm_90a

	.elftype	@"ET_EXEC"


//--------------------- .note.nv.tkinfo           --------------------------
	.section	.note.nv.tkinfo,"",@"SHT_NOTE"
	.sectionflags	@"SHF_NOTE_NV_TKINFO"
	.tkinfo
        /*0018*/ 	.word	0x00000002
        /*0030*/ 	.string	""
        /*0030*/ 	.string	"ptxas"
        /*0030*/ 	.string	"Cuda compilation tools, release 13.0, V13.0.88"
        /*0030*/ 	.string	"Build cuda_13.0.r13.0/compiler.36424714_0"
        /*0030*/ 	.string	"-arch sm_90a -m 64 "



//--------------------- .note.nv.cuinfo           --------------------------
	.section	.note.nv.cuinfo,"",@"SHT_NOTE"
	.sectionflags	@"SHF_NOTE_NV_CUINFO"
        /*0018*/ 	.short	0x0002
        /*001a*/ 	.short	0x005a
        /*001c*/ 	.short	0x0082
	.zero		2


//--------------------- .nv.info                  --------------------------
	.section	.nv.info,"",@"SHT_CUDA_INFO"
	.align	4


	//----- nvinfo : EIATTR_REGCOUNT
	.align		4
        /*0000*/ 	.byte	0x04, 0x2f
        /*0002*/ 	.short	(.L_22 - .L_21)
	.align		4
.L_21:
        /*0004*/ 	.word	index@(_ZN7cutlass13device_kernelIN5flash11enable_sm90INS1_16FlashAttnFwdSm90INS1_25CollectiveMainloopFwdSm90ILi2EN4cute5tupleIJNS5_1CILi1EEES8_S8_EEENS6_IJNS7_ILi128EEESA_SA_EEELi128ENS_10bfloat16_tEfNS_4arch4Sm90ELb1ELb0ELb1ELb1ELb0ELb1ELb0ELb1ELb1ELb0ELb0ELb0EEENS1_21CollectiveEpilogueFwdISB_S9_SC_SE_Li256ELb1ELb0ELb0ELb0EEENS1_36VarlenDynamicPersistentTileSchedulerILi128ELi128ELi256ELi32ELb0ELb0ELb1ELb1ELb1ELb1EEEEEEEEEvNT_6ParamsE)
        /*0008*/ 	.word	0x000000a8


	//----- nvinfo : EIATTR_FRAME_SIZE
	.align		4
.L_22:
        /*000c*/ 	.byte	0x04, 0x11
        /*000e*/ 	.short	(.L_24 - .L_23)
	.align		4
.L_23:
        /*0010*/ 	.word	index@(_ZN7cutlass13device_kernelIN5flash11enable_sm90INS1_16FlashAttnFwdSm90INS1_25CollectiveMainloopFwdSm90ILi2EN4cute5tupleIJNS5_1CILi1EEES8_S8_EEENS6_IJNS7_ILi128EEESA_SA_EEELi128ENS_10bfloat16_tEfNS_4arch4Sm90ELb1ELb0ELb1ELb1ELb0ELb1ELb0ELb1ELb1ELb0ELb0ELb0EEENS1_21CollectiveEpilogueFwdISB_S9_SC_SE_Li256ELb1ELb0ELb0ELb0EEENS1_36VarlenDynamicPersistentTileSchedulerILi128ELi128ELi256ELi32ELb0ELb0ELb1ELb1ELb1ELb1EEEEEEEEEvNT_6ParamsE)
        /*0014*/ 	.word	0x00000038


	//----- nvinfo : EIATTR_REGCOUNT
	.align		4
.L_24:
        /*0018*/ 	.byte	0x04, 0x2f
        /*001a*/ 	.short	(.L_26 - .L_25)
	.align		4
.L_25:
        /*001c*/ 	.word	index@(_ZN7cutlass13device_kernelIN5flash11enable_sm90INS1_16FlashAttnFwdSm90INS1_25CollectiveMainloopFwdSm90ILi2EN4cute5tupleIJNS5_1CILi1EEES8_S8_EEENS6_IJNS7_ILi128EEESA_SA_EEELi128ENS_10bfloat16_tEfNS_4arch4Sm90ELb1ELb0ELb1ELb1ELb0ELb0ELb0ELb1ELb1ELb0ELb0ELb0EEENS1_21CollectiveEpilogueFwdISB_S9_SC_SE_Li256ELb1ELb0ELb0ELb0EEENS1_36VarlenDynamicPersistentTileSchedulerILi128ELi128ELi256ELi32ELb0ELb0ELb1ELb1ELb1ELb1EEEEEEEEEvNT_6ParamsE)
        /*0020*/ 	.word	0x000000a8


	//----- nvinfo : EIATTR_FRAME_SIZE
	.align		4
.L_26:
        /*0024*/ 	.byte	0x04, 0x11
        /*0026*/ 	.short	(.L_28 - .L_27)
	.align		4
.L_27:
        /*0028*/ 	.word	index@(_ZN7cutlass13device_kernelIN5flash11enable_sm90INS1_16FlashAttnFwdSm90INS1_25CollectiveMainloopFwdSm90ILi2EN4cute5tupleIJNS5_1CILi1EEES8_S8_EEENS6_IJNS7_ILi128EEESA_SA_EEELi128ENS_10bfloat16_tEfNS_4arch4Sm90ELb1ELb0ELb1ELb1ELb0ELb0ELb0ELb1ELb1ELb0ELb0ELb0EEENS1_21CollectiveEpilogueFwdISB_S9_SC_SE_Li256ELb1ELb0ELb0ELb0EEENS1_36VarlenDynamicPersistentTileSchedulerILi128ELi128ELi256ELi32ELb0ELb0ELb1ELb1ELb1ELb1EEEEEEEEEvNT_6ParamsE)
        /*002c*/ 	.word	0x00000028


	//----- nvinfo : EIATTR_REGCOUNT
	.align		4
.L_28:
        /*0030*/ 	.byte	0x04, 0x2f
        /*0032*/ 	.short	(.L_30 - .L_29)
	.align		4
.L_29:
        /*0034*/ 	.word	index@(_ZN7cutlass13device_kernelIN5flash11enable_sm90INS1_16FlashAttnFwdSm90INS1_25CollectiveMainloopFwdSm90ILi2EN4cute5tupleIJNS5_1CILi1EEES8_S8_EEENS6_IJNS7_ILi128EEESA_SA_EEELi128ENS_10bfloat16_tEfNS_4arch4Sm90ELb1ELb0ELb1ELb0ELb0ELb0ELb0ELb1ELb1ELb0ELb0ELb0EEENS1_21CollectiveEpilogueFwdISB_S9_SC_SE_Li256ELb0ELb0ELb0ELb0EEENS1_30DynamicPersistentTileSchedulerILi256ELi32ELb0ELb0ELb1EEEEEEEEEvNT_6ParamsE)
        /*0038*/ 	.word	0x000000a8


	//----- nvinfo : EIATTR_FRAME_SIZE
	.align		4
.L_30:
        /*003c*/ 	.byte	0x04, 0x11
        /*003e*/ 	.short	(.L_32 - .L_31)
	.align		4
.L_31:
        /*0040*/ 	.word	index@(_ZN7cutlass13device_kernelIN5flash11enable_sm90INS1_16FlashAttnFwdSm90INS1_25CollectiveMainloopFwdSm90ILi2EN4cute5tupleIJNS5_1CILi1EEES8_S8_EEENS6_IJNS7_ILi128EEESA_SA_EEELi128ENS_10bfloat16_tEfNS_4arch4Sm90ELb1ELb0ELb1ELb0ELb0ELb0ELb0ELb1ELb1ELb0ELb0ELb0EEENS1_21CollectiveEpilogueFwdISB_S9_SC_SE_Li256ELb0ELb0ELb0ELb0EEENS1_30DynamicPersistentTileSchedulerILi256ELi32ELb0ELb0ELb1EEEEEEEEEvNT_6ParamsE)
        /*0044*/ 	.word	0x00000000


	//----- nvinfo : EIATTR_REGCOUNT
	.align		4
.L_32:
        /*0048*/ 	.byte	0x04, 0x2f
        /*004a*/ 	.short	(.L_34 - .L_33)
	.align		4
.L_33:
        /*004c*/ 	.word	index@(_ZN7cutlass13device_kernelIN5flash11enable_sm90INS1_16FlashAttnFwdSm90INS1_25CollectiveMainloopFwdSm90ILi2EN4cute5tupleIJNS5_1CILi1EEES8_S8_EEENS6_IJNS7_ILi128EEESA_SA_EEELi128ENS_10bfloat16_tEfNS_4arch4Sm90ELb0ELb1ELb1ELb1ELb0ELb1ELb0ELb1ELb1ELb0ELb0ELb0EEENS1_21CollectiveEpilogueFwdISB_S9_SC_SE_Li256ELb1ELb0ELb0ELb0EEENS1_36VarlenDynamicPersistentTileSchedulerILi128ELi128ELi256ELi32ELb0ELb0ELb1ELb1ELb0ELb1EEEEEEEEEvNT_6ParamsE)
        /*0050*/ 	.word	0x000000a8


	//----- nvinfo : EIATTR_FRAME_SIZE
	.align		4
.L_34:
        /*0054*/ 	.byte	0x04, 0x11
        /*0056*/ 	.short	(.L_36 - .L_35)
	.align		4
.L_35:
        /*0058*/ 	.word	index@(_ZN7cutlass13device_kernelIN5flash11enable_sm90INS1_16FlashAttnFwdSm90INS1_25CollectiveMainloopFwdSm90ILi2EN4cute5tupleIJNS5_1CILi1EEES8_S8_EEENS6_IJNS7_ILi128EEESA_SA_EEELi128ENS_10bfloat16_tEfNS_4arch4Sm90ELb0ELb1ELb1ELb1ELb0ELb1ELb0ELb1ELb1ELb0ELb0ELb0EEENS1_21CollectiveEpilogueFwdISB_S9_SC_SE_Li256ELb1ELb0ELb0ELb0EEENS1_36VarlenDynamicPersistentTileSchedulerILi128ELi128ELi256ELi32ELb0ELb0ELb1ELb1ELb0ELb1EEEEEEEEEvNT_6ParamsE)
        /*005c*/ 	.word	0x00000028


	//----- nvinfo : EIATTR_REGCOUNT
	.align		4
.L_36:
        /*0060*/ 	.byte	0x04, 0x2f
        /*0062*/ 	.short	(.L_38 - .L_37)
	.align		4
.L_37:
        /*0064*/ 	.word	index@(_ZN7cutlass13device_kernelIN5flash11enable_sm90INS1_16FlashAttnFwdSm90INS1_25CollectiveMainloopFwdSm90ILi2EN4cute5tupleIJNS5_1CILi1EEES8_S8_EEENS6_IJNS7_ILi128EEESA_SA_EEELi128ENS_10bfloat16_tEfNS_4arch4Sm90ELb0ELb1ELb1ELb1ELb0ELb0ELb0ELb1ELb1ELb0ELb0ELb0EEENS1_21CollectiveEpilogueFwdISB_S9_SC_SE_Li256ELb1ELb0ELb0ELb0EEENS1_36VarlenDynamicPersistentTileSchedulerILi128ELi128ELi256ELi32ELb0ELb0ELb1ELb1ELb0ELb1EEEEEEEEEvNT_6ParamsE)
        /*0068*/ 	.word	0x000000a8


	//----- nvinfo : EIATTR_FRAME_SIZE
	.align		4
.L_38:
        /*006c*/ 	.byte	0x04, 0x11
        /*006e*/ 	.short	(.L_40 - .L_39)
	.align		4
.L_39:
        /*0070*/ 	.word	index@(_ZN7cutlass13device_kernelIN5flash11enable_sm90INS1_16FlashAttnFwdSm90INS1_25CollectiveMainloopFwdSm90ILi2EN4cute5tupleIJNS5_1CILi1EEES8_S8_EEENS6_IJNS7_ILi128EEESA_SA_EEELi128ENS_10bfloat16_tEfNS_4arch4Sm90ELb0ELb1ELb1ELb1ELb0ELb0ELb0ELb1ELb1ELb0ELb0ELb0EEENS1_21CollectiveEpilogueFwdISB_S9_SC_SE_Li256ELb1ELb0ELb0ELb0EEENS1_36VarlenDynamicPersistentTileSchedulerILi128ELi128ELi256ELi32ELb0ELb0ELb1ELb1ELb0ELb1EEEEEEEEEvNT_6ParamsE)
        /*0074*/ 	.word	0x00000020


	//----- nvinfo : EIATTR_REGCOUNT
	.align		4
.L_40:
        /*0078*/ 	.byte	0x04, 0x2f
        /*007a*/ 	.short	(.L_42 - .L_41)
	.align		4
.L_41:
        /*007c*/ 	.word	index@(_ZN7cutlass13device_kernelIN5flash11enable_sm90INS1_16FlashAttnFwdSm90INS1_25CollectiveMainloopFwdSm90ILi2EN4cute5tupleIJNS5_1CILi1EEES8_S8_EEENS6_IJNS7_ILi128EEESA_SA_EEELi128ENS_10bfloat16_tEfNS_4arch4Sm90ELb0ELb1ELb1ELb0ELb0ELb0ELb0ELb1ELb1ELb0ELb0ELb0EEENS1_21CollectiveEpilogueFwdISB_S9_SC_SE_Li256ELb0ELb0ELb0ELb0EEENS1_30DynamicPersistentTileSchedulerILi256ELi32ELb0ELb0ELb1EEEEEEEEEvNT_6ParamsE)
        /*0080*/ 	.word	0x000000a8


	//----- nvinfo : EIATTR_FRAME_SIZE
	.align		4
.L_42:
        /*0084*/ 	.byte	0x04, 0x11
        /*0086*/ 	.short	(.L_44 - .L_43)
	.align		4
.L_43:
        /*0088*/ 	.word	index@(_ZN7cutlass13device_kernelIN5flash11enable_sm90INS1_16FlashAttnFwdSm90INS1_25CollectiveMainloopFwdSm90ILi2EN4cute5tupleIJNS5_1CILi1EEES8_S8_EEENS6_IJNS7_ILi128EEESA_SA_EEELi128ENS_10bfloat16_tEfNS_4arch4Sm90ELb0ELb1ELb1ELb0ELb0ELb0ELb0ELb1ELb1ELb0ELb0ELb0EEENS1_21CollectiveEpilogueFwdISB_S9_SC_SE_Li256ELb0ELb0ELb0ELb0EEENS1_30DynamicPersistentTileSchedulerILi256ELi32ELb0ELb0ELb1EEEEEEEEEvNT_6ParamsE)
        /*008c*/ 	.word	0x00000000


	//----- nvinfo : EIATTR_REGCOUNT
	.align		4
.L_44:
        /*0090*/ 	.byte	0x04, 0x2f
        /*0092*/ 	.short	(.L_46 - .L_45)
	.align		4
.L_45:
        /*0094*/ 	.word	index@(_ZN7cutlass13device_kernelIN5flash11enable_sm90INS1_16FlashAttnFwdSm90INS1_25CollectiveMainloopFwdSm90ILi2EN4cute5tupleIJNS5_1CILi1EEES8_S8_EEENS6_IJNS7_ILi128EEENS7_ILi176EEESA_EEELi128ENS_10bfloat16_tEfNS_4arch4Sm90ELb0ELb0ELb1ELb1ELb0ELb1ELb0ELb1ELb1ELb0ELb0ELb0EEENS1_21CollectiveEpilogueFwdINS6_IJSA_SA_SB_EEES9_SD_SF_Li256ELb1ELb0ELb0ELb0EEENS1_36VarlenDynamicPersistentTileSchedulerILi128ELi176ELi256ELi32ELb0ELb0ELb1ELb0ELb1ELb1EEEEEEEEEvNT_6ParamsE)
        /*0098*/ 	.word	0x000000a8


	//----- nvinfo : EIATTR_FRAME_SIZE
	.align		4
.L_46:
        /*009c*/ 	.byte	0x04, 0x11
        /*009e*/ 	.short	(.L_48 - .L_47)
	.align		4
.L_47:
        /*00a0*/ 	.word	index@(_ZN7cutlass13device_kernelIN5flash11enable_sm90INS1_16FlashAttnFwdSm90INS1_25CollectiveMainloopFwdSm90ILi2EN4cute5tupleIJNS5_1CILi1EEES8_S8_EEENS6_IJNS7_ILi128EEENS7_ILi176EEESA_EEELi128ENS_10bfloat16_tEfNS_4arch4Sm90ELb0ELb0ELb1ELb1ELb0ELb1ELb0ELb1ELb1ELb0ELb0ELb0EEENS1_21CollectiveEpilogueFwdINS6_IJSA_SA_SB_EEES9_SD_SF_Li256ELb1ELb0ELb0ELb0EEENS1_36VarlenDynamicPersistentTileSchedulerILi128ELi176ELi256ELi32ELb0ELb0ELb1ELb0ELb1ELb1EEEEEEEEEvNT_6ParamsE)
        /*00a4*/ 	.word	0x00000098


	//----- nvinfo : EIATTR_REGCOUNT
	.align		4
.L_48:
        /*00a8*/ 	.byte	0x04, 0x2f
        /*00aa*/ 	.short	(.L_50 - .L_49)
	.align		4
.L_49:
        /*00ac*/ 	.word	index@(_ZN7cutlass13device_kernelIN5flash11enable_sm90INS1_16FlashAttnFwdSm90INS1_25CollectiveMainloopFwdSm90ILi2EN4cute5tupleIJNS5_1CILi1EEES8_S8_EEENS6_IJNS7_ILi128EEENS7_ILi176EEESA_EEELi128ENS_10bfloat16_tEfNS_4arch4Sm90ELb0ELb0ELb1ELb1ELb0ELb0ELb0ELb1ELb1ELb0ELb0ELb0EEENS1_21CollectiveEpilogueFwdINS6_IJSA_SA_SB_EEES9_SD_SF_Li256ELb1ELb0ELb0ELb0EEENS1_36VarlenDynamicPersistentTileSchedulerILi128ELi176ELi256ELi32ELb0ELb0ELb1ELb0ELb1ELb1EEEEEEEEEvNT_6ParamsE)
        /*00b0*/ 	.word	0x000000a8


	//----- nvinfo : EIATTR_FRAME_SIZE
	.align		4
.L_50:
        /*00b4*/ 	.byte	0x04, 0x11
        /*00b6*/ 	.short	(.L_52 - .L_51)
	.align		4
.L_51:
        /*00b8*/ 	.word	index@(_ZN7cutlass13device_kernelIN5flash11enable_sm90INS1_16FlashAttnFwdSm90INS1_25CollectiveMainloopFwdSm90ILi2EN4cute5tupleIJNS5_1CILi1EEES8_S8_EEENS6_IJNS7_ILi128EEENS7_ILi176EEESA_EEELi128ENS_10bfloat16_tEfNS_4arch4Sm90ELb0ELb0ELb1ELb1ELb0ELb0ELb0ELb1ELb1ELb0ELb0ELb0EEENS1_21CollectiveEpilogueFwdINS6_IJSA_SA_SB_EEES9_SD_SF_Li256ELb1ELb0ELb0ELb0EEENS1_36VarlenDynamicPersistentTileSchedulerILi128ELi176ELi256ELi32ELb0ELb0ELb1ELb0ELb1ELb1EEEEEEEEEvNT_6ParamsE)
        /*00bc*/ 	.word	0x00000038


	//----- nvinfo : EIATTR_REGCOUNT
	.align		4
.L_52:
        /*00c0*/ 	.byte	0x04, 0x2f
        /*00c2*/ 	.short	(.L_54 - .L_53)
	.align		4
.L_53:
        /*00c4*/ 	.word	index@(_ZN7cutlass13device_kernelIN5flash11enable_sm90INS1_16FlashAttnFwdSm90INS1_25CollectiveMainloopFwdSm90ILi2EN4cute5tupleIJNS5_1CILi2EEENS7_ILi1EEES9_EEENS6_IJNS7_ILi128EEENS7_ILi176EEESB_EEELi128ENS_10bfloat16_tEfNS_4arch4Sm90ELb0ELb0ELb1ELb0ELb0ELb0ELb0ELb1ELb1ELb0ELb0ELb0EEENS1_21CollectiveEpilogueFwdINS6_IJSB_SB_SC_EEESA_SE_SG_Li256ELb0ELb0ELb0ELb0EEENS1_29StaticPersistentTileSchedulerILb0EEEEEEEEEvNT_6ParamsE)
        /*00c8*/ 	.word	0x000000a8


	//----- nvinfo : EIATTR_FRAME_SIZE
	.align		4
.L_54:
        /*00cc*/ 	.byte	0x04, 0x11
        /*00ce*/ 	.short	(.L_56 - .L_55)
	.align		4
.L_55:
        /*00d0*/ 	.word	index@(_ZN7cutlass13device_kernelIN5flash11enable_sm90INS1_16FlashAttnFwdSm90INS1_25CollectiveMainloopFwdSm90ILi2EN4cute5tupleIJNS5_1CILi2EEENS7_ILi1EEES9_EEENS6_IJNS7_ILi128EEENS7_ILi176EEESB_EEELi128ENS_10bfloat16_tEfNS_4arch4Sm90ELb0ELb0ELb1ELb0ELb0ELb0ELb0ELb1ELb1ELb0ELb0ELb0EEENS1_21CollectiveEpilogueFwdINS6_IJSB_SB_SC_EEESA_SE_SG_Li256ELb0ELb0ELb0ELb0EEENS1_29StaticPersistentTileSchedulerILb0EEEEEEEEEvNT_6ParamsE)
        /*00d4*/ 	.word	0x00000030


	//----- nvinfo : EIATTR_REGCOUNT
	.align		4
.L_56:
        /*00d8*/ 	.byte	0x04, 0x2f
        /*00da*/ 	.short	(.L_58 - .L_57)
	.align		4
.L_57:
        /*00dc*/ 	.word	index@(_ZN7cutlass13device_kernelIN5flash11enable_sm90INS1_16FlashAttnFwdSm90INS1_25CollectiveMainloopFwdSm90ILi2EN4cute5tupleIJNS5_1CILi1EEES8_S8_EEENS6_IJNS7_ILi128EEENS7_ILi176EEESA_EEELi128ENS_10bfloat16_tEfNS_4arch4Sm90ELb0ELb0ELb1ELb0ELb0ELb0ELb0ELb1ELb1ELb0ELb0ELb0EEENS1_21CollectiveEpilogueFwdINS6_IJSA_SA_SB_EEES9_SD_SF_Li256ELb0ELb0ELb0ELb0EEENS1_29StaticPersistentTileSchedulerILb0EEEEEEEEEvNT_6ParamsE)
        /*00e0*/ 	.word	0x000000a8


	//----- nvinfo : EIATTR_FRAME_SIZE
	.align		4
.L_58:
        /*00e4*/ 	.byte	0x04, 0x11
        /*00e6*/ 	.short	(.L_60 - .L_59)
	.align		4
.L_59:
        /*00e8*/ 	.word	index@(_ZN7cutlass13device_kernelIN5flash11enable_sm90INS1_16FlashAttnFwdSm90INS1_25CollectiveMainloopFwdSm90ILi2EN4cute5tupleIJNS5_1CILi1EEES8_S8_EEENS6_IJNS7_ILi128EEENS7_ILi176EEESA_EEELi128ENS_10bfloat16_tEfNS_4arch4Sm90ELb0ELb0ELb1ELb0ELb0ELb0ELb0ELb1ELb1ELb0ELb0ELb0EEENS1_21CollectiveEpilogueFwdINS6_IJSA_SA_SB_EEES9_SD_SF_Li256ELb0ELb0ELb0ELb0EEENS1_29StaticPersistentTileSchedulerILb0EEEEEEEEEvNT_6ParamsE)
        /*00ec*/ 	.word	0x00000020


	//----- nvinfo : EIATTR_MIN_STACK_SIZE
	.align		4
.L_60:
        /*00f0*/ 	.byte	0x04, 0x12
        /*00f2*/ 	.short	(.L_62 - .L_61)
	.align		4
.L_61:
        /*00f4*/ 	.word	index@(_ZN7cutlass13device_kernelIN5flash11enable_sm90INS1_16FlashAttnFwdSm90INS1_25CollectiveMainloopFwdSm90ILi2EN4cute5tupleIJNS5_1CILi1EEES8_S8_EEENS6_IJNS7_ILi128EEENS7_ILi176EEESA_EEELi128ENS_10bfloat16_tEfNS_4arch4Sm90ELb0ELb0ELb1ELb0ELb0ELb0ELb0ELb1ELb1ELb0ELb0ELb0EEENS1_21CollectiveEpilogueFwdINS6_IJSA_SA_SB_EEES9_SD_SF_Li256ELb0ELb0ELb0ELb0EEENS1_29StaticPersistentTileSchedulerILb0EEEEEEEEEvNT_6ParamsE)
        /*00f8*/ 	.word	0x00000020


	//----- nvinfo : EIATTR_MIN_STACK_SIZE
	.align		4
.L_62:
        /*00fc*/ 	.byte	0x04, 0x12
        /*00fe*/ 	.short	(.L_64 - .L_63)
	.align		4
.L_63:
        /*0100*/ 	.word	index@(_ZN7cutlass13device_kernelIN5flash11enable_sm90INS1_16FlashAttnFwdSm90INS1_25CollectiveMainloopFwdSm90ILi2EN4cute5tupleIJNS5_1CILi2EEENS7_ILi1EEES9_EEENS6_IJNS7_ILi128EEENS7_ILi176EEESB_EEELi128ENS_10bfloat16_tEfNS_4arch4Sm90ELb0ELb0ELb1ELb0ELb0ELb0ELb0ELb1ELb1ELb0ELb0ELb0EEENS1_21CollectiveEpilogueFwdINS6_IJSB_SB_SC_EEESA_SE_SG_Li256ELb0ELb0ELb0ELb0EEENS1_29StaticPersistentTileSchedulerILb0EEEEEEEEEvNT_6ParamsE)
        /*0104*/ 	.word	0x00000030


	//----- nvinfo : EIATTR_MIN_STACK_SIZE
	.align		4
.L_64:
        /*0108*/ 	.byte	0x04, 0x12
        /*010a*/ 	.short	(.L_66 - .L_65)
	.align		4
.L_65:
        /*010c*/ 	.word	index@(_ZN7cutlass13device_kernelIN5flash11enable_sm90INS1_16FlashAttnFwdSm90INS1_25CollectiveMainloopFwdSm90ILi2EN4cute5tupleIJNS5_1CILi1EEES8_S8_EEENS6_IJNS7_ILi128EEENS7_ILi176EEESA_EEELi128ENS_10bfloat16_tEfNS_4arch4Sm90ELb0ELb0ELb1ELb1ELb0ELb0ELb0ELb1ELb1ELb0ELb0ELb0EEENS1_21CollectiveEpilogueFwdINS6_IJSA_SA_SB_EEES9_SD_SF_Li256ELb1ELb0ELb0ELb0EEENS1_36VarlenDynamicPersistentTileSchedulerILi128ELi176ELi256ELi32ELb0ELb0ELb1ELb0ELb1ELb1EEEEEEEEEvNT_6ParamsE)
        /*0110*/ 	.word	0x00000038


	//----- nvinfo : EIATTR_MIN_STACK_SIZE
	.align		4
.L_66:
        /*0114*/ 	.byte	0x04, 0x12
        /*0116*/ 	.short	(.L_68 - .L_67)
	.align		4
.L_67:
        /*0118*/ 	.word	index@(_ZN7cutlass13device_kernelIN5flash11enable_sm90INS1_16FlashAttnFwdSm90INS1_25CollectiveMainloopFwdSm90ILi2EN4cute5tupleIJNS5_1CILi1EEES8_S8_EEENS6_IJNS7_ILi128EEENS7_ILi176EEESA_EEELi128ENS_10bfloat16_tEfNS_4arch4Sm90ELb0ELb0ELb1ELb1ELb0ELb1ELb0ELb1ELb1ELb0ELb0ELb0EEENS1_21CollectiveEpilogueFwdINS6_IJSA_SA_SB_EEES9_SD_SF_Li256ELb1ELb0ELb0ELb0EEENS1_36VarlenDynamicPersistentTileSchedulerILi128ELi176ELi256ELi32ELb0ELb0ELb1ELb0ELb1ELb1EEEEEEEEEvNT_6ParamsE)
        /*011c*/ 	.word	0x00000098


	//----- nvinfo : EIATTR_MIN_STACK_SIZE
	.align		4
.L_68:
        /*0120*/ 	.byte	0x04, 0x12
        /*0122*/ 	.short	(.L_70 - .L_69)
	.align		4
.L_69:
        /*0124*/ 	.word	index@(_ZN7cutlass13device_kernelIN5flash11enable_sm90INS1_16FlashAttnFwdSm90INS1_25CollectiveMainloopFwdSm90ILi2EN4cute5tupleIJNS5_1CILi1EEES8_S8_EEENS6_IJNS7_ILi128EEESA_SA_EEELi128ENS_10bfloat16_tEfNS_4arch4Sm90ELb0ELb1ELb1ELb0ELb0ELb0ELb0ELb1ELb1ELb0ELb0ELb0EEENS1_21CollectiveEpilogueFwdISB_S9_SC_SE_Li256ELb0ELb0ELb0ELb0EEENS1_30DynamicPersistentTileSchedulerILi256ELi32ELb0ELb0ELb1EEEEEEEEEvNT_6ParamsE)
        /*0128*/ 	.word	0x00000000


	//----- nvinfo : EIATTR_MIN_STACK_SIZE
	.align		4
.L_70:
        /*012c*/ 	.byte	0x04, 0x12
        /*012e*/ 	.short	(.L_72 - .L_71)
	.align		4
.L_71:
        /*0130*/ 	.word	index@(_ZN7cutlass13device_kernelIN5flash11enable_sm90INS1_16FlashAttnFwdSm90INS1_25CollectiveMainloopFwdSm90ILi2EN4cute5tupleIJNS5_1CILi1EEES8_S8_EEENS6_IJNS7_ILi128EEESA_SA_EEELi128ENS_10bfloat16_tEfNS_4arch4Sm90ELb0ELb1ELb1ELb1ELb0ELb0ELb0ELb1ELb1ELb0ELb0ELb0EEENS1_21CollectiveEpilogueFwdISB_S9_SC_SE_Li256ELb1ELb0ELb0ELb0EEENS1_36VarlenDynamicPersistentTileSchedulerILi128ELi128ELi256ELi32ELb0ELb0ELb1ELb1ELb0ELb1EEEEEEEEEvNT_6ParamsE)
        /*0134*/ 	.word	0x00000020


	//----- nvinfo : EIATTR_MIN_STACK_SIZE
	.align		4
.L_72:
        /*0138*/ 	.byte	0x04, 0x12
        /*013a*/ 	.short	(.L_74 - .L_73)
	.align		4
.L_73:
        /*013c*/ 	.word	index@(_ZN7cutlass13device_kernelIN5flash11enable_sm90INS1_16FlashAttnFwdSm90INS1_25CollectiveMainloopFwdSm90ILi2EN4cute5tupleIJNS5_1CILi1EEES8_S8_EEENS6_IJNS7_ILi128EEESA_SA_EEELi128ENS_10bfloat16_tEfNS_4arch4Sm90ELb0ELb1ELb1ELb1ELb0ELb1ELb0ELb1ELb1ELb0ELb0ELb0EEENS1_21CollectiveEpilogueFwdISB_S9_SC_SE_Li256ELb1ELb0ELb0ELb0EEENS1_36VarlenDynamicPersistentTileSchedulerILi128ELi128ELi256ELi32ELb0ELb0ELb1ELb1ELb0ELb1EEEEEEEEEvNT_6ParamsE)
        /*0140*/ 	.word	0x00000028


	//----- nvinfo : EIATTR_MIN_STACK_SIZE
	.align		4
.L_74:
        /*0144*/ 	.byte	0x04, 0x12
        /*0146*/ 	.short	(.L_76 - .L_75)
	.align		4
.L_75:
        /*0148*/ 	.word	index@(_ZN7cutlass13device_kernelIN5flash11enable_sm90INS1_16FlashAttnFwdSm90INS1_25CollectiveMainloopFwdSm90ILi2EN4cute5tupleIJNS5_1CILi1EEES8_S8_EEENS6_IJNS7_ILi128EEESA_SA_EEELi128ENS_10bfloat16_tEfNS_4arch4Sm90ELb1ELb0ELb1ELb0ELb0ELb0ELb0ELb1ELb1ELb0ELb0ELb0EEENS1_21CollectiveEpilogueFwdISB_S9_SC_SE_Li256ELb0ELb0ELb0ELb0EEENS1_30DynamicPersistentTileSchedulerILi256ELi32ELb0ELb0ELb1EEEEEEEEEvNT_6ParamsE)
        /*014c*/ 	.word	0x00000000


	//----- nvinfo : EIATTR_MIN_STACK_SIZE
	.align		4
.L_76:
        /*0150*/ 	.byte	0x04, 0x12
        /*0152*/ 	.short	(.L_78 - .L_77)
	.align		4
.L_77:
        /*0154*/ 	.word	index@(_ZN7cutlass13device_kernelIN5flash11enable_sm90INS1_16FlashAttnFwdSm90INS1_25CollectiveMainloopFwdSm90ILi2EN4cute5tupleIJNS5_1CILi1EEES8_S8_EEENS6_IJNS7_ILi128EEESA_SA_EEELi128ENS_10bfloat16_tEfNS_4arch4Sm90ELb1ELb0ELb1ELb1ELb0ELb0ELb0ELb1ELb1ELb0ELb0ELb0EEENS1_21CollectiveEpilogueFwdISB_S9_SC_SE_Li256ELb1ELb0ELb0ELb0EEENS1_36VarlenDynamicPersistentTileSchedulerILi128ELi128ELi256ELi32ELb0ELb0ELb1ELb1ELb1ELb1EEEEEEEEEvNT_6ParamsE)
        /*0158*/ 	.word	0x00000028


	//----- nvinfo : EIATTR_MIN_STACK_SIZE
	.align		4
.L_78:
        /*015c*/ 	.byte	0x04, 0x12
        /*015e*/ 	.short	(.L_80 - .L_79)
	.align		4
.L_79:
        /*0160*/ 	.word	index@(_ZN7cutlass13device_kernelIN5flash11enable_sm90INS1_16FlashAttnFwdSm90INS1_25CollectiveMainloopFwdSm90ILi2EN4cute5tupleIJNS5_1CILi1EEES8_S8_EEENS6_IJNS7_ILi128EEESA_SA_EEELi128ENS_10bfloat16_tEfNS_4arch4Sm90ELb1ELb0ELb1ELb1ELb0ELb1ELb0ELb1ELb1ELb0ELb0ELb0EEENS1_21CollectiveEpilogueFwdISB_S9_SC_SE_Li256ELb1ELb0ELb0ELb0EEENS1_36VarlenDynamicPersistentTileSchedulerILi128ELi128ELi256ELi32ELb0ELb0ELb1ELb1ELb1ELb1EEEEEEEEEvNT_6ParamsE)
        /*0164*/ 	.word	0x00000038
.L_80:


//--------------------- .nv.compat                --------------------------
	.section	.nv.compat,"",@"SHT_CUDA_COMPAT_INFO"
	.align	4
        /*0000*/ 	.byte	0x02, 0x09, 0x01, 0x00, 0x02, 0x02, 0x04, 0x00, 0x02, 0x05, 0x05, 0x00, 0x03, 0x07, 0x01, 0x01
        /*0010*/ 	.byte	0x02, 0x03, 0x01, 0x00, 0x02, 0x06, 0x01, 0x00, 0x04, 0x0b, 0x08, 0x00, 0x00, 0x00, 0x00, 0x00
        /*0020*/ 	.byte	0x00, 0x00, 0x00, 0x00


//--------------------- .nv.info._ZN7cutlass13device_kernelIN5flash11enable_sm90INS1_16FlashAttnFwdSm90INS1_25CollectiveMainloopFwdSm90ILi2EN4cute5tupleIJNS5_1CILi1EEES8_S8_EEENS6_IJNS7_ILi128EEENS7_ILi176EEESA_EEELi128ENS_10bfloat16_tEfNS_4arch4Sm90ELb0ELb0ELb1ELb0ELb0ELb0ELb0ELb1ELb1ELb0ELb0ELb0EEENS1_21CollectiveEpilogueFwdINS6_IJSA_SA_SB_EEES9_SD_SF_Li256ELb0ELb0ELb0ELb0EEENS1_29StaticPersistentTileSchedulerILb0EEEEEEEEEvNT_6ParamsE --------------------------
	.section	.nv.info._ZN7cutlass13device_kernelIN5flash11enable_sm90INS1_16FlashAttnFwdSm90INS1_25CollectiveMainloopFwdSm90ILi2EN4cute5tupleIJNS5_1CILi1EEES8_S8_EEENS6_IJNS7_ILi128EEENS7_ILi176EEESA_EEELi128ENS_10bfloat16_tEfNS_4arch4Sm90ELb0ELb0ELb1ELb0ELb0ELb0ELb0ELb1ELb1ELb0ELb0ELb0EEENS1_21CollectiveEpilogueFwdINS6_IJSA_SA_SB_EEES9_SD_SF_Li256ELb0ELb0ELb0ELb0EEENS1_29StaticPersistentTileSchedulerILb0EEEEEEEEEvNT_6ParamsE,"",@"SHT_CUDA_INFO"
	.sectionflags	@""
	.align	4


	//----- nvinfo : EIATTR_CUDA_API_VERSION
	.align		4
        /*0000*/ 	.byte	0x04, 0x37
        /*0002*/ 	.short	(.L_82 - .L_81)
.L_81:
        /*0004*/ 	.word	0x00000082


	//----- nvinfo : EIATTR_KPARAM_INFO
	.align		4
.L_82:
        /*0008*/ 	.byte	0x04, 0x17
        /*000a*/ 	.short	(.L_84 - .L_83)
.L_83:
        /*000c*/ 	.word	0x00000000
        /*0010*/ 	.short	0x0000
        /*0012*/ 	.short	0x0070
        /*0014*/ 	.byte	0x00, 0xf0, 0x01, 0x2e


	//----- nvinfo : EIATTR_SPARSE_MMA_MASK
	.align		4
.L_84:
        /*0018*/ 	.byte	0x03, 0x50
        /*001a*/ 	.short	0x0000


	//----- nvinfo : EIATTR_MAXREG_COUNT
	.align		4
        /*001c*/ 	.byte	0x03, 0x1b
        /*001e*/ 	.short	0x00a8


	//----- nvinfo : EIATTR_NUM_BARRIERS
	.align		4
        /*0020*/ 	.byte	0x02, 0x4c
        /*0022*/ 	.byte	0x10
	.zero		1


	//----- nvinfo : EIATTR_EXTERNS
	.align		4
        /*0024*/ 	.byte	0x04, 0x0f
        /*0026*/ 	.short	(.L_86 - .L_85)


	//   ....[0]....
	.align		4
.L_85:
        /*0028*/ 	.word	index@(__assertfail)


	//----- nvinfo : EIATTR_ANNOTATIONS
	.align		4
.L_86:
        /*002c*/ 	.byte	0x04, 0x55
        /*002e*/ 	.short	(.L_88 - .L_87)


	//   ....[0]....
.L_87:
        /*0030*/ 	.word	0x00000001
        /*0034*/ 	.byte	0x70, 0x09, 0x00, 0x00, 0x01, 0x00, 0x00, 0x00, 0x60, 0x0a, 0x00, 0x00, 0x01, 0x00, 0x00, 0x00
        /* <DEDUP_REMOVED lines=12> */
        /*0104*/ 	.byte	0x40, 0x07, 0x01, 0x00


	//----- nvinfo : EIATTR_MERCURY_ISA_VERSION
	.align		4
.L_88:
        /*0108*/ 	.byte	0x03, 0x5f
        /*010a*/ 	.short	0x0101


	//----- nvinfo : EIATTR_INT_WARP_WIDE_INSTR_OFFSETS
	.align		4
        /*010c*/ 	.byte	0x04, 0x31
        /*010e*/ 	.short	(.L_90 - .L_89)


	//   ....[0]....
.L_89:
        /*0110*/ 	.word	0x00000190


	//   ....[1]....
        /*0114*/ 	.word	0x000001c0


	//   ....[2]....
        /*0118*/ 	.word	0x000001d0


	//   ....[3]....
        /*011c*/ 	.word	0x0000e2d0


	//   ....[4]....
        /*0120*/ 	.word	0x0000e300


	//   ....[5]....
        /*0124*/ 	.word	0x0000e3d0


	//----- nvinfo : EIATTR_COOP_GROUP_MASK_REGIDS
	.align		4
.L_90:
        /*0128*/ 	.byte	0x04, 0x29
        /*012a*/ 	.short	(.L_92 - .L_91)


	//   ....[0]....
.L_91:
        /*012c*/ 	.word	0xffffffff


	//   ....[1]....
        /*0130*/ 	.word	0xffffffff


	//   ....[2]....
        /*0134*/ 	.word	0xffffffff


	//   ....[3]....
        /*0138*/ 	.word	0xffffffff


	//   ....[4]....
        /*013c*/ 	.word	0xffffffff


	//   ....[5]....
        /*0140*/ 	.word	0xffffffff


	//   ....[6]....
        /*0144*/ 	.word	0xffffffff


	//   ....[7]....
        /*0148*/ 	.word	0xffffffff


	//   ....[8]....
        /*014c*/ 	.word	0xffffffff


	//   ....[9]....
        /*0150*/ 	.word	0xffffffff


	//   ....[10]....
        /*0154*/ 	.word	0xffffffff


	//   ....[11]....
        /*0158*/ 	.word	0xffffffff


	//   ....[12]....
        /*015c*/ 	.word	0xffffffff


	//   ....[13]....
        /*0160*/ 	.word	0xffffffff


	//   ....[14]....
        /*0164*/ 	.word	0xffffffff


	//   ....[15]....
        /*0168*/ 	.word	0xffffffff


	//   ....[16]....
        /*016c*/ 	.word	0xffffffff


	//   ....[17]....
        /*0170*/ 	.word	0xffffffff


	//   ....[18]....
        /*0174*/ 	.word	0xffffffff


	//   ....[19]....
        /*0178*/ 	.word	0xffffffff


	//   ....[20]....
        /*017c*/ 	.word	0xffffffff


	//   ....[21]....
        /*0180*/ 	.word	0xffffffff


	//   ....[22]....
        /*0184*/ 	.word	0xffffffff


	//   ....[23]....
        /*0188*/ 	.word	0x0500000f


	//   ....[24]....
        /*018c*/ 	.word	0x0500000f


	//----- nvinfo : EIATTR_COOP_GROUP_INSTR_OFFSETS
	.align		4
.L_92:
        /*0190*/ 	.byte	0x04, 0x28
        /*0192*/ 	.short	(.L_94 - .L_93)


	//   ....[0]....
.L_93:
        /*0194*/ 	.word	0x00000070


	//   ....[1]....
        /*0198*/ 	.word	0x000001a0


	//   ....[2]....
        /*019c*/ 	.word	0x000001f0


	//   ....[3]....
        /*01a0*/ 	.word	0x000003e0


	//   ....[4]....
        /*01a4*/ 	.word	0x00000540


	//   ....[5]....
        /*01a8*/ 	.word	0x00000660


	//   ....[6]....
        /*01ac*/ 	.word	0x000007c0


	//   ....[7]....
        /*01b0*/ 	.word	0x00000dd0


	//   ....[8]....
        /*01b4*/ 	.word	0x00005090


	//   ....[9]....
        /*01b8*/ 	.word	0x00005130


	//   ....[10]....
        /*01bc*/ 	.word	0x00005780


	//   ....[11]....
        /*01c0*/ 	.word	0x00005810


	//   ....[12]....
        /*01c4*/ 	.word	0x0000a420


	//   ....[13]....
        /*01c8*/ 	.word	0x0000a480


	//   ....[14]....
        /*01cc*/ 	.word	0x0000af60


	//   ....[15]....
        /*01d0*/ 	.word	0x0000b090


	//   ....[16]....
        /*01d4*/ 	.word	0x0000c540


	//   ....[17]....
        /*01d8*/ 	.word	0x0000c580


	//   ....[18]....
        /*01dc*/ 	.word	0x0000c700


	//   ....[19]....
        /*01e0*/ 	.word	0x0000c730


	//   ....[20]....
        /*01e4*/ 	.word	0x0000d780


	//   ....[21]....
        /*01e8*/ 	.word	0x0000da70


	//   ....[22]....
        /*01ec*/ 	.word	0x000106c0


	//   ....[23]....
        /*01f0*/ 	.word	0x00010bc0


	//   ....[24]....
        /*01f4*/ 	.word	0x00011060


	//----- nvinfo : EIATTR_REG_RECONFIG
	.align		4
.L_94:
        /*01f8*/ 	.byte	0x01, 0x54
	.zero		2


	//----- nvinfo : EIATTR_SYSCALL_OFFSETS
	.align		4
        /*01fc*/ 	.byte	0x04, 0x46
        /*01fe*/ 	.short	(.L_96 - .L_95)


	//   ....[0]....
.L_95:
        /*0200*/ 	.word	0x00001150


	//   ....[1]....
        /*0204*/ 	.word	0x0000dee0


	//   ....[2]....
        /*0208*/ 	.word	0x0000e020


	//   ....[3]....
        /*020c*/ 	.word	0x0000e120


	//----- nvinfo : EIATTR_MBARRIER_INSTR_OFFSETS
	.align		4
.L_96:
        /*0210*/ 	.byte	0x04, 0x39
        /*0212*/ 	.short	(.L_98 - .L_97)


	//   ....[0]....
.L_97:
        /*0214*/ 	.word	0x00000290
        /*0218*/ 	.word	0x000000ff
        /*021c*/ 	.word	0x00034800
        /*0220*/ 	.short	0x0100
        /*0222*/ 	.byte	0x06
	.zero		1


	//   ....[1]....
        /*0224*/ 	.word	0x000002a0
        /*0228*/ 	.word	0x000000ff
        /*022c*/ 	.word	0x00034820
        /*0230*/ 	.short	0x0100
        /*0232*/ 	.byte	0x06
	.zero		1


	//   ....[2]....
        /*0234*/ 	.word	0x00000390
        /*0238*/ 	.word	0x000000ff
        /*023c*/ 	.word	0x00034830
        /*0240*/ 	.short	0x0100
        /*0242*/ 	.byte	0x08
	.zero		1


	//   ....[3]....
        /*0244*/ 	.word	0x000003a0
        /*0248*/ 	.word	0x000000ff
        /*024c*/ 	.word	0x00034840
        /*0250*/ 	.short	0x0100
        /*0252*/ 	.byte	0x08
	.zero		1


	//   ....[4]....
        /*0254*/ 	.word	0x000003b0
        /*0258*/ 	.word	0x000000ff
        /*025c*/ 	.word	0x00034838
        /*0260*/ 	.short	0x0100
        /*0262*/ 	.byte	0x08
	.zero		1


	//   ....[5]....
        /*0264*/ 	.word	0x000003c0
        /*0268*/ 	.word	0x000000ff
        /*026c*/ 	.word	0x00034848
        /*0270*/ 	.short	0x0100
        /*0272*/ 	.byte	0x08
	.zero		1


	//   ....[6]....
        /*0274*/ 	.word	0x000004f0
        /*0278*/ 	.word	0x000000ff
        /*027c*/ 	.word	0x00034850
        /*0280*/ 	.short	0x0100
        /*0282*/ 	.byte	0x08
	.zero		1


	//   ....[7]....
        /*0284*/ 	.word	0x00000500
        /*0288*/ 	.word	0x000000ff
        /*028c*/ 	.word	0x00034860
        /*0290*/ 	.short	0x0100
        /*0292*/ 	.byte	0x08
	.zero		1


	//   ....[8]....
        /*0294*/ 	.word	0x00000510
        /*0298*/ 	.word	0x000000ff
        /*029c*/ 	.word	0x00034858
        /*02a0*/ 	.short	0x0100
        /*02a2*/ 	.byte	0x08
	.zero		1


	//   ....[9]....
        /*02a4*/ 	.word	0x00000520
        /*02a8*/ 	.word	0x000000ff
        /*02ac*/ 	.word	0x00034868
        /*02b0*/ 	.short	0x0100
        /*02b2*/ 	.byte	0x08
	.zero		1


	//   ....[10]....
        /*02b4*/ 	.word	0x00000610
        /*02b8*/ 	.word	0x000000ff
        /*02bc*/ 	.word	0x00034870
        /*02c0*/ 	.short	0x0100
        /*02c2*/ 	.byte	0x06
	.zero		1


	//   ....[11]....
        /*02c4*/ 	.word	0x00000620
        /*02c8*/ 	.word	0x000000ff
        /*02cc*/ 	.word	0x00034880
        /*02d0*/ 	.short	0x0100
        /*02d2*/ 	.byte	0x06
	.zero		1


	//   ....[12]....
        /*02d4*/ 	.word	0x00000630
        /*02d8*/ 	.word	0x000000ff
        /*02dc*/ 	.word	0x00034878
        /*02e0*/ 	.short	0x0100
        /*02e2*/ 	.byte	0x06
	.zero		1


	//   ....[13]....
        /*02e4*/ 	.word	0x00000640
        /*02e8*/ 	.word	0x000000ff
        /*02ec*/ 	.word	0x00034888
        /*02f0*/ 	.short	0x0100
        /*02f2*/ 	.byte	0x06
	.zero		1


	//   ....[14]....
        /*02f4*/ 	.word	0x00000770
        /*02f8*/ 	.word	0x000000ff
        /*02fc*/ 	.word	0x00034890
        /*0300*/ 	.short	0x0100
        /*0302*/ 	.byte	0x08
	.zero		1


	//   ....[15]....
        /*0304*/ 	.word	0x00000780
        /*0308*/ 	.word	0x000000ff
        /*030c*/ 	.word	0x000348a0
        /*0310*/ 	.short	0x0100
        /*0312*/ 	.byte	0x08
	.zero		1


	//   ....[16]....
        /*0314*/ 	.word	0x00000790
        /*0318*/ 	.word	0x000000ff
        /*031c*/ 	.word	0x00034898
        /*0320*/ 	.short	0x0100
        /*0322*/ 	.byte	0x08
	.zero		1


	//   ....[17]....
        /*0324*/ 	.word	0x000007a0
        /*0328*/ 	.word	0x000000ff
        /*032c*/ 	.word	0x000348a8
        /*0330*/ 	.short	0x0100
        /*0332*/ 	.byte	0x08
	.zero		1


	//   ....[18]....
        /*0334*/ 	.word	0x000008d0
        /*0338*/ 	.word	0x000000ff
        /*033c*/ 	.word	0x000348b0
        /*0340*/ 	.short	0x0100
        /*0342*/ 	.byte	0x08
	.zero		1


	//   ....[19]....
        /*0344*/ 	.word	0x000008e0
        /*0348*/ 	.word	0x000000ff
        /*034c*/ 	.word	0x000348c0
        /*0350*/ 	.short	0x0100
        /*0352*/ 	.byte	0x08
	.zero		1


	//   ....[20]....
        /*0354*/ 	.word	0x000008f0
        /*0358*/ 	.word	0x000000ff
        /*035c*/ 	.word	0x000348b8
        /*0360*/ 	.short	0x0100
        /*0362*/ 	.byte	0x08
	.zero		1


	//   ....[21]....
        /*0364*/ 	.word	0x00000900
        /*0368*/ 	.word	0x000000ff
        /*036c*/ 	.word	0x000348c8
        /*0370*/ 	.short	0x0100
        /*0372*/ 	.byte	0x08
	.zero		1


	//   ....[22]....
        /*0374*/ 	.word	0x000011d0
        /*0378*/ 	.word	0x000000ff
        /*037c*/ 	.word	0x00034800
        /*0380*/ 	.short	0x010a
        /*0382*/ 	.byte	0x27
	.zero		1


	//   ....[23]....
        /*0384*/ 	.word	0x00001260
        /*0388*/ 	.word	0x00000003
        /*038c*/ 	.word	0x00034830
        /*0390*/ 	.short	0x010a
        /*0392*/ 	.byte	0x3f
	.zero		1


	//   ....[24]....
        /*0394*/ 	.word	0x000012e0
        /*0398*/ 	.word	0x00000003
        /*039c*/ 	.word	0x00034830
        /*03a0*/ 	.short	0x010a
        /*03a2*/ 	.byte	0x3f
	.zero		1


	//   ....[25]....
        /*03a4*/ 	.word	0x00004a00
        /*03a8*/ 	.word	0x00000003
        /*03ac*/ 	.word	0x00000000
        /*03b0*/ 	.short	0x0101
        /*03b2*/ 	.byte	0x3f
	.zero		1


	//   ....[26]....
        /*03b4*/ 	.word	0x00006e70
        /*03b8*/ 	.word	0x000000ff
        /*03bc*/ 	.word	0x00034830
        /*03c0*/ 	.short	0x010a
        /*03c2*/ 	.byte	0x06
	.zero		1


	//   ....[27]....
        /*03c4*/ 	.word	0x00006eb0
        /*03c8*/ 	.word	0x000000ff
        /*03cc*/ 	.word	0x00034830
        /*03d0*/ 	.short	0x010a
        /*03d2*/ 	.byte	0x06
	.zero		1


	//   ....[28]....
        /*03d4*/ 	.word	0x000095f0
        /*03d8*/ 	.word	0x000000ff
        /*03dc*/ 	.word	0x00034850
        /*03e0*/ 	.short	0x010a
        /*03e2*/ 	.byte	0x06
	.zero		1


	//   ....[29]....
        /*03e4*/ 	.word	0x00009630
        /*03e8*/ 	.word	0x000000ff
        /*03ec*/ 	.word	0x00034850
        /*03f0*/ 	.short	0x010a
        /*03f2*/ 	.byte	0x06
	.zero		1


	//   ....[30]....
        /*03f4*/ 	.word	0x0000b750
        /*03f8*/ 	.word	0x00000083
        /*03fc*/ 	.word	0x00000000
        /*0400*/ 	.short	0x0101
        /*0402*/ 	.byte	0x3f
	.zero		1


	//   ....[31]....
        /*0404*/ 	.word	0x0000b7f0
        /*0408*/ 	.word	0x00000015
        /*040c*/ 	.word	0x00000000
        /*0410*/ 	.short	0x0101
        /*0412*/ 	.byte	0x3f
	.zero		1


	//   ....[32]....
        /*0414*/ 	.word	0x0000c4b0
        /*0418*/ 	.word	0x000000ff
        /*041c*/ 	.word	0x00034850
        /*0420*/ 	.short	0x010a
        /*0422*/ 	.byte	0x07
	.zero		1


	//   ....[33]....
        /*0424*/ 	.word	0x0000c4f0
        /*0428*/ 	.word	0x000000ff
        /*042c*/ 	.word	0x00034850
        /*0430*/ 	.short	0x010a
        /*0432*/ 	.byte	0x07
	.zero		1


	//   ....[34]....
        /*0434*/ 	.word	0x0000cfc0
        /*0438*/ 	.word	0x00000004
        /*043c*/ 	.word	0x00000000
        /*0440*/ 	.short	0x0101
        /*0442*/ 	.byte	0x3f
	.zero		1


	//   ....[35]....
        /*0444*/ 	.word	0x0000d930
        /*0448*/ 	.word	0x000000ff
        /*044c*/ 	.word	0x00000000
        /*0450*/ 	.short	0x0101
        /*0452*/ 	.byte	0x06
	.zero		1


	//   ....[36]....
        /*0454*/ 	.word	0x0000e710
        /*0458*/ 	.word	0x00000006
        /*045c*/ 	.word	0x00034840
        /*0460*/ 	.short	0x010a
        /*0462*/ 	.byte	0x3f
	.zero		1


	//   ....[37]....
        /*0464*/ 	.word	0x0000eb90
        /*0468*/ 	.word	0x00000009
        /*046c*/ 	.word	0x00034820
        /*0470*/ 	.short	0x010a
        /*0472*/ 	.byte	0x3f
	.zero		1


	//   ....[38]....
        /*0474*/ 	.word	0x0000ee70
        /*0478*/ 	.word	0x00000002
        /*047c*/ 	.word	0x00034840
        /*0480*/ 	.short	0x010a
        /*0482*/ 	.byte	0x3f
	.zero		1


	//   ....[39]....
        /*0484*/ 	.word	0x0000f0f0
        /*0488*/ 	.word	0x00000002
        /*048c*/ 	.word	0x00000060
        /*0490*/ 	.short	0x010a
        /*0492*/ 	.byte	0x3f
	.zero		1


	//   ....[40]....
        /*0494*/ 	.word	0x0000f630
        /*0498*/ 	.word	0x00000002
        /*049c*/ 	.word	0x00034840
        /*04a0*/ 	.short	0x010a
        /*04a2*/ 	.byte	0x3f
	.zero		1


	//   ....[41]....
        /*04a4*/ 	.word	0x0000f8b0
        /*04a8*/ 	.word	0x00000002
        /*04ac*/ 	.word	0x00000060
        /*04b0*/ 	.short	0x010a
        /*04b2*/ 	.byte	0x3f
	.zero		1


	//   ....[42]....
        /*04b4*/ 	.word	0x0000fd10
        /*04b8*/ 	.word	0x00000002
        /*04bc*/ 	.word	0x00034840
        /*04c0*/ 	.short	0x010a
        /*04c2*/ 	.byte	0x3f
	.zero		1


	//   ....[43]....
        /*04c4*/ 	.word	0x0000ffa0
        /*04c8*/ 	.word	0x00000002
        /*04cc*/ 	.word	0x00000060
        /*04d0*/ 	.short	0x010a
        /*04d2*/ 	.byte	0x3f
	.zero		1


	//   ....[44]....
        /*04d4*/ 	.word	0x000102d0
        /*04d8*/ 	.word	0x00000003
        /*04dc*/ 	.word	0x00034860
        /*04e0*/ 	.short	0x010a
        /*04e2*/ 	.byte	0x3f
	.zero		1


	//   ....[45]....
        /*04e4*/ 	.word	0x00010640
        /*04e8*/ 	.word	0x00000000
        /*04ec*/ 	.word	0x00034820
        /*04f0*/ 	.short	0x010a
        /*04f2*/ 	.byte	0x3f
	.zero		1


	//   ....[46]....
        /*04f4*/ 	.word	0x00010800
        /*04f8*/ 	.word	0x00000006
        /*04fc*/ 	.word	0x00000000
        /*0500*/ 	.short	0x010a
        /*0502*/ 	.byte	0x3f
	.zero		1


	//   ....[47]....
        /*0504*/ 	.word	0x00010870
        /*0508*/ 	.word	0x00000003
        /*050c*/ 	.word	0x00000000
        /*0510*/ 	.short	0x010a
        /*0512*/ 	.byte	0x3f
	.zero		1


	//   ....[48]....
        /*0514*/ 	.word	0x000108d0
        /*0518*/ 	.word	0x00000010
        /*051c*/ 	.word	0x00000000
        /*0520*/ 	.short	0x010a
        /*0522*/ 	.byte	0x3f
	.zero		1


	//   ....[49]....
        /*0524*/ 	.word	0x00010900
        /*0528*/ 	.word	0x00000003
        /*052c*/ 	.word	0x00000000
        /*0530*/ 	.short	0x010a
        /*0532*/ 	.byte	0x3f
	.zero		1


	//   ....[50]....
        /*0534*/ 	.word	0x00010970
        /*0538*/ 	.word	0x00000003
        /*053c*/ 	.word	0x00034800
        /*0540*/ 	.short	0x010a
        /*0542*/ 	.byte	0x3f
	.zero		1


	//   ....[51]....
        /*0544*/ 	.word	0x000109c0
        /*0548*/ 	.word	0x00000003
        /*054c*/ 	.word	0x00034830
        /*0550*/ 	.short	0x010a
        /*0552*/ 	.byte	0x3f
	.zero		1


	//   ....[52]....
        /*0554*/ 	.word	0x00010a20
        /*0558*/ 	.word	0x00000014
        /*055c*/ 	.word	0x00034830
        /*0560*/ 	.short	0x010a
        /*0562*/ 	.byte	0x3f
	.zero		1


	//   ....[53]....
        /*0564*/ 	.word	0x00010a80
        /*0568*/ 	.word	0x00000014
        /*056c*/ 	.word	0x00034850
        /*0570*/ 	.short	0x010a
        /*0572*/ 	.byte	0x3f
	.zero		1


	//   ....[54]....
        /*0574*/ 	.word	0x00010ae0
        /*0578*/ 	.word	0x00000003
        /*057c*/ 	.word	0x00034850
        /*0580*/ 	.short	0x010a
        /*0582*/ 	.byte	0x3f
	.zero		1


	//   ....[55]....
        /*0584*/ 	.word	0x00010c80
        /*0588*/ 	.word	0x00000006
        /*058c*/ 	.word	0x00034840
        /*0590*/ 	.short	0x010a
        /*0592*/ 	.byte	0x3f
	.zero		1


	//   ....[56]....
        /*0594*/ 	.word	0x00010d00
        /*0598*/ 	.word	0x00000007
        /*059c*/ 	.word	0x00034820
        /*05a0*/ 	.short	0x010a
        /*05a2*/ 	.byte	0x3f
	.zero		1


	//   ....[57]....
        /*05a4*/ 	.word	0x00010d50
        /*05a8*/ 	.word	0x00000002
        /*05ac*/ 	.word	0x00034840
        /*05b0*/ 	.short	0x010a
        /*05b2*/ 	.byte	0x3f
	.zero		1


	//   ....[58]....
        /*05b4*/ 	.word	0x00010da0
        /*05b8*/ 	.word	0x00000002
        /*05bc*/ 	.word	0x00000060
        /*05c0*/ 	.short	0x010a
        /*05c2*/ 	.byte	0x3f
	.zero		1


	//   ....[59]....
        /*05c4*/ 	.word	0x00010df0
        /*05c8*/ 	.word	0x00000002
        /*05cc*/ 	.word	0x00034840
        /*05d0*/ 	.short	0x010a
        /*05d2*/ 	.byte	0x3f
	.zero		1


	//   ....[60]....
        /*05d4*/ 	.word	0x00010e40
        /*05d8*/ 	.word	0x00000002
        /*05dc*/ 	.word	0x00000060
        /*05e0*/ 	.short	0x010a
        /*05e2*/ 	.byte	0x3f
	.zero		1


	//   ....[61]....
        /*05e4*/ 	.word	0x00010e90
        /*05e8*/ 	.word	0x00000002
        /*05ec*/ 	.word	0x00034840
        /*05f0*/ 	.short	0x010a
        /*05f2*/ 	.byte	0x3f
	.zero		1


	//   ....[62]....
        /*05f4*/ 	.word	0x00010ee0
        /*05f8*/ 	.word	0x00000002
        /*05fc*/ 	.word	0x00000060
        /*0600*/ 	.short	0x010a
        /*0602*/ 	.byte	0x3f
	.zero		1


	//   ....[63]....
        /*0604*/ 	.word	0x00010f30
        /*0608*/ 	.word	0x00000003
        /*060c*/ 	.word	0x00034860
        /*0610*/ 	.short	0x010a
        /*0612*/ 	.byte	0x3f
	.zero		1


	//   ....[64]....
        /*0614*/ 	.word	0x00010f80
        /*0618*/ 	.word	0x00000000
        /*061c*/ 	.word	0x00034820
        /*0620*/ 	.short	0x010a
        /*0622*/ 	.byte	0x3f
	.zero		1


	//   ....[65]....
        /*0624*/ 	.word	0x00011120
        /*0628*/ 	.word	0x00000006
        /*062c*/ 	.word	0x00000000
        /*0630*/ 	.short	0x010a
        /*0632*/ 	.byte	0x3f
	.zero		1


	//   ....[66]....
        /*0634*/ 	.word	0x00011170
        /*0638*/ 	.word	0x00000003
        /*063c*/ 	.word	0x00000000
        /*0640*/ 	.short	0x010a
        /*0642*/ 	.byte	0x3f
	.zero		1


	//   ....[67]....
        /*0644*/ 	.word	0x000111c0
        /*0648*/ 	.word	0x00000010
        /*064c*/ 	.word	0x00000000
        /*0650*/ 	.short	0x010a
        /*0652*/ 	.byte	0x3f
	.zero		1


	//----- nvinfo : EIATTR_NUM_MBARRIERS
	.align		4
.L_98:
        /*0654*/ 	.byte	0x03, 0x38
        /*0656*/ 	.short	0x0016


	//----- nvinfo : EIATTR_EXIT_INSTR_OFFSETS
	.align		4
        /*0658*/ 	.byte	0x04, 0x1c
        /*065a*/ 	.short	(.L_100 - .L_99)


	//   ....[0]....
.L_99:
        /*065c*/ 	.word	0x00000a50


	//   ....[1]....
        /*0660*/ 	.word	0x0000da30


	//   ....[2]....
        /*0664*/ 	.word	0x0000da90


	//   ....[3]....
        /*0668*/ 	.word	0x00010950


	//----- nvinfo : EIATTR_MAX_THREADS
	.align		4
.L_100:
        /*066c*/ 	.byte	0x04, 0x05
        /*066e*/ 	.short	(.L_102 - .L_101)
.L_101:
        /*0670*/ 	.word	0x00000180
        /*0674*/ 	.word	0x00000001
        /*0678*/ 	.word	0x00000001


	//----- nvinfo : EIATTR_CRS_STACK_SIZE
	.align		4
.L_102:
        /*067c*/ 	.byte	0x04, 0x1e
        /*067e*/ 	.short	(.L_104 - .L_103)
.L_103:
        /*0680*/ 	.word	0x00000000


	//----- nvinfo : EIATTR_CBANK_PARAM_SIZE
	.align		4
.L_104:
        /*0684*/ 	.byte	0x03, 0x19
        /*0686*/ 	.short	0x0bf0


	//----- nvinfo : EIATTR_PARAM_CBANK
	.align		4
        /*0688*/ 	.byte	0x04, 0x0a
        /*068a*/ 	.short	(.L_106 - .L_105)
	.align		4
.L_105:
        /*068c*/ 	.word	index@(.nv.constant0._ZN7cutlass13device_kernelIN5flash11enable_sm90INS1_16FlashAttnFwdSm90INS1_25CollectiveMainloopFwdSm90ILi2EN4cute5tupleIJNS5_1CILi1EEES8_S8_EEENS6_IJNS7_ILi128EEENS7_ILi176EEESA_EEELi128ENS_10bfloat16_tEfNS_4arch4Sm90ELb0ELb0ELb1ELb0ELb0ELb0ELb0ELb1ELb1ELb0ELb0ELb0EEENS1_21CollectiveEpilogueFwdINS6_IJSA_SA_SB_EEES9_SD_SF_Li256ELb0ELb0ELb0ELb0EEENS1_29StaticPersistentTileSchedulerILb0EEEEEEEEEvNT_6ParamsE)
        /*0690*/ 	.short	0x0210
        /*0692*/ 	.short	0x0bf0


	//----- nvinfo : EIATTR_SW_WAR
	.align		4
.L_106:
        /*0694*/ 	.byte	0x04, 0x36
        /*0696*/ 	.short	(.L_108 - .L_107)
.L_107:
        /*0698*/ 	.word	0x00000008
.L_108:


//--------------------- .nv.info._ZN7cutlass13device_kernelIN5flash11enable_sm90INS1_16FlashAttnFwdSm90INS1_25CollectiveMainloopFwdSm90ILi2EN4cute5tupleIJNS5_1CILi2EEENS7_ILi1EEES9_EEENS6_IJNS7_ILi128EEENS7_ILi176EEESB_EEELi128ENS_10bfloat16_tEfNS_4arch4Sm90ELb0ELb0ELb1ELb0ELb0ELb0ELb0ELb1ELb1ELb0ELb0ELb0EEENS1_21CollectiveEpilogueFwdINS6_IJSB_SB_SC_EEESA_SE_SG_Li256ELb0ELb0ELb0ELb0EEENS1_29StaticPersistentTileSchedulerILb0EEEEEEEEEvNT_6ParamsE --------------------------
	.section	.nv.info._ZN7cutlass13device_kernelIN5flash11enable_sm90INS1_16FlashAttnFwdSm90INS1_25CollectiveMainloopFwdSm90ILi2EN4cute5tupleIJNS5_1CILi2EEENS7_ILi1EEES9_EEENS6_IJNS7_ILi128EEENS7_ILi176EEESB_EEELi128ENS_10bfloat16_tEfNS_4arch4Sm90ELb0ELb0ELb1ELb0ELb0ELb0ELb0ELb1ELb1ELb0ELb0ELb0EEENS1_21CollectiveEpilogueFwdINS6_IJSB_SB_SC_EEESA_SE_SG_Li256ELb0ELb0ELb0ELb0EEENS1_29StaticPersistentTileSchedulerILb0EEEEEEEEEvNT_6ParamsE,"",@"SHT_CUDA_INFO"
	.sectionflags	@""
	.align	4


	//----- nvinfo : EIATTR_CUDA_API_VERSION
	.align		4
        /*0000*/ 	.byte	0x04, 0x37
        /*0002*/ 	.short	(.L_110 - .L_109)
.L_109:
        /*0004*/ 	.word	0x00000082


	//----- nvinfo : EIATTR_KPARAM_INFO
	.align		4
.L_110:
        /*0008*/ 	.byte	0x04, 0x17
        /*000a*/ 	.short	(.L_112 - .L_111)
.L_111:
        /*000c*/ 	.word	0x00000000
        /*0010*/ 	.short	0x0000
        /*0012*/ 	.short	0x0070
        /*0014*/ 	.byte	0x00, 0xf0, 0x01, 0x2e


	//----- nvinfo : EIATTR_SPARSE_MMA_MASK
	.align		4
.L_112:
        /*0018*/ 	.byte	0x03, 0x50
        /*001a*/ 	.short	0x0000


	//----- nvinfo : EIATTR_MAXREG_COUNT
	.align		4
        /*001c*/ 	.byte	0x03, 0x1b
        /*001e*/ 	.short	0x00a8


	//----- nvinfo : EIATTR_NUM_BARRIERS
	.align		4
        /*0020*/ 	.byte	0x02, 0x4c
        /*0022*/ 	.byte	0x10
	.zero		1


	//----- nvinfo : EIATTR_EXTERNS
	.align		4
        /*0024*/ 	.byte	0x04, 0x0f
        /*0026*/ 	.short	(.L_114 - .L_113)


	//   ....[0]....
	.align		4
.L_113:
        /*0028*/ 	.word	index@(__assertfail)


	//----- nvinfo : EIATTR_ANNOTATIONS
	.align		4
.L_114:
        /*002c*/ 	.byte	0x04, 0x55
        /*002e*/ 	.short	(.L_116 - .L_115)


	//   ....[0]....
.L_115:
        /* <DEDUP_REMOVED lines=25> */


	//----- nvinfo : EIATTR_MERCURY_ISA_VERSION
	.align		4
.L_116:
        /*01a8*/ 	.byte	0x03, 0x5f
        /*01aa*/ 	.short	0x0101


	//----- nvinfo : EIATTR_INT_WARP_WIDE_INSTR_OFFSETS
	.align		4
        /*01ac*/ 	.byte	0x04, 0x31
        /*01ae*/ 	.short	(.L_118 - .L_117)


	//   ....[0]....
.L_117:
        /*01b0*/ 	.word	0x00000180


	//   ....[1]....
        /*01b4*/ 	.word	0x00000220


	//   ....[2]....
        /*01b8*/ 	.word	0x00000290


	//   ....[3]....
        /*01bc*/ 	.word	0x0000e570


	//   ....[4]....
        /*01c0*/ 	.word	0x0000e5a0


	//   ....[5]....
        /*01c4*/ 	.word	0x0000e680


	//----- nvinfo : EIATTR_COOP_GROUP_MASK_REGIDS
	.align		4
.L_118:
        /*01c8*/ 	.byte	0x04, 0x29
        /*01ca*/ 	.short	(.L_120 - .L_119)


	//   ....[0]....
.L_119:
        /*01cc*/ 	.word	0xffffffff


	//   ....[1]....
        /*01d0*/ 	.word	0xffffffff


	//   ....[2]....
        /*01d4*/ 	.word	0xffffffff


	//   ....[3]....
        /*01d8*/ 	.word	0xffffffff


	//   ....[4]....
        /*01dc*/ 	.word	0xffffffff


	//   ....[5]....
        /*01e0*/ 	.word	0xffffffff


	//   ....[6]....
        /*01e4*/ 	.word	0xffffffff


	//   ....[7]....
        /*01e8*/ 	.word	0xffffffff


	//   ....[8]....
        /*01ec*/ 	.word	0xffffffff


	//   ....[9]....
        /*01f0*/ 	.word	0xffffffff


	//   ....[10]....
        /*01f4*/ 	.word	0xffffffff


	//   ....[11]....
        /*01f8*/ 	.word	0xffffffff


	//   ....[12]....
        /*01fc*/ 	.word	0xffffffff


	//   ....[13]....
        /*0200*/ 	.word	0xffffffff


	//   ....[14]....
        /*0204*/ 	.word	0xffffffff


	//   ....[15]....
        /*0208*/ 	.word	0xffffffff


	//   ....[16]....
        /*020c*/ 	.word	0xffffffff


	//   ....[17]....
        /*0210*/ 	.word	0xffffffff


	//   ....[18]....
        /*0214*/ 	.word	0xffffffff


	//   ....[19]....
        /*0218*/ 	.word	0xffffffff


	//   ....[20]....
        /*021c*/ 	.word	0xffffffff


	//   ....[21]....
        /*0220*/ 	.word	0xffffffff


	//   ....[22]....
        /*0224*/ 	.word	0xffffffff


	//   ....[23]....
        /*0228*/ 	.word	0xffffffff


	//   ....[24]....
        /*022c*/ 	.word	0x0500000f


	//   ....[25]....
        /*0230*/ 	.word	0x0500000f


	//----- nvinfo : EIATTR_COOP_GROUP_INSTR_OFFSETS
	.align		4
.L_120:
        /*0234*/ 	.byte	0x04, 0x28
        /*0236*/ 	.short	(.L_122 - .L_121)


	//   ....[0]....
.L_121:
        /*0238*/ 	.word	0x00000060


	//   ....[1]....
        /*023c*/ 	.word	0x00000190


	//   ....[2]....
        /*0240*/ 	.word	0x00000230


	//   ....[3]....
        /*0244*/ 	.word	0x00000410


	//   ....[4]....
        /*0248*/ 	.word	0x00000640


	//   ....[5]....
        /*024c*/ 	.word	0x00000890


	//   ....[6]....
        /*0250*/ 	.word	0x00000b10


	//   ....[7]....
        /*0254*/ 	.word	0x00000e40


	//   ....[8]....
        /*0258*/ 	.word	0x000012e0


	//   ....[9]....
        /*025c*/ 	.word	0x00005550


	//   ....[10]....
        /*0260*/ 	.word	0x00005590


	//   ....[11]....
        /*0264*/ 	.word	0x00005d20


	//   ....[12]....
        /*0268*/ 	.word	0x00005d80


	//   ....[13]....
        /*026c*/ 	.word	0x0000ace0


	//   ....[14]....
        /*0270*/ 	.word	0x0000ad10


	//   ....[15]....
        /*0274*/ 	.word	0x0000ad30


	//   ....[16]....
        /*0278*/ 	.word	0x0000ad60


	//   ....[17]....
        /*027c*/ 	.word	0x0000c790


	//   ....[18]....
        /*0280*/ 	.word	0x0000c7d0


	//   ....[19]....
        /*0284*/ 	.word	0x0000c870


	//   ....[20]....
        /*0288*/ 	.word	0x0000c880


	//   ....[21]....
        /*028c*/ 	.word	0x0000d970


	//   ....[22]....
        /*0290*/ 	.word	0x0000dc60


	//   ....[23]....
        /*0294*/ 	.word	0x00010b50


	//   ....[24]....
        /*0298*/ 	.word	0x00011030


	//   ....[25]....
        /*029c*/ 	.word	0x000114d0


	//----- nvinfo : EIATTR_REG_RECONFIG
	.align		4
.L_122:
        /*02a0*/ 	.byte	0x01, 0x54
	.zero		2


	//----- nvinfo : EIATTR_SYSCALL_OFFSETS
	.align		4
        /*02a4*/ 	.byte	0x04, 0x46
        /*02a6*/ 	.short	(.L_124 - .L_123)


	//   ....[0]....
.L_123:
        /*02a8*/ 	.word	0x00001660


	//   ....[1]....
        /*02ac*/ 	.word	0x0000e180


	//   ....[2]....
        /*02b0*/ 	.word	0x0000e2c0


	//   ....[3]....
        /*02b4*/ 	.word	0x0000e3c0


	//----- nvinfo : EIATTR_MBARRIER_INSTR_OFFSETS
	.align		4
.L_124:
        /*02b8*/ 	.byte	0x04, 0x39
        /*02ba*/ 	.short	(.L_126 - .L_125)


	//   ....[0]....
.L_125:
        /*02bc*/ 	.word	0x000002b0
        /*02c0*/ 	.word	0x000000ff
        /*02c4*/ 	.word	0x00034800
        /*02c8*/ 	.short	0x0100
        /*02ca*/ 	.byte	0x08
	.zero		1


	//   ....[1]....
        /*02cc*/ 	.word	0x000002c0
        /*02d0*/ 	.word	0x000000ff
        /*02d4*/ 	.word	0x00034820
        /*02d8*/ 	.short	0x0100
        /*02da*/ 	.byte	0x08
	.zero		1


	//   ....[2]....
        /*02dc*/ 	.word	0x000003b0
        /*02e0*/ 	.word	0x000000ff
        /*02e4*/ 	.word	0x00034830
        /*02e8*/ 	.short	0x0100
        /*02ea*/ 	.byte	0x08
	.zero		1


	//   ....[3]....
        /*02ec*/ 	.word	0x000003c0
        /*02f0*/ 	.word	0x000000ff
        /*02f4*/ 	.word	0x00034840
        /*02f8*/ 	.short	0x0100
        /*02fa*/ 	.byte	0x08
	.zero		1


	//   ....[4]....
        /*02fc*/ 	.word	0x000003d0
        /*0300*/ 	.word	0x000000ff
        /*0304*/ 	.word	0x00034838
        /*0308*/ 	.short	0x0100
        /*030a*/ 	.byte	0x08
	.zero		1


	//   ....[5]....
        /*030c*/ 	.word	0x000003e0
        /*0310*/ 	.word	0x000000ff
        /*0314*/ 	.word	0x00034848
        /*0318*/ 	.short	0x0100
        /*031a*/ 	.byte	0x08
	.zero		1


	//   ....[6]....
        /*031c*/ 	.word	0x000005f0
        /*0320*/ 	.word	0x000000ff
        /*0324*/ 	.word	0x00034850
        /*0328*/ 	.short	0x0100
        /*032a*/ 	.byte	0x08
	.zero		1


	//   ....[7]....
        /*032c*/ 	.word	0x00000600
        /*0330*/ 	.word	0x000000ff
        /*0334*/ 	.word	0x00034860
        /*0338*/ 	.short	0x0100
        /*033a*/ 	.byte	0x08
	.zero		1


	//   ....[8]....
        /*033c*/ 	.word	0x00000610
        /*0340*/ 	.word	0x000000ff
        /*0344*/ 	.word	0x00034858
        /*0348*/ 	.short	0x0100
        /*034a*/ 	.byte	0x08
	.zero		1


	//   ....[9]....
        /*034c*/ 	.word	0x00000620
        /*0350*/ 	.word	0x000000ff
        /*0354*/ 	.word	0x00034868
        /*0358*/ 	.short	0x0100
        /*035a*/ 	.byte	0x08
	.zero		1


	//   ....[10]....
        /*035c*/ 	.word	0x00000840
        /*0360*/ 	.word	0x000000ff
        /*0364*/ 	.word	0x00034870
        /*0368*/ 	.short	0x0100
        /*036a*/ 	.byte	0x08
	.zero		1


	//   ....[11]....
        /*036c*/ 	.word	0x00000850
        /*0370*/ 	.word	0x000000ff
        /*0374*/ 	.word	0x00034880
        /*0378*/ 	.short	0x0100
        /*037a*/ 	.byte	0x08
	.zero		1


	//   ....[12]....
        /*037c*/ 	.word	0x00000860
        /*0380*/ 	.word	0x000000ff
        /*0384*/ 	.word	0x00034878
        /*0388*/ 	.short	0x0100
        /*038a*/ 	.byte	0x08
	.zero		1


	//   ....[13]....
        /*038c*/ 	.word	0x00000870
        /*0390*/ 	.word	0x000000ff
        /*0394*/ 	.word	0x00034888
        /*0398*/ 	.short	0x0100
        /*039a*/ 	.byte	0x08
	.zero		1


	//   ....[14]....
        /*039c*/ 	.word	0x00000ac0
        /*03a0*/ 	.word	0x000000ff
        /*03a4*/ 	.word	0x00034890
        /*03a8*/ 	.short	0x0100
        /*03aa*/ 	.byte	0x08
	.zero		1


	//   ....[15]....
        /*03ac*/ 	.word	0x00000ad0
        /*03b0*/ 	.word	0x000000ff
        /*03b4*/ 	.word	0x000348a0
        /*03b8*/ 	.short	0x0100
        /*03ba*/ 	.byte	0x08
	.zero		1


	//   ....[16]....
        /*03bc*/ 	.word	0x00000ae0
        /*03c0*/ 	.word	0x000000ff
        /*03c4*/ 	.word	0x00034898
        /*03c8*/ 	.short	0x0100
        /*03ca*/ 	.byte	0x08
	.zero		1


	//   ....[17]....
        /*03cc*/ 	.word	0x00000af0
        /*03d0*/ 	.word	0x000000ff
        /*03d4*/ 	.word	0x000348a8
        /*03d8*/ 	.short	0x0100
        /*03da*/ 	.byte	0x08
	.zero		1


	//   ....[18]....
        /*03dc*/ 	.word	0x00000d90
        /*03e0*/ 	.word	0x000000ff
        /*03e4*/ 	.word	0x000348b0
        /*03e8*/ 	.short	0x0100
        /*03ea*/ 	.byte	0x08
	.zero		1


	//   ....[19]....
        /*03ec*/ 	.word	0x00000da0
        /*03f0*/ 	.word	0x000000ff
        /*03f4*/ 	.word	0x000348c0
        /*03f8*/ 	.short	0x0100
        /*03fa*/ 	.byte	0x08
	.zero		1


	//   ....[20]....
        /*03fc*/ 	.word	0x00000db0
        /*0400*/ 	.word	0x000000ff
        /*0404*/ 	.word	0x000348b8
        /*0408*/ 	.short	0x0100
        /*040a*/ 	.byte	0x08
	.zero		1


	//   ....[21]....
        /*040c*/ 	.word	0x00000dc0
        /*0410*/ 	.word	0x000000ff
        /*0414*/ 	.word	0x000348c8
        /*0418*/ 	.short	0x0100
        /*041a*/ 	.byte	0x08
	.zero		1


	//   ....[22]....
        /*041c*/ 	.word	0x000016a0
        /*0420*/ 	.word	0x000000ff
        /*0424*/ 	.word	0x00034800
        /*0428*/ 	.short	0x010a
        /*042a*/ 	.byte	0x27
	.zero		1


	//   ....[23]....
        /*042c*/ 	.word	0x00001720
        /*0430*/ 	.word	0x0000000a
        /*0434*/ 	.word	0x00034830
        /*0438*/ 	.short	0x010a
        /*043a*/ 	.byte	0x3f
	.zero		1


	//   ....[24]....
        /*043c*/ 	.word	0x00001760
        /*0440*/ 	.word	0x0000000a
        /*0444*/ 	.word	0x00034830
        /*0448*/ 	.short	0x010a
        /*044a*/ 	.byte	0x3f
	.zero		1


	//   ....[25]....
        /*044c*/ 	.word	0x00006060
        /*0450*/ 	.word	0x0000000a
        /*0454*/ 	.word	0x00000000
        /*0458*/ 	.short	0x0101
        /*045a*/ 	.byte	0x3f
	.zero		1


	//   ....[26]....
        /*045c*/ 	.word	0x00007050
        /*0460*/ 	.word	0x000000ff
        /*0464*/ 	.word	0x00034830
        /*0468*/ 	.short	0x010a
        /*046a*/ 	.byte	0x06
	.zero		1


	//   ....[27]....
        /*046c*/ 	.word	0x00007090
        /*0470*/ 	.word	0x000000ff
        /*0474*/ 	.word	0x00034830
        /*0478*/ 	.short	0x010a
        /*047a*/ 	.byte	0x06
	.zero		1


	//   ....[28]....
        /*047c*/ 	.word	0x000097d0
        /*0480*/ 	.word	0x000000ff
        /*0484*/ 	.word	0x00034850
        /*0488*/ 	.short	0x010a
        /*048a*/ 	.byte	0x06
	.zero		1


	//   ....[29]....
        /*048c*/ 	.word	0x00009810
        /*0490*/ 	.word	0x000000ff
        /*0494*/ 	.word	0x00034850
        /*0498*/ 	.short	0x010a
        /*049a*/ 	.byte	0x06
	.zero		1


	//   ....[30]....
        /*049c*/ 	.word	0x0000bd50
        /*04a0*/ 	.word	0x0000000a
        /*04a4*/ 	.word	0x00000000
        /*04a8*/ 	.short	0x0101
        /*04aa*/ 	.byte	0x3f
	.zero		1


	//   ....[31]....
        /*04ac*/ 	.word	0x0000c660
        /*04b0*/ 	.word	0x00000061
        /*04b4*/ 	.word	0x00000000
        /*04b8*/ 	.short	0x0101
        /*04ba*/ 	.byte	0x3f
	.zero		1


	//   ....[32]....
        /*04bc*/ 	.word	0x0000c700
        /*04c0*/ 	.word	0x000000ff
        /*04c4*/ 	.word	0x00034850
        /*04c8*/ 	.short	0x010a
        /*04ca*/ 	.byte	0x05
	.zero		1


	//   ....[33]....
        /*04cc*/ 	.word	0x0000c740
        /*04d0*/ 	.word	0x000000ff
        /*04d4*/ 	.word	0x00034850
        /*04d8*/ 	.short	0x010a
        /*04da*/ 	.byte	0x05
	.zero		1


	//   ....[34]....
        /*04dc*/ 	.word	0x0000d530
        /*04e0*/ 	.word	0x00000003
        /*04e4*/ 	.word	0x00000000
        /*04e8*/ 	.short	0x0101
        /*04ea*/ 	.byte	0x3f
	.zero		1


	//   ....[35]....
        /*04ec*/ 	.word	0x0000db50
        /*04f0*/ 	.word	0x000000ff
        /*04f4*/ 	.word	0x00000000
        /*04f8*/ 	.short	0x0101
        /*04fa*/ 	.byte	0x07
	.zero		1


	//   ....[36]....
        /*04fc*/ 	.word	0x0000db60
        /*0500*/ 	.word	0x000000ff
        /*0504*/ 	.word	0x00000000
        /*0508*/ 	.short	0x0101
        /*050a*/ 	.byte	0x06
	.zero		1


	//   ....[37]....
        /*050c*/ 	.word	0x0000ea00
        /*0510*/ 	.word	0x00000005
        /*0514*/ 	.word	0x00034840
        /*0518*/ 	.short	0x010a
        /*051a*/ 	.byte	0x3f
	.zero		1


	//   ....[38]....
        /*051c*/ 	.word	0x0000eee0
        /*0520*/ 	.word	0x0000000a
        /*0524*/ 	.word	0x00034820
        /*0528*/ 	.short	0x010a
        /*052a*/ 	.byte	0x3f
	.zero		1


	//   ....[39]....
        /*052c*/ 	.word	0x0000f1d0
        /*0530*/ 	.word	0x00000002
        /*0534*/ 	.word	0x00034840
        /*0538*/ 	.short	0x010a
        /*053a*/ 	.byte	0x3f
	.zero		1


	//   ....[40]....
        /*053c*/ 	.word	0x0000f480
        /*0540*/ 	.word	0x00000002
        /*0544*/ 	.word	0x00034860
        /*0548*/ 	.short	0x010a
        /*054a*/ 	.byte	0x3f
	.zero		1


	//   ....[41]....
        /*054c*/ 	.word	0x0000f9b0
        /*0550*/ 	.word	0x00000002
        /*0554*/ 	.word	0x00034840
        /*0558*/ 	.short	0x010a
        /*055a*/ 	.byte	0x3f
	.zero		1


	//   ....[42]....
        /*055c*/ 	.word	0x0000fc60
        /*0560*/ 	.word	0x00000002
        /*0564*/ 	.word	0x00034860
        /*0568*/ 	.short	0x010a
        /*056a*/ 	.byte	0x3f
	.zero		1


	//   ....[43]....
        /*056c*/ 	.word	0x00010100
        /*0570*/ 	.word	0x00000002
        /*0574*/ 	.word	0x00034840
        /*0578*/ 	.short	0x010a
        /*057a*/ 	.byte	0x3f
	.zero		1


	//   ....[44]....
        /*057c*/ 	.word	0x000103b0
        /*0580*/ 	.word	0x00000002
        /*0584*/ 	.word	0x00034860
        /*0588*/ 	.short	0x010a
        /*058a*/ 	.byte	0x3f
	.zero		1


	//   ....[45]....
        /*058c*/ 	.word	0x000106f0
        /*0590*/ 	.word	0x00000002
        /*0594*/ 	.word	0x00034860
        /*0598*/ 	.short	0x010a
        /*059a*/ 	.byte	0x3f
	.zero		1


	//   ....[46]....
        /*059c*/ 	.word	0x00010ad0
        /*05a0*/ 	.word	0x00000000
        /*05a4*/ 	.word	0x00034820
        /*05a8*/ 	.short	0x010a
        /*05aa*/ 	.byte	0x3f
	.zero		1


	//   ....[47]....
        /*05ac*/ 	.word	0x00010c70
        /*05b0*/ 	.word	0x00000006
        /*05b4*/ 	.word	0x00000000
        /*05b8*/ 	.short	0x010a
        /*05ba*/ 	.byte	0x3f
	.zero		1


	//   ....[48]....
        /*05bc*/ 	.word	0x00010ce0
        /*05c0*/ 	.word	0x00000003
        /*05c4*/ 	.word	0x00000000
        /*05c8*/ 	.short	0x010a
        /*05ca*/ 	.byte	0x3f
	.zero		1


	//   ....[49]....
        /*05cc*/ 	.word	0x00010d40
        /*05d0*/ 	.word	0x00000010
        /*05d4*/ 	.word	0x00000000
        /*05d8*/ 	.short	0x010a
        /*05da*/ 	.byte	0x3f
	.zero		1


	//   ....[50]....
        /*05dc*/ 	.word	0x00010d70
        /*05e0*/ 	.word	0x00000003
        /*05e4*/ 	.word	0x00000000
        /*05e8*/ 	.short	0x010a
        /*05ea*/ 	.byte	0x3f
	.zero		1


	//   ....[51]....
        /*05ec*/ 	.word	0x00010de0
        /*05f0*/ 	.word	0x00000003
        /*05f4*/ 	.word	0x00034800
        /*05f8*/ 	.short	0x010a
        /*05fa*/ 	.byte	0x3f
	.zero		1


	//   ....[52]....
        /*05fc*/ 	.word	0x00010e30
        /*0600*/ 	.word	0x0000000a
        /*0604*/ 	.word	0x00034830
        /*0608*/ 	.short	0x010a
        /*060a*/ 	.byte	0x3f
	.zero		1


	//   ....[53]....
        /*060c*/ 	.word	0x00010e90
        /*0610*/ 	.word	0x00000014
        /*0614*/ 	.word	0x00034830
        /*0618*/ 	.short	0x010a
        /*061a*/ 	.byte	0x3f
	.zero		1


	//   ....[54]....
        /*061c*/ 	.word	0x00010ef0
        /*0620*/ 	.word	0x00000014
        /*0624*/ 	.word	0x00034850
        /*0628*/ 	.short	0x010a
        /*062a*/ 	.byte	0x3f
	.zero		1


	//   ....[55]....
        /*062c*/ 	.word	0x00010f50
        /*0630*/ 	.word	0x00000003
        /*0634*/ 	.word	0x00034850
        /*0638*/ 	.short	0x010a
        /*063a*/ 	.byte	0x3f
	.zero		1


	//   ....[56]....
        /*063c*/ 	.word	0x000110f0
        /*0640*/ 	.word	0x00000005
        /*0644*/ 	.word	0x00034840
        /*0648*/ 	.short	0x010a
        /*064a*/ 	.byte	0x3f
	.zero		1


	//   ....[57]....
        /*064c*/ 	.word	0x00011170
        /*0650*/ 	.word	0x00000007
        /*0654*/ 	.word	0x00034820
        /*0658*/ 	.short	0x010a
        /*065a*/ 	.byte	0x3f
	.zero		1


	//   ....[58]....
        /*065c*/ 	.word	0x000111c0
        /*0660*/ 	.word	0x00000002
        /*0664*/ 	.word	0x00034840
        /*0668*/ 	.short	0x010a
        /*066a*/ 	.byte	0x3f
	.zero		1


	//   ....[59]....
        /*066c*/ 	.word	0x00011210
        /*0670*/ 	.word	0x00000002
        /*0674*/ 	.word	0x00034860
        /*0678*/ 	.short	0x010a
        /*067a*/ 	.byte	0x3f
	.zero		1


	//   ....[60]....
        /*067c*/ 	.word	0x00011260
        /*0680*/ 	.word	0x00000002
        /*0684*/ 	.word	0x00034840
        /*0688*/ 	.short	0x010a
        /*068a*/ 	.byte	0x3f
	.zero		1


	//   ....[61]....
        /*068c*/ 	.word	0x000112b0
        /*0690*/ 	.word	0x00000002
        /*0694*/ 	.word	0x00034860
        /*0698*/ 	.short	0x010a
        /*069a*/ 	.byte	0x3f
	.zero		1


	//   ....[62]....
        /*069c*/ 	.word	0x00011300
        /*06a0*/ 	.word	0x00000002
        /*06a4*/ 	.word	0x00034840
        /*06a8*/ 	.short	0x010a
        /*06aa*/ 	.byte	0x3f
	.zero		1


	//   ....[63]....
        /*06ac*/ 	.word	0x00011350
        /*06b0*/ 	.word	0x00000002
        /*06b4*/ 	.word	0x00034860
        /*06b8*/ 	.short	0x010a
        /*06ba*/ 	.byte	0x3f
	.zero		1


	//   ....[64]....
        /*06bc*/ 	.word	0x000113a0
        /*06c0*/ 	.word	0x00000002
        /*06c4*/ 	.word	0x00034860
        /*06c8*/ 	.short	0x010a
        /*06ca*/ 	.byte	0x3f
	.zero		1


	//   ....[65]....
        /*06cc*/ 	.word	0x000113f0
        /*06d0*/ 	.word	0x00000000
        /*06d4*/ 	.word	0x00034820
        /*06d8*/ 	.short	0x010a
        /*06da*/ 	.byte	0x3f
	.zero		1


	//   ....[66]....
        /*06dc*/ 	.word	0x00011590
        /*06e0*/ 	.word	0x00000006
        /*06e4*/ 	.word	0x00000000
        /*06e8*/ 	.short	0x010a
        /*06ea*/ 	.byte	0x3f
	.zero		1


	//   ....[67]....
        /*06ec*/ 	.word	0x000115e0
        /*06f0*/ 	.word	0x00000003
        /*06f4*/ 	.word	0x00000000
        /*06f8*/ 	.short	0x010a
        /*06fa*/ 	.byte	0x3f
	.zero		1


	//   ....[68]....
        /*06fc*/ 	.word	0x00011630
        /*0700*/ 	.word	0x00000010
        /*0704*/ 	.word	0x00000000
        /*0708*/ 	.short	0x010a
        /*070a*/ 	.byte	0x3f
	.zero		1


	//----- nvinfo : EIATTR_NUM_MBARRIERS
	.align		4
.L_126:
        /*070c*/ 	.byte	0x03, 0x38
        /*070e*/ 	.short	0x0016


	//----- nvinfo : EIATTR_EXIT_INSTR_OFFSETS
	.align		4
        /*0710*/ 	.byte	0x04, 0x1c
        /*0712*/ 	.short	(.L_128 - .L_127)


	//   ....[0]....
.L_127:
        /*0714*/ 	.word	0x00000fa0


	//   ....[1]....
        /*0718*/ 	.word	0x0000dc20


	//   ....[2]....
        /*071c*/ 	.word	0x0000dc80


	//   ....[3]....
        /*0720*/ 	.word	0x00010dc0


	//----- nvinfo : EIATTR_MAX_THREADS
	.align		4
.L_128:
        /*0724*/ 	.byte	0x04, 0x05
        /*0726*/ 	.short	(.L_130 - .L_129)
.L_129:
        /*0728*/ 	.word	0x00000180
        /*072c*/ 	.word	0x00000001
        /*0730*/ 	.word	0x00000001


	//----- nvinfo : EIATTR_CRS_STACK_SIZE
	.align		4
.L_130:
        /*0734*/ 	.byte	0x04, 0x1e
        /*0736*/ 	.short	(.L_132 - .L_131)
.L_131:
        /*0738*/ 	.word	0x00000000


	//----- nvinfo : EIATTR_CBANK_PARAM_SIZE
	.align		4
.L_132:
        /*073c*/ 	.byte	0x03, 0x19
        /*073e*/ 	.short	0x0bf0


	//----- nvinfo : EIATTR_PARAM_CBANK
	.align		4
        /*0740*/ 	.byte	0x04, 0x0a
        /*0742*/ 	.short	(.L_134 - .L_133)
	.align		4
.L_133:
        /*0744*/ 	.word	index@(.nv.constant0._ZN7cutlass13device_kernelIN5flash11enable_sm90INS1_16FlashAttnFwdSm90INS1_25CollectiveMainloopFwdSm90ILi2EN4cute5tupleIJNS5_1CILi2EEENS7_ILi1EEES9_EEENS6_IJNS7_ILi128EEENS7_ILi176EEESB_EEELi128ENS_10bfloat16_tEfNS_4arch4Sm90ELb0ELb0ELb1ELb0ELb0ELb0ELb0ELb1ELb1ELb0ELb0ELb0EEENS1_21CollectiveEpilogueFwdINS6_IJSB_SB_SC_EEESA_SE_SG_Li256ELb0ELb0ELb0ELb0EEENS1_29StaticPersistentTileSchedulerILb0EEEEEEEEEvNT_6ParamsE)
        /*0748*/ 	.short	0x0210
        /*074a*/ 	.short	0x0bf0


	//----- nvinfo : EIATTR_SW_WAR
	.align		4
.L_134:
        /*074c*/ 	.byte	0x04, 0x36
        /*074e*/ 	.short	(.L_136 - .L_135)
.L_135:
        /*0750*/ 	.word	0x00000008
.L_136:


//--------------------- .nv.info._ZN7cutlass13device_kernelIN5flash11enable_sm90INS1_16FlashAttnFwdSm90INS1_25CollectiveMainloopFwdSm90ILi2EN4cute5tupleIJNS5_1CILi1EEES8_S8_EEENS6_IJNS7_ILi128EEENS7_ILi176EEESA_EEELi128ENS_10bfloat16_tEfNS_4arch4Sm90ELb0ELb0ELb1ELb1ELb0ELb0ELb0ELb1ELb1ELb0ELb0ELb0EEENS1_21CollectiveEpilogueFwdINS6_IJSA_SA_SB_EEES9_SD_SF_Li256ELb1ELb0ELb0ELb0EEENS1_36VarlenDynamicPersistentTileSchedulerILi128ELi176ELi256ELi32ELb0ELb0ELb1ELb0ELb1ELb1EEEEEEEEEvNT_6ParamsE --------------------------
	.section	.nv.info._ZN7cutlass13device_kernelIN5flash11enable_sm90INS1_16FlashAttnFwdSm90INS1_25CollectiveMainloopFwdSm90ILi2EN4cute5tupleIJNS5_1CILi1EEES8_S8_EEENS6_IJNS7_ILi128EEENS7_ILi176EEESA_EEELi128ENS_10bfloat16_tEfNS_4arch4Sm90ELb0ELb0ELb1ELb1ELb0ELb0ELb0ELb1ELb1ELb0ELb0ELb0EEENS1_21CollectiveEpilogueFwdINS6_IJSA_SA_SB_EEES9_SD_SF_Li256ELb1ELb0ELb0ELb0EEENS1_36VarlenDynamicPersistentTileSchedulerILi128ELi176ELi256ELi32ELb0ELb0ELb1ELb0ELb1ELb1EEEEEEEEEvNT_6ParamsE,"",@"SHT_CUDA_INFO"
	.sectionflags	@""
	.align	4


	//----- nvinfo : EIATTR_CUDA_API_VERSION
	.align		4
        /*0000*/ 	.byte	0x04, 0x37
        /*0002*/ 	.short	(.L_138 - .L_137)
.L_137:
        /*0004*/ 	.word	0x00000082


	//----- nvinfo : EIATTR_KPARAM_INFO
	.align		4
.L_138:
        /*0008*/ 	.byte	0x04, 0x17
        /*000a*/ 	.short	(.L_140 - .L_139)
.L_139:
        /*000c*/ 	.word	0x00000000
        /*0010*/ 	.short	0x0000
        /*0012*/ 	.short	0x0070
        /*0014*/ 	.byte	0x00, 0xf0, 0x01, 0x28


	//----- nvinfo : EIATTR_SPARSE_MMA_MASK
	.align		4
.L_140:
        /*0018*/ 	.byte	0x03, 0x50
        /*001a*/ 	.short	0x0000


	//----- nvinfo : EIATTR_MAXREG_COUNT
	.align		4
        /*001c*/ 	.byte	0x03, 0x1b
        /*001e*/ 	.short	0x00a8


	//----- nvinfo : EIATTR_NUM_BARRIERS
	.align		4
        /*0020*/ 	.byte	0x02, 0x4c
        /*0022*/ 	.byte	0x10
	.zero		1


	//----- nvinfo : EIATTR_EXTERNS
	.align		4
        /*0024*/ 	.byte	0x04, 0x0f
        /*0026*/ 	.short	(.L_142 - .L_141)


	//   ....[0]....
	.align		4
.L_141:
        /*0028*/ 	.word	index@(__assertfail)


	//----- nvinfo : EIATTR_ANNOTATIONS
	.align		4
.L_142:
        /*002c*/ 	.byte	0x04, 0x55
        /*002e*/ 	.short	(.L_144 - .L_143)


	//   ....[0]....
.L_143:
        /* <DEDUP_REMOVED lines=38> */
        /*0284*/ 	.byte	0x40, 0x3a, 0x01, 0x00, 0x01, 0x00, 0x00, 0x00, 0x50, 0x3b, 0x01, 0x00


	//----- nvinfo : EIATTR_MERCURY_ISA_VERSION
	.align		4
.L_144:
        /*0290*/ 	.byte	0x03, 0x5f
        /*0292*/ 	.short	0x0101


	//----- nvinfo : EIATTR_UNUSED_LOAD_BYTE_OFFSET
	.align		4
        /*0294*/ 	.byte	0x04, 0x44
        /*0296*/ 	.short	(.L_146 - .L_145)


	//   ....[0]....
.L_145:
        /*0298*/ 	.word	0x00000a50
        /*029c*/ 	.word	0x0000fff0


	//   ....[1]....
        /*02a0*/ 	.word	0x0000d300
        /*02a4*/ 	.word	0x0000fff0


	//----- nvinfo : EIATTR_INT_WARP_WIDE_INSTR_OFFSETS
	.align		4
.L_146:
        /*02a8*/ 	.byte	0x04, 0x31
        /*02aa*/ 	.short	(.L_148 - .L_147)


	//   ....[0]....
.L_147:
        /*02ac*/ 	.word	0x00000150


	//   ....[1]....
        /*02b0*/ 	.word	0x000001f0


	//   ....[2]....
        /*02b4*/ 	.word	0x00000260


	//   ....[3]....
        /*02b8*/ 	.word	0x00010090


	//   ....[4]....
        /*02bc*/ 	.word	0x00010130


	//   ....[5]....
        /*02c0*/ 	.word	0x000105c0


	//   ....[6]....
        /*02c4*/ 	.word	0x000105f0


	//   ....[7]....
        /*02c8*/ 	.word	0x00010800


	//   ....[8]....
        /*02cc*/ 	.word	0x000129b0


	//   ....[9]....
        /*02d0*/ 	.word	0x00012a50


	//----- nvinfo : EIATTR_COOP_GROUP_MASK_REGIDS
	.align		4
.L_148:
        /*02d4*/ 	.byte	0x04, 0x29
        /*02d6*/ 	.short	(.L_150 - .L_149)


	//   ....[0]....
.L_149:
        /*02d8*/ 	.word	0xffffffff


	//   ....[1]....
        /*02dc*/ 	.word	0xffffffff


	//   ....[2]....
        /*02e0*/ 	.word	0xffffffff


	//   ....[3]....
        /*02e4*/ 	.word	0xffffffff


	//   ....[4]....
        /*02e8*/ 	.word	0xffffffff


	//   ....[5]....
        /*02ec*/ 	.word	0xffffffff


	//   ....[6]....
        /*02f0*/ 	.word	0xffffffff


	//   ....[7]....
        /*02f4*/ 	.word	0xffffffff


	//   ....[8]....
        /*02f8*/ 	.word	0xffffffff


	//   ....[9]....
        /*02fc*/ 	.word	0xffffffff


	//   ....[10]....
        /*0300*/ 	.word	0xffffffff


	//   ....[11]....
        /*0304*/ 	.word	0xffffffff


	//   ....[12]....
        /*0308*/ 	.word	0xffffffff


	//   ....[13]....
        /*030c*/ 	.word	0xffffffff


	//   ....[14]....
        /*0310*/ 	.word	0xffffffff


	//   ....[15]....
        /*0314*/ 	.word	0xffffffff


	//   ....[16]....
        /*0318*/ 	.word	0xffffffff


	//   ....[17]....
        /*031c*/ 	.word	0xffffffff


	//   ....[18]....
        /*0320*/ 	.word	0xffffffff


	//   ....[19]....
        /*0324*/ 	.word	0xffffffff


	//   ....[20]....
        /*0328*/ 	.word	0xffffffff


	//   ....[21]....
        /*032c*/ 	.word	0xffffffff


	//   ....[22]....
        /*0330*/ 	.word	0xffffffff


	//   ....[23]....
        /*0334*/ 	.word	0xffffffff


	//   ....[24]....
        /*0338*/ 	.word	0xffffffff


	//   ....[25]....
        /*033c*/ 	.word	0xffffffff


	//   ....[26]....
        /*0340*/ 	.word	0xffffffff


	//   ....[27]....
        /*0344*/ 	.word	0xffffffff


	//   ....[28]....
        /*0348*/ 	.word	0xffffffff


	//   ....[29]....
        /*034c*/ 	.word	0xffffffff


	//   ....[30]....
        /*0350*/ 	.word	0xffffffff


	//   ....[31]....
        /*0354*/ 	.word	0xffffffff


	//   ....[32]....
        /*0358*/ 	.word	0xffffffff


	//   ....[33]....
        /*035c*/ 	.word	0xffffffff


	//   ....[34]....
        /*0360*/ 	.word	0xffffffff


	//   ....[35]....
        /*0364*/ 	.word	0xffffffff


	//   ....[36]....
        /*0368*/ 	.word	0xffffffff


	//   ....[37]....
        /*036c*/ 	.word	0xffffffff


	//   ....[38]....
        /*0370*/ 	.word	0xffffffff


	//   ....[39]....
        /*0374*/ 	.word	0xffffffff


	//   ....[40]....
        /*0378*/ 	.word	0xffffffff


	//   ....[41]....
        /*037c*/ 	.word	0xffffffff


	//   ....[42]....
        /*0380*/ 	.word	0xffffffff


	//   ....[43]....
        /*0384*/ 	.word	0xffffffff


	//   ....[44]....
        /*0388*/ 	.word	0xffffffff


	//   ....[45]....
        /*038c*/ 	.word	0xffffffff


	//   ....[46]....
        /*0390*/ 	.word	0xffffffff


	//   ....[47]....
        /*0394*/ 	.word	0xffffffff


	//   ....[48]....
        /*0398*/ 	.word	0xffffffff


	//   ....[49]....
        /*039c*/ 	.word	0xffffffff


	//   ....[50]....
        /*03a0*/ 	.word	0xffffffff


	//   ....[51]....
        /*03a4*/ 	.word	0xffffffff


	//   ....[52]....
        /*03a8*/ 	.word	0xffffffff


	//   ....[53]....
        /*03ac*/ 	.word	0xffffffff


	//   ....[54]....
        /*03b0*/ 	.word	0x0500000f


	//   ....[55]....
        /*03b4*/ 	.word	0x0500000f


	//   ....[56]....
        /*03b8*/ 	.word	0x0500000f


	//   ....[57]....
        /*03bc*/ 	.word	0x0500000f


	//   ....[58]....
        /*03c0*/ 	.word	0x0500000f


	//   ....[59]....
        /*03c4*/ 	.word	0x0500000f


	//   ....[60]....
        /*03c8*/ 	.word	0x0500000f


	//   ....[61]....
        /*03cc*/ 	.word	0x0500000f


	//   ....[62]....
        /*03d0*/ 	.word	0x0500000f


	//   ....[63]....
        /*03d4*/ 	.word	0x0500000f


	//   ....[64]....
        /*03d8*/ 	.word	0x0500000f


	//   ....[65]....
        /*03dc*/ 	.word	0x0500000f


	//   ....[66]....
        /*03e0*/ 	.word	0x0500000f


	//   ....[67]....
        /*03e4*/ 	.word	0x0500000f


	//   ....[68]....
        /*03e8*/ 	.word	0x0500000f


	//   ....[69]....
        /*03ec*/ 	.word	0x0500000f


	//   ....[70]....
        /*03f0*/ 	.word	0x0500000f


	//   ....[71]....
        /*03f4*/ 	.word	0x0500000f


	//   ....[72]....
        /*03f8*/ 	.word	0x0500000f


	//----- nvinfo : EIATTR_COOP_GROUP_INSTR_OFFSETS
	.align		4
.L_150:
        /*03fc*/ 	.byte	0x04, 0x28
        /*03fe*/ 	.short	(.L_152 - .L_151)


	//   ....[0]....
.L_151:
        /*0400*/ 	.word	0x00000060


	//   ....[1]....
        /*0404*/ 	.word	0x00000160


	//   ....[2]....
        /*0408*/ 	.word	0x00000210


	//   ....[3]....
        /*040c*/ 	.word	0x000003d0


	//   ....[4]....
        /*0410*/ 	.word	0x00000530


	//   ....[5]....
        /*0414*/ 	.word	0x00000650


	//   ....[6]....
        /*0418*/ 	.word	0x000007b0


	//   ....[7]....
        /*041c*/ 	.word	0x000012c0


	//   ....[8]....
        /*0420*/ 	.word	0x00005470


	//   ....[9]....
        /*0424*/ 	.word	0x00005500


	//   ....[10]....
        /*0428*/ 	.word	0x000057e0


	//   ....[11]....
        /*042c*/ 	.word	0x000059b0


	//   ....[12]....
        /*0430*/ 	.word	0x0000a700


	//   ....[13]....
        /*0434*/ 	.word	0x0000a750


	//   ....[14]....
        /*0438*/ 	.word	0x0000b280


	//   ....[15]....
        /*043c*/ 	.word	0x0000b330


	//   ....[16]....
        /*0440*/ 	.word	0x0000c7b0


	//   ....[17]....
        /*0444*/ 	.word	0x0000c810


	//   ....[18]....
        /*0448*/ 	.word	0x0000cd00


	//   ....[19]....
        /*044c*/ 	.word	0x0000cd10


	//   ....[20]....
        /*0450*/ 	.word	0x0000f1b0


	//   ....[21]....
        /*0454*/ 	.word	0x0000f350


	//   ....[22]....
        /*0458*/ 	.word	0x0000f380


	//   ....[23]....
        /*045c*/ 	.word	0x0000f3c0


	//   ....[24]....
        /*0460*/ 	.word	0x0000f420


	//   ....[25]....
        /*0464*/ 	.word	0x0000f480


	//   ....[26]....
        /*0468*/ 	.word	0x0000f4c0


	//   ....[27]....
        /*046c*/ 	.word	0x0000f680


	//   ....[28]....
        /*0470*/ 	.word	0x0000f6e0


	//   ....[29]....
        /*0474*/ 	.word	0x0000f720


	//   ....[30]....
        /*0478*/ 	.word	0x0000f760


	//   ....[31]....
        /*047c*/ 	.word	0x0000f790


	//   ....[32]....
        /*0480*/ 	.word	0x0000f7c0


	//   ....[33]....
        /*0484*/ 	.word	0x0000f850


	//   ....[34]....
        /*0488*/ 	.word	0x0000f880


	//   ....[35]....
        /*048c*/ 	.word	0x0000f910


	//   ....[36]....
        /*0490*/ 	.word	0x00012e70


	//   ....[37]....
        /*0494*/ 	.word	0x00012e80


	//   ....[38]....
        /*0498*/ 	.word	0x00012fa0


	//   ....[39]....
        /*049c*/ 	.word	0x00013000


	//   ....[40]....
        /*04a0*/ 	.word	0x00013040


	//   ....[41]....
        /*04a4*/ 	.word	0x00013080


	//   ....[42]....
        /*04a8*/ 	.word	0x000130b0


	//   ....[43]....
        /*04ac*/ 	.word	0x000130e0


	//   ....[44]....
        /*04b0*/ 	.word	0x00013280


	//   ....[45]....
        /*04b4*/ 	.word	0x000132e0


	//   ....[46]....
        /*04b8*/ 	.word	0x00013320


	//   ....[47]....
        /*04bc*/ 	.word	0x00013360


	//   ....[48]....
        /*04c0*/ 	.word	0x00013390


	//   ....[49]....
        /*04c4*/ 	.word	0x000133c0


	//   ....[50]....
        /*04c8*/ 	.word	0x00013480


	//   ....[51]....
        /*04cc*/ 	.word	0x000134a0


	//   ....[52]....
        /*04d0*/ 	.word	0x00013510


	//   ....[53]....
        /*04d4*/ 	.word	0x00013960


	//   ....[54]....
        /*04d8*/ 	.word	0x00013e40


	//   ....[55]....
        /*04dc*/ 	.word	0x00014260


	//   ....[56]....
        /*04e0*/ 	.word	0x000142f0


	//   ....[57]....
        /*04e4*/ 	.word	0x00014390


	//   ....[58]....
        /*04e8*/ 	.word	0x00014440


	//   ....[59]....
        /*04ec*/ 	.word	0x000144c0


	//   ....[60]....
        /*04f0*/ 	.word	0x00014540


	//   ....[61]....
        /*04f4*/ 	.word	0x000145c0


	//   ....[62]....
        /*04f8*/ 	.word	0x00014640


	//   ....[63]....
        /*04fc*/ 	.word	0x000146d0


	//   ....[64]....
        /*0500*/ 	.word	0x00014780


	//   ....[65]....
        /*0504*/ 	.word	0x00014800


	//   ....[66]....
        /*0508*/ 	.word	0x00014880


	//   ....[67]....
        /*050c*/ 	.word	0x00014900


	//   ....[68]....
        /*0510*/ 	.word	0x00014980


	//   ....[69]....
        /*0514*/ 	.word	0x000149f0


	//   ....[70]....
        /*0518*/ 	.word	0x00014a90


	//   ....[71]....
        /*051c*/ 	.word	0x00014b20


	//   ....[72]....
        /*0520*/ 	.word	0x00014c40


	//----- nvinfo : EIATTR_REG_RECONFIG
	.align		4
.L_152:
        /*0524*/ 	.byte	0x01, 0x54
	.zero		2


	//----- nvinfo : EIATTR_SYSCALL_OFFSETS
	.align		4
        /*0528*/ 	.byte	0x04, 0x46
        /*052a*/ 	.short	(.L_154 - .L_153)


	//   ....[0]....
.L_153:
        /*052c*/ 	.word	0x000014a0


	//   ....[1]....
        /*0530*/ 	.word	0x000102c0


	//   ....[2]....
        /*0534*/ 	.word	0x00010400


	//   ....[3]....
        /*0538*/ 	.word	0x00010500


	//----- nvinfo : EIATTR_MBARRIER_INSTR_OFFSETS
	.align		4
.L_154:
        /*053c*/ 	.byte	0x04, 0x39
        /*053e*/ 	.short	(.L_156 - .L_155)


	//   ....[0]....
.L_155:
        /*0540*/ 	.word	0x00000280
        /*0544*/ 	.word	0x000000ff
        /*0548*/ 	.word	0x00034800
        /*054c*/ 	.short	0x0100
        /*054e*/ 	.byte	0x08
	.zero		1


	//   ....[1]....
        /*0550*/ 	.word	0x00000290
        /*0554*/ 	.word	0x000000ff
        /*0558*/ 	.word	0x00034820
        /*055c*/ 	.short	0x0100
        /*055e*/ 	.byte	0x08
	.zero		1


	//   ....[2]....
        /*0560*/ 	.word	0x00000380
        /*0564*/ 	.word	0x000000ff
        /*0568*/ 	.word	0x00034830
        /*056c*/ 	.short	0x0100
        /*056e*/ 	.byte	0x08
	.zero		1


	//   ....[3]....
        /*0570*/ 	.word	0x00000390
        /*0574*/ 	.word	0x000000ff
        /*0578*/ 	.word	0x00034840
        /*057c*/ 	.short	0x0100
        /*057e*/ 	.byte	0x08
	.zero		1


	//   ....[4]....
        /*0580*/ 	.word	0x000003a0
        /*0584*/ 	.word	0x000000ff
        /*0588*/ 	.word	0x00034838
        /*058c*/ 	.short	0x0100
        /*058e*/ 	.byte	0x08
	.zero		1


	//   ....[5]....
        /*0590*/ 	.word	0x000003b0
        /*0594*/ 	.word	0x000000ff
        /*0598*/ 	.word	0x00034848
        /*059c*/ 	.short	0x0100
        /*059e*/ 	.byte	0x08
	.zero		1


	//   ....[6]....
        /*05a0*/ 	.word	0x000004e0
        /*05a4*/ 	.word	0x000000ff
        /*05a8*/ 	.word	0x00034850
        /*05ac*/ 	.short	0x0100
        /*05ae*/ 	.byte	0x08
	.zero		1


	//   ....[7]....
        /*05b0*/ 	.word	0x000004f0
        /*05b4*/ 	.word	0x000000ff
        /*05b8*/ 	.word	0x00034860
        /*05bc*/ 	.short	0x0100
        /*05be*/ 	.byte	0x08
	.zero		1


	//   ....[8]....
        /*05c0*/ 	.word	0x00000500
        /*05c4*/ 	.word	0x000000ff
        /*05c8*/ 	.word	0x00034858
        /*05cc*/ 	.short	0x0100
        /*05ce*/ 	.byte	0x08
	.zero		1


	//   ....[9]....
        /*05d0*/ 	.word	0x00000510
        /*05d4*/ 	.word	0x000000ff
        /*05d8*/ 	.word	0x00034868
        /*05dc*/ 	.short	0x0100
        /*05de*/ 	.byte	0x08
	.zero		1


	//   ....[10]....
        /*05e0*/ 	.word	0x00000600
        /*05e4*/ 	.word	0x000000ff
        /*05e8*/ 	.word	0x00034870
        /*05ec*/ 	.short	0x0100
        /*05ee*/ 	.byte	0x06
	.zero		1


	//   ....[11]....
        /*05f0*/ 	.word	0x00000610
        /*05f4*/ 	.word	0x000000ff
        /*05f8*/ 	.word	0x00034880
        /*05fc*/ 	.short	0x0100
        /*05fe*/ 	.byte	0x06
	.zero		1


	//   ....[12]....
        /*0600*/ 	.word	0x00000620
        /*0604*/ 	.word	0x000000ff
        /*0608*/ 	.word	0x00034878
        /*060c*/ 	.short	0x0100
        /*060e*/ 	.byte	0x06
	.zero		1


	//   ....[13]....
        /*0610*/ 	.word	0x00000630
        /*0614*/ 	.word	0x000000ff
        /*0618*/ 	.word	0x00034888
        /*061c*/ 	.short	0x0100
        /*061e*/ 	.byte	0x06
	.zero		1


	//   ....[14]....
        /*0620*/ 	.word	0x00000760
        /*0624*/ 	.word	0x000000ff
        /*0628*/ 	.word	0x00034890
        /*062c*/ 	.short	0x0100
        /*062e*/ 	.byte	0x08
	.zero		1


	//   ....[15]....
        /*0630*/ 	.word	0x00000770
        /*0634*/ 	.word	0x000000ff
        /*0638*/ 	.word	0x000348a0
        /*063c*/ 	.short	0x0100
        /*063e*/ 	.byte	0x08
	.zero		1


	//   ....[16]....
        /*0640*/ 	.word	0x00000780
        /*0644*/ 	.word	0x000000ff
        /*0648*/ 	.word	0x00034898
        /*064c*/ 	.short	0x0100
        /*064e*/ 	.byte	0x08
	.zero		1


	//   ....[17]....
        /*0650*/ 	.word	0x00000790
        /*0654*/ 	.word	0x000000ff
        /*0658*/ 	.word	0x000348a8
        /*065c*/ 	.short	0x0100
        /*065e*/ 	.byte	0x08
	.zero		1


	//   ....[18]....
        /*0660*/ 	.word	0x000008c0
        /*0664*/ 	.word	0x000000ff
        /*0668*/ 	.word	0x000348b0
        /*066c*/ 	.short	0x0100
        /*066e*/ 	.byte	0x08
	.zero		1


	//   ....[19]....
        /*0670*/ 	.word	0x000008d0
        /*0674*/ 	.word	0x000000ff
        /*0678*/ 	.word	0x000348c0
        /*067c*/ 	.short	0x0100
        /*067e*/ 	.byte	0x08
	.zero		1


	//   ....[20]....
        /*0680*/ 	.word	0x000008e0
        /*0684*/ 	.word	0x000000ff
        /*0688*/ 	.word	0x000348b8
        /*068c*/ 	.short	0x0100
        /*068e*/ 	.byte	0x08
	.zero		1


	//   ....[21]....
        /*0690*/ 	.word	0x000008f0
        /*0694*/ 	.word	0x000000ff
        /*0698*/ 	.word	0x000348c8
        /*069c*/ 	.short	0x0100
        /*069e*/ 	.byte	0x08
	.zero		1


	//   ....[22]....
        /*06a0*/ 	.word	0x00001550
        /*06a4*/ 	.word	0x00000000
        /*06a8*/ 	.word	0x00034800
        /*06ac*/ 	.short	0x010a
        /*06ae*/ 	.byte	0x3f
	.zero		1


	//   ....[23]....
        /*06b0*/ 	.word	0x000015c0
        /*06b4*/ 	.word	0x0000000a
        /*06b8*/ 	.word	0x00034830
        /*06bc*/ 	.short	0x010a
        /*06be*/ 	.byte	0x3f
	.zero		1


	//   ....[24]....
        /*06c0*/ 	.word	0x00001630
        /*06c4*/ 	.word	0x0000000a
        /*06c8*/ 	.word	0x00034830
        /*06cc*/ 	.short	0x010a
        /*06ce*/ 	.byte	0x3f
	.zero		1


	//   ....[25]....
        /*06d0*/ 	.word	0x00006360
        /*06d4*/ 	.word	0x0000000b
        /*06d8*/ 	.word	0x00000000
        /*06dc*/ 	.short	0x0101
        /*06de*/ 	.byte	0x3f
	.zero		1


	//   ....[26]....
        /*06e0*/ 	.word	0x00007110
        /*06e4*/ 	.word	0x00000000
        /*06e8*/ 	.word	0x00034830
        /*06ec*/ 	.short	0x010a
        /*06ee*/ 	.byte	0x3f
	.zero		1


	//   ....[27]....
        /*06f0*/ 	.word	0x00007150
        /*06f4*/ 	.word	0x00000000
        /*06f8*/ 	.word	0x00034830
        /*06fc*/ 	.short	0x010a
        /*06fe*/ 	.byte	0x3f
	.zero		1


	//   ....[28]....
        /*0700*/ 	.word	0x00009830
        /*0704*/ 	.word	0x000000ff
        /*0708*/ 	.word	0x00034850
        /*070c*/ 	.short	0x010a
        /*070e*/ 	.byte	0x06
	.zero		1


	//   ....[29]....
        /*0710*/ 	.word	0x00009870
        /*0714*/ 	.word	0x000000ff
        /*0718*/ 	.word	0x00034850
        /*071c*/ 	.short	0x010a
        /*071e*/ 	.byte	0x06
	.zero		1


	//   ....[30]....
        /*0720*/ 	.word	0x0000b900
        /*0724*/ 	.word	0x00000080
        /*0728*/ 	.word	0x00000000
        /*072c*/ 	.short	0x0101
        /*072e*/ 	.byte	0x3f
	.zero		1


	//   ....[31]....
        /*0730*/ 	.word	0x0000b990
        /*0734*/ 	.word	0x00000082
        /*0738*/ 	.word	0x00000000
        /*073c*/ 	.short	0x0101
        /*073e*/ 	.byte	0x3f
	.zero		1


	//   ....[32]....
        /*0740*/ 	.word	0x0000c710
        /*0744*/ 	.word	0x00000008
        /*0748*/ 	.word	0x00034850
        /*074c*/ 	.short	0x010a
        /*074e*/ 	.byte	0x3f
	.zero		1


	//   ....[33]....
        /*0750*/ 	.word	0x0000c750
        /*0754*/ 	.word	0x00000008
        /*0758*/ 	.word	0x00034850
        /*075c*/ 	.short	0x010a
        /*075e*/ 	.byte	0x3f
	.zero		1


	//   ....[34]....
        /*0760*/ 	.word	0x0000cfe0
        /*0764*/ 	.word	0x00000007
        /*0768*/ 	.word	0x00000000
        /*076c*/ 	.short	0x0101
        /*076e*/ 	.byte	0x3f
	.zero		1


	//   ....[35]....
        /*0770*/ 	.word	0x0000e120
        /*0774*/ 	.word	0x00000000
        /*0778*/ 	.word	0x00000000
        /*077c*/ 	.short	0x0101
        /*077e*/ 	.byte	0x3f
	.zero		1


	//   ....[36]....
        /*0780*/ 	.word	0x00010b70
        /*0784*/ 	.word	0x00000008
        /*0788*/ 	.word	0x00034840
        /*078c*/ 	.short	0x010a
        /*078e*/ 	.byte	0x3f
	.zero		1


	//   ....[37]....
        /*0790*/ 	.word	0x00011040
        /*0794*/ 	.word	0x00000009
        /*0798*/ 	.word	0x00034820
        /*079c*/ 	.short	0x010a
        /*079e*/ 	.byte	0x3f
	.zero		1


	//   ....[38]....
        /*07a0*/ 	.word	0x00011390
        /*07a4*/ 	.word	0x00000002
        /*07a8*/ 	.word	0x00034840
        /*07ac*/ 	.short	0x010a
        /*07ae*/ 	.byte	0x3f
	.zero		1


	//   ....[39]....
        /*07b0*/ 	.word	0x00011650
        /*07b4*/ 	.word	0x00000003
        /*07b8*/ 	.word	0x00000060
        /*07bc*/ 	.short	0x010a
        /*07be*/ 	.byte	0x3f
	.zero		1


	//   ....[40]....
        /*07c0*/ 	.word	0x00011c30
        /*07c4*/ 	.word	0x00000002
        /*07c8*/ 	.word	0x00034840
        /*07cc*/ 	.short	0x010a
        /*07ce*/ 	.byte	0x3f
	.zero		1


	//   ....[41]....
        /*07d0*/ 	.word	0x00011ef0
        /*07d4*/ 	.word	0x00000002
        /*07d8*/ 	.word	0x00000060
        /*07dc*/ 	.short	0x010a
        /*07de*/ 	.byte	0x3f
	.zero		1


	//   ....[42]....
        /*07e0*/ 	.word	0x000123d0
        /*07e4*/ 	.word	0x00000002
        /*07e8*/ 	.word	0x00034840
        /*07ec*/ 	.short	0x010a
        /*07ee*/ 	.byte	0x3f
	.zero		1


	//   ....[43]....
        /*07f0*/ 	.word	0x00012690
        /*07f4*/ 	.word	0x00000002
        /*07f8*/ 	.word	0x00000060
        /*07fc*/ 	.short	0x010a
        /*07fe*/ 	.byte	0x3f
	.zero		1


	//   ....[44]....
        /*0800*/ 	.word	0x00012b10
        /*0804*/ 	.word	0x00000003
        /*0808*/ 	.word	0x00034860
        /*080c*/ 	.short	0x010a
        /*080e*/ 	.byte	0x3f
	.zero		1


	//   ....[45]....
        /*0810*/ 	.word	0x000138e0
        /*0814*/ 	.word	0x00000000
        /*0818*/ 	.word	0x00034820
        /*081c*/ 	.short	0x010a
        /*081e*/ 	.byte	0x3f
	.zero		1


	//   ....[46]....
        /*0820*/ 	.word	0x00013aa0
        /*0824*/ 	.word	0x00000006
        /*0828*/ 	.word	0x00000000
        /*082c*/ 	.short	0x010a
        /*082e*/ 	.byte	0x3f
	.zero		1


	//   ....[47]....
        /*0830*/ 	.word	0x00013b10
        /*0834*/ 	.word	0x00000007
        /*0838*/ 	.word	0x00000000
        /*083c*/ 	.short	0x010a
        /*083e*/ 	.byte	0x3f
	.zero		1


	//   ....[48]....
        /*0840*/ 	.word	0x00013b80
        /*0844*/ 	.word	0x00000004
        /*0848*/ 	.word	0x00000000
        /*084c*/ 	.short	0x010a
        /*084e*/ 	.byte	0x3f
	.zero		1


	//   ....[49]....
        /*0850*/ 	.word	0x00013bb0
        /*0854*/ 	.word	0x00000003
        /*0858*/ 	.word	0x00000000
        /*085c*/ 	.short	0x010a
        /*085e*/ 	.byte	0x3f
	.zero		1


	//   ....[50]....
        /*0860*/ 	.word	0x00013c10
        /*0864*/ 	.word	0x00000000
        /*0868*/ 	.word	0x00034800
        /*086c*/ 	.short	0x010a
        /*086e*/ 	.byte	0x3f
	.zero		1


	//   ....[51]....
        /*0870*/ 	.word	0x00013c60
        /*0874*/ 	.word	0x0000000a
        /*0878*/ 	.word	0x00034830
        /*087c*/ 	.short	0x010a
        /*087e*/ 	.byte	0x3f
	.zero		1


	//   ....[52]....
        /*0880*/ 	.word	0x00013cb0
        /*0884*/ 	.word	0x00000000
        /*0888*/ 	.word	0x00034830
        /*088c*/ 	.short	0x010a
        /*088e*/ 	.byte	0x3f
	.zero		1


	//   ....[53]....
        /*0890*/ 	.word	0x00013d10
        /*0894*/ 	.word	0x0000000f
        /*0898*/ 	.word	0x00034850
        /*089c*/ 	.short	0x010a
        /*089e*/ 	.byte	0x3f
	.zero		1


	//   ....[54]....
        /*08a0*/ 	.word	0x00013d60
        /*08a4*/ 	.word	0x00000008
        /*08a8*/ 	.word	0x00034850
        /*08ac*/ 	.short	0x010a
        /*08ae*/ 	.byte	0x3f
	.zero		1


	//   ....[55]....
        /*08b0*/ 	.word	0x00013f00
        /*08b4*/ 	.word	0x00000008
        /*08b8*/ 	.word	0x00034840
        /*08bc*/ 	.short	0x010a
        /*08be*/ 	.byte	0x3f
	.zero		1


	//   ....[56]....
        /*08c0*/ 	.word	0x00013f80
        /*08c4*/ 	.word	0x00000008
        /*08c8*/ 	.word	0x00034820
        /*08cc*/ 	.short	0x010a
        /*08ce*/ 	.byte	0x3f
	.zero		1


	//   ....[57]....
        /*08d0*/ 	.word	0x00013fd0
        /*08d4*/ 	.word	0x00000002
        /*08d8*/ 	.word	0x00034840
        /*08dc*/ 	.short	0x010a
        /*08de*/ 	.byte	0x3f
	.zero		1


	//   ....[58]....
        /*08e0*/ 	.word	0x00014020
        /*08e4*/ 	.word	0x00000003
        /*08e8*/ 	.word	0x00000060
        /*08ec*/ 	.short	0x010a
        /*08ee*/ 	.byte	0x3f
	.zero		1


	//   ....[59]....
        /*08f0*/ 	.word	0x00014070
        /*08f4*/ 	.word	0x00000002
        /*08f8*/ 	.word	0x00034840
        /*08fc*/ 	.short	0x010a
        /*08fe*/ 	.byte	0x3f
	.zero		1


	//   ....[60]....
        /*0900*/ 	.word	0x000140c0
        /*0904*/ 	.word	0x00000002
        /*0908*/ 	.word	0x00000060
        /*090c*/ 	.short	0x010a
        /*090e*/ 	.byte	0x3f
	.zero		1


	//   ....[61]....
        /*0910*/ 	.word	0x00014110
        /*0914*/ 	.word	0x00000002
        /*0918*/ 	.word	0x00034840
        /*091c*/ 	.short	0x010a
        /*091e*/ 	.byte	0x3f
	.zero		1


	//   ....[62]....
        /*0920*/ 	.word	0x00014160
        /*0924*/ 	.word	0x00000002
        /*0928*/ 	.word	0x00000060
        /*092c*/ 	.short	0x010a
        /*092e*/ 	.byte	0x3f
	.zero		1


	//   ....[63]....
        /*0930*/ 	.word	0x000141b0
        /*0934*/ 	.word	0x00000003
        /*0938*/ 	.word	0x00034860
        /*093c*/ 	.short	0x010a
        /*093e*/ 	.byte	0x3f
	.zero		1


	//   ....[64]....
        /*0940*/ 	.word	0x00014b60
        /*0944*/ 	.word	0x00000000
        /*0948*/ 	.word	0x00034820
        /*094c*/ 	.short	0x010a
        /*094e*/ 	.byte	0x3f
	.zero		1


	//   ....[65]....
        /*0950*/ 	.word	0x00014d00
        /*0954*/ 	.word	0x00000006
        /*0958*/ 	.word	0x00000000
        /*095c*/ 	.short	0x010a
        /*095e*/ 	.byte	0x3f
	.zero		1


	//   ....[66]....
        /*0960*/ 	.word	0x00014d50
        /*0964*/ 	.word	0x00000007
        /*0968*/ 	.word	0x00000000
        /*096c*/ 	.short	0x010a
        /*096e*/ 	.byte	0x3f
	.zero		1


	//   ....[67]....
        /*0970*/ 	.word	0x00014da0
        /*0974*/ 	.word	0x00000004
        /*0978*/ 	.word	0x00000000
        /*097c*/ 	.short	0x010a
        /*097e*/ 	.byte	0x3f
	.zero		1


	//----- nvinfo : EIATTR_NUM_MBARRIERS
	.align		4
.L_156:
        /*0980*/ 	.byte	0x03, 0x38
        /*0982*/ 	.short	0x0016


	//----- nvinfo : EIATTR_EXIT_INSTR_OFFSETS
	.align		4
        /*0984*/ 	.byte	0x04, 0x1c
        /*0986*/ 	.short	(.L_158 - .L_157)


	//   ....[0]....
.L_157:
        /*0988*/ 	.word	0x00000a90


	//   ....[1]....
        /*098c*/ 	.word	0x0000f170


	//   ....[2]....
        /*0990*/ 	.word	0x0000f1d0


	//   ....[3]....
        /*0994*/ 	.word	0x00013c00


	//----- nvinfo : EIATTR_MAX_THREADS
	.align		4
.L_158:
        /*0998*/ 	.byte	0x04, 0x05
        /*099a*/ 	.short	(.L_160 - .L_159)
.L_159:
        /*099c*/ 	.word	0x00000180
        /*09a0*/ 	.word	0x00000001
        /*09a4*/ 	.word	0x00000001


	//----- nvinfo : EIATTR_CRS_STACK_SIZE
	.align		4
.L_160:
        /*09a8*/ 	.byte	0x04, 0x1e
        /*09aa*/ 	.short	(.L_162 - .L_161)
.L_161:
        /*09ac*/ 	.word	0x00000000


	//----- nvinfo : EIATTR_CBANK_PARAM_SIZE
	.align		4
.L_162:
        /*09b0*/ 	.byte	0x03, 0x19
        /*09b2*/ 	.short	0x0a70


	//----- nvinfo : EIATTR_PARAM_CBANK
	.align		4
        /*09b4*/ 	.byte	0x04, 0x0a
        /*09b6*/ 	.short	(.L_164 - .L_163)
	.align		4
.L_163:
        /*09b8*/ 	.word	index@(.nv.constant0._ZN7cutlass13device_kernelIN5flash11enable_sm90INS1_16FlashAttnFwdSm90INS1_25CollectiveMainloopFwdSm90ILi2EN4cute5tupleIJNS5_1CILi1EEES8_S8_EEENS6_IJNS7_ILi128EEENS7_ILi176EEESA_EEELi128ENS_10bfloat16_tEfNS_4arch4Sm90ELb0ELb0ELb1ELb1ELb0ELb0ELb0ELb1ELb1ELb0ELb0ELb0EEENS1_21CollectiveEpilogueFwdINS6_IJSA_SA_SB_EEES9_SD_SF_Li256ELb1ELb0ELb0ELb0EEENS1_36VarlenDynamicPersistentTileSchedulerILi128ELi176ELi256ELi32ELb0ELb0ELb1ELb0ELb1ELb1EEEEEEEEEvNT_6ParamsE)
        /*09bc*/ 	.short	0x0210
        /*09be*/ 	.short	0x0a70


	//----- nvinfo : EIATTR_SW_WAR
	.align		4
.L_164:
        /*09c0*/ 	.byte	0x04, 0x36
        /*09c2*/ 	.short	(.L_166 - .L_165)
.L_165:
        /*09c4*/ 	.word	0x00000008
.L_166:


//--------------------- .nv.info._ZN7cutlass13device_kernelIN5flash11enable_sm90INS1_16FlashAttnFwdSm90INS1_25CollectiveMainloopFwdSm90ILi2EN4cute5tupleIJNS5_1CILi1EEES8_S8_EEENS6_IJNS7_ILi128EEENS7_ILi176EEESA_EEELi128ENS_10bfloat16_tEfNS_4arch4Sm90ELb0ELb0ELb1ELb1ELb0ELb1ELb0ELb1ELb1ELb0ELb0ELb0EEENS1_21CollectiveEpilogueFwdINS6_IJSA_SA_SB_EEES9_SD_SF_Li256ELb1ELb0ELb0ELb0EEENS1_36VarlenDynamicPersistentTileSchedulerILi128ELi176ELi256ELi32ELb0ELb0ELb1ELb0ELb1ELb1EEEEEEEEEvNT_6ParamsE --------------------------
	.section	.nv.info._ZN7cutlass13device_kernelIN5flash11enable_sm90INS1_16FlashAttnFwdSm90INS1_25CollectiveMainloopFwdSm90ILi2EN4cute5tupleIJNS5_1CILi1EEES8_S8_EEENS6_IJNS7_ILi128EEENS7_ILi176EEESA_EEELi128ENS_10bfloat16_tEfNS_4arch4Sm90ELb0ELb0ELb1ELb1ELb0ELb1ELb0ELb1ELb1ELb0ELb0ELb0EEENS1_21CollectiveEpilogueFwdINS6_IJSA_SA_SB_EEES9_SD_SF_Li256ELb1ELb0ELb0ELb0EEENS1_36VarlenDynamicPersistentTileSchedulerILi128ELi176ELi256ELi32ELb0ELb0ELb1ELb0ELb1ELb1EEEEEEEEEvNT_6ParamsE,"",@"SHT_CUDA_INFO"
	.sectionflags	@""
	.align	4


	//----- nvinfo : EIATTR_CUDA_API_VERSION
	.align		4
        /*0000*/ 	.byte	0x04, 0x37
        /*0002*/ 	.short	(.L_168 - .L_167)
.L_167:
        /*0004*/ 	.word	0x00000082


	//----- nvinfo : EIATTR_KPARAM_INFO
	.align		4
.L_168:
        /*0008*/ 	.byte	0x04, 0x17
        /*000a*/ 	.short	(.L_170 - .L_169)
.L_169:
        /*000c*/ 	.word	0x00000000
        /*0010*/ 	.short	0x0000
        /*0012*/ 	.short	0x0070
        /*0014*/ 	.byte	0x00, 0xf0, 0x01, 0x28


	//----- nvinfo : EIATTR_SPARSE_MMA_MASK
	.align		4
.L_170:
        /*0018*/ 	.byte	0x03, 0x50
        /*001a*/ 	.short	0x0000


	//----- nvinfo : EIATTR_MAXREG_COUNT
	.align		4
        /*001c*/ 	.byte	0x03, 0x1b
        /*001e*/ 	.short	0x00a8


	//----- nvinfo : EIATTR_NUM_BARRIERS
	.align		4
        /*0020*/ 	.byte	0x02, 0x4c
        /*0022*/ 	.byte	0x10
	.zero		1


	//----- nvinfo : EIATTR_EXTERNS
	.align		4
        /*0024*/ 	.byte	0x04, 0x0f
        /*0026*/ 	.short	(.L_172 - .L_171)


	//   ....[0]....
	.align		4
.L_171:
        /*0028*/ 	.word	index@(__assertfail)


	//----- nvinfo : EIATTR_ANNOTATIONS
	.align		4
.L_172:
        /*002c*/ 	.byte	0x04, 0x55
        /*002e*/ 	.short	(.L_174 - .L_173)


	//   ....[0]....
.L_173:
        /* <DEDUP_REMOVED lines=109> */


	//----- nvinfo : EIATTR_MERCURY_ISA_VERSION
	.align		4
.L_174:
        /*06f0*/ 	.byte	0x03, 0x5f
        /*06f2*/ 	.short	0x0101


	//----- nvinfo : EIATTR_UNUSED_LOAD_BYTE_OFFSET
	.align		4
        /*06f4*/ 	.byte	0x04, 0x44
        /*06f6*/ 	.short	(.L_176 - .L_175)


	//   ....[0]....
.L_175:
        /*06f8*/ 	.word	0x00000af0
        /*06fc*/ 	.word	0x0000fff0


	//   ....[1]....
        /*0700*/ 	.word	0x0001dde0
        /*0704*/ 	.word	0x0000fff0


	//----- nvinfo : EIATTR_INT_WARP_WIDE_INSTR_OFFSETS
	.align		4
.L_176:
        /*0708*/ 	.byte	0x04, 0x31
        /*070a*/ 	.short	(.L_178 - .L_177)


	//   ....[0]....
.L_177:
        /*070c*/ 	.word	0x000001c0


	//   ....[1]....
        /*0710*/ 	.word	0x00000200


	//   ....[2]....
        /*0714*/ 	.word	0x00000270


	//   ....[3]....
        /*0718*/ 	.word	0x00021bb0


	//   ....[4]....
        /*071c*/ 	.word	0x00021c50


	//   ....[5]....
        /*0720*/ 	.word	0x000220e0


	//   ....[6]....
        /*0724*/ 	.word	0x00022110


	//   ....[7]....
        /*0728*/ 	.word	0x00022320


	//   ....[8]....
        /*072c*/ 	.word	0x000244f0


	//   ....[9]....
        /*0730*/ 	.word	0x00024590


	//----- nvinfo : EIATTR_COOP_GROUP_MASK_REGIDS
	.align		4
.L_178:
        /*0734*/ 	.byte	0x04, 0x29
        /*0736*/ 	.short	(.L_180 - .L_179)


	//   ....[0]....
.L_179:
        /*0738*/ 	.word	0xffffffff


	//   ....[1]....
        /*073c*/ 	.word	0xffffffff


	//   ....[2]....
        /*0740*/ 	.word	0xffffffff


	//   ....[3]....
        /*0744*/ 	.word	0xffffffff


	//   ....[4]....
        /*0748*/ 	.word	0xffffffff


	//   ....[5]....
        /*074c*/ 	.word	0xffffffff


	//   ....[6]....
        /*0750*/ 	.word	0xffffffff


	//   ....[7]....
        /*0754*/ 	.word	0xffffffff


	//   ....[8]....
        /*0758*/ 	.word	0xffffffff


	//   ....[9]....
        /*075c*/ 	.word	0xffffffff


	//   ....[10]....
        /*0760*/ 	.word	0xffffffff


	//   ....[11]....
        /*0764*/ 	.word	0xffffffff


	//   ....[12]....
        /*0768*/ 	.word	0xffffffff


	//   ....[13]....
        /*076c*/ 	.word	0xffffffff


	//   ....[14]....
        /*0770*/ 	.word	0xffffffff


	//   ....[15]....
        /*0774*/ 	.word	0xffffffff


	//   ....[16]....
        /*0778*/ 	.word	0xffffffff


	//   ....[17]....
        /*077c*/ 	.word	0xffffffff


	//   ....[18]....
        /*0780*/ 	.word	0xffffffff


	//   ....[19]....
        /*0784*/ 	.word	0xffffffff


	//   ....[20]....
        /*0788*/ 	.word	0xffffffff


	//   ....[21]....
        /*078c*/ 	.word	0xffffffff


	//   ....[22]....
        /*0790*/ 	.word	0xffffffff


	//   ....[23]....
        /*0794*/ 	.word	0xffffffff


	//   ....[24]....
        /*0798*/ 	.word	0xffffffff


	//   ....[25]....
        /*079c*/ 	.word	0xffffffff


	//   ....[26]....
        /*07a0*/ 	.word	0xffffffff


	//   ....[27]....
        /*07a4*/ 	.word	0xffffffff


	//   ....[28]....
        /*07a8*/ 	.word	0xffffffff


	//   ....[29]....
        /*07ac*/ 	.word	0xffffffff


	//   ....[30]....
        /*07b0*/ 	.word	0xffffffff


	//   ....[31]....
        /*07b4*/ 	.word	0xffffffff


	//   ....[32]....
        /*07b8*/ 	.word	0xffffffff


	//   ....[33]....
        /*07bc*/ 	.word	0xffffffff


	//   ....[34]....
        /*07c0*/ 	.word	0xffffffff


	//   ....[35]....
        /*07c4*/ 	.word	0xffffffff


	//   ....[36]....
        /*07c8*/ 	.word	0xffffffff


	//   ....[37]....
        /*07cc*/ 	.word	0xffffffff


	//   ....[38]....
        /*07d0*/ 	.word	0xffffffff


	//   ....[39]....
        /*07d4*/ 	.word	0xffffffff


	//   ....[40]....
        /*07d8*/ 	.word	0xffffffff


	//   ....[41]....
        /*07dc*/ 	.word	0xffffffff


	//   ....[42]....
        /*07e0*/ 	.word	0xffffffff


	//   ....[43]....
        /*07e4*/ 	.word	0xffffffff


	//   ....[44]....
        /*07e8*/ 	.word	0xffffffff


	//   ....[45]....
        /*07ec*/ 	.word	0xffffffff


	//   ....[46]....
        /*07f0*/ 	.word	0xffffffff


	//   ....[47]....
        /*07f4*/ 	.word	0xffffffff


	//   ....[48]....
        /*07f8*/ 	.word	0xffffffff


	//   ....[49]....
        /*07fc*/ 	.word	0xffffffff


	//   ....[50]....
        /*0800*/ 	.word	0xffffffff


	//   ....[51]....
        /*0804*/ 	.word	0xffffffff


	//   ....[52]....
        /*0808*/ 	.word	0xffffffff


	//   ....[53]....
        /*080c*/ 	.word	0xffffffff


	//   ....[54]....
        /*0810*/ 	.word	0x0500000f


	//   ....[55]....
        /*0814*/ 	.word	0x0500000f


	//   ....[56]....
        /*0818*/ 	.word	0x0500000f


	//   ....[57]....
        /*081c*/ 	.word	0x0500000f


	//   ....[58]....
        /*0820*/ 	.word	0x0500000f


	//   ....[59]....
        /*0824*/ 	.word	0x0500000f


	//   ....[60]....
        /*0828*/ 	.word	0x0500000f


	//   ....[61]....
        /*082c*/ 	.word	0x0500000f


	//   ....[62]....
        /*0830*/ 	.word	0x0500000f


	//   ....[63]....
        /*0834*/ 	.word	0x0500000f


	//   ....[64]....
        /*0838*/ 	.word	0x0500000f


	//   ....[65]....
        /*083c*/ 	.word	0x0500000f


	//   ....[66]....
        /*0840*/ 	.word	0x0500000f


	//   ....[67]....
        /*0844*/ 	.word	0x0500000f


	//   ....[68]....
        /*0848*/ 	.word	0x0500000f


	//   ....[69]....
        /*084c*/ 	.word	0x0500000f


	//   ....[70]....
        /*0850*/ 	.word	0x0500000f


	//   ....[71]....
        /*0854*/ 	.word	0x0500000f


	//   ....[72]....
        /*0858*/ 	.word	0x0500000f


	//   ....[73]....
        /*085c*/ 	.word	0x0500000f


	//   ....[74]....
        /*0860*/ 	.word	0x0500000f


	//   ....[75]....
        /*0864*/ 	.word	0x0500000f


	//   ....[76]....
        /*0868*/ 	.word	0x0500000f


	//   ....[77]....
        /*086c*/ 	.word	0x0500000f


	//   ....[78]....
        /*0870*/ 	.word	0x0500000f


	//   ....[79]....
        /*0874*/ 	.word	0x0500000f


	//   ....[80]....
        /*0878*/ 	.word	0x0500000f


	//   ....[81]....
        /*087c*/ 	.word	0x0500000f


	//   ....[82]....
        /*0880*/ 	.word	0x0500000f


	//----- nvinfo : EIATTR_COOP_GROUP_INSTR_OFFSETS
	.align		4
.L_180:
        /*0884*/ 	.byte	0x04, 0x28
        /*0886*/ 	.short	(.L_182 - .L_181)


	//   ....[0]....
.L_181:
        /*0888*/ 	.word	0x00000070


	//   ....[1]....
        /*088c*/ 	.word	0x000001d0


	//   ....[2]....
        /*0890*/ 	.word	0x00000220


	//   ....[3]....
        /*0894*/ 	.word	0x00000450


	//   ....[4]....
        /*0898*/ 	.word	0x000005b0


	//   ....[5]....
        /*089c*/ 	.word	0x000006d0


	//   ....[6]....
        /*08a0*/ 	.word	0x00000830


	//   ....[7]....
        /*08a4*/ 	.word	0x0000c610


	//   ....[8]....
        /*08a8*/ 	.word	0x00014ff0


	//   ....[9]....
        /*08ac*/ 	.word	0x00015090


	//   ....[10]....
        /*08b0*/ 	.word	0x00015310


	//   ....[11]....
        /*08b4*/ 	.word	0x000154e0


	//   ....[12]....
        /*08b8*/ 	.word	0x0001b1f0


	//   ....[13]....
        /*08bc*/ 	.word	0x0001b250


	//   ....[14]....
        /*08c0*/ 	.word	0x0001bbe0


	//   ....[15]....
        /*08c4*/ 	.word	0x0001bcc0


	//   ....[16]....
        /*08c8*/ 	.word	0x0001d2a0


	//   ....[17]....
        /*08cc*/ 	.word	0x0001d710


	//   ....[18]....
        /*08d0*/ 	.word	0x0001d740


	//   ....[19]....
        /*08d4*/ 	.word	0x0001d750


	//   ....[20]....
        /*08d8*/ 	.word	0x0001fe30


	//   ....[21]....
        /*08dc*/ 	.word	0x0001ffd0


	//   ....[22]....
        /*08e0*/ 	.word	0x00020000


	//   ....[23]....
        /*08e4*/ 	.word	0x00020040


	//   ....[24]....
        /*08e8*/ 	.word	0x000200a0


	//   ....[25]....
        /*08ec*/ 	.word	0x00020100


	//   ....[26]....
        /*08f0*/ 	.word	0x00020150


	//   ....[27]....
        /*08f4*/ 	.word	0x00020310


	//   ....[28]....
        /*08f8*/ 	.word	0x00020370


	//   ....[29]....
        /*08fc*/ 	.word	0x000203b0


	//   ....[30]....
        /*0900*/ 	.word	0x000203f0


	//   ....[31]....
        /*0904*/ 	.word	0x00020420


	//   ....[32]....
        /*0908*/ 	.word	0x00020450


	//   ....[33]....
        /*090c*/ 	.word	0x000204f0


	//   ....[34]....
        /*0910*/ 	.word	0x00020520


	//   ....[35]....
        /*0914*/ 	.word	0x000205b0


	//   ....[36]....
        /*0918*/ 	.word	0x000249b0


	//   ....[37]....
        /*091c*/ 	.word	0x000249c0


	//   ....[38]....
        /*0920*/ 	.word	0x00024ae0


	//   ....[39]....
        /*0924*/ 	.word	0x00024b40


	//   ....[40]....
        /*0928*/ 	.word	0x00024b80


	//   ....[41]....
        /*092c*/ 	.word	0x00024bc0


	//   ....[42]....
        /*0930*/ 	.word	0x00024bf0


	//   ....[43]....
        /*0934*/ 	.word	0x00024c20


	//   ....[44]....
        /*0938*/ 	.word	0x00024dc0


	//   ....[45]....
        /*093c*/ 	.word	0x00024e20


	//   ....[46]....
        /*0940*/ 	.word	0x00024e60


	//   ....[47]....
        /*0944*/ 	.word	0x00024ea0


	//   ....[48]....
        /*0948*/ 	.word	0x00024ed0


	//   ....[49]....
        /*094c*/ 	.word	0x00024f00


	//   ....[50]....
        /*0950*/ 	.word	0x00024fc0


	//   ....[51]....
        /*0954*/ 	.word	0x00024fe0


	//   ....[52]....
        /*0958*/ 	.word	0x00025050


	//   ....[53]....
        /*095c*/ 	.word	0x000254a0


	//   ....[54]....
        /*0960*/ 	.word	0x000258d0


	//   ....[55]....
        /*0964*/ 	.word	0x00025980


	//   ....[56]....
        /*0968*/ 	.word	0x00025a20


	//   ....[57]....
        /*096c*/ 	.word	0x00025ac0


	//   ....[58]....
        /*0970*/ 	.word	0x00025b60


	//   ....[59]....
        /*0974*/ 	.word	0x00025c50


	//   ....[60]....
        /*0978*/ 	.word	0x00025cf0


	//   ....[61]....
        /*097c*/ 	.word	0x00025d90


	//   ....[62]....
        /*0980*/ 	.word	0x00025e30


	//   ....[63]....
        /*0984*/ 	.word	0x00026090


	//   ....[64]....
        /*0988*/ 	.word	0x00026370


	//   ....[65]....
        /*098c*/ 	.word	0x00026790


	//   ....[66]....
        /*0990*/ 	.word	0x00026820


	//   ....[67]....
        /*0994*/ 	.word	0x000268c0


	//   ....[68]....
        /*0998*/ 	.word	0x00026970


	//   ....[69]....
        /*099c*/ 	.word	0x000269f0


	//   ....[70]....
        /*09a0*/ 	.word	0x00026a70


	//   ....[71]....
        /*09a4*/ 	.word	0x00026af0


	//   ....[72]....
        /*09a8*/ 	.word	0x00026b70


	//   ....[73]....
        /*09ac*/ 	.word	0x00026c00


	//   ....[74]....
        /*09b0*/ 	.word	0x00026cb0


	//   ....[75]....
        /*09b4*/ 	.word	0x00026d30


	//   ....[76]....
        /*09b8*/ 	.word	0x00026db0


	//   ....[77]....
        /*09bc*/ 	.word	0x00026e30


	//   ....[78]....
        /*09c0*/ 	.word	0x00026eb0


	//   ....[79]....
        /*09c4*/ 	.word	0x00026f20


	//   ....[80]....
        /*09c8*/ 	.word	0x00026fc0


	//   ....[81]....
        /*09cc*/ 	.word	0x00027050


	//   ....[82]....
        /*09d0*/ 	.word	0x00027170


	//----- nvinfo : EIATTR_REG_RECONFIG
	.align		4
.L_182:
        /*09d4*/ 	.byte	0x01, 0x54
	.zero		2


	//----- nvinfo : EIATTR_SYSCALL_OFFSETS
	.align		4
        /*09d8*/ 	.byte	0x04, 0x46
        /*09da*/ 	.short	(.L_184 - .L_183)


	//   ....[0]....
.L_183:
        /*09dc*/ 	.word	0x000018e0


	//   ....[1]....
        /*09e0*/ 	.word	0x00001a30


	//   ....[2]....
        /*09e4*/ 	.word	0x0000c7e0


	//   ....[3]....
        /*09e8*/ 	.word	0x0000cc80


	//   ....[4]....
        /*09ec*/ 	.word	0x00021de0


	//   ....[5]....
        /*09f0*/ 	.word	0x00021f20


	//   ....[6]....
        /*09f4*/ 	.word	0x00022020


	//----- nvinfo : EIATTR_MBARRIER_INSTR_OFFSETS
	.align		4
.L_184:
        /*09f8*/ 	.byte	0x04, 0x39
        /*09fa*/ 	.short	(.L_186 - .L_185)


	//   ....[0]....
.L_185:
        /*09fc*/ 	.word	0x00000300
        /*0a00*/ 	.word	0x000000ff
        /*0a04*/ 	.word	0x00034800
        /*0a08*/ 	.short	0x0100
        /*0a0a*/ 	.byte	0x08
	.zero		1


	//   ....[1]....
        /*0a0c*/ 	.word	0x00000310
        /*0a10*/ 	.word	0x000000ff
        /*0a14*/ 	.word	0x00034820
        /*0a18*/ 	.short	0x0100
        /*0a1a*/ 	.byte	0x08
	.zero		1


	//   ....[2]....
        /*0a1c*/ 	.word	0x00000400
        /*0a20*/ 	.word	0x000000ff
        /*0a24*/ 	.word	0x00034830
        /*0a28*/ 	.short	0x0100
        /*0a2a*/ 	.byte	0x08
	.zero		1


	//   ....[3]....
        /*0a2c*/ 	.word	0x00000410
        /*0a30*/ 	.word	0x000000ff
        /*0a34*/ 	.word	0x00034840
        /*0a38*/ 	.short	0x0100
        /*0a3a*/ 	.byte	0x08
	.zero		1


	//   ....[4]....
        /*0a3c*/ 	.word	0x00000420
        /*0a40*/ 	.word	0x000000ff
        /*0a44*/ 	.word	0x00034838
        /*0a48*/ 	.short	0x0100
        /*0a4a*/ 	.byte	0x08
	.zero		1


	//   ....[5]....
        /*0a4c*/ 	.word	0x00000430
        /*0a50*/ 	.word	0x000000ff
        /*0a54*/ 	.word	0x00034848
        /*0a58*/ 	.short	0x0100
        /*0a5a*/ 	.byte	0x08
	.zero		1


	//   ....[6]....
        /*0a5c*/ 	.word	0x00000560
        /*0a60*/ 	.word	0x000000ff
        /*0a64*/ 	.word	0x00034850
        /*0a68*/ 	.short	0x0100
        /*0a6a*/ 	.byte	0x08
	.zero		1


	//   ....[7]....
        /*0a6c*/ 	.word	0x00000570
        /*0a70*/ 	.word	0x000000ff
        /*0a74*/ 	.word	0x00034860
        /*0a78*/ 	.short	0x0100
        /*0a7a*/ 	.byte	0x08
	.zero		1


	//   ....[8]....
        /*0a7c*/ 	.word	0x00000580
        /*0a80*/ 	.word	0x000000ff
        /*0a84*/ 	.word	0x00034858
        /*0a88*/ 	.short	0x0100
        /*0a8a*/ 	.byte	0x08
	.zero		1


	//   ....[9]....
        /*0a8c*/ 	.word	0x00000590
        /*0a90*/ 	.word	0x000000ff
        /*0a94*/ 	.word	0x00034868
        /*0a98*/ 	.short	0x0100
        /*0a9a*/ 	.byte	0x08
	.zero		1


	//   ....[10]....
        /*0a9c*/ 	.word	0x00000680
        /*0aa0*/ 	.word	0x000000ff
        /*0aa4*/ 	.word	0x00034870
        /*0aa8*/ 	.short	0x0100
        /*0aaa*/ 	.byte	0x06
	.zero		1


	//   ....[11]....
        /*0aac*/ 	.word	0x00000690
        /*0ab0*/ 	.word	0x000000ff
        /*0ab4*/ 	.word	0x00034880
        /*0ab8*/ 	.short	0x0100
        /*0aba*/ 	.byte	0x06
	.zero		1


	//   ....[12]....
        /*0abc*/ 	.word	0x000006a0
        /*0ac0*/ 	.word	0x000000ff
        /*0ac4*/ 	.word	0x00034878
        /*0ac8*/ 	.short	0x0100
        /*0aca*/ 	.byte	0x06
	.zero		1


	//   ....[13]....
        /*0acc*/ 	.word	0x000006b0
        /*0ad0*/ 	.word	0x000000ff
        /*0ad4*/ 	.word	0x00034888
        /*0ad8*/ 	.short	0x0100
        /*0ada*/ 	.byte	0x06
	.zero		1


	//   ....[14]....
        /*0adc*/ 	.word	0x000007e0
        /*0ae0*/ 	.word	0x000000ff
        /*0ae4*/ 	.word	0x00034890
        /*0ae8*/ 	.short	0x0100
        /*0aea*/ 	.byte	0x08
	.zero		1


	//   ....[15]....
        /*0aec*/ 	.word	0x000007f0
        /*0af0*/ 	.word	0x000000ff
        /*0af4*/ 	.word	0x000348a0
        /*0af8*/ 	.short	0x0100
        /*0afa*/ 	.byte	0x08
	.zero		1


	//   ....[16]....
        /*0afc*/ 	.word	0x00000800
        /*0b00*/ 	.word	0x000000ff
        /*0b04*/ 	.word	0x00034898
        /*0b08*/ 	.short	0x0100
        /*0b0a*/ 	.byte	0x08
	.zero		1


	//   ....[17]....
        /*0b0c*/ 	.word	0x00000810
        /*0b10*/ 	.word	0x000000ff
        /*0b14*/ 	.word	0x000348a8
        /*0b18*/ 	.short	0x0100
        /*0b1a*/ 	.byte	0x08
	.zero		1


	//   ....[18]....
        /*0b1c*/ 	.word	0x00000940
        /*0b20*/ 	.word	0x000000ff
        /*0b24*/ 	.word	0x000348b0
        /*0b28*/ 	.short	0x0100
        /*0b2a*/ 	.byte	0x08
	.zero		1


	//   ....[19]....
        /*0b2c*/ 	.word	0x00000950
        /*0b30*/ 	.word	0x000000ff
        /*0b34*/ 	.word	0x000348c0
        /*0b38*/ 	.short	0x0100
        /*0b3a*/ 	.byte	0x08
	.zero		1


	//   ....[20]....
        /*0b3c*/ 	.word	0x00000960
        /*0b40*/ 	.word	0x000000ff
        /*0b44*/ 	.word	0x000348b8
        /*0b48*/ 	.short	0x0100
        /*0b4a*/ 	.byte	0x08
	.zero		1


	//   ....[21]....
        /*0b4c*/ 	.word	0x00000970
        /*0b50*/ 	.word	0x000000ff
        /*0b54*/ 	.word	0x000348c8
        /*0b58*/ 	.short	0x0100
        /*0b5a*/ 	.byte	0x08
	.zero		1


	//   ....[22]....
        /*0b5c*/ 	.word	0x00003b60
        /*0b60*/ 	.word	0x00000003
        /*0b64*/ 	.word	0x00034890
        /*0b68*/ 	.short	0x010a
        /*0b6a*/ 	.byte	0x3f
	.zero		1


	//   ....[23]....
        /*0b6c*/ 	.word	0x00007960
        /*0b70*/ 	.word	0x00000003
        /*0b74*/ 	.word	0x00034890
        /*0b78*/ 	.short	0x010a
        /*0b7a*/ 	.byte	0x3f
	.zero		1


	//   ....[24]....
        /*0b7c*/ 	.word	0x0000af60
        /*0b80*/ 	.word	0x00000003
        /*0b84*/ 	.word	0x00034890
        /*0b88*/ 	.short	0x010a
        /*0b8a*/ 	.byte	0x3f
	.zero		1


	//   ....[25]....
        /*0b8c*/ 	.word	0x0000b8e0
        /*0b90*/ 	.word	0x00000028
        /*0b94*/ 	.word	0x00000000
        /*0b98*/ 	.short	0x0101
        /*0b9a*/ 	.byte	0x3f
	.zero		1


	//   ....[26]....
        /*0b9c*/ 	.word	0x0000b920
        /*0ba0*/ 	.word	0x00000003
        /*0ba4*/ 	.word	0x000348b0
        /*0ba8*/ 	.short	0x010a
        /*0baa*/ 	.byte	0x3f
	.zero		1


	//   ....[27]....
        /*0bac*/ 	.word	0x0000c230
        /*0bb0*/ 	.word	0x00000003
        /*0bb4*/ 	.word	0x00000000
        /*0bb8*/ 	.short	0x0101
        /*0bba*/ 	.byte	0x3f
	.zero		1


	//   ....[28]....
        /*0bbc*/ 	.word	0x0000c870
        /*0bc0*/ 	.word	0x00000002
        /*0bc4*/ 	.word	0x00034800
        /*0bc8*/ 	.short	0x010a
        /*0bca*/ 	.byte	0x3f
	.zero		1


	//   ....[29]....
        /*0bcc*/ 	.word	0x0000c8c0
        /*0bd0*/ 	.word	0x00000002
        /*0bd4*/ 	.word	0x00034800
        /*0bd8*/ 	.short	0x010a
        /*0bda*/ 	.byte	0x3f
	.zero		1


	//   ....[30]....
        /*0bdc*/ 	.word	0x0000cf30
        /*0be0*/ 	.word	0x00000002
        /*0be4*/ 	.word	0x00034800
        /*0be8*/ 	.short	0x010a
        /*0bea*/ 	.byte	0x3f
	.zero		1


	//   ....[31]....
        /*0bec*/ 	.word	0x0000e850
        /*0bf0*/ 	.word	0x00000002
        /*0bf4*/ 	.word	0x00034800
        /*0bf8*/ 	.short	0x010a
        /*0bfa*/ 	.byte	0x3f
	.zero		1


	//   ....[32]....
        /*0bfc*/ 	.word	0x000103b0
        /*0c00*/ 	.word	0x00000000
        /*0c04*/ 	.word	0x00034830
        /*0c08*/ 	.short	0x010a
        /*0c0a*/ 	.byte	0x3f
	.zero		1


	//   ....[33]....
        /*0c0c*/ 	.word	0x00010430
        /*0c10*/ 	.word	0x00000000
        /*0c14*/ 	.word	0x00034830
        /*0c18*/ 	.short	0x010a
        /*0c1a*/ 	.byte	0x3f
	.zero		1


	//   ....[34]....
        /*0c1c*/ 	.word	0x00015e20
        /*0c20*/ 	.word	0x00000003
        /*0c24*/ 	.word	0x00000000
        /*0c28*/ 	.short	0x0101
        /*0c2a*/ 	.byte	0x3f
	.zero		1


	//   ....[35]....
        /*0c2c*/ 	.word	0x00016bf0
        /*0c30*/ 	.word	0x00000006
        /*0c34*/ 	.word	0x00034830
        /*0c38*/ 	.short	0x010a
        /*0c3a*/ 	.byte	0x3f
	.zero		1


	//   ....[36]....
        /*0c3c*/ 	.word	0x00016c40
        /*0c40*/ 	.word	0x00000006
        /*0c44*/ 	.word	0x00034830
        /*0c48*/ 	.short	0x010a
        /*0c4a*/ 	.byte	0x3f
	.zero		1


	//   ....[37]....
        /*0c4c*/ 	.word	0x0001a170
        /*0c50*/ 	.word	0x00000006
        /*0c54*/ 	.word	0x00034850
        /*0c58*/ 	.short	0x010a
        /*0c5a*/ 	.byte	0x3f
	.zero		1


	//   ....[38]....
        /*0c5c*/ 	.word	0x0001a1b0
        /*0c60*/ 	.word	0x00000006
        /*0c64*/ 	.word	0x00034850
        /*0c68*/ 	.short	0x010a
        /*0c6a*/ 	.byte	0x3f
	.zero		1


	//   ....[39]....
        /*0c6c*/ 	.word	0x0001c450
        /*0c70*/ 	.word	0x00000082
        /*0c74*/ 	.word	0x00000000
        /*0c78*/ 	.short	0x0101
        /*0c7a*/ 	.byte	0x3f
	.zero		1


	//   ....[40]....
        /*0c7c*/ 	.word	0x0001c650
        /*0c80*/ 	.word	0x00000082
        /*0c84*/ 	.word	0x00000000
        /*0c88*/ 	.short	0x0101
        /*0c8a*/ 	.byte	0x3f
	.zero		1


	//   ....[41]....
        /*0c8c*/ 	.word	0x0001d180
        /*0c90*/ 	.word	0x00000009
        /*0c94*/ 	.word	0x00034850
        /*0c98*/ 	.short	0x010a
        /*0c9a*/ 	.byte	0x3f
	.zero		1


	//   ....[42]....
        /*0c9c*/ 	.word	0x0001d200
        /*0ca0*/ 	.word	0x00000009
        /*0ca4*/ 	.word	0x00034850
        /*0ca8*/ 	.short	0x010a
        /*0caa*/ 	.byte	0x3f
	.zero		1


	//   ....[43]....
        /*0cac*/ 	.word	0x0001dad0
        /*0cb0*/ 	.word	0x00000009
        /*0cb4*/ 	.word	0x00000000
        /*0cb8*/ 	.short	0x0101
        /*0cba*/ 	.byte	0x3f
	.zero		1


	//   ....[44]....
        /*0cbc*/ 	.word	0x0001ee10
        /*0cc0*/ 	.word	0x00000000
        /*0cc4*/ 	.word	0x00000000
        /*0cc8*/ 	.short	0x0101
        /*0cca*/ 	.byte	0x3f
	.zero		1


	//   ....[45]....
        /*0ccc*/ 	.word	0x00021020
        /*0cd0*/ 	.word	0x00000009
        /*0cd4*/ 	.word	0x00034820
        /*0cd8*/ 	.short	0x010a
        /*0cda*/ 	.byte	0x3f
	.zero		1


	//   ....[46]....
        /*0cdc*/ 	.word	0x000210b0
        /*0ce0*/ 	.word	0x00000005
        /*0ce4*/ 	.word	0x000348a0
        /*0ce8*/ 	.short	0x010a
        /*0cea*/ 	.byte	0x3f
	.zero		1


	//   ....[47]....
        /*0cec*/ 	.word	0x000212e0
        /*0cf0*/ 	.word	0x00000005
        /*0cf4*/ 	.word	0x000348c0
        /*0cf8*/ 	.short	0x010a
        /*0cfa*/ 	.byte	0x3f
	.zero		1


	//   ....[48]....
        /*0cfc*/ 	.word	0x00021630
        /*0d00*/ 	.word	0x00000006
        /*0d04*/ 	.word	0x000348a0
        /*0d08*/ 	.short	0x010a
        /*0d0a*/ 	.byte	0x3f
	.zero		1


	//   ....[49]....
        /*0d0c*/ 	.word	0x00021840
        /*0d10*/ 	.word	0x00000006
        /*0d14*/ 	.word	0x000348c0
        /*0d18*/ 	.short	0x010a
        /*0d1a*/ 	.byte	0x3f
	.zero		1


	//   ....[50]....
        /*0d1c*/ 	.word	0x00022690
        /*0d20*/ 	.word	0x00000006
        /*0d24*/ 	.word	0x00034840
        /*0d28*/ 	.short	0x010a
        /*0d2a*/ 	.byte	0x3f
	.zero		1


	//   ....[51]....
        /*0d2c*/ 	.word	0x00022b70
        /*0d30*/ 	.word	0x00000007
        /*0d34*/ 	.word	0x00034820
        /*0d38*/ 	.short	0x010a
        /*0d3a*/ 	.byte	0x3f
	.zero		1


	//   ....[52]....
        /*0d3c*/ 	.word	0x00022ed0
        /*0d40*/ 	.word	0x00000008
        /*0d44*/ 	.word	0x00034840
        /*0d48*/ 	.short	0x010a
        /*0d4a*/ 	.byte	0x3f
	.zero		1


	//   ....[53]....
        /*0d4c*/ 	.word	0x00023190
        /*0d50*/ 	.word	0x00000009
        /*0d54*/ 	.word	0x00000060
        /*0d58*/ 	.short	0x010a
        /*0d5a*/ 	.byte	0x3f
	.zero		1


	//   ....[54]....
        /*0d5c*/ 	.word	0x00023770
        /*0d60*/ 	.word	0x00000002
        /*0d64*/ 	.word	0x00034840
        /*0d68*/ 	.short	0x010a
        /*0d6a*/ 	.byte	0x3f
	.zero		1


	//   ....[55]....
        /*0d6c*/ 	.word	0x00023a30
        /*0d70*/ 	.word	0x00000002
        /*0d74*/ 	.word	0x00000060
        /*0d78*/ 	.short	0x010a
        /*0d7a*/ 	.byte	0x3f
	.zero		1


	//   ....[56]....
        /*0d7c*/ 	.word	0x00023f10
        /*0d80*/ 	.word	0x00000002
        /*0d84*/ 	.word	0x00034840
        /*0d88*/ 	.short	0x010a
        /*0d8a*/ 	.byte	0x3f
	.zero		1


	//   ....[57]....
        /*0d8c*/ 	.word	0x000241d0
        /*0d90*/ 	.word	0x00000002
        /*0d94*/ 	.word	0x00000060
        /*0d98*/ 	.short	0x010a
        /*0d9a*/ 	.byte	0x3f
	.zero		1


	//   ....[58]....
        /*0d9c*/ 	.word	0x00024650
        /*0da0*/ 	.word	0x00000003
        /*0da4*/ 	.word	0x00034860
        /*0da8*/ 	.short	0x010a
        /*0daa*/ 	.byte	0x3f
	.zero		1


	//   ....[59]....
        /*0dac*/ 	.word	0x00025420
        /*0db0*/ 	.word	0x00000000
        /*0db4*/ 	.word	0x00034820
        /*0db8*/ 	.short	0x010a
        /*0dba*/ 	.byte	0x3f
	.zero		1


	//   ....[60]....
        /*0dbc*/ 	.word	0x000255d0
        /*0dc0*/ 	.word	0x00000006
        /*0dc4*/ 	.word	0x00000000
        /*0dc8*/ 	.short	0x010a
        /*0dca*/ 	.byte	0x3f
	.zero		1


	//   ....[61]....
        /*0dcc*/ 	.word	0x00025640
        /*0dd0*/ 	.word	0x00000007
        /*0dd4*/ 	.word	0x00000000
        /*0dd8*/ 	.short	0x010a
        /*0dda*/ 	.byte	0x3f
	.zero		1


	//   ....[62]....
        /*0ddc*/ 	.word	0x000256b0
        /*0de0*/ 	.word	0x00000004
        /*0de4*/ 	.word	0x00000000
        /*0de8*/ 	.short	0x010a
        /*0dea*/ 	.byte	0x3f
	.zero		1


	//   ....[63]....
        /*0dec*/ 	.word	0x000256e0
        /*0df0*/ 	.word	0x00000003
        /*0df4*/ 	.word	0x00000000
        /*0df8*/ 	.short	0x010a
        /*0dfa*/ 	.byte	0x3f
	.zero		1


	//   ....[64]....
        /*0dfc*/ 	.word	0x00025740
        /*0e00*/ 	.word	0x00000003
        /*0e04*/ 	.word	0x00034890
        /*0e08*/ 	.short	0x010a
        /*0e0a*/ 	.byte	0x3f
	.zero		1


	//   ....[65]....
        /*0e0c*/ 	.word	0x00025790
        /*0e10*/ 	.word	0x00000003
        /*0e14*/ 	.word	0x00034890
        /*0e18*/ 	.short	0x010a
        /*0e1a*/ 	.byte	0x3f
	.zero		1


	//   ....[66]....
        /*0e1c*/ 	.word	0x000257e0
        /*0e20*/ 	.word	0x00000003
        /*0e24*/ 	.word	0x00034890
        /*0e28*/ 	.short	0x010a
        /*0e2a*/ 	.byte	0x3f
	.zero		1


	//   ....[67]....
        /*0e2c*/ 	.word	0x00025830
        /*0e30*/ 	.word	0x00000003
        /*0e34*/ 	.word	0x000348b0
        /*0e38*/ 	.short	0x010a
        /*0e3a*/ 	.byte	0x3f
	.zero		1


	//   ....[68]....
        /*0e3c*/ 	.word	0x00025ba0
        /*0e40*/ 	.word	0x00000002
        /*0e44*/ 	.word	0x00034800
        /*0e48*/ 	.short	0x010a
        /*0e4a*/ 	.byte	0x3f
	.zero		1


	//   ....[69]....
        /*0e4c*/ 	.word	0x00025e70
        /*0e50*/ 	.word	0x00000002
        /*0e54*/ 	.word	0x00034800
        /*0e58*/ 	.short	0x010a
        /*0e5a*/ 	.byte	0x3f
	.zero		1


	//   ....[70]....
        /*0e5c*/ 	.word	0x00025ec0
        /*0e60*/ 	.word	0x00000000
        /*0e64*/ 	.word	0x00034830
        /*0e68*/ 	.short	0x010a
        /*0e6a*/ 	.byte	0x3f
	.zero		1


	//   ....[71]....
        /*0e6c*/ 	.word	0x00025f10
        /*0e70*/ 	.word	0x00000006
        /*0e74*/ 	.word	0x00034830
        /*0e78*/ 	.short	0x010a
        /*0e7a*/ 	.byte	0x3f
	.zero		1


	//   ....[72]....
        /*0e7c*/ 	.word	0x00025f60
        /*0e80*/ 	.word	0x00000006
        /*0e84*/ 	.word	0x00034850
        /*0e88*/ 	.short	0x010a
        /*0e8a*/ 	.byte	0x3f
	.zero		1


	//   ....[73]....
        /*0e8c*/ 	.word	0x00025fb0
        /*0e90*/ 	.word	0x00000009
        /*0e94*/ 	.word	0x00034850
        /*0e98*/ 	.short	0x010a
        /*0e9a*/ 	.byte	0x3f
	.zero		1


	//   ....[74]....
        /*0e9c*/ 	.word	0x00026150
        /*0ea0*/ 	.word	0x00000009
        /*0ea4*/ 	.word	0x00034820
        /*0ea8*/ 	.short	0x010a
        /*0eaa*/ 	.byte	0x3f
	.zero		1


	//   ....[75]....
        /*0eac*/ 	.word	0x000261a0
        /*0eb0*/ 	.word	0x00000005
        /*0eb4*/ 	.word	0x000348a0
        /*0eb8*/ 	.short	0x010a
        /*0eba*/ 	.byte	0x3f
	.zero		1


	//   ....[76]....
        /*0ebc*/ 	.word	0x000261f0
        /*0ec0*/ 	.word	0x00000005
        /*0ec4*/ 	.word	0x000348c0
        /*0ec8*/ 	.short	0x010a
        /*0eca*/ 	.byte	0x3f
	.zero		1


	//   ....[77]....
        /*0ecc*/ 	.word	0x00026240
        /*0ed0*/ 	.word	0x00000006
        /*0ed4*/ 	.word	0x000348a0
        /*0ed8*/ 	.short	0x010a
        /*0eda*/ 	.byte	0x3f
	.zero		1


	//   ....[78]....
        /*0edc*/ 	.word	0x00026290
        /*0ee0*/ 	.word	0x00000006
        /*0ee4*/ 	.word	0x000348c0
        /*0ee8*/ 	.short	0x010a
        /*0eea*/ 	.byte	0x3f
	.zero		1


	//   ....[79]....
        /*0eec*/ 	.word	0x00026430
        /*0ef0*/ 	.word	0x00000006
        /*0ef4*/ 	.word	0x00034840
        /*0ef8*/ 	.short	0x010a
        /*0efa*/ 	.byte	0x3f
	.zero		1


	//   ....[80]....
        /*0efc*/ 	.word	0x000264b0
        /*0f00*/ 	.word	0x00000006
        /*0f04*/ 	.word	0x00034820
        /*0f08*/ 	.short	0x010a
        /*0f0a*/ 	.byte	0x3f
	.zero		1


	//   ....[81]....
        /*0f0c*/ 	.word	0x00026500
        /*0f10*/ 	.word	0x00000008
        /*0f14*/ 	.word	0x00034840
        /*0f18*/ 	.short	0x010a
        /*0f1a*/ 	.byte	0x3f
	.zero		1


	//   ....[82]....
        /*0f1c*/ 	.word	0x00026550
        /*0f20*/ 	.word	0x00000009
        /*0f24*/ 	.word	0x00000060
        /*0f28*/ 	.short	0x010a
        /*0f2a*/ 	.byte	0x3f
	.zero		1


	//   ....[83]....
        /*0f2c*/ 	.word	0x000265a0
        /*0f30*/ 	.word	0x00000002
        /*0f34*/ 	.word	0x00034840
        /*0f38*/ 	.short	0x010a
        /*0f3a*/ 	.byte	0x3f
	.zero		1


	//   ....[84]....
        /*0f3c*/ 	.word	0x000265f0
        /*0f40*/ 	.word	0x00000002
        /*0f44*/ 	.word	0x00000060
        /*0f48*/ 	.short	0x010a
        /*0f4a*/ 	.byte	0x3f
	.zero		1


	//   ....[85]....
        /*0f4c*/ 	.word	0x00026640
        /*0f50*/ 	.word	0x00000002
        /*0f54*/ 	.word	0x00034840
        /*0f58*/ 	.short	0x010a
        /*0f5a*/ 	.byte	0x3f
	.zero		1


	//   ....[86]....
        /*0f5c*/ 	.word	0x00026690
        /*0f60*/ 	.word	0x00000002
        /*0f64*/ 	.word	0x00000060
        /*0f68*/ 	.short	0x010a
        /*0f6a*/ 	.byte	0x3f
	.zero		1


	//   ....[87]....
        /*0f6c*/ 	.word	0x000266e0
        /*0f70*/ 	.word	0x00000003
        /*0f74*/ 	.word	0x00034860
        /*0f78*/ 	.short	0x010a
        /*0f7a*/ 	.byte	0x3f
	.zero		1


	//   ....[88]....
        /*0f7c*/ 	.word	0x00027090
        /*0f80*/ 	.word	0x00000000
        /*0f84*/ 	.word	0x00034820
        /*0f88*/ 	.short	0x010a
        /*0f8a*/ 	.byte	0x3f
	.zero		1


	//   ....[89]....
        /*0f8c*/ 	.word	0x00027230
        /*0f90*/ 	.word	0x00000006
        /*0f94*/ 	.word	0x00000000
        /*0f98*/ 	.short	0x010a
        /*0f9a*/ 	.byte	0x3f
	.zero		1


	//   ....[90]....
        /*0f9c*/ 	.word	0x00027280
        /*0fa0*/ 	.word	0x00000007
        /*0fa4*/ 	.word	0x00000000
        /*0fa8*/ 	.short	0x010a
        /*0faa*/ 	.byte	0x3f
	.zero		1


	//   ....[91]....
        /*0fac*/ 	.word	0x000272d0
        /*0fb0*/ 	.word	0x00000004
        /*0fb4*/ 	.word	0x00000000
        /*0fb8*/ 	.short	0x010a
        /*0fba*/ 	.byte	0x3f
	.zero		1


	//----- nvinfo : EIATTR_NUM_MBARRIERS
	.align		4
.L_186:
        /*0fbc*/ 	.byte	0x03, 0x38
        /*0fbe*/ 	.short	0x0016


	//----- nvinfo : EIATTR_EXIT_INSTR_OFFSETS
	.align		4
        /*0fc0*/ 	.byte	0x04, 0x1c
        /*0fc2*/ 	.short	(.L_188 - .L_187)


	//   ....[0]....
.L_187:
        /*0fc4*/ 	.word	0x00025730


	//----- nvinfo : EIATTR_MAX_THREADS
	.align		4
.L_188:
        /*0fc8*/ 	.byte	0x04, 0x05
        /*0fca*/ 	.short	(.L_190 - .L_189)
.L_189:
        /*0fcc*/ 	.word	0x00000180
        /*0fd0*/ 	.word	0x00000001
        /*0fd4*/ 	.word	0x00000001


	//----- nvinfo : EIATTR_CRS_STACK_SIZE
	.align		4
.L_190:
        /*0fd8*/ 	.byte	0x04, 0x1e
        /*0fda*/ 	.short	(.L_192 - .L_191)
.L_191:
        /*0fdc*/ 	.word	0x00000000


	//----- nvinfo : EIATTR_CBANK_PARAM_SIZE
	.align		4
.L_192:
        /*0fe0*/ 	.byte	0x03, 0x19
        /*0fe2*/ 	.short	0x0a70


	//----- nvinfo : EIATTR_PARAM_CBANK
	.align		4
        /*0fe4*/ 	.byte	0x04, 0x0a
        /*0fe6*/ 	.short	(.L_194 - .L_193)
	.align		4
.L_193:
        /*0fe8*/ 	.word	index@(.nv.constant0._ZN7cutlass13device_kernelIN5flash11enable_sm90INS1_16FlashAttnFwdSm90INS1_25CollectiveMainloopFwdSm90ILi2EN4cute5tupleIJNS5_1CILi1EEES8_S8_EEENS6_IJNS7_ILi128EEENS7_ILi176EEESA_EEELi128ENS_10bfloat16_tEfNS_4arch4Sm90ELb0ELb0ELb1ELb1ELb0ELb1ELb0ELb1ELb1ELb0ELb0ELb0EEENS1_21CollectiveEpilogueFwdINS6_IJSA_SA_SB_EEES9_SD_SF_Li256ELb1ELb0ELb0ELb0EEENS1_36VarlenDynamicPersistentTileSchedulerILi128ELi176ELi256ELi32ELb0ELb0ELb1ELb0ELb1ELb1EEEEEEEEEvNT_6ParamsE)
        /*0fec*/ 	.short	0x0210
        /*0fee*/ 	.short	0x0a70


	//----- nvinfo : EIATTR_SW_WAR
	.align		4
.L_194:
        /*0ff0*/ 	.byte	0x04, 0x36
        /*0ff2*/ 	.short	(.L_196 - .L_195)
.L_195:
        /*0ff4*/ 	.word	0x00000008
.L_196:


//--------------------- .nv.info._ZN7cutlass13device_kernelIN5flash11enable_sm90INS1_16FlashAttnFwdSm90INS1_25CollectiveMainloopFwdSm90ILi2EN4cute5tupleIJNS5_1CILi1EEES8_S8_EEENS6_IJNS7_ILi128EEESA_SA_EEELi128ENS_10bfloat16_tEfNS_4arch4Sm90ELb0ELb1ELb1ELb0ELb0ELb0ELb0ELb1ELb1ELb0ELb0ELb0EEENS1_21CollectiveEpilogueFwdISB_S9_SC_SE_Li256ELb0ELb0ELb0ELb0EEENS1_30DynamicPersistentTileSchedulerILi256ELi32ELb0ELb0ELb1EEEEEEEEEvNT_6ParamsE --------------------------
	.section	.nv.info._ZN7cutlass13device_kernelIN5flash11enable_sm90INS1_16FlashAttnFwdSm90INS1_25CollectiveMainloopFwdSm90ILi2EN4cute5tupleIJNS5_1CILi1EEES8_S8_EEENS6_IJNS7_ILi128EEESA_SA_EEELi128ENS_10bfloat16_tEfNS_4arch4Sm90ELb0ELb1ELb1ELb0ELb0ELb0ELb0ELb1ELb1ELb0ELb0ELb0EEENS1_21CollectiveEpilogueFwdISB_S9_SC_SE_Li256ELb0ELb0ELb0ELb0EEENS1_30DynamicPersistentTileSchedulerILi256ELi32ELb0ELb0ELb1EEEEEEEEEvNT_6ParamsE,"",@"SHT_CUDA_INFO"
	.sectionflags	@""
	.align	4


	//----- nvinfo : EIATTR_CUDA_API_VERSION
	.align		4
        /*0000*/ 	.byte	0x04, 0x37
        /*0002*/ 	.short	(.L_198 - .L_197)
.L_197:
        /*0004*/ 	.word	0x00000082


	//----- nvinfo : EIATTR_KPARAM_INFO
	.align		4
.L_198:
        /*0008*/ 	.byte	0x04, 0x17
        /*000a*/ 	.short	(.L_200 - .L_199)
.L_199:
        /*000c*/ 	.word	0x00000000
        /*0010*/ 	.short	0x0000
        /*0012*/ 	.short	0x0070
        /*0014*/ 	.byte	0x00, 0xf0, 0x01, 0x2e


	//----- nvinfo : EIATTR_SPARSE_MMA_MASK
	.align		4
.L_200:
        /*0018*/ 	.byte	0x03, 0x50
        /*001a*/ 	.short	0x0000


	//----- nvinfo : EIATTR_MAXREG_COUNT
	.align		4
        /*001c*/ 	.byte	0x03, 0x1b
        /*001e*/ 	.short	0x00a8


	//----- nvinfo : EIATTR_NUM_BARRIERS
	.align		4
        /*0020*/ 	.byte	0x02, 0x4c
        /*0022*/ 	.byte	0x10
	.zero		1


	//----- nvinfo : EIATTR_EXTERNS
	.align		4
        /*0024*/ 	.byte	0x04, 0x0f
        /*0026*/ 	.short	(.L_202 - .L_201)


	//   ....[0]....
	.align		4
.L_201:
        /*0028*/ 	.word	index@(__assertfail)


	//----- nvinfo : EIATTR_MERCURY_ISA_VERSION
	.align		4
.L_202:
        /*002c*/ 	.byte	0x03, 0x5f
        /*002e*/ 	.short	0x0101


	//----- nvinfo : EIATTR_INT_WARP_WIDE_INSTR_OFFSETS
	.align		4
        /*0030*/ 	.byte	0x04, 0x31
        /*0032*/ 	.short	(.L_204 - .L_203)


	//   ....[0]....
.L_203:
        /*0034*/ 	.word	0x00000180


	//   ....[1]....
        /*0038*/ 	.word	0x000001b0


	//   ....[2]....
        /*003c*/ 	.word	0x000001c0


	//   ....[3]....
        /*0040*/ 	.word	0x000111f0


	//   ....[4]....
        /*0044*/ 	.word	0x00011280


	//   ....[5]....
        /*0048*/ 	.word	0x000117b0


	//   ....[6]....
        /*004c*/ 	.word	0x000132f0


	//   ....[7]....
        /*0050*/ 	.word	0x00013380


	//----- nvinfo : EIATTR_COOP_GROUP_MASK_REGIDS
	.align		4
.L_204:
        /*0054*/ 	.byte	0x04, 0x29
        /*0056*/ 	.short	(.L_206 - .L_205)


	//   ....[0]....
.L_205:
        /*0058*/ 	.word	0xffffffff


	//   ....[1]....
        /*005c*/ 	.word	0xffffffff


	//   ....[2]....
        /*0060*/ 	.word	0xffffffff


	//   ....[3]....
        /*0064*/ 	.word	0xffffffff


	//   ....[4]....
        /*0068*/ 	.word	0xffffffff


	//   ....[5]....
        /*006c*/ 	.word	0xffffffff


	//   ....[6]....
        /*0070*/ 	.word	0xffffffff


	//   ....[7]....
        /*0074*/ 	.word	0xffffffff


	//   ....[8]....
        /*0078*/ 	.word	0xffffffff


	//   ....[9]....
        /*007c*/ 	.word	0xffffffff


	//   ....[10]....
        /*0080*/ 	.word	0xffffffff


	//   ....[11]....
        /*0084*/ 	.word	0xffffffff


	//   ....[12]....
        /*0088*/ 	.word	0xffffffff


	//   ....[13]....
        /*008c*/ 	.word	0xffffffff


	//   ....[14]....
        /*0090*/ 	.word	0xffffffff


	//   ....[15]....
        /*0094*/ 	.word	0xffffffff


	//   ....[16]....
        /*0098*/ 	.word	0xffffffff


	//   ....[17]....
        /*009c*/ 	.word	0xffffffff


	//   ....[18]....
        /*00a0*/ 	.word	0xffffffff


	//   ....[19]....
        /*00a4*/ 	.word	0xffffffff


	//   ....[20]....
        /*00a8*/ 	.word	0xffffffff


	//   ....[21]....
        /*00ac*/ 	.word	0xffffffff


	//   ....[22]....
        /*00b0*/ 	.word	0xffffffff


	//   ....[23]....
        /*00b4*/ 	.word	0xffffffff


	//   ....[24]....
        /*00b8*/ 	.word	0xffffffff


	//   ....[25]....
        /*00bc*/ 	.word	0xffffffff


	//   ....[26]....
        /*00c0*/ 	.word	0xffffffff


	//   ....[27]....
        /*00c4*/ 	.word	0xffffffff


	//   ....[28]....
        /*00c8*/ 	.word	0xffffffff


	//   ....[29]....
        /*00cc*/ 	.word	0xffffffff


	//   ....[30]....
        /*00d0*/ 	.word	0xffffffff


	//   ....[31]....
        /*00d4*/ 	.word	0xffffffff


	//   ....[32]....
        /*00d8*/ 	.word	0x0500000f


	//   ....[33]....
        /*00dc*/ 	.word	0x0500000f


	//----- nvinfo : EIATTR_COOP_GROUP_INSTR_OFFSETS
	.align		4
.L_206:
        /*00e0*/ 	.byte	0x04, 0x28
        /*00e2*/ 	.short	(.L_208 - .L_207)


	//   ....[0]....
.L_207:
        /*00e4*/ 	.word	0x00000060


	//   ....[1]....
        /*00e8*/ 	.word	0x00000190


	//   ....[2]....
        /*00ec*/ 	.word	0x000001e0


	//   ....[3]....
        /*00f0*/ 	.word	0x000003d0


	//   ....[4]....
        /*00f4*/ 	.word	0x00000530


	//   ....[5]....
        /*00f8*/ 	.word	0x00000650


	//   ....[6]....
        /*00fc*/ 	.word	0x000007b0


	//   ....[7]....
        /*0100*/ 	.word	0x00001710


	//   ....[8]....
        /*0104*/ 	.word	0x00003960


	//   ....[9]....
        /*0108*/ 	.word	0x00003a30


	//   ....[10]....
        /*010c*/ 	.word	0x00004400


	//   ....[11]....
        /*0110*/ 	.word	0x00004460


	//   ....[12]....
        /*0114*/ 	.word	0x00007060


	//   ....[13]....
        /*0118*/ 	.word	0x00007160


	//   ....[14]....
        /*011c*/ 	.word	0x00007a00


	//   ....[15]....
        /*0120*/ 	.word	0x00007aa0


	//   ....[16]....
        /*0124*/ 	.word	0x00009e70


	//   ....[17]....
        /*0128*/ 	.word	0x00009eb0


	//   ....[18]....
        /*012c*/ 	.word	0x0000a1e0


	//   ....[19]....
        /*0130*/ 	.word	0x0000a270


	//   ....[20]....
        /*0134*/ 	.word	0x0000d160


	//   ....[21]....
        /*0138*/ 	.word	0x0000d1a0


	//   ....[22]....
        /*013c*/ 	.word	0x0000dca0


	//   ....[23]....
        /*0140*/ 	.word	0x0000dd40


	//   ....[24]....
        /*0144*/ 	.word	0x0000edd0


	//   ....[25]....
        /*0148*/ 	.word	0x0000ee10


	//   ....[26]....
        /*014c*/ 	.word	0x0000eef0


	//   ....[27]....
        /*0150*/ 	.word	0x0000ef00


	//   ....[28]....
        /*0154*/ 	.word	0x0000fec0


	//   ....[29]....
        /*0158*/ 	.word	0x00010950


	//   ....[30]....
        /*015c*/ 	.word	0x000136b0


	//   ....[31]....
        /*0160*/ 	.word	0x00013880


	//   ....[32]....
        /*0164*/ 	.word	0x00013eb0


	//   ....[33]....
        /*0168*/ 	.word	0x00014290


	//----- nvinfo : EIATTR_REG_RECONFIG
	.align		4
.L_208:
        /*016c*/ 	.byte	0x01, 0x54
	.zero		2


	//----- nvinfo : EIATTR_SYSCALL_OFFSETS
	.align		4
        /*0170*/ 	.byte	0x04, 0x46
        /*0172*/ 	.short	(.L_210 - .L_209)


	//   ....[0]....
.L_209:
        /*0174*/ 	.word	0x000018c0


	//   ....[1]....
        /*0178*/ 	.word	0x00011410


	//   ....[2]....
        /*017c*/ 	.word	0x00011550


	//   ....[3]....
        /*0180*/ 	.word	0x00011640


	//----- nvinfo : EIATTR_MBARRIER_INSTR_OFFSETS
	.align		4
.L_210:
        /*0184*/ 	.byte	0x04, 0x39
        /*0186*/ 	.short	(.L_212 - .L_211)


	//   ....[0]....
.L_211:
        /*0188*/ 	.word	0x00000280
        /*018c*/ 	.word	0x000000ff
        /*0190*/ 	.word	0x00028800
        /*0194*/ 	.short	0x0100
        /*0196*/ 	.byte	0x06
	.zero		1


	//   ....[1]....
        /*0198*/ 	.word	0x00000290
        /*019c*/ 	.word	0x000000ff
        /*01a0*/ 	.word	0x00028820
        /*01a4*/ 	.short	0x0100
        /*01a6*/ 	.byte	0x06
	.zero		1


	//   ....[2]....
        /*01a8*/ 	.word	0x00000380
        /*01ac*/ 	.word	0x000000ff
        /*01b0*/ 	.word	0x00028830
        /*01b4*/ 	.short	0x0100
        /*01b6*/ 	.byte	0x08
	.zero		1


	//   ....[3]....
        /*01b8*/ 	.word	0x00000390
        /*01bc*/ 	.word	0x000000ff
        /*01c0*/ 	.word	0x00028840
        /*01c4*/ 	.short	0x0100
        /*01c6*/ 	.byte	0x08
	.zero		1


	//   ....[4]....
        /*01c8*/ 	.word	0x000003a0
        /*01cc*/ 	.word	0x000000ff
        /*01d0*/ 	.word	0x00028838
        /*01d4*/ 	.short	0x0100
        /*01d6*/ 	.byte	0x08
	.zero		1


	//   ....[5]....
        /*01d8*/ 	.word	0x000003b0
        /*01dc*/ 	.word	0x000000ff
        /*01e0*/ 	.word	0x00028848
        /*01e4*/ 	.short	0x0100
        /*01e6*/ 	.byte	0x08
	.zero		1


	//   ....[6]....
        /*01e8*/ 	.word	0x000004e0
        /*01ec*/ 	.word	0x000000ff
        /*01f0*/ 	.word	0x00028850
        /*01f4*/ 	.short	0x0100
        /*01f6*/ 	.byte	0x08
	.zero		1


	//   ....[7]....
        /*01f8*/ 	.word	0x000004f0
        /*01fc*/ 	.word	0x000000ff
        /*0200*/ 	.word	0x00028860
        /*0204*/ 	.short	0x0100
        /*0206*/ 	.byte	0x08
	.zero		1


	//   ....[8]....
        /*0208*/ 	.word	0x00000500
        /*020c*/ 	.word	0x000000ff
        /*0210*/ 	.word	0x00028858
        /*0214*/ 	.short	0x0100
        /*0216*/ 	.byte	0x08
	.zero		1


	//   ....[9]....
        /*0218*/ 	.word	0x00000510
        /*021c*/ 	.word	0x000000ff
        /*0220*/ 	.word	0x00028868
        /*0224*/ 	.short	0x0100
        /*0226*/ 	.byte	0x08
	.zero		1


	//   ....[10]....
        /*0228*/ 	.word	0x00000600
        /*022c*/ 	.word	0x000000ff
        /*0230*/ 	.word	0x00028870
        /*0234*/ 	.short	0x0100
        /*0236*/ 	.byte	0x06
	.zero		1


	//   ....[11]....
        /*0238*/ 	.word	0x00000610
        /*023c*/ 	.word	0x000000ff
        /*0240*/ 	.word	0x00028880
        /*0244*/ 	.short	0x0100
        /*0246*/ 	.byte	0x06
	.zero		1


	//   ....[12]....
        /*0248*/ 	.word	0x00000620
        /*024c*/ 	.word	0x000000ff
        /*0250*/ 	.word	0x00028878
        /*0254*/ 	.short	0x0100
        /*0256*/ 	.byte	0x06
	.zero		1


	//   ....[13]....
        /*0258*/ 	.word	0x00000630
        /*025c*/ 	.word	0x000000ff
        /*0260*/ 	.word	0x00028888
        /*0264*/ 	.short	0x0100
        /*0266*/ 	.byte	0x06
	.zero		1


	//   ....[14]....
        /*0268*/ 	.word	0x00000760
        /*026c*/ 	.word	0x000000ff
        /*0270*/ 	.word	0x00028890
        /*0274*/ 	.short	0x0100
        /*0276*/ 	.byte	0x08
	.zero		1


	//   ....[15]....
        /*0278*/ 	.word	0x00000770
        /*027c*/ 	.word	0x000000ff
        /*0280*/ 	.word	0x000288a0
        /*0284*/ 	.short	0x0100
        /*0286*/ 	.byte	0x08
	.zero		1


	//   ....[16]....
        /*0288*/ 	.word	0x00000780
        /*028c*/ 	.word	0x000000ff
        /*0290*/ 	.word	0x00028898
        /*0294*/ 	.short	0x0100
        /*0296*/ 	.byte	0x08
	.zero		1


	//   ....[17]....
        /*0298*/ 	.word	0x00000790
        /*029c*/ 	.word	0x000000ff
        /*02a0*/ 	.word	0x000288a8
        /*02a4*/ 	.short	0x0100
        /*02a6*/ 	.byte	0x08
	.zero		1


	//   ....[18]....
        /*02a8*/ 	.word	0x000008c0
        /*02ac*/ 	.word	0x000000ff
        /*02b0*/ 	.word	0x000288b0
        /*02b4*/ 	.short	0x0100
        /*02b6*/ 	.byte	0x08
	.zero		1


	//   ....[19]....
        /*02b8*/ 	.word	0x000008d0
        /*02bc*/ 	.word	0x000000ff
        /*02c0*/ 	.word	0x000288c0
        /*02c4*/ 	.short	0x0100
        /*02c6*/ 	.byte	0x08
	.zero		1


	//   ....[20]....
        /*02c8*/ 	.word	0x000008e0
        /*02cc*/ 	.word	0x000000ff
        /*02d0*/ 	.word	0x000288b8
        /*02d4*/ 	.short	0x0100
        /*02d6*/ 	.byte	0x08
	.zero		1


	//   ....[21]....
        /*02d8*/ 	.word	0x000008f0
        /*02dc*/ 	.word	0x000000ff
        /*02e0*/ 	.word	0x000288c8
        /*02e4*/ 	.short	0x0100
        /*02e6*/ 	.byte	0x08
	.zero		1


	//   ....[22]....
        /*02e8*/ 	.word	0x00001940
        /*02ec*/ 	.word	0x000000ff
        /*02f0*/ 	.word	0x00028800
        /*02f4*/ 	.short	0x010a
        /*02f6*/ 	.byte	0x27
	.zero		1


	//   ....[23]....
        /*02f8*/ 	.word	0x000019c0
        /*02fc*/ 	.word	0x00000059
        /*0300*/ 	.word	0x00028830
        /*0304*/ 	.short	0x010a
        /*0306*/ 	.byte	0x3f
	.zero		1


	//   ....[24]....
        /*0308*/ 	.word	0x00001a20
        /*030c*/ 	.word	0x00000059
        /*0310*/ 	.word	0x00028830
        /*0314*/ 	.short	0x010a
        /*0316*/ 	.byte	0x3f
	.zero		1


	//   ....[25]....
        /*0318*/ 	.word	0x000023d0
        /*031c*/ 	.word	0x00000000
        /*0320*/ 	.word	0x00000000
        /*0324*/ 	.short	0x0101
        /*0326*/ 	.byte	0x3f
	.zero		1


	//   ....[26]....
        /*0328*/ 	.word	0x00005380
        /*032c*/ 	.word	0x000000ff
        /*0330*/ 	.word	0x00028830
        /*0334*/ 	.short	0x010a
        /*0336*/ 	.byte	0x06
	.zero		1


	//   ....[27]....
        /*0338*/ 	.word	0x000053c0
        /*033c*/ 	.word	0x000000ff
        /*0340*/ 	.word	0x00028830
        /*0344*/ 	.short	0x010a
        /*0346*/ 	.byte	0x06
	.zero		1


	//   ....[28]....
        /*0348*/ 	.word	0x000056e0
        /*034c*/ 	.word	0x000000ff
        /*0350*/ 	.word	0x00028850
        /*0354*/ 	.short	0x010a
        /*0356*/ 	.byte	0x06
	.zero		1


	//   ....[29]....
        /*0358*/ 	.word	0x00005720
        /*035c*/ 	.word	0x000000ff
        /*0360*/ 	.word	0x00028850
        /*0364*/ 	.short	0x010a
        /*0366*/ 	.byte	0x06
	.zero		1


	//   ....[30]....
        /*0368*/ 	.word	0x000062b0
        /*036c*/ 	.word	0x00000033
        /*0370*/ 	.word	0x00000000
        /*0374*/ 	.short	0x0101
        /*0376*/ 	.byte	0x3f
	.zero		1


	//   ....[31]....
        /*0378*/ 	.word	0x00007f40
        /*037c*/ 	.word	0x0000001c
        /*0380*/ 	.word	0x00000000
        /*0384*/ 	.short	0x0101
        /*0386*/ 	.byte	0x3f
	.zero		1


	//   ....[32]....
        /*0388*/ 	.word	0x00008db0
        /*038c*/ 	.word	0x000000ff
        /*0390*/ 	.word	0x00028830
        /*0394*/ 	.short	0x010a
        /*0396*/ 	.byte	0x06
	.zero		1


	//   ....[33]....
        /*0398*/ 	.word	0x00008df0
        /*039c*/ 	.word	0x000000ff
        /*03a0*/ 	.word	0x00028830
        /*03a4*/ 	.short	0x010a
        /*03a6*/ 	.byte	0x06
	.zero		1


	//   ....[34]....
        /*03a8*/ 	.word	0x00009110
        /*03ac*/ 	.word	0x000000ff
        /*03b0*/ 	.word	0x00028850
        /*03b4*/ 	.short	0x010a
        /*03b6*/ 	.byte	0x06
	.zero		1


	//   ....[35]....
        /*03b8*/ 	.word	0x00009150
        /*03bc*/ 	.word	0x000000ff
        /*03c0*/ 	.word	0x00028850
        /*03c4*/ 	.short	0x010a
        /*03c6*/ 	.byte	0x06
	.zero		1


	//   ....[36]....
        /*03c8*/ 	.word	0x0000aa30
        /*03cc*/ 	.word	0x00000023
        /*03d0*/ 	.word	0x00000000
        /*03d4*/ 	.short	0x0101
        /*03d6*/ 	.byte	0x3f
	.zero		1


	//   ....[37]....
        /*03d8*/ 	.word	0x0000aae0
        /*03dc*/ 	.word	0x0000002e
        /*03e0*/ 	.word	0x00000000
        /*03e4*/ 	.short	0x0101
        /*03e6*/ 	.byte	0x3f
	.zero		1


	//   ....[38]....
        /*03e8*/ 	.word	0x0000b5f0
        /*03ec*/ 	.word	0x000000ff
        /*03f0*/ 	.word	0x00028830
        /*03f4*/ 	.short	0x010a
        /*03f6*/ 	.byte	0x06
	.zero		1


	//   ....[39]....
        /*03f8*/ 	.word	0x0000b630
        /*03fc*/ 	.word	0x000000ff
        /*0400*/ 	.word	0x00028830
        /*0404*/ 	.short	0x010a
        /*0406*/ 	.byte	0x06
	.zero		1


	//   ....[40]....
        /*0408*/ 	.word	0x0000b950
        /*040c*/ 	.word	0x000000ff
        /*0410*/ 	.word	0x00028850
        /*0414*/ 	.short	0x010a
        /*0416*/ 	.byte	0x06
	.zero		1


	//   ....[41]....
        /*0418*/ 	.word	0x0000b990
        /*041c*/ 	.word	0x000000ff
        /*0420*/ 	.word	0x00028850
        /*0424*/ 	.short	0x010a
        /*0426*/ 	.byte	0x06
	.zero		1


	//   ....[42]....
        /*0428*/ 	.word	0x0000c520
        /*042c*/ 	.word	0x0000003d
        /*0430*/ 	.word	0x00000000
        /*0434*/ 	.short	0x0101
        /*0436*/ 	.byte	0x3f
	.zero		1


	//   ....[43]....
        /*0438*/ 	.word	0x0000e2d0
        /*043c*/ 	.word	0x0000001d
        /*0440*/ 	.word	0x00000000
        /*0444*/ 	.short	0x0101
        /*0446*/ 	.byte	0x3f
	.zero		1


	//   ....[44]....
        /*0448*/ 	.word	0x0000ed40
        /*044c*/ 	.word	0x000000ff
        /*0450*/ 	.word	0x00028850
        /*0454*/ 	.short	0x010a
        /*0456*/ 	.byte	0x05
	.zero		1


	//   ....[45]....
        /*0458*/ 	.word	0x0000ed80
        /*045c*/ 	.word	0x000000ff
        /*0460*/ 	.word	0x00028850
        /*0464*/ 	.short	0x010a
        /*0466*/ 	.byte	0x05
	.zero		1


	//   ....[46]....
        /*0468*/ 	.word	0x0000f2a0
        /*046c*/ 	.word	0x00000009
        /*0470*/ 	.word	0x00000000
        /*0474*/ 	.short	0x0101
        /*0476*/ 	.byte	0x3f
	.zero		1


	//   ....[47]....
        /*0478*/ 	.word	0x00010040
        /*047c*/ 	.word	0x000000ff
        /*0480*/ 	.word	0x00000000
        /*0484*/ 	.short	0x0101
        /*0486*/ 	.byte	0x05
	.zero		1


	//   ....[48]....
        /*0488*/ 	.word	0x00011a70
        /*048c*/ 	.word	0x00000008
        /*0490*/ 	.word	0x00028840
        /*0494*/ 	.short	0x010a
        /*0496*/ 	.byte	0x3f
	.zero		1


	//   ....[49]....
        /*0498*/ 	.word	0x00011e30
        /*049c*/ 	.word	0x000000ff
        /*04a0*/ 	.word	0x00028820
        /*04a4*/ 	.short	0x010a
        /*04a6*/ 	.byte	0x27
	.zero		1


	//   ....[50]....
        /*04a8*/ 	.word	0x00012110
        /*04ac*/ 	.word	0x00000003
        /*04b0*/ 	.word	0x00028840
        /*04b4*/ 	.short	0x010a
        /*04b6*/ 	.byte	0x3f
	.zero		1


	//   ....[51]....
        /*04b8*/ 	.word	0x00012330
        /*04bc*/ 	.word	0x00000002
        /*04c0*/ 	.word	0x00000060
        /*04c4*/ 	.short	0x010a
        /*04c6*/ 	.byte	0x3f
	.zero		1


	//   ....[52]....
        /*04c8*/ 	.word	0x00012800
        /*04cc*/ 	.word	0x00000003
        /*04d0*/ 	.word	0x00028840
        /*04d4*/ 	.short	0x010a
        /*04d6*/ 	.byte	0x3f
	.zero		1


	//   ....[53]....
        /*04d8*/ 	.word	0x00012a20
        /*04dc*/ 	.word	0x00000002
        /*04e0*/ 	.word	0x00000060
        /*04e4*/ 	.short	0x010a
        /*04e6*/ 	.byte	0x3f
	.zero		1


	//   ....[54]....
        /*04e8*/ 	.word	0x00012e10
        /*04ec*/ 	.word	0x00000002
        /*04f0*/ 	.word	0x00028840
        /*04f4*/ 	.short	0x010a
        /*04f6*/ 	.byte	0x3f
	.zero		1


	//   ....[55]....
        /*04f8*/ 	.word	0x00013060
        /*04fc*/ 	.word	0x00000002
        /*0500*/ 	.word	0x00000060
        /*0504*/ 	.short	0x010a
        /*0506*/ 	.byte	0x3f
	.zero		1


	//   ....[56]....
        /*0508*/ 	.word	0x00013420
        /*050c*/ 	.word	0x00000003
        /*0510*/ 	.word	0x00028860
        /*0514*/ 	.short	0x010a
        /*0516*/ 	.byte	0x3f
	.zero		1


	//   ....[57]....
        /*0518*/ 	.word	0x00013830
        /*051c*/ 	.word	0x00000007
        /*0520*/ 	.word	0x00028820
        /*0524*/ 	.short	0x010a
        /*0526*/ 	.byte	0x3f
	.zero		1


	//   ....[58]....
        /*0528*/ 	.word	0x00013980
        /*052c*/ 	.word	0x00000005
        /*0530*/ 	.word	0x00000000
        /*0534*/ 	.short	0x010a
        /*0536*/ 	.byte	0x3f
	.zero		1


	//   ....[59]....
        /*0538*/ 	.word	0x000139f0
        /*053c*/ 	.word	0x00000003
        /*0540*/ 	.word	0x00000000
        /*0544*/ 	.short	0x010a
        /*0546*/ 	.byte	0x3f
	.zero		1


	//   ....[60]....
        /*0548*/ 	.word	0x00013a50
        /*054c*/ 	.word	0x00000005
        /*0550*/ 	.word	0x00000000
        /*0554*/ 	.short	0x010a
        /*0556*/ 	.byte	0x3f
	.zero		1


	//   ....[61]....
        /*0558*/ 	.word	0x00013a80
        /*055c*/ 	.word	0x00000003
        /*0560*/ 	.word	0x00000000
        /*0564*/ 	.short	0x010a
        /*0566*/ 	.byte	0x3f
	.zero		1


	//   ....[62]....
        /*0568*/ 	.word	0x00013af0
        /*056c*/ 	.word	0x00000003
        /*0570*/ 	.word	0x00028800
        /*0574*/ 	.short	0x010a
        /*0576*/ 	.byte	0x3f
	.zero		1


	//   ....[63]....
        /*0578*/ 	.word	0x00013b40
        /*057c*/ 	.word	0x00000059
        /*0580*/ 	.word	0x00028830
        /*0584*/ 	.short	0x010a
        /*0586*/ 	.byte	0x3f
	.zero		1


	//   ....[64]....
        /*0588*/ 	.word	0x00013ba0
        /*058c*/ 	.word	0x0000000c
        /*0590*/ 	.word	0x00028830
        /*0594*/ 	.short	0x010a
        /*0596*/ 	.byte	0x3f
	.zero		1


	//   ....[65]....
        /*0598*/ 	.word	0x00013c00
        /*059c*/ 	.word	0x0000000c
        /*05a0*/ 	.word	0x00028850
        /*05a4*/ 	.short	0x010a
        /*05a6*/ 	.byte	0x3f
	.zero		1


	//   ....[66]....
        /*05a8*/ 	.word	0x00013c60
        /*05ac*/ 	.word	0x00000008
        /*05b0*/ 	.word	0x00028830
        /*05b4*/ 	.short	0x010a
        /*05b6*/ 	.byte	0x3f
	.zero		1


	//   ....[67]....
        /*05b8*/ 	.word	0x00013cc0
        /*05bc*/ 	.word	0x00000008
        /*05c0*/ 	.word	0x00028850
        /*05c4*/ 	.short	0x010a
        /*05c6*/ 	.byte	0x3f
	.zero		1


	//   ....[68]....
        /*05c8*/ 	.word	0x00013d20
        /*05cc*/ 	.word	0x00000008
        /*05d0*/ 	.word	0x00028830
        /*05d4*/ 	.short	0x010a
        /*05d6*/ 	.byte	0x3f
	.zero		1


	//   ....[69]....
        /*05d8*/ 	.word	0x00013d80
        /*05dc*/ 	.word	0x00000008
        /*05e0*/ 	.word	0x00028850
        /*05e4*/ 	.short	0x010a
        /*05e6*/ 	.byte	0x3f
	.zero		1


	//   ....[70]....
        /*05e8*/ 	.word	0x00013de0
        /*05ec*/ 	.word	0x00000005
        /*05f0*/ 	.word	0x00028850
        /*05f4*/ 	.short	0x010a
        /*05f6*/ 	.byte	0x3f
	.zero		1


	//   ....[71]....
        /*05f8*/ 	.word	0x00013f60
        /*05fc*/ 	.word	0x00000008
        /*0600*/ 	.word	0x00028840
        /*0604*/ 	.short	0x010a
        /*0606*/ 	.byte	0x3f
	.zero		1


	//   ....[72]....
        /*0608*/ 	.word	0x00013fc0
        /*060c*/ 	.word	0x00000008
        /*0610*/ 	.word	0x00028820
        /*0614*/ 	.short	0x010a
        /*0616*/ 	.byte	0x3f
	.zero		1


	//   ....[73]....
        /*0618*/ 	.word	0x00014010
        /*061c*/ 	.word	0x00000003
        /*0620*/ 	.word	0x00028840
        /*0624*/ 	.short	0x010a
        /*0626*/ 	.byte	0x3f
	.zero		1


	//   ....[74]....
        /*0628*/ 	.word	0x00014060
        /*062c*/ 	.word	0x00000002
        /*0630*/ 	.word	0x00000060
        /*0634*/ 	.short	0x010a
        /*0636*/ 	.byte	0x3f
	.zero		1


	//   ....[75]....
        /*0638*/ 	.word	0x000140b0
        /*063c*/ 	.word	0x00000003
        /*0640*/ 	.word	0x00028840
        /*0644*/ 	.short	0x010a
        /*0646*/ 	.byte	0x3f
	.zero		1


	//   ....[76]....
        /*0648*/ 	.word	0x00014100
        /*064c*/ 	.word	0x00000002
        /*0650*/ 	.word	0x00000060
        /*0654*/ 	.short	0x010a
        /*0656*/ 	.byte	0x3f
	.zero		1


	//   ....[77]....
        /*0658*/ 	.word	0x00014150
        /*065c*/ 	.word	0x00000002
        /*0660*/ 	.word	0x00028840
        /*0664*/ 	.short	0x010a
        /*0666*/ 	.byte	0x3f
	.zero		1


	//   ....[78]....
        /*0668*/ 	.word	0x000141a0
        /*066c*/ 	.word	0x00000002
        /*0670*/ 	.word	0x00000060
        /*0674*/ 	.short	0x010a
        /*0676*/ 	.byte	0x3f
	.zero		1


	//   ....[79]....
        /*0678*/ 	.word	0x000141f0
        /*067c*/ 	.word	0x00000003
        /*0680*/ 	.word	0x00028860
        /*0684*/ 	.short	0x010a
        /*0686*/ 	.byte	0x3f
	.zero		1


	//   ....[80]....
        /*0688*/ 	.word	0x000142d0
        /*068c*/ 	.word	0x00000007
        /*0690*/ 	.word	0x00028820
        /*0694*/ 	.short	0x010a
        /*0696*/ 	.byte	0x3f
	.zero		1


	//   ....[81]....
        /*0698*/ 	.word	0x00014320
        /*069c*/ 	.word	0x00000005
        /*06a0*/ 	.word	0x00000000
        /*06a4*/ 	.short	0x010a
        /*06a6*/ 	.byte	0x3f
	.zero		1


	//   ....[82]....
        /*06a8*/ 	.word	0x00014370
        /*06ac*/ 	.word	0x00000003
        /*06b0*/ 	.word	0x00000000
        /*06b4*/ 	.short	0x010a
        /*06b6*/ 	.byte	0x3f
	.zero		1


	//   ....[83]....
        /*06b8*/ 	.word	0x000143c0
        /*06bc*/ 	.word	0x00000005
        /*06c0*/ 	.word	0x00000000
        /*06c4*/ 	.short	0x010a
        /*06c6*/ 	.byte	0x3f
	.zero		1


	//----- nvinfo : EIATTR_NUM_MBARRIERS
	.align		4
.L_212:
        /*06c8*/ 	.byte	0x03, 0x38
        /*06ca*/ 	.short	0x0016


	//----- nvinfo : EIATTR_EXIT_INSTR_OFFSETS
	.align		4
        /*06cc*/ 	.byte	0x04, 0x1c
        /*06ce*/ 	.short	(.L_214 - .L_213)


	//   ....[0]....
.L_213:
        /*06d0*/ 	.word	0x00000a50


	//   ....[1]....
        /*06d4*/ 	.word	0x00010910


	//   ....[2]....
        /*06d8*/ 	.word	0x00010970


	//   ....[3]....
        /*06dc*/ 	.word	0x000138a0


	//   ....[4]....
        /*06e0*/ 	.word	0x00013ad0


	//----- nvinfo : EIATTR_MAX_THREADS
	.align		4
.L_214:
        /*06e4*/ 	.byte	0x04, 0x05
        /*06e6*/ 	.short	(.L_216 - .L_215)
.L_215:
        /*06e8*/ 	.word	0x00000180
        /*06ec*/ 	.word	0x00000001
        /*06f0*/ 	.word	0x00000001


	//----- nvinfo : EIATTR_CRS_STACK_SIZE
	.align		4
.L_216:
        /*06f4*/ 	.byte	0x04, 0x1e
        /*06f6*/ 	.short	(.L_218 - .L_217)
.L_217:
        /*06f8*/ 	.word	0x00000000


	//----- nvinfo : EIATTR_CBANK_PARAM_SIZE
	.align		4
.L_218:
        /*06fc*/ 	.byte	0x03, 0x19
        /*06fe*/ 	.short	0x0bf0


	//----- nvinfo : EIATTR_PARAM_CBANK
	.align		4
        /*0700*/ 	.byte	0x04, 0x0a
        /*0702*/ 	.short	(.L_220 - .L_219)
	.align		4
.L_219:
        /*0704*/ 	.word	index@(.nv.constant0._ZN7cutlass13device_kernelIN5flash11enable_sm90INS1_16FlashAttnFwdSm90INS1_25CollectiveMainloopFwdSm90ILi2EN4cute5tupleIJNS5_1CILi1EEES8_S8_EEENS6_IJNS7_ILi128EEESA_SA_EEELi128ENS_10bfloat16_tEfNS_4arch4Sm90ELb0ELb1ELb1ELb0ELb0ELb0ELb0ELb1ELb1ELb0ELb0ELb0EEENS1_21CollectiveEpilogueFwdISB_S9_SC_SE_Li256ELb0ELb0ELb0ELb0EEENS1_30DynamicPersistentTileSchedulerILi256ELi32ELb0ELb0ELb1EEEEEEEEEvNT_6ParamsE)
        /*0708*/ 	.short	0x0210
        /*070a*/ 	.short	0x0bf0


	//----- nvinfo : EIATTR_SW_WAR
	.align		4
.L_220:
        /*070c*/ 	.byte	0x04, 0x36
        /*070e*/ 	.short	(.L_222 - .L_221)
.L_221:
        /*0710*/ 	.word	0x00000008
.L_222:


//--------------------- .nv.info._ZN7cutlass13device_kernelIN5flash11enable_sm90INS1_16FlashAttnFwdSm90INS1_25CollectiveMainloopFwdSm90ILi2EN4cute5tupleIJNS5_1CILi1EEES8_S8_EEENS6_IJNS7_ILi128EEESA_SA_EEELi128ENS_10bfloat16_tEfNS_4arch4Sm90ELb0ELb1ELb1ELb1ELb0ELb0ELb0ELb1ELb1ELb0ELb0ELb0EEENS1_21CollectiveEpilogueFwdISB_S9_SC_SE_Li256ELb1ELb0ELb0ELb0EEENS1_36VarlenDynamicPersistentTileSchedulerILi128ELi128ELi256ELi32ELb0ELb0ELb1ELb1ELb0ELb1EEEEEEEEEvNT_6ParamsE --------------------------
	.section	.nv.info._ZN7cutlass13device_kernelIN5flash11enable_sm90INS1_16FlashAttnFwdSm90INS1_25CollectiveMainloopFwdSm90ILi2EN4cute5tupleIJNS5_1CILi1EEES8_S8_EEENS6_IJNS7_ILi128EEESA_SA_EEELi128ENS_10bfloat16_tEfNS_4arch4Sm90ELb0ELb1ELb1ELb1ELb0ELb0ELb0ELb1ELb1ELb0ELb0ELb0EEENS1_21CollectiveEpilogueFwdISB_S9_SC_SE_Li256ELb1ELb0ELb0ELb0EEENS1_36VarlenDynamicPersistentTileSchedulerILi128ELi128ELi256ELi32ELb0ELb0ELb1ELb1ELb0ELb1EEEEEEEEEvNT_6ParamsE,"",@"SHT_CUDA_INFO"
	.sectionflags	@""
	.align	4


	//----- nvinfo : EIATTR_CUDA_API_VERSION
	.align		4
        /*0000*/ 	.byte	0x04, 0x37
        /*0002*/ 	.short	(.L_224 - .L_223)
.L_223:
        /*0004*/ 	.word	0x00000082


	//----- nvinfo : EIATTR_KPARAM_INFO
	.align		4
.L_224:
        /*0008*/ 	.byte	0x04, 0x17
        /*000a*/ 	.short	(.L_226 - .L_225)
.L_225:
        /*000c*/ 	.word	0x00000000
        /*0010*/ 	.short	0x0000
        /*0012*/ 	.short	0x0070
        /*0014*/ 	.byte	0x00, 0xf0, 0x01, 0x28


	//----- nvinfo : EIATTR_SPARSE_MMA_MASK
	.align		4
.L_226:
        /*0018*/ 	.byte	0x03, 0x50
        /*001a*/ 	.short	0x0000


	//----- nvinfo : EIATTR_MAXREG_COUNT
	.align		4
        /*001c*/ 	.byte	0x03, 0x1b
        /*001e*/ 	.short	0x00a8


	//----- nvinfo : EIATTR_NUM_BARRIERS
	.align		4
        /*0020*/ 	.byte	0x02, 0x4c
        /*0022*/ 	.byte	0x10
	.zero		1


	//----- nvinfo : EIATTR_EXTERNS
	.align		4
        /*0024*/ 	.byte	0x04, 0x0f
        /*0026*/ 	.short	(.L_228 - .L_227)


	//   ....[0]....
	.align		4
.L_227:
        /*0028*/ 	.word	index@(__assertfail)


	//----- nvinfo : EIATTR_ANNOTATIONS
	.align		4
.L_228:
        /*002c*/ 	.byte	0x04, 0x55
        /*002e*/ 	.short	(.L_230 - .L_229)


	//   ....[0]....
.L_229:
        /* <DEDUP_REMOVED lines=31> */


	//----- nvinfo : EIATTR_MERCURY_ISA_VERSION
	.align		4
.L_230:
        /*0208*/ 	.byte	0x03, 0x5f
        /*020a*/ 	.short	0x0101


	//----- nvinfo : EIATTR_UNUSED_LOAD_BYTE_OFFSET
	.align		4
        /*020c*/ 	.byte	0x04, 0x44
        /*020e*/ 	.short	(.L_232 - .L_231)


	//   ....[0]....
.L_231:
        /*0210*/ 	.word	0x00000a70
        /*0214*/ 	.word	0x0000fff0


	//   ....[1]....
        /*0218*/ 	.word	0x0000f950
        /*021c*/ 	.word	0x0000fff0


	//----- nvinfo : EIATTR_INT_WARP_WIDE_INSTR_OFFSETS
	.align		4
.L_232:
        /*0220*/ 	.byte	0x04, 0x31
        /*0222*/ 	.short	(.L_234 - .L_233)


	//   ....[0]....
.L_233:
        /*0224*/ 	.word	0x00000160


	//   ....[1]....
        /*0228*/ 	.word	0x000001a0


	//   ....[2]....
        /*022c*/ 	.word	0x00000210


	//   ....[3]....
        /*0230*/ 	.word	0x00012ce0


	//   ....[4]....
        /*0234*/ 	.word	0x00012d70


	//   ....[5]....
        /*0238*/ 	.word	0x00013270


	//   ....[6]....
        /*023c*/ 	.word	0x000132f0


	//   ....[7]....
        /*0240*/ 	.word	0x00013400


	//   ....[8]....
        /*0244*/ 	.word	0x00015570


	//   ....[9]....
        /*0248*/ 	.word	0x00015600


	//----- nvinfo : EIATTR_COOP_GROUP_MASK_REGIDS
	.align		4
.L_234:
        /*024c*/ 	.byte	0x04, 0x29
        /*024e*/ 	.short	(.L_236 - .L_235)


	//   ....[0]....
.L_235:
        /*0250*/ 	.word	0xffffffff


	//   ....[1]....
        /*0254*/ 	.word	0xffffffff


	//   ....[2]....
        /*0258*/ 	.word	0xffffffff


	//   ....[3]....
        /*025c*/ 	.word	0xffffffff


	//   ....[4]....
        /*0260*/ 	.word	0xffffffff


	//   ....[5]....
        /*0264*/ 	.word	0xffffffff


	//   ....[6]....
        /*0268*/ 	.word	0xffffffff


	//   ....[7]....
        /*026c*/ 	.word	0xffffffff


	//   ....[8]....
        /*0270*/ 	.word	0xffffffff


	//   ....[9]....
        /*0274*/ 	.word	0xffffffff


	//   ....[10]....
        /*0278*/ 	.word	0xffffffff


	//   ....[11]....
        /*027c*/ 	.word	0xffffffff


	//   ....[12]....
        /*0280*/ 	.word	0xffffffff


	//   ....[13]....
        /*0284*/ 	.word	0xffffffff


	//   ....[14]....
        /*0288*/ 	.word	0xffffffff


	//   ....[15]....
        /*028c*/ 	.word	0xffffffff


	//   ....[16]....
        /*0290*/ 	.word	0xffffffff


	//   ....[17]....
        /*0294*/ 	.word	0xffffffff


	//   ....[18]....
        /*0298*/ 	.word	0xffffffff


	//   ....[19]....
        /*029c*/ 	.word	0xffffffff


	//   ....[20]....
        /*02a0*/ 	.word	0xffffffff


	//   ....[21]....
        /*02a4*/ 	.word	0xffffffff


	//   ....[22]....
        /*02a8*/ 	.word	0xffffffff


	//   ....[23]....
        /*02ac*/ 	.word	0xffffffff


	//   ....[24]....
        /*02b0*/ 	.word	0xffffffff


	//   ....[25]....
        /*02b4*/ 	.word	0xffffffff


	//   ....[26]....
        /*02b8*/ 	.word	0xffffffff


	//   ....[27]....
        /*02bc*/ 	.word	0xffffffff


	//   ....[28]....
        /*02c0*/ 	.word	0xffffffff


	//   ....[29]....
        /*02c4*/ 	.word	0xffffffff


	//   ....[30]....
        /*02c8*/ 	.word	0xffffffff


	//   ....[31]....
        /*02cc*/ 	.word	0xffffffff


	//   ....[32]....
        /*02d0*/ 	.word	0xffffffff


	//   ....[33]....
        /*02d4*/ 	.word	0xffffffff


	//   ....[34]....
        /*02d8*/ 	.word	0xffffffff


	//   ....[35]....
        /*02dc*/ 	.word	0xffffffff


	//   ....[36]....
        /*02e0*/ 	.word	0xffffffff


	//   ....[37]....
        /*02e4*/ 	.word	0xffffffff


	//   ....[38]....
        /*02e8*/ 	.word	0xffffffff


	//   ....[39]....
        /*02ec*/ 	.word	0xffffffff


	//   ....[40]....
        /*02f0*/ 	.word	0xffffffff


	//   ....[41]....
        /*02f4*/ 	.word	0xffffffff


	//   ....[42]....
        /*02f8*/ 	.word	0xffffffff


	//   ....[43]....
        /*02fc*/ 	.word	0xffffffff


	//   ....[44]....
        /*0300*/ 	.word	0xffffffff


	//   ....[45]....
        /*0304*/ 	.word	0xffffffff


	//   ....[46]....
        /*0308*/ 	.word	0xffffffff


	//   ....[47]....
        /*030c*/ 	.word	0xffffffff


	//   ....[48]....
        /*0310*/ 	.word	0xffffffff


	//   ....[49]....
        /*0314*/ 	.word	0xffffffff


	//   ....[50]....
        /*0318*/ 	.word	0xffffffff


	//   ....[51]....
        /*031c*/ 	.word	0xffffffff


	//   ....[52]....
        /*0320*/ 	.word	0xffffffff


	//   ....[53]....
        /*0324*/ 	.word	0xffffffff


	//   ....[54]....
        /*0328*/ 	.word	0xffffffff


	//   ....[55]....
        /*032c*/ 	.word	0xffffffff


	//   ....[56]....
        /*0330*/ 	.word	0xffffffff


	//   ....[57]....
        /*0334*/ 	.word	0xffffffff


	//   ....[58]....
        /*0338*/ 	.word	0xffffffff


	//   ....[59]....
        /*033c*/ 	.word	0xffffffff


	//   ....[60]....
        /*0340*/ 	.word	0xffffffff


	//   ....[61]....
        /*0344*/ 	.word	0xffffffff


	//   ....[62]....
        /*0348*/ 	.word	0x0500000f


	//   ....[63]....
        /*034c*/ 	.word	0x0500000f


	//   ....[64]....
        /*0350*/ 	.word	0x0500000f


	//   ....[65]....
        /*0354*/ 	.word	0x0500000f


	//   ....[66]....
        /*0358*/ 	.word	0x0500000f


	//   ....[67]....
        /*035c*/ 	.word	0x0500000f


	//   ....[68]....
        /*0360*/ 	.word	0x0500000f


	//   ....[69]....
        /*0364*/ 	.word	0x0500000f


	//   ....[70]....
        /*0368*/ 	.word	0x0500000f


	//   ....[71]....
        /*036c*/ 	.word	0x0500000f


	//   ....[72]....
        /*0370*/ 	.word	0x0500000f


	//   ....[73]....
        /*0374*/ 	.word	0x0500000f


	//   ....[74]....
        /*0378*/ 	.word	0x0500000f


	//   ....[75]....
        /*037c*/ 	.word	0x0500000f


	//   ....[76]....
        /*0380*/ 	.word	0x0500000f


	//   ....[77]....
        /*0384*/ 	.word	0x0500000f


	//   ....[78]....
        /*0388*/ 	.word	0x0500000f


	//   ....[79]....
        /*038c*/ 	.word	0x0500000f


	//   ....[80]....
        /*0390*/ 	.word	0x0500000f


	//----- nvinfo : EIATTR_COOP_GROUP_INSTR_OFFSETS
	.align		4
.L_236:
        /*0394*/ 	.byte	0x04, 0x28
        /*0396*/ 	.short	(.L_238 - .L_237)


	//   ....[0]....
.L_237:
        /*0398*/ 	.word	0x00000070


	//   ....[1]....
        /*039c*/ 	.word	0x00000170


	//   ....[2]....
        /*03a0*/ 	.word	0x000001c0


	//   ....[3]....
        /*03a4*/ 	.word	0x000003f0


	//   ....[4]....
        /*03a8*/ 	.word	0x00000550


	//   ....[5]....
        /*03ac*/ 	.word	0x00000670


	//   ....[6]....
        /*03b0*/ 	.word	0x000007d0


	//   ....[7]....
        /*03b4*/ 	.word	0x000017b0


	//   ....[8]....
        /*03b8*/ 	.word	0x00003a40


	//   ....[9]....
        /*03bc*/ 	.word	0x00003b50


	//   ....[10]....
        /*03c0*/ 	.word	0x00004470


	//   ....[11]....
        /*03c4*/ 	.word	0x000044d0


	//   ....[12]....
        /*03c8*/ 	.word	0x00007200


	//   ....[13]....
        /*03cc*/ 	.word	0x00007260


	//   ....[14]....
        /*03d0*/ 	.word	0x00007be0


	//   ....[15]....
        /*03d4*/ 	.word	0x00007c60


	//   ....[16]....
        /*03d8*/ 	.word	0x0000a0b0


	//   ....[17]....
        /*03dc*/ 	.word	0x0000a0e0


	//   ....[18]....
        /*03e0*/ 	.word	0x0000a3d0


	//   ....[19]....
        /*03e4*/ 	.word	0x0000a470


	//   ....[20]....
        /*03e8*/ 	.word	0x0000d470


	//   ....[21]....
        /*03ec*/ 	.word	0x0000d4b0


	//   ....[22]....
        /*03f0*/ 	.word	0x0000de80


	//   ....[23]....
        /*03f4*/ 	.word	0x0000df40


	//   ....[24]....
        /*03f8*/ 	.word	0x0000f020


	//   ....[25]....
        /*03fc*/ 	.word	0x0000f060


	//   ....[26]....
        /*0400*/ 	.word	0x0000f140


	//   ....[27]....
        /*0404*/ 	.word	0x0000f160


	//   ....[28]....
        /*0408*/ 	.word	0x00011880


	//   ....[29]....
        /*040c*/ 	.word	0x00011a00


	//   ....[30]....
        /*0410*/ 	.word	0x00011a30


	//   ....[31]....
        /*0414*/ 	.word	0x00011a70


	//   ....[32]....
        /*0418*/ 	.word	0x00011ae0


	//   ....[33]....
        /*041c*/ 	.word	0x00011b40


	//   ....[34]....
        /*0420*/ 	.word	0x00011b80


	//   ....[35]....
        /*0424*/ 	.word	0x00011d20


	//   ....[36]....
        /*0428*/ 	.word	0x00011d80


	//   ....[37]....
        /*042c*/ 	.word	0x00011dc0


	//   ....[38]....
        /*0430*/ 	.word	0x00011e00


	//   ....[39]....
        /*0434*/ 	.word	0x00011e30


	//   ....[40]....
        /*0438*/ 	.word	0x00011e60


	//   ....[41]....
        /*043c*/ 	.word	0x00011ef0


	//   ....[42]....
        /*0440*/ 	.word	0x00011f50


	//   ....[43]....
        /*0444*/ 	.word	0x00011fe0


	//   ....[44]....
        /*0448*/ 	.word	0x00015a10


	//   ....[45]....
        /*044c*/ 	.word	0x00015a20


	//   ....[46]....
        /*0450*/ 	.word	0x00015b30


	//   ....[47]....
        /*0454*/ 	.word	0x00015b90


	//   ....[48]....
        /*0458*/ 	.word	0x00015bd0


	//   ....[49]....
        /*045c*/ 	.word	0x00015c10


	//   ....[50]....
        /*0460*/ 	.word	0x00015c40


	//   ....[51]....
        /*0464*/ 	.word	0x00015c70


	//   ....[52]....
        /*0468*/ 	.word	0x00015e00


	//   ....[53]....
        /*046c*/ 	.word	0x00015e60


	//   ....[54]....
        /*0470*/ 	.word	0x00015ea0


	//   ....[55]....
        /*0474*/ 	.word	0x00015ee0


	//   ....[56]....
        /*0478*/ 	.word	0x00015f10


	//   ....[57]....
        /*047c*/ 	.word	0x00015f40


	//   ....[58]....
        /*0480*/ 	.word	0x00016000


	//   ....[59]....
        /*0484*/ 	.word	0x00016020


	//   ....[60]....
        /*0488*/ 	.word	0x00016090


	//   ....[61]....
        /*048c*/ 	.word	0x00016720


	//   ....[62]....
        /*0490*/ 	.word	0x00016db0


	//   ....[63]....
        /*0494*/ 	.word	0x000171d0


	//   ....[64]....
        /*0498*/ 	.word	0x00017260


	//   ....[65]....
        /*049c*/ 	.word	0x00017300


	//   ....[66]....
        /*04a0*/ 	.word	0x000173b0


	//   ....[67]....
        /*04a4*/ 	.word	0x00017430


	//   ....[68]....
        /*04a8*/ 	.word	0x000174b0


	//   ....[69]....
        /*04ac*/ 	.word	0x00017530


	//   ....[70]....
        /*04b0*/ 	.word	0x000175b0


	//   ....[71]....
        /*04b4*/ 	.word	0x00017640


	//   ....[72]....
        /*04b8*/ 	.word	0x000176f0


	//   ....[73]....
        /*04bc*/ 	.word	0x00017770


	//   ....[74]....
        /*04c0*/ 	.word	0x000177f0


	//   ....[75]....
        /*04c4*/ 	.word	0x00017870


	//   ....[76]....
        /*04c8*/ 	.word	0x000178f0


	//   ....[77]....
        /*04cc*/ 	.word	0x00017960


	//   ....[78]....
        /*04d0*/ 	.word	0x00017a00


	//   ....[79]....
        /*04d4*/ 	.word	0x00017a90


	//   ....[80]....
        /*04d8*/ 	.word	0x00017bc0


	//----- nvinfo : EIATTR_REG_RECONFIG
	.align		4
.L_238:
        /*04dc*/ 	.byte	0x01, 0x54
	.zero		2


	//----- nvinfo : EIATTR_SYSCALL_OFFSETS
	.align		4
        /*04e0*/ 	.byte	0x04, 0x46
        /*04e2*/ 	.short	(.L_240 - .L_239)


	//   ....[0]....
.L_239:
        /*04e4*/ 	.word	0x00001990


	//   ....[1]....
        /*04e8*/ 	.word	0x00012f00


	//   ....[2]....
        /*04ec*/ 	.word	0x00013040


	//   ....[3]....
        /*04f0*/ 	.word	0x00013140


	//----- nvinfo : EIATTR_MBARRIER_INSTR_OFFSETS
	.align		4
.L_240:
        /*04f4*/ 	.byte	0x04, 0x39
        /*04f6*/ 	.short	(.L_242 - .L_241)


	//   ....[0]....
.L_241:
        /*04f8*/ 	.word	0x000002a0
        /*04fc*/ 	.word	0x000000ff
        /*0500*/ 	.word	0x00028800
        /*0504*/ 	.short	0x0100
        /*0506*/ 	.byte	0x08
	.zero		1


	//   ....[1]....
        /*0508*/ 	.word	0x000002b0
        /*050c*/ 	.word	0x000000ff
        /*0510*/ 	.word	0x00028820
        /*0514*/ 	.short	0x0100
        /*0516*/ 	.byte	0x08
	.zero		1


	//   ....[2]....
        /*0518*/ 	.word	0x000003a0
        /*051c*/ 	.word	0x000000ff
        /*0520*/ 	.word	0x00028830
        /*0524*/ 	.short	0x0100
        /*0526*/ 	.byte	0x08
	.zero		1


	//   ....[3]....
        /*0528*/ 	.word	0x000003b0
        /*052c*/ 	.word	0x000000ff
        /*0530*/ 	.word	0x00028840
        /*0534*/ 	.short	0x0100
        /*0536*/ 	.byte	0x08
	.zero		1


	//   ....[4]....
        /*0538*/ 	.word	0x000003c0
        /*053c*/ 	.word	0x000000ff
        /*0540*/ 	.word	0x00028838
        /*0544*/ 	.short	0x0100
        /*0546*/ 	.byte	0x08
	.zero		1


	//   ....[5]....
        /*0548*/ 	.word	0x000003d0
        /*054c*/ 	.word	0x000000ff
        /*0550*/ 	.word	0x00028848
        /*0554*/ 	.short	0x0100
        /*0556*/ 	.byte	0x08
	.zero		1


	//   ....[6]....
        /*0558*/ 	.word	0x00000500
        /*055c*/ 	.word	0x000000ff
        /*0560*/ 	.word	0x00028850
        /*0564*/ 	.short	0x0100
        /*0566*/ 	.byte	0x08
	.zero		1


	//   ....[7]....
        /*0568*/ 	.word	0x00000510
        /*056c*/ 	.word	0x000000ff
        /*0570*/ 	.word	0x00028860
        /*0574*/ 	.short	0x0100
        /*0576*/ 	.byte	0x08
	.zero		1


	//   ....[8]....
        /*0578*/ 	.word	0x00000520
        /*057c*/ 	.word	0x000000ff
        /*0580*/ 	.word	0x00028858
        /*0584*/ 	.short	0x0100
        /*0586*/ 	.byte	0x08
	.zero		1


	//   ....[9]....
        /*0588*/ 	.word	0x00000530
        /*058c*/ 	.word	0x000000ff
        /*0590*/ 	.word	0x00028868
        /*0594*/ 	.short	0x0100
        /*0596*/ 	.byte	0x08
	.zero		1


	//   ....[10]....
        /*0598*/ 	.word	0x00000620
        /*059c*/ 	.word	0x000000ff
        /*05a0*/ 	.word	0x00028870
        /*05a4*/ 	.short	0x0100
        /*05a6*/ 	.byte	0x06
	.zero		1


	//   ....[11]....
        /*05a8*/ 	.word	0x00000630
        /*05ac*/ 	.word	0x000000ff
        /*05b0*/ 	.word	0x00028880
        /*05b4*/ 	.short	0x0100
        /*05b6*/ 	.byte	0x06
	.zero		1


	//   ....[12]....
        /*05b8*/ 	.word	0x00000640
        /*05bc*/ 	.word	0x000000ff
        /*05c0*/ 	.word	0x00028878
        /*05c4*/ 	.short	0x0100
        /*05c6*/ 	.byte	0x06
	.zero		1


	//   ....[13]....
        /*05c8*/ 	.word	0x00000650
        /*05cc*/ 	.word	0x000000ff
        /*05d0*/ 	.word	0x00028888
        /*05d4*/ 	.short	0x0100
        /*05d6*/ 	.byte	0x06
	.zero		1


	//   ....[14]....
        /*05d8*/ 	.word	0x00000780
        /*05dc*/ 	.word	0x000000ff
        /*05e0*/ 	.word	0x00028890
        /*05e4*/ 	.short	0x0100
        /*05e6*/ 	.byte	0x08
	.zero		1


	//   ....[15]....
        /*05e8*/ 	.word	0x00000790
        /*05ec*/ 	.word	0x000000ff
        /*05f0*/ 	.word	0x000288a0
        /*05f4*/ 	.short	0x0100
        /*05f6*/ 	.byte	0x08
	.zero		1


	//   ....[16]....
        /*05f8*/ 	.word	0x000007a0
        /*05fc*/ 	.word	0x000000ff
        /*0600*/ 	.word	0x00028898
        /*0604*/ 	.short	0x0100
        /*0606*/ 	.byte	0x08
	.zero		1


	//   ....[17]....
        /*0608*/ 	.word	0x000007b0
        /*060c*/ 	.word	0x000000ff
        /*0610*/ 	.word	0x000288a8
        /*0614*/ 	.short	0x0100
        /*0616*/ 	.byte	0x08
	.zero		1


	//   ....[18]....
        /*0618*/ 	.word	0x000008e0
        /*061c*/ 	.word	0x000000ff
        /*0620*/ 	.word	0x000288b0
        /*0624*/ 	.short	0x0100
        /*0626*/ 	.byte	0x08
	.zero		1


	//   ....[19]....
        /*0628*/ 	.word	0x000008f0
        /*062c*/ 	.word	0x000000ff
        /*0630*/ 	.word	0x000288c0
        /*0634*/ 	.short	0x0100
        /*0636*/ 	.byte	0x08
	.zero		1


	//   ....[20]....
        /*0638*/ 	.word	0x00000900
        /*063c*/ 	.word	0x000000ff
        /*0640*/ 	.word	0x000288b8
        /*0644*/ 	.short	0x0100
        /*0646*/ 	.byte	0x08
	.zero		1


	//   ....[21]....
        /*0648*/ 	.word	0x00000910
        /*064c*/ 	.word	0x000000ff
        /*0650*/ 	.word	0x000288c8
        /*0654*/ 	.short	0x0100
        /*0656*/ 	.byte	0x08
	.zero		1


	//   ....[22]....
        /*0658*/ 	.word	0x00001a10
        /*065c*/ 	.word	0x000000ff
        /*0660*/ 	.word	0x00028800
        /*0664*/ 	.short	0x010a
        /*0666*/ 	.byte	0x29
	.zero		1


	//   ....[23]....
        /*0668*/ 	.word	0x00001a90
        /*066c*/ 	.word	0x00000007
        /*0670*/ 	.word	0x00028830
        /*0674*/ 	.short	0x010a
        /*0676*/ 	.byte	0x3f
	.zero		1


	//   ....[24]....
        /*0678*/ 	.word	0x00001af0
        /*067c*/ 	.word	0x00000007
        /*0680*/ 	.word	0x00028830
        /*0684*/ 	.short	0x010a
        /*0686*/ 	.byte	0x3f
	.zero		1


	//   ....[25]....
        /*0688*/ 	.word	0x000023f0
        /*068c*/ 	.word	0x00000000
        /*0690*/ 	.word	0x00000000
        /*0694*/ 	.short	0x0101
        /*0696*/ 	.byte	0x3f
	.zero		1


	//   ....[26]....
        /*0698*/ 	.word	0x000054e0
        /*069c*/ 	.word	0x000000ff
        /*06a0*/ 	.word	0x00028830
        /*06a4*/ 	.short	0x010a
        /*06a6*/ 	.byte	0x06
	.zero		1


	//   ....[27]....
        /*06a8*/ 	.word	0x00005520
        /*06ac*/ 	.word	0x000000ff
        /*06b0*/ 	.word	0x00028830
        /*06b4*/ 	.short	0x010a
        /*06b6*/ 	.byte	0x06
	.zero		1


	//   ....[28]....
        /*06b8*/ 	.word	0x00005860
        /*06bc*/ 	.word	0x000000ff
        /*06c0*/ 	.word	0x00028850
        /*06c4*/ 	.short	0x010a
        /*06c6*/ 	.byte	0x06
	.zero		1


	//   ....[29]....
        /*06c8*/ 	.word	0x000058a0
        /*06cc*/ 	.word	0x000000ff
        /*06d0*/ 	.word	0x00028850
        /*06d4*/ 	.short	0x010a
        /*06d6*/ 	.byte	0x06
	.zero		1


	//   ....[30]....
        /*06d8*/ 	.word	0x00006460
        /*06dc*/ 	.word	0x00000033
        /*06e0*/ 	.word	0x00000000
        /*06e4*/ 	.short	0x0101
        /*06e6*/ 	.byte	0x3f
	.zero		1


	//   ....[31]....
        /*06e8*/ 	.word	0x00008040
        /*06ec*/ 	.word	0x00000020
        /*06f0*/ 	.word	0x00000000
        /*06f4*/ 	.short	0x0101
        /*06f6*/ 	.byte	0x3f
	.zero		1


	//   ....[32]....
        /*06f8*/ 	.word	0x00008f80
        /*06fc*/ 	.word	0x000000ff
        /*0700*/ 	.word	0x00028830
        /*0704*/ 	.short	0x010a
        /*0706*/ 	.byte	0x06
	.zero		1


	//   ....[33]....
        /*0708*/ 	.word	0x00008fc0
        /*070c*/ 	.word	0x000000ff
        /*0710*/ 	.word	0x00028830
        /*0714*/ 	.short	0x010a
        /*0716*/ 	.byte	0x06
	.zero		1


	//   ....[34]....
        /*0718*/ 	.word	0x00009300
        /*071c*/ 	.word	0x000000ff
        /*0720*/ 	.word	0x00028850
        /*0724*/ 	.short	0x010a
        /*0726*/ 	.byte	0x06
	.zero		1


	//   ....[35]....
        /*0728*/ 	.word	0x00009340
        /*072c*/ 	.word	0x000000ff
        /*0730*/ 	.word	0x00028850
        /*0734*/ 	.short	0x010a
        /*0736*/ 	.byte	0x06
	.zero		1


	//   ....[36]....
        /*0738*/ 	.word	0x0000ac90
        /*073c*/ 	.word	0x00000028
        /*0740*/ 	.word	0x00000000
        /*0744*/ 	.short	0x0101
        /*0746*/ 	.byte	0x3f
	.zero		1


	//   ....[37]....
        /*0748*/ 	.word	0x0000ad40
        /*074c*/ 	.word	0x0000002a
        /*0750*/ 	.word	0x00000000
        /*0754*/ 	.short	0x0101
        /*0756*/ 	.byte	0x3f
	.zero		1


	//   ....[38]....
        /*0758*/ 	.word	0x0000b820
        /*075c*/ 	.word	0x000000ff
        /*0760*/ 	.word	0x00028830
        /*0764*/ 	.short	0x010a
        /*0766*/ 	.byte	0x06
	.zero		1


	//   ....[39]....
        /*0768*/ 	.word	0x0000b860
        /*076c*/ 	.word	0x000000ff
        /*0770*/ 	.word	0x00028830
        /*0774*/ 	.short	0x010a
        /*0776*/ 	.byte	0x06
	.zero		1


	//   ....[40]....
        /*0778*/ 	.word	0x0000bba0
        /*077c*/ 	.word	0x000000ff
        /*0780*/ 	.word	0x00028850
        /*0784*/ 	.short	0x010a
        /*0786*/ 	.byte	0x06
	.zero		1


	//   ....[41]....
        /*0788*/ 	.word	0x0000bbe0
        /*078c*/ 	.word	0x000000ff
        /*0790*/ 	.word	0x00028850
        /*0794*/ 	.short	0x010a
        /*0796*/ 	.byte	0x06
	.zero		1


	//   ....[42]....
        /*0798*/ 	.word	0x0000c790
        /*079c*/ 	.word	0x00000036
        /*07a0*/ 	.word	0x00000000
        /*07a4*/ 	.short	0x0101
        /*07a6*/ 	.byte	0x3f
	.zero		1


	//   ....[43]....
        /*07a8*/ 	.word	0x0000e210
        /*07ac*/ 	.word	0x00000022
        /*07b0*/ 	.word	0x00000000
        /*07b4*/ 	.short	0x0101
        /*07b6*/ 	.byte	0x3f
	.zero		1


	//   ....[44]....
        /*07b8*/ 	.word	0x0000ef90
        /*07bc*/ 	.word	0x000000ff
        /*07c0*/ 	.word	0x00028850
        /*07c4*/ 	.short	0x010a
        /*07c6*/ 	.byte	0x05
	.zero		1


	//   ....[45]....
        /*07c8*/ 	.word	0x0000efd0
        /*07cc*/ 	.word	0x000000ff
        /*07d0*/ 	.word	0x00028850
        /*07d4*/ 	.short	0x010a
        /*07d6*/ 	.byte	0x05
	.zero		1


	//   ....[46]....
        /*07d8*/ 	.word	0x0000f4f0
        /*07dc*/ 	.word	0x00000004
        /*07e0*/ 	.word	0x00000000
        /*07e4*/ 	.short	0x0101
        /*07e6*/ 	.byte	0x3f
	.zero		1


	//   ....[47]....
        /*07e8*/ 	.word	0x00010810
        /*07ec*/ 	.word	0x00000003
        /*07f0*/ 	.word	0x00000000
        /*07f4*/ 	.short	0x0101
        /*07f6*/ 	.byte	0x3f
	.zero		1


	//   ....[48]....
        /*07f8*/ 	.word	0x00013740
        /*07fc*/ 	.word	0x00000009
        /*0800*/ 	.word	0x00028840
        /*0804*/ 	.short	0x010a
        /*0806*/ 	.byte	0x3f
	.zero		1


	//   ....[49]....
        /*0808*/ 	.word	0x00013c10
        /*080c*/ 	.word	0x0000000a
        /*0810*/ 	.word	0x00028820
        /*0814*/ 	.short	0x010a
        /*0816*/ 	.byte	0x3f
	.zero		1


	//   ....[50]....
        /*0818*/ 	.word	0x00013f50
        /*081c*/ 	.word	0x00000002
        /*0820*/ 	.word	0x00028840
        /*0824*/ 	.short	0x010a
        /*0826*/ 	.byte	0x3f
	.zero		1


	//   ....[51]....
        /*0828*/ 	.word	0x00014210
        /*082c*/ 	.word	0x00000003
        /*0830*/ 	.word	0x00000060
        /*0834*/ 	.short	0x010a
        /*0836*/ 	.byte	0x3f
	.zero		1


	//   ....[52]....
        /*0838*/ 	.word	0x00014800
        /*083c*/ 	.word	0x00000002
        /*0840*/ 	.word	0x00028840
        /*0844*/ 	.short	0x010a
        /*0846*/ 	.byte	0x3f
	.zero		1


	//   ....[53]....
        /*0848*/ 	.word	0x00014ac0
        /*084c*/ 	.word	0x00000002
        /*0850*/ 	.word	0x00000060
        /*0854*/ 	.short	0x010a
        /*0856*/ 	.byte	0x3f
	.zero		1


	//   ....[54]....
        /*0858*/ 	.word	0x00014f90
        /*085c*/ 	.word	0x00000002
        /*0860*/ 	.word	0x00028840
        /*0864*/ 	.short	0x010a
        /*0866*/ 	.byte	0x3f
	.zero		1


	//   ....[55]....
        /*0868*/ 	.word	0x00015250
        /*086c*/ 	.word	0x00000002
        /*0870*/ 	.word	0x00000060
        /*0874*/ 	.short	0x010a
        /*0876*/ 	.byte	0x3f
	.zero		1


	//   ....[56]....
        /*0878*/ 	.word	0x000156c0
        /*087c*/ 	.word	0x00000003
        /*0880*/ 	.word	0x00028860
        /*0884*/ 	.short	0x010a
        /*0886*/ 	.byte	0x3f
	.zero		1


	//   ....[57]....
        /*0888*/ 	.word	0x000166a0
        /*088c*/ 	.word	0x00000000
        /*0890*/ 	.word	0x00028820
        /*0894*/ 	.short	0x010a
        /*0896*/ 	.byte	0x3f
	.zero		1


	//   ....[58]....
        /*0898*/ 	.word	0x00016860
        /*089c*/ 	.word	0x00000006
        /*08a0*/ 	.word	0x00000000
        /*08a4*/ 	.short	0x010a
        /*08a6*/ 	.byte	0x3f
	.zero		1


	//   ....[59]....
        /*08a8*/ 	.word	0x000168d0
        /*08ac*/ 	.word	0x00000007
        /*08b0*/ 	.word	0x00000000
        /*08b4*/ 	.short	0x010a
        /*08b6*/ 	.byte	0x3f
	.zero		1


	//   ....[60]....
        /*08b8*/ 	.word	0x00016940
        /*08bc*/ 	.word	0x00000004
        /*08c0*/ 	.word	0x00000000
        /*08c4*/ 	.short	0x010a
        /*08c6*/ 	.byte	0x3f
	.zero		1


	//   ....[61]....
        /*08c8*/ 	.word	0x00016970
        /*08cc*/ 	.word	0x00000003
        /*08d0*/ 	.word	0x00000000
        /*08d4*/ 	.short	0x010a
        /*08d6*/ 	.byte	0x3f
	.zero		1


	//   ....[62]....
        /*08d8*/ 	.word	0x000169e0
        /*08dc*/ 	.word	0x00000003
        /*08e0*/ 	.word	0x00028800
        /*08e4*/ 	.short	0x010a
        /*08e6*/ 	.byte	0x3f
	.zero		1


	//   ....[63]....
        /*08e8*/ 	.word	0x00016a30
        /*08ec*/ 	.word	0x00000007
        /*08f0*/ 	.word	0x00028830
        /*08f4*/ 	.short	0x010a
        /*08f6*/ 	.byte	0x3f
	.zero		1


	//   ....[64]....
        /*08f8*/ 	.word	0x00016a90
        /*08fc*/ 	.word	0x00000008
        /*0900*/ 	.word	0x00028830
        /*0904*/ 	.short	0x010a
        /*0906*/ 	.byte	0x3f
	.zero		1


	//   ....[65]....
        /*0908*/ 	.word	0x00016af0
        /*090c*/ 	.word	0x00000008
        /*0910*/ 	.word	0x00028850
        /*0914*/ 	.short	0x010a
        /*0916*/ 	.byte	0x3f
	.zero		1


	//   ....[66]....
        /*0918*/ 	.word	0x00016b50
        /*091c*/ 	.word	0x00000006
        /*0920*/ 	.word	0x00028830
        /*0924*/ 	.short	0x010a
        /*0926*/ 	.byte	0x3f
	.zero		1


	//   ....[67]....
        /*0928*/ 	.word	0x00016bb0
        /*092c*/ 	.word	0x00000006
        /*0930*/ 	.word	0x00028850
        /*0934*/ 	.short	0x010a
        /*0936*/ 	.byte	0x3f
	.zero		1


	//   ....[68]....
        /*0938*/ 	.word	0x00016c10
        /*093c*/ 	.word	0x00000006
        /*0940*/ 	.word	0x00028830
        /*0944*/ 	.short	0x010a
        /*0946*/ 	.byte	0x3f
	.zero		1


	//   ....[69]....
        /*0948*/ 	.word	0x00016c70
        /*094c*/ 	.word	0x00000006
        /*0950*/ 	.word	0x00028850
        /*0954*/ 	.short	0x010a
        /*0956*/ 	.byte	0x3f
	.zero		1


	//   ....[70]....
        /*0958*/ 	.word	0x00016cd0
        /*095c*/ 	.word	0x00000009
        /*0960*/ 	.word	0x00028850
        /*0964*/ 	.short	0x010a
        /*0966*/ 	.byte	0x3f
	.zero		1


	//   ....[71]....
        /*0968*/ 	.word	0x00016e70
        /*096c*/ 	.word	0x00000009
        /*0970*/ 	.word	0x00028840
        /*0974*/ 	.short	0x010a
        /*0976*/ 	.byte	0x3f
	.zero		1


	//   ....[72]....
        /*0978*/ 	.word	0x00016ef0
        /*097c*/ 	.word	0x00000008
        /*0980*/ 	.word	0x00028820
        /*0984*/ 	.short	0x010a
        /*0986*/ 	.byte	0x3f
	.zero		1


	//   ....[73]....
        /*0988*/ 	.word	0x00016f40
        /*098c*/ 	.word	0x00000002
        /*0990*/ 	.word	0x00028840
        /*0994*/ 	.short	0x010a
        /*0996*/ 	.byte	0x3f
	.zero		1


	//   ....[74]....
        /*0998*/ 	.word	0x00016f90
        /*099c*/ 	.word	0x00000003
        /*09a0*/ 	.word	0x00000060
        /*09a4*/ 	.short	0x010a
        /*09a6*/ 	.byte	0x3f
	.zero		1


	//   ....[75]....
        /*09a8*/ 	.word	0x00016fe0
        /*09ac*/ 	.word	0x00000002
        /*09b0*/ 	.word	0x00028840
        /*09b4*/ 	.short	0x010a
        /*09b6*/ 	.byte	0x3f
	.zero		1


	//   ....[76]....
        /*09b8*/ 	.word	0x00017030
        /*09bc*/ 	.word	0x00000002
        /*09c0*/ 	.word	0x00000060
        /*09c4*/ 	.short	0x010a
        /*09c6*/ 	.byte	0x3f
	.zero		1


	//   ....[77]....
        /*09c8*/ 	.word	0x00017080
        /*09cc*/ 	.word	0x00000002
        /*09d0*/ 	.word	0x00028840
        /*09d4*/ 	.short	0x010a
        /*09d6*/ 	.byte	0x3f
	.zero		1


	//   ....[78]....
        /*09d8*/ 	.word	0x000170d0
        /*09dc*/ 	.word	0x00000002
        /*09e0*/ 	.word	0x00000060
        /*09e4*/ 	.short	0x010a
        /*09e6*/ 	.byte	0x3f
	.zero		1


	//   ....[79]....
        /*09e8*/ 	.word	0x00017120
        /*09ec*/ 	.word	0x00000003
        /*09f0*/ 	.word	0x00028860
        /*09f4*/ 	.short	0x010a
        /*09f6*/ 	.byte	0x3f
	.zero		1


	//   ....[80]....
        /*09f8*/ 	.word	0x00017ae0
        /*09fc*/ 	.word	0x00000000
        /*0a00*/ 	.word	0x00028820
        /*0a04*/ 	.short	0x010a
        /*0a06*/ 	.byte	0x3f
	.zero		1


	//   ....[81]....
        /*0a08*/ 	.word	0x00017c80
        /*0a0c*/ 	.word	0x00000006
        /*0a10*/ 	.word	0x00000000
        /*0a14*/ 	.short	0x010a
        /*0a16*/ 	.byte	0x3f
	.zero		1


	//   ....[82]....
        /*0a18*/ 	.word	0x00017cd0
        /*0a1c*/ 	.word	0x00000007
        /*0a20*/ 	.word	0x00000000
        /*0a24*/ 	.short	0x010a
        /*0a26*/ 	.byte	0x3f
	.zero		1


	//   ....[83]....
        /*0a28*/ 	.word	0x00017d20
        /*0a2c*/ 	.word	0x00000004
        /*0a30*/ 	.word	0x00000000
        /*0a34*/ 	.short	0x010a
        /*0a36*/ 	.byte	0x3f
	.zero		1


	//----- nvinfo : EIATTR_NUM_MBARRIERS
	.align		4
.L_242:
        /*0a38*/ 	.byte	0x03, 0x38
        /*0a3a*/ 	.short	0x0016


	//----- nvinfo : EIATTR_EXIT_INSTR_OFFSETS
	.align		4
        /*0a3c*/ 	.byte	0x04, 0x1c
        /*0a3e*/ 	.short	(.L_244 - .L_243)


	//   ....[0]....
.L_243:
        /*0a40*/ 	.word	0x00000ab0


	//   ....[1]....
        /*0a44*/ 	.word	0x00011840


	//   ....[2]....
        /*0a48*/ 	.word	0x000118a0


	//   ....[3]....
        /*0a4c*/ 	.word	0x000169c0


	//----- nvinfo : EIATTR_MAX_THREADS
	.align		4
.L_244:
        /*0a50*/ 	.byte	0x04, 0x05
        /*0a52*/ 	.short	(.L_246 - .L_245)
.L_245:
        /*0a54*/ 	.word	0x00000180
        /*0a58*/ 	.word	0x00000001
        /*0a5c*/ 	.word	0x00000001


	//----- nvinfo : EIATTR_CRS_STACK_SIZE
	.align		4
.L_246:
        /*0a60*/ 	.byte	0x04, 0x1e
        /*0a62*/ 	.short	(.L_248 - .L_247)
.L_247:
        /*0a64*/ 	.word	0x00000000


	//----- nvinfo : EIATTR_CBANK_PARAM_SIZE
	.align		4
.L_248:
        /*0a68*/ 	.byte	0x03, 0x19
        /*0a6a*/ 	.short	0x0a70


	//----- nvinfo : EIATTR_PARAM_CBANK
	.align		4
        /*0a6c*/ 	.byte	0x04, 0x0a
        /*0a6e*/ 	.short	(.L_250 - .L_249)
	.align		4
.L_249:
        /*0a70*/ 	.word	index@(.nv.constant0._ZN7cutlass13device_kernelIN5flash11enable_sm90INS1_16FlashAttnFwdSm90INS1_25CollectiveMainloopFwdSm90ILi2EN4cute5tupleIJNS5_1CILi1EEES8_S8_EEENS6_IJNS7_ILi128EEESA_SA_EEELi128ENS_10bfloat16_tEfNS_4arch4Sm90ELb0ELb1ELb1ELb1ELb0ELb0ELb0ELb1ELb1ELb0ELb0ELb0EEENS1_21CollectiveEpilogueFwdISB_S9_SC_SE_Li256ELb1ELb0ELb0ELb0EEENS1_36VarlenDynamicPersistentTileSchedulerILi128ELi128ELi256ELi32ELb0ELb0ELb1ELb1ELb0ELb1EEEEEEEEEvNT_6ParamsE)
        /*0a74*/ 	.short	0x0210
        /*0a76*/ 	.short	0x0a70


	//----- nvinfo : EIATTR_SW_WAR
	.align		4
.L_250:
        /*0a78*/ 	.byte	0x04, 0x36
        /*0a7a*/ 	.short	(.L_252 - .L_251)
.L_251:
        /*0a7c*/ 	.word	0x00000008
.L_252:


//--------------------- .nv.info._ZN7cutlass13device_kernelIN5flash11enable_sm90INS1_16FlashAttnFwdSm90INS1_25CollectiveMainloopFwdSm90ILi2EN4cute5tupleIJNS5_1CILi1EEES8_S8_EEENS6_IJNS7_ILi128EEESA_SA_EEELi128ENS_10bfloat16_tEfNS_4arch4Sm90ELb0ELb1ELb1ELb1ELb0ELb1ELb0ELb1ELb1ELb0ELb0ELb0EEENS1_21CollectiveEpilogueFwdISB_S9_SC_SE_Li256ELb1ELb0ELb0ELb0EEENS1_36VarlenDynamicPersistentTileSchedulerILi128ELi128ELi256ELi32ELb0ELb0ELb1ELb1ELb0ELb1EEEEEEEEEvNT_6ParamsE --------------------------
	.section	.nv.info._ZN7cutlass13device_kernelIN5flash11enable_sm90INS1_16FlashAttnFwdSm90INS1_25CollectiveMainloopFwdSm90ILi2EN4cute5tupleIJNS5_1CILi1EEES8_S8_EEENS6_IJNS7_ILi128EEESA_SA_EEELi128ENS_10bfloat16_tEfNS_4arch4Sm90ELb0ELb1ELb1ELb1ELb0ELb1ELb0ELb1ELb1ELb0ELb0ELb0EEENS1_21CollectiveEpilogueFwdISB_S9_SC_SE_Li256ELb1ELb0ELb0ELb0EEENS1_36VarlenDynamicPersistentTileSchedulerILi128ELi128ELi256ELi32ELb0ELb0ELb1ELb1ELb0ELb1EEEEEEEEEvNT_6ParamsE,"",@"SHT_CUDA_INFO"
	.sectionflags	@""
	.align	4


	//----- nvinfo : EIATTR_CUDA_API_VERSION
	.align		4
        /*0000*/ 	.byte	0x04, 0x37
        /*0002*/ 	.short	(.L_254 - .L_253)
.L_253:
        /*0004*/ 	.word	0x00000082


	//----- nvinfo : EIATTR_KPARAM_INFO
	.align		4
.L_254:
        /*0008*/ 	.byte	0x04, 0x17
        /*000a*/ 	.short	(.L_256 - .L_255)
.L_255:
        /*000c*/ 	.word	0x00000000
        /*0010*/ 	.short	0x0000
        /*0012*/ 	.short	0x0070
        /*0014*/ 	.byte	0x00, 0xf0, 0x01, 0x28


	//----- nvinfo : EIATTR_SPARSE_MMA_MASK
	.align		4
.L_256:
        /*0018*/ 	.byte	0x03, 0x50
        /*001a*/ 	.short	0x0000


	//----- nvinfo : EIATTR_MAXREG_COUNT
	.align		4
        /*001c*/ 	.byte	0x03, 0x1b
        /*001e*/ 	.short	0x00a8


	//----- nvinfo : EIATTR_NUM_BARRIERS
	.align		4
        /*0020*/ 	.byte	0x02, 0x4c
        /*0022*/ 	.byte	0x10
	.zero		1


	//----- nvinfo : EIATTR_EXTERNS
	.align		4
        /*0024*/ 	.byte	0x04, 0x0f
        /*0026*/ 	.short	(.L_258 - .L_257)


	//   ....[0]....
	.align		4
.L_257:
        /*0028*/ 	.word	index@(__assertfail)


	//----- nvinfo : EIATTR_ANNOTATIONS
	.align		4
.L_258:
        /*002c*/ 	.byte	0x04, 0x55
        /*002e*/ 	.short	(.L_260 - .L_259)


	//   ....[0]....
.L_259:
        /* <DEDUP_REMOVED lines=40> */


	//----- nvinfo : EIATTR_MERCURY_ISA_VERSION
	.align		4
.L_260:
        /*0298*/ 	.byte	0x03, 0x5f
        /*029a*/ 	.short	0x0101


	//----- nvinfo : EIATTR_UNUSED_LOAD_BYTE_OFFSET
	.align		4
        /*029c*/ 	.byte	0x04, 0x44
        /*029e*/ 	.short	(.L_262 - .L_261)


	//   ....[0]....
.L_261:
        /*02a0*/ 	.word	0x00000af0
        /*02a4*/ 	.word	0x0000fff0


	//   ....[1]....
        /*02a8*/ 	.word	0x0001d270
        /*02ac*/ 	.word	0x0000fff0


	//----- nvinfo : EIATTR_INT_WARP_WIDE_INSTR_OFFSETS
	.align		4
.L_262:
        /*02b0*/ 	.byte	0x04, 0x31
        /*02b2*/ 	.short	(.L_264 - .L_263)


	//   ....[0]....
.L_263:
        /*02b4*/ 	.word	0x000001c0


	//   ....[1]....
        /*02b8*/ 	.word	0x00000200


	//   ....[2]....
        /*02bc*/ 	.word	0x00000270


	//   ....[3]....
        /*02c0*/ 	.word	0x00021520


	//   ....[4]....
        /*02c4*/ 	.word	0x000215b0


	//   ....[5]....
        /*02c8*/ 	.word	0x00021b10


	//   ....[6]....
        /*02cc*/ 	.word	0x00021b40


	//   ....[7]....
        /*02d0*/ 	.word	0x00021c40


	//   ....[8]....
        /*02d4*/ 	.word	0x00023da0


	//   ....[9]....
        /*02d8*/ 	.word	0x00023e30


	//----- nvinfo : EIATTR_COOP_GROUP_MASK_REGIDS
	.align		4
.L_264:
        /*02dc*/ 	.byte	0x04, 0x29
        /*02de*/ 	.short	(.L_266 - .L_265)


	//   ....[0]....
.L_265:
        /*02e0*/ 	.word	0xffffffff


	//   ....[1]....
        /*02e4*/ 	.word	0xffffffff


	//   ....[2]....
        /*02e8*/ 	.word	0xffffffff


	//   ....[3]....
        /*02ec*/ 	.word	0xffffffff


	//   ....[4]....
        /*02f0*/ 	.word	0xffffffff


	//   ....[5]....
        /*02f4*/ 	.word	0xffffffff


	//   ....[6]....
        /*02f8*/ 	.word	0xffffffff


	//   ....[7]....
        /*02fc*/ 	.word	0xffffffff


	//   ....[8]....
        /*0300*/ 	.word	0xffffffff


	//   ....[9]....
        /*0304*/ 	.word	0xffffffff


	//   ....[10]....
        /*0308*/ 	.word	0xffffffff


	//   ....[11]....
        /*030c*/ 	.word	0xffffffff


	//   ....[12]....
        /*0310*/ 	.word	0xffffffff


	//   ....[13]....
        /*0314*/ 	.word	0xffffffff


	//   ....[14]....
        /*0318*/ 	.word	0xffffffff


	//   ....[15]....
        /*031c*/ 	.word	0xffffffff


	//   ....[16]....
        /*0320*/ 	.word	0xffffffff


	//   ....[17]....
        /*0324*/ 	.word	0xffffffff


	//   ....[18]....
        /*0328*/ 	.word	0xffffffff


	//   ....[19]....
        /*032c*/ 	.word	0xffffffff


	//   ....[20]....
        /*0330*/ 	.word	0xffffffff


	//   ....[21]....
        /*0334*/ 	.word	0xffffffff


	//   ....[22]....
        /*0338*/ 	.word	0xffffffff


	//   ....[23]....
        /*033c*/ 	.word	0xffffffff


	//   ....[24]....
        /*0340*/ 	.word	0xffffffff


	//   ....[25]....
        /*0344*/ 	.word	0xffffffff


	//   ....[26]....
        /*0348*/ 	.word	0xffffffff


	//   ....[27]....
        /*034c*/ 	.word	0xffffffff


	//   ....[28]....
        /*0350*/ 	.word	0xffffffff


	//   ....[29]....
        /*0354*/ 	.word	0xffffffff


	//   ....[30]....
        /*0358*/ 	.word	0xffffffff


	//   ....[31]....
        /*035c*/ 	.word	0xffffffff


	//   ....[32]....
        /*0360*/ 	.word	0xffffffff


	//   ....[33]....
        /*0364*/ 	.word	0xffffffff


	//   ....[34]....
        /*0368*/ 	.word	0xffffffff


	//   ....[35]....
        /*036c*/ 	.word	0xffffffff


	//   ....[36]....
        /*0370*/ 	.word	0xffffffff


	//   ....[37]....
        /*0374*/ 	.word	0xffffffff


	//   ....[38]....
        /*0378*/ 	.word	0xffffffff


	//   ....[39]....
        /*037c*/ 	.word	0xffffffff


	//   ....[40]....
        /*0380*/ 	.word	0xffffffff


	//   ....[41]....
        /*0384*/ 	.word	0xffffffff


	//   ....[42]....
        /*0388*/ 	.word	0xffffffff


	//   ....[43]....
        /*038c*/ 	.word	0xffffffff


	//   ....[44]....
        /*0390*/ 	.word	0xffffffff


	//   ....[45]....
        /*0394*/ 	.word	0xffffffff


	//   ....[46]....
        /*0398*/ 	.word	0xffffffff


	//   ....[47]....
        /*039c*/ 	.word	0xffffffff


	//   ....[48]....
        /*03a0*/ 	.word	0xffffffff


	//   ....[49]....
        /*03a4*/ 	.word	0xffffffff


	//   ....[50]....
        /*03a8*/ 	.word	0xffffffff


	//   ....[51]....
        /*03ac*/ 	.word	0xffffffff


	//   ....[52]....
        /*03b0*/ 	.word	0xffffffff


	//   ....[53]....
        /*03b4*/ 	.word	0xffffffff


	//   ....[54]....
        /*03b8*/ 	.word	0xffffffff


	//   ....[55]....
        /*03bc*/ 	.word	0xffffffff


	//   ....[56]....
        /*03c0*/ 	.word	0xffffffff


	//   ....[57]....
        /*03c4*/ 	.word	0xffffffff


	//   ....[58]....
        /*03c8*/ 	.word	0xffffffff


	//   ....[59]....
        /*03cc*/ 	.word	0xffffffff


	//   ....[60]....
        /*03d0*/ 	.word	0xffffffff


	//   ....[61]....
        /*03d4*/ 	.word	0xffffffff


	//   ....[62]....
        /*03d8*/ 	.word	0x0500000f


	//   ....[63]....
        /*03dc*/ 	.word	0x0500000f


	//   ....[64]....
        /*03e0*/ 	.word	0x0500000f


	//   ....[65]....
        /*03e4*/ 	.word	0x0500000f


	//   ....[66]....
        /*03e8*/ 	.word	0x0500000f


	//   ....[67]....
        /*03ec*/ 	.word	0x0500000f


	//   ....[68]....
        /*03f0*/ 	.word	0x0500000f


	//   ....[69]....
        /*03f4*/ 	.word	0x0500000f


	//   ....[70]....
        /*03f8*/ 	.word	0x0500000f


	//   ....[71]....
        /*03fc*/ 	.word	0x0500000f


	//   ....[72]....
        /*0400*/ 	.word	0x0500000f


	//   ....[73]....
        /*0404*/ 	.word	0x0500000f


	//   ....[74]....
        /*0408*/ 	.word	0x0500000f


	//   ....[75]....
        /*040c*/ 	.word	0x0500000f


	//   ....[76]....
        /*0410*/ 	.word	0x0500000f


	//   ....[77]....
        /*0414*/ 	.word	0x0500000f


	//   ....[78]....
        /*0418*/ 	.word	0x0500000f


	//   ....[79]....
        /*041c*/ 	.word	0x0500000f


	//   ....[80]....
        /*0420*/ 	.word	0x0500000f


	//   ....[81]....
        /*0424*/ 	.word	0x0500000f


	//   ....[82]....
        /*0428*/ 	.word	0x0500000f


	//   ....[83]....
        /*042c*/ 	.word	0x0500000f


	//   ....[84]....
        /*0430*/ 	.word	0x0500000f


	//   ....[85]....
        /*0434*/ 	.word	0x0500000f


	//   ....[86]....
        /*0438*/ 	.word	0x0500000f


	//   ....[87]....
        /*043c*/ 	.word	0x0500000f


	//   ....[88]....
        /*0440*/ 	.word	0x0500000f


	//   ....[89]....
        /*0444*/ 	.word	0x0500000f


	//   ....[90]....
        /*0448*/ 	.word	0x0500000f


	//   ....[91]....
        /*044c*/ 	.word	0x0500000f


	//   ....[92]....
        /*0450*/ 	.word	0x0500000f


	//   ....[93]....
        /*0454*/ 	.word	0x0500000f


	//   ....[94]....
        /*0458*/ 	.word	0x0500000f


	//   ....[95]....
        /*045c*/ 	.word	0x0500000f


	//   ....[96]....
        /*0460*/ 	.word	0x0500000f


	//   ....[97]....
        /*0464*/ 	.word	0x0500000f


	//   ....[98]....
        /*0468*/ 	.word	0x0500000f


	//   ....[99]....
        /*046c*/ 	.word	0x0500000f


	//   ....[100]....
        /*0470*/ 	.word	0x0500000f


	//   ....[101]....
        /*0474*/ 	.word	0x0500000f


	//   ....[102]....
        /*0478*/ 	.word	0x0500000f


	//   ....[103]....
        /*047c*/ 	.word	0x0500000f


	//   ....[104]....
        /*0480*/ 	.word	0x0500000f


	//   ....[105]....
        /*0484*/ 	.word	0x0500000f


	//   ....[106]....
        /*0488*/ 	.word	0x0500000f


	//   ....[107]....
        /*048c*/ 	.word	0x0500000f


	//   ....[108]....
        /*0490*/ 	.word	0x0500000f


	//   ....[109]....
        /*0494*/ 	.word	0x0500000f


	//   ....[110]....
        /*0498*/ 	.word	0x0500000f


	//   ....[111]....
        /*049c*/ 	.word	0x0500000f


	//   ....[112]....
        /*04a0*/ 	.word	0x0500000f


	//   ....[113]....
        /*04a4*/ 	.word	0x0500000f


	//   ....[114]....
        /*04a8*/ 	.word	0x0500000f


	//----- nvinfo : EIATTR_COOP_GROUP_INSTR_OFFSETS
	.align		4
.L_266:
        /*04ac*/ 	.byte	0x04, 0x28
        /*04ae*/ 	.short	(.L_268 - .L_267)


	//   ....[0]....
.L_267:
        /*04b0*/ 	.word	0x00000070


	//   ....[1]....
        /*04b4*/ 	.word	0x000001d0


	//   ....[2]....
        /*04b8*/ 	.word	0x00000220


	//   ....[3]....
        /*04bc*/ 	.word	0x00000450


	//   ....[4]....
        /*04c0*/ 	.word	0x000005b0


	//   ....[5]....
        /*04c4*/ 	.word	0x000006d0


	//   ....[6]....
        /*04c8*/ 	.word	0x00000830


	//   ....[7]....
        /*04cc*/ 	.word	0x00009300


	//   ....[8]....
        /*04d0*/ 	.word	0x00010d40


	//   ....[9]....
        /*04d4*/ 	.word	0x000110b0


	//   ....[10]....
        /*04d8*/ 	.word	0x00011680


	//   ....[11]....
        /*04dc*/ 	.word	0x000116e0


	//   ....[12]....
        /*04e0*/ 	.word	0x00014870


	//   ....[13]....
        /*04e4*/ 	.word	0x00014a30


	//   ....[14]....
        /*04e8*/ 	.word	0x00014e20


	//   ....[15]....
        /*04ec*/ 	.word	0x00014f30


	//   ....[16]....
        /*04f0*/ 	.word	0x00017350


	//   ....[17]....
        /*04f4*/ 	.word	0x000173a0


	//   ....[18]....
        /*04f8*/ 	.word	0x00017a70


	//   ....[19]....
        /*04fc*/ 	.word	0x00017af0


	//   ....[20]....
        /*0500*/ 	.word	0x0001ad30


	//   ....[21]....
        /*0504*/ 	.word	0x0001ae50


	//   ....[22]....
        /*0508*/ 	.word	0x0001b690


	//   ....[23]....
        /*050c*/ 	.word	0x0001b700


	//   ....[24]....
        /*0510*/ 	.word	0x0001c890


	//   ....[25]....
        /*0514*/ 	.word	0x0001cbe0


	//   ....[26]....
        /*0518*/ 	.word	0x0001ccb0


	//   ....[27]....
        /*051c*/ 	.word	0x0001cce0


	//   ....[28]....
        /*0520*/ 	.word	0x0001ef40


	//   ....[29]....
        /*0524*/ 	.word	0x0001f0b0


	//   ....[30]....
        /*0528*/ 	.word	0x0001f0e0


	//   ....[31]....
        /*052c*/ 	.word	0x0001f120


	//   ....[32]....
        /*0530*/ 	.word	0x0001f190


	//   ....[33]....
        /*0534*/ 	.word	0x0001f1f0


	//   ....[34]....
        /*0538*/ 	.word	0x0001f230


	//   ....[35]....
        /*053c*/ 	.word	0x0001f3d0


	//   ....[36]....
        /*0540*/ 	.word	0x0001f430


	//   ....[37]....
        /*0544*/ 	.word	0x0001f470


	//   ....[38]....
        /*0548*/ 	.word	0x0001f4b0


	//   ....[39]....
        /*054c*/ 	.word	0x0001f4e0


	//   ....[40]....
        /*0550*/ 	.word	0x0001f510


	//   ....[41]....
        /*0554*/ 	.word	0x0001f5a0


	//   ....[42]....
        /*0558*/ 	.word	0x0001f600


	//   ....[43]....
        /*055c*/ 	.word	0x0001f690


	//   ....[44]....
        /*0560*/ 	.word	0x00024240


	//   ....[45]....
        /*0564*/ 	.word	0x00024250


	//   ....[46]....
        /*0568*/ 	.word	0x00024360


	//   ....[47]....
        /*056c*/ 	.word	0x000243c0


	//   ....[48]....
        /*0570*/ 	.word	0x00024400


	//   ....[49]....
        /*0574*/ 	.word	0x00024440


	//   ....[50]....
        /*0578*/ 	.word	0x00024470


	//   ....[51]....
        /*057c*/ 	.word	0x000244a0


	//   ....[52]....
        /*0580*/ 	.word	0x00024630


	//   ....[53]....
        /*0584*/ 	.word	0x00024690


	//   ....[54]....
        /*0588*/ 	.word	0x000246d0


	//   ....[55]....
        /*058c*/ 	.word	0x00024710


	//   ....[56]....
        /*0590*/ 	.word	0x00024740


	//   ....[57]....
        /*0594*/ 	.word	0x00024770


	//   ....[58]....
        /*0598*/ 	.word	0x00024830


	//   ....[59]....
        /*059c*/ 	.word	0x00024850


	//   ....[60]....
        /*05a0*/ 	.word	0x000248c0


	//   ....[61]....
        /*05a4*/ 	.word	0x00024f50


	//   ....[62]....
        /*05a8*/ 	.word	0x00025390


	//   ....[63]....
        /*05ac*/ 	.word	0x00025440


	//   ....[64]....
        /*05b0*/ 	.word	0x000254e0


	//   ....[65]....
        /*05b4*/ 	.word	0x00025580


	//   ....[66]....
        /*05b8*/ 	.word	0x00025620


	//   ....[67]....
        /*05bc*/ 	.word	0x000256c0


	//   ....[68]....
        /*05c0*/ 	.word	0x00025760


	//   ....[69]....
        /*05c4*/ 	.word	0x00025800


	//   ....[70]....
        /*05c8*/ 	.word	0x000258a0


	//   ....[71]....
        /*05cc*/ 	.word	0x00025940


	//   ....[72]....
        /*05d0*/ 	.word	0x000259e0


	//   ....[73]....
        /*05d4*/ 	.word	0x00025a80


	//   ....[74]....
        /*05d8*/ 	.word	0x00025b20


	//   ....[75]....
        /*05dc*/ 	.word	0x00025bc0


	//   ....[76]....
        /*05e0*/ 	.word	0x00025c60


	//   ....[77]....
        /*05e4*/ 	.word	0x00025d00


	//   ....[78]....
        /*05e8*/ 	.word	0x00025da0


	//   ....[79]....
        /*05ec*/ 	.word	0x00025e90


	//   ....[80]....
        /*05f0*/ 	.word	0x00025f30


	//   ....[81]....
        /*05f4*/ 	.word	0x00025fd0


	//   ....[82]....
        /*05f8*/ 	.word	0x00026070


	//   ....[83]....
        /*05fc*/ 	.word	0x00026110


	//   ....[84]....
        /*0600*/ 	.word	0x000261b0


	//   ....[85]....
        /*0604*/ 	.word	0x00026250


	//   ....[86]....
        /*0608*/ 	.word	0x000262f0


	//   ....[87]....
        /*060c*/ 	.word	0x00026390


	//   ....[88]....
        /*0610*/ 	.word	0x00026430


	//   ....[89]....
        /*0614*/ 	.word	0x000264d0


	//   ....[90]....
        /*0618*/ 	.word	0x00026570


	//   ....[91]....
        /*061c*/ 	.word	0x00026610


	//   ....[92]....
        /*0620*/ 	.word	0x000266b0


	//   ....[93]....
        /*0624*/ 	.word	0x00026750


	//   ....[94]....
        /*0628*/ 	.word	0x000267f0


	//   ....[95]....
        /*062c*/ 	.word	0x00026b90


	//   ....[96]....
        /*0630*/ 	.word	0x00026e70


	//   ....[97]....
        /*0634*/ 	.word	0x00027290


	//   ....[98]....
        /*0638*/ 	.word	0x00027320


	//   ....[99]....
        /*063c*/ 	.word	0x000273c0


	//   ....[100]....
        /*0640*/ 	.word	0x00027470


	//   ....[101]....
        /*0644*/ 	.word	0x000274f0


	//   ....[102]....
        /*0648*/ 	.word	0x00027570


	//   ....[103]....
        /*064c*/ 	.word	0x000275f0


	//   ....[104]....
        /*0650*/ 	.word	0x00027670


	//   ....[105]....
        /*0654*/ 	.word	0x00027700


	//   ....[106]....
        /*0658*/ 	.word	0x000277b0


	//   ....[107]....
        /*065c*/ 	.word	0x00027830


	//   ....[108]....
        /*0660*/ 	.word	0x000278b0


	//   ....[109]....
        /*0664*/ 	.word	0x00027930


	//   ....[110]....
        /*0668*/ 	.word	0x000279b0


	//   ....[111]....
        /*066c*/ 	.word	0x00027a20


	//   ....[112]....
        /*0670*/ 	.word	0x00027ac0


	//   ....[113]....
        /*0674*/ 	.word	0x00027b50


	//   ....[114]....
        /*0678*/ 	.word	0x00027c80


	//----- nvinfo : EIATTR_REG_RECONFIG
	.align		4
.L_268:
        /*067c*/ 	.byte	0x01, 0x54
	.zero		2


	//----- nvinfo : EIATTR_SYSCALL_OFFSETS
	.align		4
        /*0680*/ 	.byte	0x04, 0x46
        /*0682*/ 	.short	(.L_270 - .L_269)


	//   ....[0]....
.L_269:
        /*0684*/ 	.word	0x00001bb0


	//   ....[1]....
        /*0688*/ 	.word	0x00001d00


	//   ....[2]....
        /*068c*/ 	.word	0x000094a0


	//   ....[3]....
        /*0690*/ 	.word	0x00009910


	//   ....[4]....
        /*0694*/ 	.word	0x00021740


	//   ....[5]....
        /*0698*/ 	.word	0x00021880


	//   ....[6]....
        /*069c*/ 	.word	0x00021980


	//----- nvinfo : EIATTR_MBARRIER_INSTR_OFFSETS
	.align		4
.L_270:
        /*06a0*/ 	.byte	0x04, 0x39
        /*06a2*/ 	.short	(.L_272 - .L_271)


	//   ....[0]....
.L_271:
        /*06a4*/ 	.word	0x00000300
        /*06a8*/ 	.word	0x000000ff
        /*06ac*/ 	.word	0x00028800
        /*06b0*/ 	.short	0x0100
        /*06b2*/ 	.byte	0x08
	.zero		1


	//   ....[1]....
        /*06b4*/ 	.word	0x00000310
        /*06b8*/ 	.word	0x000000ff
        /*06bc*/ 	.word	0x00028820
        /*06c0*/ 	.short	0x0100
        /*06c2*/ 	.byte	0x08
	.zero		1


	//   ....[2]....
        /*06c4*/ 	.word	0x00000400
        /*06c8*/ 	.word	0x000000ff
        /*06cc*/ 	.word	0x00028830
        /*06d0*/ 	.short	0x0100
        /*06d2*/ 	.byte	0x08
	.zero		1


	//   ....[3]....
        /*06d4*/ 	.word	0x00000410
        /*06d8*/ 	.word	0x000000ff
        /*06dc*/ 	.word	0x00028840
        /*06e0*/ 	.short	0x0100
        /*06e2*/ 	.byte	0x08
	.zero		1


	//   ....[4]....
        /*06e4*/ 	.word	0x00000420
        /*06e8*/ 	.word	0x000000ff
        /*06ec*/ 	.word	0x00028838
        /*06f0*/ 	.short	0x0100
        /*06f2*/ 	.byte	0x08
	.zero		1


	//   ....[5]....
        /*06f4*/ 	.word	0x00000430
        /*06f8*/ 	.word	0x000000ff
        /*06fc*/ 	.word	0x00028848
        /*0700*/ 	.short	0x0100
        /*0702*/ 	.byte	0x08
	.zero		1


	//   ....[6]....
        /*0704*/ 	.word	0x00000560
        /*0708*/ 	.word	0x000000ff
        /*070c*/ 	.word	0x00028850
        /*0710*/ 	.short	0x0100
        /*0712*/ 	.byte	0x08
	.zero		1


	//   ....[7]....
        /*0714*/ 	.word	0x00000570
        /*0718*/ 	.word	0x000000ff
        /*071c*/ 	.word	0x00028860
        /*0720*/ 	.short	0x0100
        /*0722*/ 	.byte	0x08
	.zero		1


	//   ....[8]....
        /*0724*/ 	.word	0x00000580
        /*0728*/ 	.word	0x000000ff
        /*072c*/ 	.word	0x00028858
        /*0730*/ 	.short	0x0100
        /*0732*/ 	.byte	0x08
	.zero		1


	//   ....[9]....
        /*0734*/ 	.word	0x00000590
        /*0738*/ 	.word	0x000000ff
        /*073c*/ 	.word	0x00028868
        /*0740*/ 	.short	0x0100
        /*0742*/ 	.byte	0x08
	.zero		1


	//   ....[10]....
        /*0744*/ 	.word	0x00000680
        /*0748*/ 	.word	0x000000ff
        /*074c*/ 	.word	0x00028870
        /*0750*/ 	.short	0x0100
        /*0752*/ 	.byte	0x06
	.zero		1


	//   ....[11]....
        /*0754*/ 	.word	0x00000690
        /*0758*/ 	.word	0x000000ff
        /*075c*/ 	.word	0x00028880
        /*0760*/ 	.short	0x0100
        /*0762*/ 	.byte	0x06
	.zero		1


	//   ....[12]....
        /*0764*/ 	.word	0x000006a0
        /*0768*/ 	.word	0x000000ff
        /*076c*/ 	.word	0x00028878
        /*0770*/ 	.short	0x0100
        /*0772*/ 	.byte	0x06
	.zero		1


	//   ....[13]....
        /*0774*/ 	.word	0x000006b0
        /*0778*/ 	.word	0x000000ff
        /*077c*/ 	.word	0x00028888
        /*0780*/ 	.short	0x0100
        /*0782*/ 	.byte	0x06
	.zero		1


	//   ....[14]....
        /*0784*/ 	.word	0x000007e0
        /*0788*/ 	.word	0x000000ff
        /*078c*/ 	.word	0x00028890
        /*0790*/ 	.short	0x0100
        /*0792*/ 	.byte	0x08
	.zero		1


	//   ....[15]....
        /*0794*/ 	.word	0x000007f0
        /*0798*/ 	.word	0x000000ff
        /*079c*/ 	.word	0x000288a0
        /*07a0*/ 	.short	0x0100
        /*07a2*/ 	.byte	0x08
	.zero		1


	//   ....[16]....
        /*07a4*/ 	.word	0x00000800
        /*07a8*/ 	.word	0x000000ff
        /*07ac*/ 	.word	0x00028898
        /*07b0*/ 	.short	0x0100
        /*07b2*/ 	.byte	0x08
	.zero		1


	//   ....[17]....
        /*07b4*/ 	.word	0x00000810
        /*07b8*/ 	.word	0x000000ff
        /*07bc*/ 	.word	0x000288a8
        /*07c0*/ 	.short	0x0100
        /*07c2*/ 	.byte	0x08
	.zero		1


	//   ....[18]....
        /*07c4*/ 	.word	0x00000940
        /*07c8*/ 	.word	0x000000ff
        /*07cc*/ 	.word	0x000288b0
        /*07d0*/ 	.short	0x0100
        /*07d2*/ 	.byte	0x08
	.zero		1


	//   ....[19]....
        /*07d4*/ 	.word	0x00000950
        /*07d8*/ 	.word	0x000000ff
        /*07dc*/ 	.word	0x000288c0
        /*07e0*/ 	.short	0x0100
        /*07e2*/ 	.byte	0x08
	.zero		1


	//   ....[20]....
        /*07e4*/ 	.word	0x00000960
        /*07e8*/ 	.word	0x000000ff
        /*07ec*/ 	.word	0x000288b8
        /*07f0*/ 	.short	0x0100
        /*07f2*/ 	.byte	0x08
	.zero		1


	//   ....[21]....
        /*07f4*/ 	.word	0x00000970
        /*07f8*/ 	.word	0x000000ff
        /*07fc*/ 	.word	0x000288c8
        /*0800*/ 	.short	0x0100
        /*0802*/ 	.byte	0x08
	.zero		1


	//   ....[22]....
        /*0804*/ 	.word	0x00003410
        /*0808*/ 	.word	0x00000067
        /*080c*/ 	.word	0x00028890
        /*0810*/ 	.short	0x010a
        /*0812*/ 	.byte	0x3f
	.zero		1


	//   ....[23]....
        /*0814*/ 	.word	0x00005ce0
        /*0818*/ 	.word	0x00000067
        /*081c*/ 	.word	0x00028890
        /*0820*/ 	.short	0x010a
        /*0822*/ 	.byte	0x3f
	.zero		1


	//   ....[24]....
        /*0824*/ 	.word	0x00007f80
        /*0828*/ 	.word	0x00000067
        /*082c*/ 	.word	0x00028890
        /*0830*/ 	.short	0x010a
        /*0832*/ 	.byte	0x3f
	.zero		1


	//   ....[25]....
        /*0834*/ 	.word	0x000085e0
        /*0838*/ 	.word	0x0000002c
        /*083c*/ 	.word	0x00000000
        /*0840*/ 	.short	0x0101
        /*0842*/ 	.byte	0x3f
	.zero		1


	//   ....[26]....
        /*0844*/ 	.word	0x00008620
        /*0848*/ 	.word	0x00000067
        /*084c*/ 	.word	0x000288b0
        /*0850*/ 	.short	0x010a
        /*0852*/ 	.byte	0x3f
	.zero		1


	//   ....[27]....
        /*0854*/ 	.word	0x00008c70
        /*0858*/ 	.word	0x00000067
        /*085c*/ 	.word	0x00000000
        /*0860*/ 	.short	0x0101
        /*0862*/ 	.byte	0x3f
	.zero		1


	//   ....[28]....
        /*0864*/ 	.word	0x00009520
        /*0868*/ 	.word	0x00000002
        /*086c*/ 	.word	0x00028800
        /*0870*/ 	.short	0x010a
        /*0872*/ 	.byte	0x3f
	.zero		1


	//   ....[29]....
        /*0874*/ 	.word	0x00009570
        /*0878*/ 	.word	0x00000002
        /*087c*/ 	.word	0x00028800
        /*0880*/ 	.short	0x010a
        /*0882*/ 	.byte	0x3f
	.zero		1


	//   ....[30]....
        /*0884*/ 	.word	0x0000a7d0
        /*0888*/ 	.word	0x00000002
        /*088c*/ 	.word	0x00028800
        /*0890*/ 	.short	0x010a
        /*0892*/ 	.byte	0x3f
	.zero		1


	//   ....[31]....
        /*0894*/ 	.word	0x0000ce40
        /*0898*/ 	.word	0x00000002
        /*089c*/ 	.word	0x00028800
        /*08a0*/ 	.short	0x010a
        /*08a2*/ 	.byte	0x3f
	.zero		1


	//   ....[32]....
        /*08a4*/ 	.word	0x0000ec10
        /*08a8*/ 	.word	0x00000008
        /*08ac*/ 	.word	0x00028830
        /*08b0*/ 	.short	0x010a
        /*08b2*/ 	.byte	0x3f
	.zero		1


	//   ....[33]....
        /*08b4*/ 	.word	0x0000ec80
        /*08b8*/ 	.word	0x00000008
        /*08bc*/ 	.word	0x00028830
        /*08c0*/ 	.short	0x010a
        /*08c2*/ 	.byte	0x3f
	.zero		1


	//   ....[34]....
        /*08c4*/ 	.word	0x0000f630
        /*08c8*/ 	.word	0x00000008
        /*08cc*/ 	.word	0x00000000
        /*08d0*/ 	.short	0x0101
        /*08d2*/ 	.byte	0x3f
	.zero		1


	//   ....[35]....
        /*08d4*/ 	.word	0x00012740
        /*08d8*/ 	.word	0x00000007
        /*08dc*/ 	.word	0x00028830
        /*08e0*/ 	.short	0x010a
        /*08e2*/ 	.byte	0x3f
	.zero		1


	//   ....[36]....
        /*08e4*/ 	.word	0x00012790
        /*08e8*/ 	.word	0x00000007
        /*08ec*/ 	.word	0x00028830
        /*08f0*/ 	.short	0x010a
        /*08f2*/ 	.byte	0x3f
	.zero		1


	//   ....[37]....
        /*08f4*/ 	.word	0x00012be0
        /*08f8*/ 	.word	0x00000007
        /*08fc*/ 	.word	0x00028850
        /*0900*/ 	.short	0x010a
        /*0902*/ 	.byte	0x3f
	.zero		1


	//   ....[38]....
        /*0904*/ 	.word	0x00012c20
        /*0908*/ 	.word	0x00000007
        /*090c*/ 	.word	0x00028850
        /*0910*/ 	.short	0x010a
        /*0912*/ 	.byte	0x3f
	.zero		1


	//   ....[39]....
        /*0914*/ 	.word	0x00013890
        /*0918*/ 	.word	0x00000007
        /*091c*/ 	.word	0x00000000
        /*0920*/ 	.short	0x0101
        /*0922*/ 	.byte	0x3f
	.zero		1


	//   ....[40]....
        /*0924*/ 	.word	0x00015460
        /*0928*/ 	.word	0x0000001b
        /*092c*/ 	.word	0x00000000
        /*0930*/ 	.short	0x0101
        /*0932*/ 	.byte	0x3f
	.zero		1


	//   ....[41]....
        /*0934*/ 	.word	0x00016390
        /*0938*/ 	.word	0x00000006
        /*093c*/ 	.word	0x00028830
        /*0940*/ 	.short	0x010a
        /*0942*/ 	.byte	0x3f
	.zero		1


	//   ....[42]....
        /*0944*/ 	.word	0x000163e0
        /*0948*/ 	.word	0x00000006
        /*094c*/ 	.word	0x00028830
        /*0950*/ 	.short	0x010a
        /*0952*/ 	.byte	0x3f
	.zero		1


	//   ....[43]....
        /*0954*/ 	.word	0x00016830
        /*0958*/ 	.word	0x00000007
        /*095c*/ 	.word	0x00028850
        /*0960*/ 	.short	0x010a
        /*0962*/ 	.byte	0x3f
	.zero		1


	//   ....[44]....
        /*0964*/ 	.word	0x00016870
        /*0968*/ 	.word	0x00000007
        /*096c*/ 	.word	0x00028850
        /*0970*/ 	.short	0x010a
        /*0972*/ 	.byte	0x3f
	.zero		1


	//   ....[45]....
        /*0974*/ 	.word	0x00018240
        /*0978*/ 	.word	0x0000001b
        /*097c*/ 	.word	0x00000000
        /*0980*/ 	.short	0x0101
        /*0982*/ 	.byte	0x3f
	.zero		1


	//   ....[46]....
        /*0984*/ 	.word	0x000182f0
        /*0988*/ 	.word	0x0000001f
        /*098c*/ 	.word	0x00000000
        /*0990*/ 	.short	0x0101
        /*0992*/ 	.byte	0x3f
	.zero		1


	//   ....[47]....
        /*0994*/ 	.word	0x00018df0
        /*0998*/ 	.word	0x00000006
        /*099c*/ 	.word	0x00028830
        /*09a0*/ 	.short	0x010a
        /*09a2*/ 	.byte	0x3f
	.zero		1


	//   ....[48]....
        /*09a4*/ 	.word	0x00018e40
        /*09a8*/ 	.word	0x00000006
        /*09ac*/ 	.word	0x00028830
        /*09b0*/ 	.short	0x010a
        /*09b2*/ 	.byte	0x3f
	.zero		1


	//   ....[49]....
        /*09b4*/ 	.word	0x00019290
        /*09b8*/ 	.word	0x00000007
        /*09bc*/ 	.word	0x00028850
        /*09c0*/ 	.short	0x010a
        /*09c2*/ 	.byte	0x3f
	.zero		1


	//   ....[50]....
        /*09c4*/ 	.word	0x000192d0
        /*09c8*/ 	.word	0x00000007
        /*09cc*/ 	.word	0x00028850
        /*09d0*/ 	.short	0x010a
        /*09d2*/ 	.byte	0x3f
	.zero		1


	//   ....[51]....
        /*09d4*/ 	.word	0x00019fc0
        /*09d8*/ 	.word	0x0000004d
        /*09dc*/ 	.word	0x00000000
        /*09e0*/ 	.short	0x0101
        /*09e2*/ 	.byte	0x3f
	.zero		1


	//   ....[52]....
        /*09e4*/ 	.word	0x0001bb90
        /*09e8*/ 	.word	0x0000000c
        /*09ec*/ 	.word	0x00000000
        /*09f0*/ 	.short	0x0101
        /*09f2*/ 	.byte	0x3f
	.zero		1


	//   ....[53]....
        /*09f4*/ 	.word	0x0001c790
        /*09f8*/ 	.word	0x00000008
        /*09fc*/ 	.word	0x00028850
        /*0a00*/ 	.short	0x010a
        /*0a02*/ 	.byte	0x3f
	.zero		1


	//   ....[54]....
        /*0a04*/ 	.word	0x0001c810
        /*0a08*/ 	.word	0x00000008
        /*0a0c*/ 	.word	0x00028850
        /*0a10*/ 	.short	0x010a
        /*0a12*/ 	.byte	0x3f
	.zero		1


	//   ....[55]....
        /*0a14*/ 	.word	0x0001cdf0
        /*0a18*/ 	.word	0x00000009
        /*0a1c*/ 	.word	0x00000000
        /*0a20*/ 	.short	0x0101
        /*0a22*/ 	.byte	0x3f
	.zero		1


	//   ....[56]....
        /*0a24*/ 	.word	0x0001e010
        /*0a28*/ 	.word	0x00000000
        /*0a2c*/ 	.word	0x00000000
        /*0a30*/ 	.short	0x0101
        /*0a32*/ 	.byte	0x3f
	.zero		1


	//   ....[57]....
        /*0a34*/ 	.word	0x00020650
        /*0a38*/ 	.word	0x0000000c
        /*0a3c*/ 	.word	0x00028820
        /*0a40*/ 	.short	0x010a
        /*0a42*/ 	.byte	0x3f
	.zero		1


	//   ....[58]....
        /*0a44*/ 	.word	0x000206e0
        /*0a48*/ 	.word	0x00000008
        /*0a4c*/ 	.word	0x000288a0
        /*0a50*/ 	.short	0x010a
        /*0a52*/ 	.byte	0x3f
	.zero		1


	//   ....[59]....
        /*0a54*/ 	.word	0x00020910
        /*0a58*/ 	.word	0x00000008
        /*0a5c*/ 	.word	0x000288c0
        /*0a60*/ 	.short	0x010a
        /*0a62*/ 	.byte	0x3f
	.zero		1


	//   ....[60]....
        /*0a64*/ 	.word	0x00020c60
        /*0a68*/ 	.word	0x00000008
        /*0a6c*/ 	.word	0x000288a0
        /*0a70*/ 	.short	0x010a
        /*0a72*/ 	.byte	0x3f
	.zero		1


	//   ....[61]....
        /*0a74*/ 	.word	0x00020e80
        /*0a78*/ 	.word	0x00000008
        /*0a7c*/ 	.word	0x000288c0
        /*0a80*/ 	.short	0x010a
        /*0a82*/ 	.byte	0x3f
	.zero		1


	//   ....[62]....
        /*0a84*/ 	.word	0x00021f70
        /*0a88*/ 	.word	0x00000007
        /*0a8c*/ 	.word	0x00028840
        /*0a90*/ 	.short	0x010a
        /*0a92*/ 	.byte	0x3f
	.zero		1


	//   ....[63]....
        /*0a94*/ 	.word	0x00022440
        /*0a98*/ 	.word	0x0000000a
        /*0a9c*/ 	.word	0x00028820
        /*0aa0*/ 	.short	0x010a
        /*0aa2*/ 	.byte	0x3f
	.zero		1


	//   ....[64]....
        /*0aa4*/ 	.word	0x00022780
        /*0aa8*/ 	.word	0x00000003
        /*0aac*/ 	.word	0x00028840
        /*0ab0*/ 	.short	0x010a
        /*0ab2*/ 	.byte	0x3f
	.zero		1


	//   ....[65]....
        /*0ab4*/ 	.word	0x00022a40
        /*0ab8*/ 	.word	0x00000008
        /*0abc*/ 	.word	0x00000060
        /*0ac0*/ 	.short	0x010a
        /*0ac2*/ 	.byte	0x3f
	.zero		1


	//   ....[66]....
        /*0ac4*/ 	.word	0x00023030
        /*0ac8*/ 	.word	0x00000002
        /*0acc*/ 	.word	0x00028840
        /*0ad0*/ 	.short	0x010a
        /*0ad2*/ 	.byte	0x3f
	.zero		1


	//   ....[67]....
        /*0ad4*/ 	.word	0x000232f0
        /*0ad8*/ 	.word	0x00000002
        /*0adc*/ 	.word	0x00000060
        /*0ae0*/ 	.short	0x010a
        /*0ae2*/ 	.byte	0x3f
	.zero		1


	//   ....[68]....
        /*0ae4*/ 	.word	0x000237c0
        /*0ae8*/ 	.word	0x00000002
        /*0aec*/ 	.word	0x00028840
        /*0af0*/ 	.short	0x010a
        /*0af2*/ 	.byte	0x3f
	.zero		1


	//   ....[69]....
        /*0af4*/ 	.word	0x00023a80
        /*0af8*/ 	.word	0x00000003
        /*0afc*/ 	.word	0x00000060
        /*0b00*/ 	.short	0x010a
        /*0b02*/ 	.byte	0x3f
	.zero		1


	//   ....[70]....
        /*0b04*/ 	.word	0x00023ef0
        /*0b08*/ 	.word	0x00000003
        /*0b0c*/ 	.word	0x00028860
        /*0b10*/ 	.short	0x010a
        /*0b12*/ 	.byte	0x3f
	.zero		1


	//   ....[71]....
        /*0b14*/ 	.word	0x00024ed0
        /*0b18*/ 	.word	0x00000000
        /*0b1c*/ 	.word	0x00028820
        /*0b20*/ 	.short	0x010a
        /*0b22*/ 	.byte	0x3f
	.zero		1


	//   ....[72]....
        /*0b24*/ 	.word	0x00025080
        /*0b28*/ 	.word	0x00000006
        /*0b2c*/ 	.word	0x00000000
        /*0b30*/ 	.short	0x010a
        /*0b32*/ 	.byte	0x3f
	.zero		1


	//   ....[73]....
        /*0b34*/ 	.word	0x000250f0
        /*0b38*/ 	.word	0x00000007
        /*0b3c*/ 	.word	0x00000000
        /*0b40*/ 	.short	0x010a
        /*0b42*/ 	.byte	0x3f
	.zero		1


	//   ....[74]....
        /*0b44*/ 	.word	0x00025160
        /*0b48*/ 	.word	0x00000004
        /*0b4c*/ 	.word	0x00000000
        /*0b50*/ 	.short	0x010a
        /*0b52*/ 	.byte	0x3f
	.zero		1


	//   ....[75]....
        /*0b54*/ 	.word	0x00025190
        /*0b58*/ 	.word	0x00000003
        /*0b5c*/ 	.word	0x00000000
        /*0b60*/ 	.short	0x010a
        /*0b62*/ 	.byte	0x3f
	.zero		1


	//   ....[76]....
        /*0b64*/ 	.word	0x000251f0
        /*0b68*/ 	.word	0x00000067
        /*0b6c*/ 	.word	0x00028890
        /*0b70*/ 	.short	0x010a
        /*0b72*/ 	.byte	0x3f
	.zero		1


	//   ....[77]....
        /*0b74*/ 	.word	0x00025240
        /*0b78*/ 	.word	0x00000067
        /*0b7c*/ 	.word	0x00028890
        /*0b80*/ 	.short	0x010a
        /*0b82*/ 	.byte	0x3f
	.zero		1


	//   ....[78]....
        /*0b84*/ 	.word	0x00025290
        /*0b88*/ 	.word	0x00000067
        /*0b8c*/ 	.word	0x00028890
        /*0b90*/ 	.short	0x010a
        /*0b92*/ 	.byte	0x3f
	.zero		1


	//   ....[79]....
        /*0b94*/ 	.word	0x000252e0
        /*0b98*/ 	.word	0x00000067
        /*0b9c*/ 	.word	0x000288b0
        /*0ba0*/ 	.short	0x010a
        /*0ba2*/ 	.byte	0x3f
	.zero		1


	//   ....[80]....
        /*0ba4*/ 	.word	0x00025de0
        /*0ba8*/ 	.word	0x00000002
        /*0bac*/ 	.word	0x00028800
        /*0bb0*/ 	.short	0x010a
        /*0bb2*/ 	.byte	0x3f
	.zero		1


	//   ....[81]....
        /*0bb4*/ 	.word	0x00026830
        /*0bb8*/ 	.word	0x00000002
        /*0bbc*/ 	.word	0x00028800
        /*0bc0*/ 	.short	0x010a
        /*0bc2*/ 	.byte	0x3f
	.zero		1


	//   ....[82]....
        /*0bc4*/ 	.word	0x00026880
        /*0bc8*/ 	.word	0x00000008
        /*0bcc*/ 	.word	0x00028830
        /*0bd0*/ 	.short	0x010a
        /*0bd2*/ 	.byte	0x3f
	.zero		1


	//   ....[83]....
        /*0bd4*/ 	.word	0x000268d0
        /*0bd8*/ 	.word	0x00000007
        /*0bdc*/ 	.word	0x00028830
        /*0be0*/ 	.short	0x010a
        /*0be2*/ 	.byte	0x3f
	.zero		1


	//   ....[84]....
        /*0be4*/ 	.word	0x00026920
        /*0be8*/ 	.word	0x00000007
        /*0bec*/ 	.word	0x00028850
        /*0bf0*/ 	.short	0x010a
        /*0bf2*/ 	.byte	0x3f
	.zero		1


	//   ....[85]....
        /*0bf4*/ 	.word	0x00026970
        /*0bf8*/ 	.word	0x00000006
        /*0bfc*/ 	.word	0x00028830
        /*0c00*/ 	.short	0x010a
        /*0c02*/ 	.byte	0x3f
	.zero		1


	//   ....[86]....
        /*0c04*/ 	.word	0x000269c0
        /*0c08*/ 	.word	0x00000007
        /*0c0c*/ 	.word	0x00028850
        /*0c10*/ 	.short	0x010a
        /*0c12*/ 	.byte	0x3f
	.zero		1


	//   ....[87]....
        /*0c14*/ 	.word	0x00026a10
        /*0c18*/ 	.word	0x00000006
        /*0c1c*/ 	.word	0x00028830
        /*0c20*/ 	.short	0x010a
        /*0c22*/ 	.byte	0x3f
	.zero		1


	//   ....[88]....
        /*0c24*/ 	.word	0x00026a60
        /*0c28*/ 	.word	0x00000007
        /*0c2c*/ 	.word	0x00028850
        /*0c30*/ 	.short	0x010a
        /*0c32*/ 	.byte	0x3f
	.zero		1


	//   ....[89]....
        /*0c34*/ 	.word	0x00026ab0
        /*0c38*/ 	.word	0x00000008
        /*0c3c*/ 	.word	0x00028850
        /*0c40*/ 	.short	0x010a
        /*0c42*/ 	.byte	0x3f
	.zero		1


	//   ....[90]....
        /*0c44*/ 	.word	0x00026c50
        /*0c48*/ 	.word	0x0000000c
        /*0c4c*/ 	.word	0x00028820
        /*0c50*/ 	.short	0x010a
        /*0c52*/ 	.byte	0x3f
	.zero		1


	//   ....[91]....
        /*0c54*/ 	.word	0x00026ca0
        /*0c58*/ 	.word	0x00000008
        /*0c5c*/ 	.word	0x000288a0
        /*0c60*/ 	.short	0x010a
        /*0c62*/ 	.byte	0x3f
	.zero		1


	//   ....[92]....
        /*0c64*/ 	.word	0x00026cf0
        /*0c68*/ 	.word	0x00000008
        /*0c6c*/ 	.word	0x000288c0
        /*0c70*/ 	.short	0x010a
        /*0c72*/ 	.byte	0x3f
	.zero		1


	//   ....[93]....
        /*0c74*/ 	.word	0x00026d40
        /*0c78*/ 	.word	0x00000008
        /*0c7c*/ 	.word	0x000288a0
        /*0c80*/ 	.short	0x010a
        /*0c82*/ 	.byte	0x3f
	.zero		1


	//   ....[94]....
        /*0c84*/ 	.word	0x00026d90
        /*0c88*/ 	.word	0x00000008
        /*0c8c*/ 	.word	0x000288c0
        /*0c90*/ 	.short	0x010a
        /*0c92*/ 	.byte	0x3f
	.zero		1


	//   ....[95]....
        /*0c94*/ 	.word	0x00026f30
        /*0c98*/ 	.word	0x00000007
        /*0c9c*/ 	.word	0x00028840
        /*0ca0*/ 	.short	0x010a
        /*0ca2*/ 	.byte	0x3f
	.zero		1


	//   ....[96]....
        /*0ca4*/ 	.word	0x00026fb0
        /*0ca8*/ 	.word	0x00000003
        /*0cac*/ 	.word	0x00028820
        /*0cb0*/ 	.short	0x010a
        /*0cb2*/ 	.byte	0x3f
	.zero		1


	//   ....[97]....
        /*0cb4*/ 	.word	0x00027000
        /*0cb8*/ 	.word	0x00000003
        /*0cbc*/ 	.word	0x00028840
        /*0cc0*/ 	.short	0x010a
        /*0cc2*/ 	.byte	0x3f
	.zero		1


	//   ....[98]....
        /*0cc4*/ 	.word	0x00027050
        /*0cc8*/ 	.word	0x00000008
        /*0ccc*/ 	.word	0x00000060
        /*0cd0*/ 	.short	0x010a
        /*0cd2*/ 	.byte	0x3f
	.zero		1


	//   ....[99]....
        /*0cd4*/ 	.word	0x000270a0
        /*0cd8*/ 	.word	0x00000002
        /*0cdc*/ 	.word	0x00028840
        /*0ce0*/ 	.short	0x010a
        /*0ce2*/ 	.byte	0x3f
	.zero		1


	//   ....[100]....
        /*0ce4*/ 	.word	0x000270f0
        /*0ce8*/ 	.word	0x00000002
        /*0cec*/ 	.word	0x00000060
        /*0cf0*/ 	.short	0x010a
        /*0cf2*/ 	.byte	0x3f
	.zero		1


	//   ....[101]....
        /*0cf4*/ 	.word	0x00027140
        /*0cf8*/ 	.word	0x00000002
        /*0cfc*/ 	.word	0x00028840
        /*0d00*/ 	.short	0x010a
        /*0d02*/ 	.byte	0x3f
	.zero		1


	//   ....[102]....
        /*0d04*/ 	.word	0x00027190
        /*0d08*/ 	.word	0x00000003
        /*0d0c*/ 	.word	0x00000060
        /*0d10*/ 	.short	0x010a
        /*0d12*/ 	.byte	0x3f
	.zero		1


	//   ....[103]....
        /*0d14*/ 	.word	0x000271e0
        /*0d18*/ 	.word	0x00000003
        /*0d1c*/ 	.word	0x00028860
        /*0d20*/ 	.short	0x010a
        /*0d22*/ 	.byte	0x3f
	.zero		1


	//   ....[104]....
        /*0d24*/ 	.word	0x00027ba0
        /*0d28*/ 	.word	0x00000000
        /*0d2c*/ 	.word	0x00028820
        /*0d30*/ 	.short	0x010a
        /*0d32*/ 	.byte	0x3f
	.zero		1


	//   ....[105]....
        /*0d34*/ 	.word	0x00027d40
        /*0d38*/ 	.word	0x00000006
        /*0d3c*/ 	.word	0x00000000
        /*0d40*/ 	.short	0x010a
        /*0d42*/ 	.byte	0x3f
	.zero		1


	//   ....[106]....
        /*0d44*/ 	.word	0x00027d90
        /*0d48*/ 	.word	0x00000007
        /*0d4c*/ 	.word	0x00000000
        /*0d50*/ 	.short	0x010a
        /*0d52*/ 	.byte	0x3f
	.zero		1


	//   ....[107]....
        /*0d54*/ 	.word	0x00027de0
        /*0d58*/ 	.word	0x00000004
        /*0d5c*/ 	.word	0x00000000
        /*0d60*/ 	.short	0x010a
        /*0d62*/ 	.byte	0x3f
	.zero		1


	//----- nvinfo : EIATTR_NUM_MBARRIERS
	.align		4
.L_272:
        /*0d64*/ 	.byte	0x03, 0x38
        /*0d66*/ 	.short	0x0016


	//----- nvinfo : EIATTR_EXIT_INSTR_OFFSETS
	.align		4
        /*0d68*/ 	.byte	0x04, 0x1c
        /*0d6a*/ 	.short	(.L_274 - .L_273)


	//   ....[0]....
.L_273:
        /*0d6c*/ 	.word	0x000251e0


	//----- nvinfo : EIATTR_MAX_THREADS
	.align		4
.L_274:
        /*0d70*/ 	.byte	0x04, 0x05
        /*0d72*/ 	.short	(.L_276 - .L_275)
.L_275:
        /*0d74*/ 	.word	0x00000180
        /*0d78*/ 	.word	0x00000001
        /*0d7c*/ 	.word	0x00000001


	//----- nvinfo : EIATTR_CRS_STACK_SIZE
	.align		4
.L_276:
        /*0d80*/ 	.byte	0x04, 0x1e
        /*0d82*/ 	.short	(.L_278 - .L_277)
.L_277:
        /*0d84*/ 	.word	0x00000000


	//----- nvinfo : EIATTR_CBANK_PARAM_SIZE
	.align		4
.L_278:
        /*0d88*/ 	.byte	0x03, 0x19
        /*0d8a*/ 	.short	0x0a70


	//----- nvinfo : EIATTR_PARAM_CBANK
	.align		4
        /*0d8c*/ 	.byte	0x04, 0x0a
        /*0d8e*/ 	.short	(.L_280 - .L_279)
	.align		4
.L_279:
        /*0d90*/ 	.word	index@(.nv.constant0._ZN7cutlass13device_kernelIN5flash11enable_sm90INS1_16FlashAttnFwdSm90INS1_25CollectiveMainloopFwdSm90ILi2EN4cute5tupleIJNS5_1CILi1EEES8_S8_EEENS6_IJNS7_ILi128EEESA_SA_EEELi128ENS_10bfloat16_tEfNS_4arch4Sm90ELb0ELb1ELb1ELb1ELb0ELb1ELb0ELb1ELb1ELb0ELb0ELb0EEENS1_21CollectiveEpilogueFwdISB_S9_SC_SE_Li256ELb1ELb0ELb0ELb0EEENS1_36VarlenDynamicPersistentTileSchedulerILi128ELi128ELi256ELi32ELb0ELb0ELb1ELb1ELb0ELb1EEEEEEEEEvNT_6ParamsE)
        /*0d94*/ 	.short	0x0210
        /*0d96*/ 	.short	0x0a70


	//----- nvinfo : EIATTR_SW_WAR
	.align		4
.L_280:
        /*0d98*/ 	.byte	0x04, 0x36
        /*0d9a*/ 	.short	(.L_282 - .L_281)
.L_281:
        /*0d9c*/ 	.word	0x00000008
.L_282:


//--------------------- .nv.info._ZN7cutlass13device_kernelIN5flash11enable_sm90INS1_16FlashAttnFwdSm90INS1_25CollectiveMainloopFwdSm90ILi2EN4cute5tupleIJNS5_1CILi1EEES8_S8_EEENS6_IJNS7_ILi128EEESA_SA_EEELi128ENS_10bfloat16_tEfNS_4arch4Sm90ELb1ELb0ELb1ELb0ELb0ELb0ELb0ELb1ELb1ELb0ELb0ELb0EEENS1_21CollectiveEpilogueFwdISB_S9_SC_SE_Li256ELb0ELb0ELb0ELb0EEENS1_30DynamicPersistentTileSchedulerILi256ELi32ELb0ELb0ELb1EEEEEEEEEvNT_6ParamsE --------------------------
	.section	.nv.info._ZN7cutlass13device_kernelIN5flash11enable_sm90INS1_16FlashAttnFwdSm90INS1_25CollectiveMainloopFwdSm90ILi2EN4cute5tupleIJNS5_1CILi1EEES8_S8_EEENS6_IJNS7_ILi128EEESA_SA_EEELi128ENS_10bfloat16_tEfNS_4arch4Sm90ELb1ELb0ELb1ELb0ELb0ELb0ELb0ELb1ELb1ELb0ELb0ELb0EEENS1_21CollectiveEpilogueFwdISB_S9_SC_SE_Li256ELb0ELb0ELb0ELb0EEENS1_30DynamicPersistentTileSchedulerILi256ELi32ELb0ELb0ELb1EEEEEEEEEvNT_6ParamsE,"",@"SHT_CUDA_INFO"
	.sectionflags	@""
	.align	4


	//----- nvinfo : EIATTR_CUDA_API_VERSION
	.align		4
        /*0000*/ 	.byte	0x04, 0x37
        /*0002*/ 	.short	(.L_284 - .L_283)
.L_283:
        /*0004*/ 	.word	0x00000082


	//----- nvinfo : EIATTR_KPARAM_INFO
	.align		4
.L_284:
        /*0008*/ 	.byte	0x04, 0x17
        /*000a*/ 	.short	(.L_286 - .L_285)
.L_285:
        /*000c*/ 	.word	0x00000000
        /*0010*/ 	.short	0x0000
        /*0012*/ 	.short	0x0070
        /*0014*/ 	.byte	0x00, 0xf0, 0x01, 0x2e


	//----- nvinfo : EIATTR_SPARSE_MMA_MASK
	.align		4
.L_286:
        /*0018*/ 	.byte	0x03, 0x50
        /*001a*/ 	.short	0x0000


	//----- nvinfo : EIATTR_MAXREG_COUNT
	.align		4
        /*001c*/ 	.byte	0x03, 0x1b
        /*001e*/ 	.short	0x00a8


	//----- nvinfo : EIATTR_NUM_BARRIERS
	.align		4
        /*0020*/ 	.byte	0x02, 0x4c
        /*0022*/ 	.byte	0x10
	.zero		1


	//----- nvinfo : EIATTR_EXTERNS
	.align		4
        /*0024*/ 	.byte	0x04, 0x0f
        /*0026*/ 	.short	(.L_288 - .L_287)


	//   ....[0]....
	.align		4
.L_287:
        /*0028*/ 	.word	index@(__assertfail)


	//----- nvinfo : EIATTR_MERCURY_ISA_VERSION
	.align		4
.L_288:
        /*002c*/ 	.byte	0x03, 0x5f
        /*002e*/ 	.short	0x0101


	//----- nvinfo : EIATTR_INT_WARP_WIDE_INSTR_OFFSETS
	.align		4
        /*0030*/ 	.byte	0x04, 0x31
        /*0032*/ 	.short	(.L_290 - .L_289)


	//   ....[0]....
.L_289:
        /*0034*/ 	.word	0x00000180


	//   ....[1]....
        /*0038*/ 	.word	0x000001b0


	//   ....[2]....
        /*003c*/ 	.word	0x000001c0


	//   ....[3]....
        /*0040*/ 	.word	0x0000c100


	//   ....[4]....
        /*0044*/ 	.word	0x0000c190


	//   ....[5]....
        /*0048*/ 	.word	0x0000c6a0


	//   ....[6]....
        /*004c*/ 	.word	0x0000e0f0


	//   ....[7]....
        /*0050*/ 	.word	0x0000e180


	//----- nvinfo : EIATTR_COOP_GROUP_MASK_REGIDS
	.align		4
.L_290:
        /*0054*/ 	.byte	0x04, 0x29
        /*0056*/ 	.short	(.L_292 - .L_291)


	//   ....[0]....
.L_291:
        /*0058*/ 	.word	0xffffffff


	//   ....[1]....
        /*005c*/ 	.word	0xffffffff


	//   ....[2]....
        /*0060*/ 	.word	0xffffffff


	//   ....[3]....
        /*0064*/ 	.word	0xffffffff


	//   ....[4]....
        /*0068*/ 	.word	0xffffffff


	//   ....[5]....
        /*006c*/ 	.word	0xffffffff


	//   ....[6]....
        /*0070*/ 	.word	0xffffffff


	//   ....[7]....
        /*0074*/ 	.word	0xffffffff


	//   ....[8]....
        /*0078*/ 	.word	0xffffffff


	//   ....[9]....
        /*007c*/ 	.word	0xffffffff


	//   ....[10]....
        /*0080*/ 	.word	0xffffffff


	//   ....[11]....
        /*0084*/ 	.word	0xffffffff


	//   ....[12]....
        /*0088*/ 	.word	0xffffffff


	//   ....[13]....
        /*008c*/ 	.word	0xffffffff


	//   ....[14]....
        /*0090*/ 	.word	0xffffffff


	//   ....[15]....
        /*0094*/ 	.word	0xffffffff


	//   ....[16]....
        /*0098*/ 	.word	0xffffffff


	//   ....[17]....
        /*009c*/ 	.word	0xffffffff


	//   ....[18]....
        /*00a0*/ 	.word	0xffffffff


	//   ....[19]....
        /*00a4*/ 	.word	0xffffffff


	//   ....[20]....
        /*00a8*/ 	.word	0xffffffff


	//   ....[21]....
        /*00ac*/ 	.word	0xffffffff


	//   ....[22]....
        /*00b0*/ 	.word	0xffffffff


	//   ....[23]....
        /*00b4*/ 	.word	0xffffffff


	//   ....[24]....
        /*00b8*/ 	.word	0xffffffff


	//   ....[25]....
        /*00bc*/ 	.word	0xffffffff


	//   ....[26]....
        /*00c0*/ 	.word	0xffffffff


	//   ....[27]....
        /*00c4*/ 	.word	0xffffffff


	//   ....[28]....
        /*00c8*/ 	.word	0x0500000f


	//   ....[29]....
        /*00cc*/ 	.word	0x0500000f


	//----- nvinfo : EIATTR_COOP_GROUP_INSTR_OFFSETS
	.align		4
.L_292:
        /*00d0*/ 	.byte	0x04, 0x28
        /*00d2*/ 	.short	(.L_294 - .L_293)


	//   ....[0]....
.L_293:
        /*00d4*/ 	.word	0x00000060


	//   ....[1]....
        /*00d8*/ 	.word	0x00000190


	//   ....[2]....
        /*00dc*/ 	.word	0x000001e0


	//   ....[3]....
        /*00e0*/ 	.word	0x000003d0


	//   ....[4]....
        /*00e4*/ 	.word	0x00000530


	//   ....[5]....
        /*00e8*/ 	.word	0x00000650


	//   ....[6]....
        /*00ec*/ 	.word	0x000007b0


	//   ....[7]....
        /*00f0*/ 	.word	0x00001410


	//   ....[8]....
        /*00f4*/ 	.word	0x00002bf0


	//   ....[9]....
        /*00f8*/ 	.word	0x00002c70


	//   ....[10]....
        /*00fc*/ 	.word	0x000036d0


	//   ....[11]....
        /*0100*/ 	.word	0x00003740


	//   ....[12]....
        /*0104*/ 	.word	0x00005bc0


	//   ....[13]....
        /*0108*/ 	.word	0x00005ce0


	//   ....[14]....
        /*010c*/ 	.word	0x000065a0


	//   ....[15]....
        /*0110*/ 	.word	0x000066a0


	//   ....[16]....
        /*0114*/ 	.word	0x00008930


	//   ....[17]....
        /*0118*/ 	.word	0x00008960


	//   ....[18]....
        /*011c*/ 	.word	0x00008bf0


	//   ....[19]....
        /*0120*/ 	.word	0x00008ca0


	//   ....[20]....
        /*0124*/ 	.word	0x0000a010


	//   ....[21]....
        /*0128*/ 	.word	0x0000a050


	//   ....[22]....
        /*012c*/ 	.word	0x0000a140


	//   ....[23]....
        /*0130*/ 	.word	0x0000a160


	//   ....[24]....
        /*0134*/ 	.word	0x0000b0f0


	//   ....[25]....
        /*0138*/ 	.word	0x0000bb90


	//   ....[26]....
        /*013c*/ 	.word	0x0000e490


	//   ....[27]....
        /*0140*/ 	.word	0x0000e640


	//   ....[28]....
        /*0144*/ 	.word	0x0000ebb0


	//   ....[29]....
        /*0148*/ 	.word	0x0000ef90


	//----- nvinfo : EIATTR_REG_RECONFIG
	.align		4
.L_294:
        /*014c*/ 	.byte	0x01, 0x54
	.zero		2


	//----- nvinfo : EIATTR_SYSCALL_OFFSETS
	.align		4
        /*0150*/ 	.byte	0x04, 0x46
        /*0152*/ 	.short	(.L_296 - .L_295)


	//   ....[0]....
.L_295:
        /*0154*/ 	.word	0x000015c0


	//   ....[1]....
        /*0158*/ 	.word	0x0000c320


	//   ....[2]....
        /*015c*/ 	.word	0x0000c460


	//   ....[3]....
        /*0160*/ 	.word	0x0000c560


	//----- nvinfo : EIATTR_MBARRIER_INSTR_OFFSETS
	.align		4
.L_296:
        /*0164*/ 	.byte	0x04, 0x39
        /*0166*/ 	.short	(.L_298 - .L_297)


	//   ....[0]....
.L_297:
        /*0168*/ 	.word	0x00000280
        /*016c*/ 	.word	0x000000ff
        /*0170*/ 	.word	0x00028800
        /*0174*/ 	.short	0x0100
        /*0176*/ 	.byte	0x06
	.zero		1


	//   ....[1]....
        /*0178*/ 	.word	0x00000290
        /*017c*/ 	.word	0x000000ff
        /*0180*/ 	.word	0x00028820
        /*0184*/ 	.short	0x0100
        /*0186*/ 	.byte	0x06
	.zero		1


	//   ....[2]....
        /*0188*/ 	.word	0x00000380
        /*018c*/ 	.word	0x000000ff
        /*0190*/ 	.word	0x00028830
        /*0194*/ 	.short	0x0100
        /*0196*/ 	.byte	0x08
	.zero		1


	//   ....[3]....
        /*0198*/ 	.word	0x00000390
        /*019c*/ 	.word	0x000000ff
        /*01a0*/ 	.word	0x00028840
        /*01a4*/ 	.short	0x0100
        /*01a6*/ 	.byte	0x08
	.zero		1


	//   ....[4]....
        /*01a8*/ 	.word	0x000003a0
        /*01ac*/ 	.word	0x000000ff
        /*01b0*/ 	.word	0x00028838
        /*01b4*/ 	.short	0x0100
        /*01b6*/ 	.byte	0x08
	.zero		1


	//   ....[5]....
        /*01b8*/ 	.word	0x000003b0
        /*01bc*/ 	.word	0x000000ff
        /*01c0*/ 	.word	0x00028848
        /*01c4*/ 	.short	0x0100
        /*01c6*/ 	.byte	0x08
	.zero		1


	//   ....[6]....
        /*01c8*/ 	.word	0x000004e0
        /*01cc*/ 	.word	0x000000ff
        /*01d0*/ 	.word	0x00028850
        /*01d4*/ 	.short	0x0100
        /*01d6*/ 	.byte	0x08
	.zero		1


	//   ....[7]....
        /*01d8*/ 	.word	0x000004f0
        /*01dc*/ 	.word	0x000000ff
        /*01e0*/ 	.word	0x00028860
        /*01e4*/ 	.short	0x0100
        /*01e6*/ 	.byte	0x08
	.zero		1


	//   ....[8]....
        /*01e8*/ 	.word	0x00000500
        /*01ec*/ 	.word	0x000000ff
        /*01f0*/ 	.word	0x00028858
        /*01f4*/ 	.short	0x0100
        /*01f6*/ 	.byte	0x08
	.zero		1


	//   ....[9]....
        /*01f8*/ 	.word	0x00000510
        /*01fc*/ 	.word	0x000000ff
        /*0200*/ 	.word	0x00028868
        /*0204*/ 	.short	0x0100
        /*0206*/ 	.byte	0x08
	.zero		1


	//   ....[10]....
        /*0208*/ 	.word	0x00000600
        /*020c*/ 	.word	0x000000ff
        /*0210*/ 	.word	0x00028870
        /*0214*/ 	.short	0x0100
        /*0216*/ 	.byte	0x06
	.zero		1


	//   ....[11]....
        /*0218*/ 	.word	0x00000610
        /*021c*/ 	.word	0x000000ff
        /*0220*/ 	.word	0x00028880
        /*0224*/ 	.short	0x0100
        /*0226*/ 	.byte	0x06
	.zero		1


	//   ....[12]....
        /*0228*/ 	.word	0x00000620
        /*022c*/ 	.word	0x000000ff
        /*0230*/ 	.word	0x00028878
        /*0234*/ 	.short	0x0100
        /*0236*/ 	.byte	0x06
	.zero		1


	//   ....[13]....
        /*0238*/ 	.word	0x00000630
        /*023c*/ 	.word	0x000000ff
        /*0240*/ 	.word	0x00028888
        /*0244*/ 	.short	0x0100
        /*0246*/ 	.byte	0x06
	.zero		1


	//   ....[14]....
        /*0248*/ 	.word	0x00000760
        /*024c*/ 	.word	0x000000ff
        /*0250*/ 	.word	0x00028890
        /*0254*/ 	.short	0x0100
        /*0256*/ 	.byte	0x08
	.zero		1


	//   ....[15]....
        /*0258*/ 	.word	0x00000770
        /*025c*/ 	.word	0x000000ff
        /*0260*/ 	.word	0x000288a0
        /*0264*/ 	.short	0x0100
        /*0266*/ 	.byte	0x08
	.zero		1


	//   ....[16]....
        /*0268*/ 	.word	0x00000780
        /*026c*/ 	.word	0x000000ff
        /*0270*/ 	.word	0x00028898
        /*0274*/ 	.short	0x0100
        /*0276*/ 	.byte	0x08
	.zero		1


	//   ....[17]....
        /*0278*/ 	.word	0x00000790
        /*027c*/ 	.word	0x000000ff
        /*0280*/ 	.word	0x000288a8
        /*0284*/ 	.short	0x0100
        /*0286*/ 	.byte	0x08
	.zero		1


	//   ....[18]....
        /*0288*/ 	.word	0x000008c0
        /*028c*/ 	.word	0x000000ff
        /*0290*/ 	.word	0x000288b0
        /*0294*/ 	.short	0x0100
        /*0296*/ 	.byte	0x08
	.zero		1


	//   ....[19]....
        /*0298*/ 	.word	0x000008d0
        /*029c*/ 	.word	0x000000ff
        /*02a0*/ 	.word	0x000288c0
        /*02a4*/ 	.short	0x0100
        /*02a6*/ 	.byte	0x08
	.zero		1


	//   ....[20]....
        /*02a8*/ 	.word	0x000008e0
        /*02ac*/ 	.word	0x000000ff
        /*02b0*/ 	.word	0x000288b8
        /*02b4*/ 	.short	0x0100
        /*02b6*/ 	.byte	0x08
	.zero		1


	//   ....[21]....
        /*02b8*/ 	.word	0x000008f0
        /*02bc*/ 	.word	0x000000ff
        /*02c0*/ 	.word	0x000288c8
        /*02c4*/ 	.short	0x0100
        /*02c6*/ 	.byte	0x08
	.zero		1


	//   ....[22]....
        /*02c8*/ 	.word	0x00001640
        /*02cc*/ 	.word	0x000000ff
        /*02d0*/ 	.word	0x00028800
        /*02d4*/ 	.short	0x010a
        /*02d6*/ 	.byte	0x26
	.zero		1


	//   ....[23]....
        /*02d8*/ 	.word	0x000016c0
        /*02dc*/ 	.word	0x00000000
        /*02e0*/ 	.word	0x00028830
        /*02e4*/ 	.short	0x010a
        /*02e6*/ 	.byte	0x3f
	.zero		1


	//   ....[24]....
        /*02e8*/ 	.word	0x00001730
        /*02ec*/ 	.word	0x00000000
        /*02f0*/ 	.word	0x00028830
        /*02f4*/ 	.short	0x010a
        /*02f6*/ 	.byte	0x3f
	.zero		1


	//   ....[25]....
        /*02f8*/ 	.word	0x00002710
        /*02fc*/ 	.word	0x00000000
        /*0300*/ 	.word	0x00000000
        /*0304*/ 	.short	0x0101
        /*0306*/ 	.byte	0x3f
	.zero		1


	//   ....[26]....
        /*0308*/ 	.word	0x000046f0
        /*030c*/ 	.word	0x000000ff
        /*0310*/ 	.word	0x00028830
        /*0314*/ 	.short	0x010a
        /*0316*/ 	.byte	0x0a
	.zero		1


	//   ....[27]....
        /*0318*/ 	.word	0x00004730
        /*031c*/ 	.word	0x000000ff
        /*0320*/ 	.word	0x00028830
        /*0324*/ 	.short	0x010a
        /*0326*/ 	.byte	0x0a
	.zero		1


	//   ....[28]....
        /*0328*/ 	.word	0x00004a60
        /*032c*/ 	.word	0x000000ff
        /*0330*/ 	.word	0x00028850
        /*0334*/ 	.short	0x010a
        /*0336*/ 	.byte	0x0a
	.zero		1


	//   ....[29]....
        /*0338*/ 	.word	0x00004aa0
        /*033c*/ 	.word	0x000000ff
        /*0340*/ 	.word	0x00028850
        /*0344*/ 	.short	0x010a
        /*0346*/ 	.byte	0x0a
	.zero		1


	//   ....[30]....
        /*0348*/ 	.word	0x00006ce0
        /*034c*/ 	.word	0x0000002e
        /*0350*/ 	.word	0x00000000
        /*0354*/ 	.short	0x0101
        /*0356*/ 	.byte	0x3f
	.zero		1


	//   ....[31]....
        /*0358*/ 	.word	0x00006d60
        /*035c*/ 	.word	0x00000032
        /*0360*/ 	.word	0x00000000
        /*0364*/ 	.short	0x0101
        /*0366*/ 	.byte	0x3f
	.zero		1


	//   ....[32]....
        /*0368*/ 	.word	0x00007830
        /*036c*/ 	.word	0x000000ff
        /*0370*/ 	.word	0x00028830
        /*0374*/ 	.short	0x010a
        /*0376*/ 	.byte	0x0a
	.zero		1


	//   ....[33]....
        /*0378*/ 	.word	0x00007870
        /*037c*/ 	.word	0x000000ff
        /*0380*/ 	.word	0x00028830
        /*0384*/ 	.short	0x010a
        /*0386*/ 	.byte	0x0a
	.zero		1


	//   ....[34]....
        /*0388*/ 	.word	0x00007ba0
        /*038c*/ 	.word	0x000000ff
        /*0390*/ 	.word	0x00028850
        /*0394*/ 	.short	0x010a
        /*0396*/ 	.byte	0x0a
	.zero		1


	//   ....[35]....
        /*0398*/ 	.word	0x00007be0
        /*039c*/ 	.word	0x000000ff
        /*03a0*/ 	.word	0x00028850
        /*03a4*/ 	.short	0x010a
        /*03a6*/ 	.byte	0x0a
	.zero		1


	//   ....[36]....
        /*03a8*/ 	.word	0x00009560
        /*03ac*/ 	.word	0x0000001d
        /*03b0*/ 	.word	0x00000000
        /*03b4*/ 	.short	0x0101
        /*03b6*/ 	.byte	0x3f
	.zero		1


	//   ....[37]....
        /*03b8*/ 	.word	0x00009710
        /*03bc*/ 	.word	0x0000001d
        /*03c0*/ 	.word	0x00000000
        /*03c4*/ 	.short	0x0101
        /*03c6*/ 	.byte	0x3f
	.zero		1


	//   ....[38]....
        /*03c8*/ 	.word	0x00009f80
        /*03cc*/ 	.word	0x000000ff
        /*03d0*/ 	.word	0x00028850
        /*03d4*/ 	.short	0x010a
        /*03d6*/ 	.byte	0x05
	.zero		1


	//   ....[39]....
        /*03d8*/ 	.word	0x00009fc0
        /*03dc*/ 	.word	0x000000ff
        /*03e0*/ 	.word	0x00028850
        /*03e4*/ 	.short	0x010a
        /*03e6*/ 	.byte	0x05
	.zero		1


	//   ....[40]....
        /*03e8*/ 	.word	0x0000a4e0
        /*03ec*/ 	.word	0x00000004
        /*03f0*/ 	.word	0x00000000
        /*03f4*/ 	.short	0x0101
        /*03f6*/ 	.byte	0x3f
	.zero		1


	//   ....[41]....
        /*03f8*/ 	.word	0x0000b280
        /*03fc*/ 	.word	0x000000ff
        /*0400*/ 	.word	0x00000000
        /*0404*/ 	.short	0x0101
        /*0406*/ 	.byte	0x05
	.zero		1


	//   ....[42]....
        /*0408*/ 	.word	0x0000c970
        /*040c*/ 	.word	0x00000008
        /*0410*/ 	.word	0x00028840
        /*0414*/ 	.short	0x010a
        /*0416*/ 	.byte	0x3f
	.zero		1


	//   ....[43]....
        /*0418*/ 	.word	0x0000cd10
        /*041c*/ 	.word	0x000000ff
        /*0420*/ 	.word	0x00028820
        /*0424*/ 	.short	0x010a
        /*0426*/ 	.byte	0x26
	.zero		1


	//   ....[44]....
        /*0428*/ 	.word	0x0000d000
        /*042c*/ 	.word	0x00000003
        /*0430*/ 	.word	0x00028840
        /*0434*/ 	.short	0x010a
        /*0436*/ 	.byte	0x3f
	.zero		1


	//   ....[45]....
        /*0438*/ 	.word	0x0000d200
        /*043c*/ 	.word	0x00000002
        /*0440*/ 	.word	0x00000060
        /*0444*/ 	.short	0x010a
        /*0446*/ 	.byte	0x3f
	.zero		1


	//   ....[46]....
        /*0448*/ 	.word	0x0000d690
        /*044c*/ 	.word	0x00000003
        /*0450*/ 	.word	0x00028840
        /*0454*/ 	.short	0x010a
        /*0456*/ 	.byte	0x3f
	.zero		1


	//   ....[47]....
        /*0458*/ 	.word	0x0000d890
        /*045c*/ 	.word	0x00000002
        /*0460*/ 	.word	0x00000060
        /*0464*/ 	.short	0x010a
        /*0466*/ 	.byte	0x3f
	.zero		1


	//   ....[48]....
        /*0468*/ 	.word	0x0000dc80
        /*046c*/ 	.word	0x00000002
        /*0470*/ 	.word	0x00028840
        /*0474*/ 	.short	0x010a
        /*0476*/ 	.byte	0x3f
	.zero		1


	//   ....[49]....
        /*0478*/ 	.word	0x0000de80
        /*047c*/ 	.word	0x00000002
        /*0480*/ 	.word	0x00000060
        /*0484*/ 	.short	0x010a
        /*0486*/ 	.byte	0x3f
	.zero		1


	//   ....[50]....
        /*0488*/ 	.word	0x0000e220
        /*048c*/ 	.word	0x00000003
        /*0490*/ 	.word	0x00028860
        /*0494*/ 	.short	0x010a
        /*0496*/ 	.byte	0x3f
	.zero		1


	//   ....[51]....
        /*0498*/ 	.word	0x0000e5f0
        /*049c*/ 	.word	0x00000007
        /*04a0*/ 	.word	0x00028820
        /*04a4*/ 	.short	0x010a
        /*04a6*/ 	.byte	0x3f
	.zero		1


	//   ....[52]....
        /*04a8*/ 	.word	0x0000e740
        /*04ac*/ 	.word	0x00000005
        /*04b0*/ 	.word	0x00000000
        /*04b4*/ 	.short	0x010a
        /*04b6*/ 	.byte	0x3f
	.zero		1


	//   ....[53]....
        /*04b8*/ 	.word	0x0000e7b0
        /*04bc*/ 	.word	0x00000003
        /*04c0*/ 	.word	0x00000000
        /*04c4*/ 	.short	0x010a
        /*04c6*/ 	.byte	0x3f
	.zero		1


	//   ....[54]....
        /*04c8*/ 	.word	0x0000e810
        /*04cc*/ 	.word	0x00000005
        /*04d0*/ 	.word	0x00000000
        /*04d4*/ 	.short	0x010a
        /*04d6*/ 	.byte	0x3f
	.zero		1


	//   ....[55]....
        /*04d8*/ 	.word	0x0000e840
        /*04dc*/ 	.word	0x00000003
        /*04e0*/ 	.word	0x00000000
        /*04e4*/ 	.short	0x010a
        /*04e6*/ 	.byte	0x3f
	.zero		1


	//   ....[56]....
        /*04e8*/ 	.word	0x0000e8b0
        /*04ec*/ 	.word	0x00000003
        /*04f0*/ 	.word	0x00028800
        /*04f4*/ 	.short	0x010a
        /*04f6*/ 	.byte	0x3f
	.zero		1


	//   ....[57]....
        /*04f8*/ 	.word	0x0000e900
        /*04fc*/ 	.word	0x00000000
        /*0500*/ 	.word	0x00028830
        /*0504*/ 	.short	0x010a
        /*0506*/ 	.byte	0x3f
	.zero		1


	//   ....[58]....
        /*0508*/ 	.word	0x0000e960
        /*050c*/ 	.word	0x00000007
        /*0510*/ 	.word	0x00028830
        /*0514*/ 	.short	0x010a
        /*0516*/ 	.byte	0x3f
	.zero		1


	//   ....[59]....
        /*0518*/ 	.word	0x0000e9c0
        /*051c*/ 	.word	0x00000007
        /*0520*/ 	.word	0x00028850
        /*0524*/ 	.short	0x010a
        /*0526*/ 	.byte	0x3f
	.zero		1


	//   ....[60]....
        /*0528*/ 	.word	0x0000ea20
        /*052c*/ 	.word	0x00000005
        /*0530*/ 	.word	0x00028830
        /*0534*/ 	.short	0x010a
        /*0536*/ 	.byte	0x3f
	.zero		1


	//   ....[61]....
        /*0538*/ 	.word	0x0000ea80
        /*053c*/ 	.word	0x00000005
        /*0540*/ 	.word	0x00028850
        /*0544*/ 	.short	0x010a
        /*0546*/ 	.byte	0x3f
	.zero		1


	//   ....[62]....
        /*0548*/ 	.word	0x0000eae0
        /*054c*/ 	.word	0x00000006
        /*0550*/ 	.word	0x00028850
        /*0554*/ 	.short	0x010a
        /*0556*/ 	.byte	0x3f
	.zero		1


	//   ....[63]....
        /*0558*/ 	.word	0x0000ec60
        /*055c*/ 	.word	0x00000008
        /*0560*/ 	.word	0x00028840
        /*0564*/ 	.short	0x010a
        /*0566*/ 	.byte	0x3f
	.zero		1


	//   ....[64]....
        /*0568*/ 	.word	0x0000ecc0
        /*056c*/ 	.word	0x00000008
        /*0570*/ 	.word	0x00028820
        /*0574*/ 	.short	0x010a
        /*0576*/ 	.byte	0x3f
	.zero		1


	//   ....[65]....
        /*0578*/ 	.word	0x0000ed10
        /*057c*/ 	.word	0x00000003
        /*0580*/ 	.word	0x00028840
        /*0584*/ 	.short	0x010a
        /*0586*/ 	.byte	0x3f
	.zero		1


	//   ....[66]....
        /*0588*/ 	.word	0x0000ed60
        /*058c*/ 	.word	0x00000002
        /*0590*/ 	.word	0x00000060
        /*0594*/ 	.short	0x010a
        /*0596*/ 	.byte	0x3f
	.zero		1


	//   ....[67]....
        /*0598*/ 	.word	0x0000edb0
        /*059c*/ 	.word	0x00000003
        /*05a0*/ 	.word	0x00028840
        /*05a4*/ 	.short	0x010a
        /*05a6*/ 	.byte	0x3f
	.zero		1


	//   ....[68]....
        /*05a8*/ 	.word	0x0000ee00
        /*05ac*/ 	.word	0x00000002
        /*05b0*/ 	.word	0x00000060
        /*05b4*/ 	.short	0x010a
        /*05b6*/ 	.byte	0x3f
	.zero		1


	//   ....[69]....
        /*05b8*/ 	.word	0x0000ee50
        /*05bc*/ 	.word	0x00000002
        /*05c0*/ 	.word	0x00028840
        /*05c4*/ 	.short	0x010a
        /*05c6*/ 	.byte	0x3f
	.zero		1


	//   ....[70]....
        /*05c8*/ 	.word	0x0000eea0
        /*05cc*/ 	.word	0x00000002
        /*05d0*/ 	.word	0x00000060
        /*05d4*/ 	.short	0x010a
        /*05d6*/ 	.byte	0x3f
	.zero		1


	//   ....[71]....
        /*05d8*/ 	.word	0x0000eef0
        /*05dc*/ 	.word	0x00000003
        /*05e0*/ 	.word	0x00028860
        /*05e4*/ 	.short	0x010a
        /*05e6*/ 	.byte	0x3f
	.zero		1


	//   ....[72]....
        /*05e8*/ 	.word	0x0000efd0
        /*05ec*/ 	.word	0x00000007
        /*05f0*/ 	.word	0x00028820
        /*05f4*/ 	.short	0x010a
        /*05f6*/ 	.byte	0x3f
	.zero		1


	//   ....[73]....
        /*05f8*/ 	.word	0x0000f020
        /*05fc*/ 	.word	0x00000005
        /*0600*/ 	.word	0x00000000
        /*0604*/ 	.short	0x010a
        /*0606*/ 	.byte	0x3f
	.zero		1


	//   ....[74]....
        /*0608*/ 	.word	0x0000f070
        /*060c*/ 	.word	0x00000003
        /*0610*/ 	.word	0x00000000
        /*0614*/ 	.short	0x010a
        /*0616*/ 	.byte	0x3f
	.zero		1


	//   ....[75]....
        /*0618*/ 	.word	0x0000f0c0
        /*061c*/ 	.word	0x00000005
        /*0620*/ 	.word	0x00000000
        /*0624*/ 	.short	0x010a
        /*0626*/ 	.byte	0x3f
	.zero		1


	//----- nvinfo : EIATTR_NUM_MBARRIERS
	.align		4
.L_298:
        /*0628*/ 	.byte	0x03, 0x38
        /*062a*/ 	.short	0x0016


	//----- nvinfo : EIATTR_EXIT_INSTR_OFFSETS
	.align		4
        /*062c*/ 	.byte	0x04, 0x1c
        /*062e*/ 	.short	(.L_300 - .L_299)


	//   ....[0]....
.L_299:
        /*0630*/ 	.word	0x00000a50


	//   ....[1]....
        /*0634*/ 	.word	0x0000bb50


	//   ....[2]....
        /*0638*/ 	.word	0x0000bbb0


	//   ....[3]....
        /*063c*/ 	.word	0x0000e660


	//   ....[4]....
        /*0640*/ 	.word	0x0000e890


	//----- nvinfo : EIATTR_MAX_THREADS
	.align		4
.L_300:
        /*0644*/ 	.byte	0x04, 0x05
        /*0646*/ 	.short	(.L_302 - .L_301)
.L_301:
        /*0648*/ 	.word	0x00000180
        /*064c*/ 	.word	0x00000001
        /*0650*/ 	.word	0x00000001


	//----- nvinfo : EIATTR_CRS_STACK_SIZE
	.align		4
.L_302:
        /*0654*/ 	.byte	0x04, 0x1e
        /*0656*/ 	.short	(.L_304 - .L_303)
.L_303:
        /*0658*/ 	.word	0x00000000


	//----- nvinfo : EIATTR_CBANK_PARAM_SIZE
	.align		4
.L_304:
        /*065c*/ 	.byte	0x03, 0x19
        /*065e*/ 	.short	0x0bf0


	//----- nvinfo : EIATTR_PARAM_CBANK
	.align		4
        /*0660*/ 	.byte	0x04, 0x0a
        /*0662*/ 	.short	(.L_306 - .L_305)
	.align		4
.L_305:
        /*0664*/ 	.word	index@(.nv.constant0._ZN7cutlass13device_kernelIN5flash11enable_sm90INS1_16FlashAttnFwdSm90INS1_25CollectiveMainloopFwdSm90ILi2EN4cute5tupleIJNS5_1CILi1EEES8_S8_EEENS6_IJNS7_ILi128EEESA_SA_EEELi128ENS_10bfloat16_tEfNS_4arch4Sm90ELb1ELb0ELb1ELb0ELb0ELb0ELb0ELb1ELb1ELb0ELb0ELb0EEENS1_21CollectiveEpilogueFwdISB_S9_SC_SE_Li256ELb0ELb0ELb0ELb0EEENS1_30DynamicPersistentTileSchedulerILi256ELi32ELb0ELb0ELb1EEEEEEEEEvNT_6ParamsE)
        /*0668*/ 	.short	0x0210
        /*066a*/ 	.short	0x0bf0


	//----- nvinfo : EIATTR_SW_WAR
	.align		4
.L_306:
        /*066c*/ 	.byte	0x04, 0x36
        /*066e*/ 	.short	(.L_308 - .L_307)
.L_307:
        /*0670*/ 	.word	0x00000008
.L_308:


//--------------------- .nv.info._ZN7cutlass13device_kernelIN5flash11enable_sm90INS1_16FlashAttnFwdSm90INS1_25CollectiveMainloopFwdSm90ILi2EN4cute5tupleIJNS5_1CILi1EEES8_S8_EEENS6_IJNS7_ILi128EEESA_SA_EEELi128ENS_10bfloat16_tEfNS_4arch4Sm90ELb1ELb0ELb1ELb1ELb0ELb0ELb0ELb1ELb1ELb0ELb0ELb0EEENS1_21CollectiveEpilogueFwdISB_S9_SC_SE_Li256ELb1ELb0ELb0ELb0EEENS1_36VarlenDynamicPersistentTileSchedulerILi128ELi128ELi256ELi32ELb0ELb0ELb1ELb1ELb1ELb1EEEEEEEEEvNT_6ParamsE --------------------------
	.section	.nv.info._ZN7cutlass13device_kernelIN5flash11enable_sm90INS1_16FlashAttnFwdSm90INS1_25CollectiveMainloopFwdSm90ILi2EN4cute5tupleIJNS5_1CILi1EEES8_S8_EEENS6_IJNS7_ILi128EEESA_SA_EEELi128ENS_10bfloat16_tEfNS_4arch4Sm90ELb1ELb0ELb1ELb1ELb0ELb0ELb0ELb1ELb1ELb0ELb0ELb0EEENS1_21CollectiveEpilogueFwdISB_S9_SC_SE_Li256ELb1ELb0ELb0ELb0EEENS1_36VarlenDynamicPersistentTileSchedulerILi128ELi128ELi256ELi32ELb0ELb0ELb1ELb1ELb1ELb1EEEEEEEEEvNT_6ParamsE,"",@"SHT_CUDA_INFO"
	.sectionflags	@""
	.align	4


	//----- nvinfo : EIATTR_CUDA_API_VERSION
	.align		4
        /*0000*/ 	.byte	0x04, 0x37
        /*0002*/ 	.short	(.L_310 - .L_309)
.L_309:
        /*0004*/ 	.word	0x00000082


	//----- nvinfo : EIATTR_KPARAM_INFO
	.align		4
.L_310:
        /*0008*/ 	.byte	0x04, 0x17
        /*000a*/ 	.short	(.L_312 - .L_311)
.L_311:
        /*000c*/ 	.word	0x00000000
        /*0010*/ 	.short	0x0000
        /*0012*/ 	.short	0x0070
        /*0014*/ 	.byte	0x00, 0xf0, 0x01, 0x28


	//----- nvinfo : EIATTR_SPARSE_MMA_MASK
	.align		4
.L_312:
        /*0018*/ 	.byte	0x03, 0x50
        /*001a*/ 	.short	0x0000


	//----- nvinfo : EIATTR_MAXREG_COUNT
	.align		4
        /*001c*/ 	.byte	0x03, 0x1b
        /*001e*/ 	.short	0x00a8


	//----- nvinfo : EIATTR_NUM_BARRIERS
	.align		4
        /*0020*/ 	.byte	0x02, 0x4c
        /*0022*/ 	.byte	0x10
	.zero		1


	//----- nvinfo : EIATTR_EXTERNS
	.align		4
        /*0024*/ 	.byte	0x04, 0x0f
        /*0026*/ 	.short	(.L_314 - .L_313)


	//   ....[0]....
	.align		4
.L_313:
        /*0028*/ 	.word	index@(__assertfail)


	//----- nvinfo : EIATTR_ANNOTATIONS
	.align		4
.L_314:
        /*002c*/ 	.byte	0x04, 0x55
        /*002e*/ 	.short	(.L_316 - .L_315)


	//   ....[0]....
.L_315:
        /* <DEDUP_REMOVED lines=32> */


	//----- nvinfo : EIATTR_MERCURY_ISA_VERSION
	.align		4
.L_316:
        /*0218*/ 	.byte	0x03, 0x5f
        /*021a*/ 	.short	0x0101


	//----- nvinfo : EIATTR_UNUSED_LOAD_BYTE_OFFSET
	.align		4
        /*021c*/ 	.byte	0x04, 0x44
        /*021e*/ 	.short	(.L_318 - .L_317)


	//   ....[0]....
.L_317:
        /*0220*/ 	.word	0x00000a70
        /*0224*/ 	.word	0x0000fff0


	//   ....[1]....
        /*0228*/ 	.word	0x0000aa30
        /*022c*/ 	.word	0x0000fff0


	//----- nvinfo : EIATTR_INT_WARP_WIDE_INSTR_OFFSETS
	.align		4
.L_318:
        /*0230*/ 	.byte	0x04, 0x31
        /*0232*/ 	.short	(.L_320 - .L_319)


	//   ....[0]....
.L_319:
        /*0234*/ 	.word	0x00000160


	//   ....[1]....
        /*0238*/ 	.word	0x000001a0


	//   ....[2]....
        /*023c*/ 	.word	0x00000210


	//   ....[3]....
        /*0240*/ 	.word	0x0000dbd0


	//   ....[4]....
        /*0244*/ 	.word	0x0000dc60


	//   ....[5]....
        /*0248*/ 	.word	0x0000e0e0


	//   ....[6]....
        /*024c*/ 	.word	0x0000e110


	//   ....[7]....
        /*0250*/ 	.word	0x0000e320


	//   ....[8]....
        /*0254*/ 	.word	0x00010430


	//   ....[9]....
        /*0258*/ 	.word	0x000104c0


	//----- nvinfo : EIATTR_COOP_GROUP_MASK_REGIDS
	.align		4
.L_320:
        /*025c*/ 	.byte	0x04, 0x29
        /*025e*/ 	.short	(.L_322 - .L_321)


	//   ....[0]....
.L_321:
        /*0260*/ 	.word	0xffffffff


	//   ....[1]....
        /*0264*/ 	.word	0xffffffff


	//   ....[2]....
        /*0268*/ 	.word	0xffffffff


	//   ....[3]....
        /*026c*/ 	.word	0xffffffff


	//   ....[4]....
        /*0270*/ 	.word	0xffffffff


	//   ....[5]....
        /*0274*/ 	.word	0xffffffff


	//   ....[6]....
        /*0278*/ 	.word	0xffffffff


	//   ....[7]....
        /*027c*/ 	.word	0xffffffff


	//   ....[8]....
        /*0280*/ 	.word	0xffffffff


	//   ....[9]....
        /*0284*/ 	.word	0xffffffff


	//   ....[10]....
        /*0288*/ 	.word	0xffffffff


	//   ....[11]....
        /*028c*/ 	.word	0xffffffff


	//   ....[12]....
        /*0290*/ 	.word	0xffffffff


	//   ....[13]....
        /*0294*/ 	.word	0xffffffff


	//   ....[14]....
        /*0298*/ 	.word	0xffffffff


	//   ....[15]....
        /*029c*/ 	.word	0xffffffff


	//   ....[16]....
        /*02a0*/ 	.word	0xffffffff


	//   ....[17]....
        /*02a4*/ 	.word	0xffffffff


	//   ....[18]....
        /*02a8*/ 	.word	0xffffffff


	//   ....[19]....
        /*02ac*/ 	.word	0xffffffff


	//   ....[20]....
        /*02b0*/ 	.word	0xffffffff


	//   ....[21]....
        /*02b4*/ 	.word	0xffffffff


	//   ....[22]....
        /*02b8*/ 	.word	0xffffffff


	//   ....[23]....
        /*02bc*/ 	.word	0xffffffff


	//   ....[24]....
        /*02c0*/ 	.word	0xffffffff


	//   ....[25]....
        /*02c4*/ 	.word	0xffffffff


	//   ....[26]....
        /*02c8*/ 	.word	0xffffffff


	//   ....[27]....
        /*02cc*/ 	.word	0xffffffff


	//   ....[28]....
        /*02d0*/ 	.word	0xffffffff


	//   ....[29]....
        /*02d4*/ 	.word	0xffffffff


	//   ....[30]....
        /*02d8*/ 	.word	0xffffffff


	//   ....[31]....
        /*02dc*/ 	.word	0xffffffff


	//   ....[32]....
        /*02e0*/ 	.word	0xffffffff


	//   ....[33]....
        /*02e4*/ 	.word	0xffffffff


	//   ....[34]....
        /*02e8*/ 	.word	0xffffffff


	//   ....[35]....
        /*02ec*/ 	.word	0xffffffff


	//   ....[36]....
        /*02f0*/ 	.word	0xffffffff


	//   ....[37]....
        /*02f4*/ 	.word	0xffffffff


	//   ....[38]....
        /*02f8*/ 	.word	0xffffffff


	//   ....[39]....
        /*02fc*/ 	.word	0xffffffff


	//   ....[40]....
        /*0300*/ 	.word	0xffffffff


	//   ....[41]....
        /*0304*/ 	.word	0xffffffff


	//   ....[42]....
        /*0308*/ 	.word	0xffffffff


	//   ....[43]....
        /*030c*/ 	.word	0xffffffff


	//   ....[44]....
        /*0310*/ 	.word	0xffffffff


	//   ....[45]....
        /*0314*/ 	.word	0xffffffff


	//   ....[46]....
        /*0318*/ 	.word	0xffffffff


	//   ....[47]....
        /*031c*/ 	.word	0xffffffff


	//   ....[48]....
        /*0320*/ 	.word	0xffffffff


	//   ....[49]....
        /*0324*/ 	.word	0xffffffff


	//   ....[50]....
        /*0328*/ 	.word	0xffffffff


	//   ....[51]....
        /*032c*/ 	.word	0xffffffff


	//   ....[52]....
        /*0330*/ 	.word	0xffffffff


	//   ....[53]....
        /*0334*/ 	.word	0xffffffff


	//   ....[54]....
        /*0338*/ 	.word	0xffffffff


	//   ....[55]....
        /*033c*/ 	.word	0xffffffff


	//   ....[56]....
        /*0340*/ 	.word	0xffffffff


	//   ....[57]....
        /*0344*/ 	.word	0xffffffff


	//   ....[58]....
        /*0348*/ 	.word	0x0500000f


	//   ....[59]....
        /*034c*/ 	.word	0x0500000f


	//   ....[60]....
        /*0350*/ 	.word	0x0500000f


	//   ....[61]....
        /*0354*/ 	.word	0x0500000f


	//   ....[62]....
        /*0358*/ 	.word	0x0500000f


	//   ....[63]....
        /*035c*/ 	.word	0x0500000f


	//   ....[64]....
        /*0360*/ 	.word	0x0500000f


	//   ....[65]....
        /*0364*/ 	.word	0x0500000f


	//   ....[66]....
        /*0368*/ 	.word	0x0500000f


	//   ....[67]....
        /*036c*/ 	.word	0x0500000f


	//   ....[68]....
        /*0370*/ 	.word	0x0500000f


	//   ....[69]....
        /*0374*/ 	.word	0x0500000f


	//   ....[70]....
        /*0378*/ 	.word	0x0500000f


	//   ....[71]....
        /*037c*/ 	.word	0x0500000f


	//   ....[72]....
        /*0380*/ 	.word	0x0500000f


	//   ....[73]....
        /*0384*/ 	.word	0x0500000f


	//   ....[74]....
        /*0388*/ 	.word	0x0500000f


	//   ....[75]....
        /*038c*/ 	.word	0x0500000f


	//   ....[76]....
        /*0390*/ 	.word	0x0500000f


	//----- nvinfo : EIATTR_COOP_GROUP_INSTR_OFFSETS
	.align		4
.L_322:
        /*0394*/ 	.byte	0x04, 0x28
        /*0396*/ 	.short	(.L_324 - .L_323)


	//   ....[0]....
.L_323:
        /*0398*/ 	.word	0x00000070


	//   ....[1]....
        /*039c*/ 	.word	0x00000170


	//   ....[2]....
        /*03a0*/ 	.word	0x000001c0


	//   ....[3]....
        /*03a4*/ 	.word	0x000003f0


	//   ....[4]....
        /*03a8*/ 	.word	0x00000550


	//   ....[5]....
        /*03ac*/ 	.word	0x00000670


	//   ....[6]....
        /*03b0*/ 	.word	0x000007d0


	//   ....[7]....
        /*03b4*/ 	.word	0x00001580


	//   ....[8]....
        /*03b8*/ 	.word	0x00002d50


	//   ....[9]....
        /*03bc*/ 	.word	0x00002dd0


	//   ....[10]....
        /*03c0*/ 	.word	0x00003860


	//   ....[11]....
        /*03c4*/ 	.word	0x000038d0


	//   ....[12]....
        /*03c8*/ 	.word	0x00005d50


	//   ....[13]....
        /*03cc*/ 	.word	0x00005e60


	//   ....[14]....
        /*03d0*/ 	.word	0x00006670


	//   ....[15]....
        /*03d4*/ 	.word	0x00006750


	//   ....[16]....
        /*03d8*/ 	.word	0x00008a30


	//   ....[17]....
        /*03dc*/ 	.word	0x00008a60


	//   ....[18]....
        /*03e0*/ 	.word	0x00008ce0


	//   ....[19]....
        /*03e4*/ 	.word	0x00008d80


	//   ....[20]....
        /*03e8*/ 	.word	0x0000a100


	//   ....[21]....
        /*03ec*/ 	.word	0x0000a140


	//   ....[22]....
        /*03f0*/ 	.word	0x0000a230


	//   ....[23]....
        /*03f4*/ 	.word	0x0000a250


	//   ....[24]....
        /*03f8*/ 	.word	0x0000ca00


	//   ....[25]....
        /*03fc*/ 	.word	0x0000cb80


	//   ....[26]....
        /*0400*/ 	.word	0x0000cbb0


	//   ....[27]....
        /*0404*/ 	.word	0x0000cbf0


	//   ....[28]....
        /*0408*/ 	.word	0x0000cc60


	//   ....[29]....
        /*040c*/ 	.word	0x0000ccc0


	//   ....[30]....
        /*0410*/ 	.word	0x0000cd00


	//   ....[31]....
        /*0414*/ 	.word	0x0000cea0


	//   ....[32]....
        /*0418*/ 	.word	0x0000cf00


	//   ....[33]....
        /*041c*/ 	.word	0x0000cf40


	//   ....[34]....
        /*0420*/ 	.word	0x0000cf80


	//   ....[35]....
        /*0424*/ 	.word	0x0000cfb0


	//   ....[36]....
        /*0428*/ 	.word	0x0000cfe0


	//   ....[37]....
        /*042c*/ 	.word	0x0000d070


	//   ....[38]....
        /*0430*/ 	.word	0x0000d0d0


	//   ....[39]....
        /*0434*/ 	.word	0x0000d160


	//   ....[40]....
        /*0438*/ 	.word	0x000108d0


	//   ....[41]....
        /*043c*/ 	.word	0x000108e0


	//   ....[42]....
        /*0440*/ 	.word	0x000109f0


	//   ....[43]....
        /*0444*/ 	.word	0x00010a50


	//   ....[44]....
        /*0448*/ 	.word	0x00010a90


	//   ....[45]....
        /*044c*/ 	.word	0x00010ad0


	//   ....[46]....
        /*0450*/ 	.word	0x00010b00


	//   ....[47]....
        /*0454*/ 	.word	0x00010b30


	//   ....[48]....
        /*0458*/ 	.word	0x00010cc0


	//   ....[49]....
        /*045c*/ 	.word	0x00010d20


	//   ....[50]....
        /*0460*/ 	.word	0x00010d60


	//   ....[51]....
        /*0464*/ 	.word	0x00010da0


	//   ....[52]....
        /*0468*/ 	.word	0x00010dd0


	//   ....[53]....
        /*046c*/ 	.word	0x00010e00


	//   ....[54]....
        /*0470*/ 	.word	0x00010ec0


	//   ....[55]....
        /*0474*/ 	.word	0x00010ee0


	//   ....[56]....
        /*0478*/ 	.word	0x00010f50


	//   ....[57]....
        /*047c*/ 	.word	0x000115e0


	//   ....[58]....
        /*0480*/ 	.word	0x00011bb0


	//   ....[59]....
        /*0484*/ 	.word	0x00011fd0


	//   ....[60]....
        /*0488*/ 	.word	0x00012060


	//   ....[61]....
        /*048c*/ 	.word	0x00012100


	//   ....[62]....
        /*0490*/ 	.word	0x000121b0


	//   ....[63]....
        /*0494*/ 	.word	0x00012230


	//   ....[64]....
        /*0498*/ 	.word	0x000122b0


	//   ....[65]....
        /*049c*/ 	.word	0x00012330


	//   ....[66]....
        /*04a0*/ 	.word	0x000123b0


	//   ....[67]....
        /*04a4*/ 	.word	0x00012440


	//   ....[68]....
        /*04a8*/ 	.word	0x000124f0


	//   ....[69]....
        /*04ac*/ 	.word	0x00012570


	//   ....[70]....
        /*04b0*/ 	.word	0x000125f0


	//   ....[71]....
        /*04b4*/ 	.word	0x00012670


	//   ....[72]....
        /*04b8*/ 	.word	0x000126f0


	//   ....[73]....
        /*04bc*/ 	.word	0x00012760


	//   ....[74]....
        /*04c0*/ 	.word	0x00012800


	//   ....[75]....
        /*04c4*/ 	.word	0x00012890


	//   ....[76]....
        /*04c8*/ 	.word	0x000129c0


	//----- nvinfo : EIATTR_REG_RECONFIG
	.align		4
.L_324:
        /*04cc*/ 	.byte	0x01, 0x54
	.zero		2


	//----- nvinfo : EIATTR_SYSCALL_OFFSETS
	.align		4
        /*04d0*/ 	.byte	0x04, 0x46
        /*04d2*/ 	.short	(.L_326 - .L_325)


	//   ....[0]....
.L_325:
        /*04d4*/ 	.word	0x00001760


	//   ....[1]....
        /*04d8*/ 	.word	0x0000ddf0


	//   ....[2]....
        /*04dc*/ 	.word	0x0000df30


	//   ....[3]....
        /*04e0*/ 	.word	0x0000e030


	//----- nvinfo : EIATTR_MBARRIER_INSTR_OFFSETS
	.align		4
.L_326:
        /*04e4*/ 	.byte	0x04, 0x39
        /*04e6*/ 	.short	(.L_328 - .L_327)


	//   ....[0]....
.L_327:
        /*04e8*/ 	.word	0x000002a0
        /*04ec*/ 	.word	0x000000ff
        /*04f0*/ 	.word	0x00028800
        /*04f4*/ 	.short	0x0100
        /*04f6*/ 	.byte	0x08
	.zero		1


	//   ....[1]....
        /*04f8*/ 	.word	0x000002b0
        /*04fc*/ 	.word	0x000000ff
        /*0500*/ 	.word	0x00028820
        /*0504*/ 	.short	0x0100
        /*0506*/ 	.byte	0x08
	.zero		1


	//   ....[2]....
        /*0508*/ 	.word	0x000003a0
        /*050c*/ 	.word	0x000000ff
        /*0510*/ 	.word	0x00028830
        /*0514*/ 	.short	0x0100
        /*0516*/ 	.byte	0x08
	.zero		1


	//   ....[3]....
        /*0518*/ 	.word	0x000003b0
        /*051c*/ 	.word	0x000000ff
        /*0520*/ 	.word	0x00028840
        /*0524*/ 	.short	0x0100
        /*0526*/ 	.byte	0x08
	.zero		1


	//   ....[4]....
        /*0528*/ 	.word	0x000003c0
        /*052c*/ 	.word	0x000000ff
        /*0530*/ 	.word	0x00028838
        /*0534*/ 	.short	0x0100
        /*0536*/ 	.byte	0x08
	.zero		1


	//   ....[5]....
        /*0538*/ 	.word	0x000003d0
        /*053c*/ 	.word	0x000000ff
        /*0540*/ 	.word	0x00028848
        /*0544*/ 	.short	0x0100
        /*0546*/ 	.byte	0x08
	.zero		1


	//   ....[6]....
        /*0548*/ 	.word	0x00000500
        /*054c*/ 	.word	0x000000ff
        /*0550*/ 	.word	0x00028850
        /*0554*/ 	.short	0x0100
        /*0556*/ 	.byte	0x08
	.zero		1


	//   ....[7]....
        /*0558*/ 	.word	0x00000510
        /*055c*/ 	.word	0x000000ff
        /*0560*/ 	.word	0x00028860
        /*0564*/ 	.short	0x0100
        /*0566*/ 	.byte	0x08
	.zero		1


	//   ....[8]....
        /*0568*/ 	.word	0x00000520
        /*056c*/ 	.word	0x000000ff
        /*0570*/ 	.word	0x00028858
        /*0574*/ 	.short	0x0100
        /*0576*/ 	.byte	0x08
	.zero		1


	//   ....[9]....
        /*0578*/ 	.word	0x00000530
        /*057c*/ 	.word	0x000000ff
        /*0580*/ 	.word	0x00028868
        /*0584*/ 	.short	0x0100
        /*0586*/ 	.byte	0x08
	.zero		1


	//   ....[10]....
        /*0588*/ 	.word	0x00000620
        /*058c*/ 	.word	0x000000ff
        /*0590*/ 	.word	0x00028870
        /*0594*/ 	.short	0x0100
        /*0596*/ 	.byte	0x06
	.zero		1


	//   ....[11]....
        /*0598*/ 	.word	0x00000630
        /*059c*/ 	.word	0x000000ff
        /*05a0*/ 	.word	0x00028880
        /*05a4*/ 	.short	0x0100
        /*05a6*/ 	.byte	0x06
	.zero		1


	//   ....[12]....
        /*05a8*/ 	.word	0x00000640
        /*05ac*/ 	.word	0x000000ff
        /*05b0*/ 	.word	0x00028878
        /*05b4*/ 	.short	0x0100
        /*05b6*/ 	.byte	0x06
	.zero		1


	//   ....[13]....
        /*05b8*/ 	.word	0x00000650
        /*05bc*/ 	.word	0x000000ff
        /*05c0*/ 	.word	0x00028888
        /*05c4*/ 	.short	0x0100
        /*05c6*/ 	.byte	0x06
	.zero		1


	//   ....[14]....
        /*05c8*/ 	.word	0x00000780
        /*05cc*/ 	.word	0x000000ff
        /*05d0*/ 	.word	0x00028890
        /*05d4*/ 	.short	0x0100
        /*05d6*/ 	.byte	0x08
	.zero		1


	//   ....[15]....
        /*05d8*/ 	.word	0x00000790
        /*05dc*/ 	.word	0x000000ff
        /*05e0*/ 	.word	0x000288a0
        /*05e4*/ 	.short	0x0100
        /*05e6*/ 	.byte	0x08
	.zero		1


	//   ....[16]....
        /*05e8*/ 	.word	0x000007a0
        /*05ec*/ 	.word	0x000000ff
        /*05f0*/ 	.word	0x00028898
        /*05f4*/ 	.short	0x0100
        /*05f6*/ 	.byte	0x08
	.zero		1


	//   ....[17]....
        /*05f8*/ 	.word	0x000007b0
        /*05fc*/ 	.word	0x000000ff
        /*0600*/ 	.word	0x000288a8
        /*0604*/ 	.short	0x0100
        /*0606*/ 	.byte	0x08
	.zero		1


	//   ....[18]....
        /*0608*/ 	.word	0x000008e0
        /*060c*/ 	.word	0x000000ff
        /*0610*/ 	.word	0x000288b0
        /*0614*/ 	.short	0x0100
        /*0616*/ 	.byte	0x08
	.zero		1


	//   ....[19]....
        /*0618*/ 	.word	0x000008f0
        /*061c*/ 	.word	0x000000ff
        /*0620*/ 	.word	0x000288c0
        /*0624*/ 	.short	0x0100
        /*0626*/ 	.byte	0x08
	.zero		1


	//   ....[20]....
        /*0628*/ 	.word	0x00000900
        /*062c*/ 	.word	0x000000ff
        /*0630*/ 	.word	0x000288b8
        /*0634*/ 	.short	0x0100
        /*0636*/ 	.byte	0x08
	.zero		1


	//   ....[21]....
        /*0638*/ 	.word	0x00000910
        /*063c*/ 	.word	0x000000ff
        /*0640*/ 	.word	0x000288c8
        /*0644*/ 	.short	0x0100
        /*0646*/ 	.byte	0x08
	.zero		1


	//   ....[22]....
        /*0648*/ 	.word	0x000017e0
        /*064c*/ 	.word	0x000000ff
        /*0650*/ 	.word	0x00028800
        /*0654*/ 	.short	0x010a
        /*0656*/ 	.byte	0x29
	.zero		1


	//   ....[23]....
        /*0658*/ 	.word	0x00001860
        /*065c*/ 	.word	0x00000000
        /*0660*/ 	.word	0x00028830
        /*0664*/ 	.short	0x010a
        /*0666*/ 	.byte	0x3f
	.zero		1


	//   ....[24]....
        /*0668*/ 	.word	0x000018d0
        /*066c*/ 	.word	0x00000000
        /*0670*/ 	.word	0x00028830
        /*0674*/ 	.short	0x010a
        /*0676*/ 	.byte	0x3f
	.zero		1


	//   ....[25]....
        /*0678*/ 	.word	0x00002870
        /*067c*/ 	.word	0x00000000
        /*0680*/ 	.word	0x00000000
        /*0684*/ 	.short	0x0101
        /*0686*/ 	.byte	0x3f
	.zero		1


	//   ....[26]....
        /*0688*/ 	.word	0x00004840
        /*068c*/ 	.word	0x000000ff
        /*0690*/ 	.word	0x00028830
        /*0694*/ 	.short	0x010a
        /*0696*/ 	.byte	0x06
	.zero		1


	//   ....[27]....
        /*0698*/ 	.word	0x00004880
        /*069c*/ 	.word	0x000000ff
        /*06a0*/ 	.word	0x00028830
        /*06a4*/ 	.short	0x010a
        /*06a6*/ 	.byte	0x06
	.zero		1


	//   ....[28]....
        /*06a8*/ 	.word	0x00004ba0
        /*06ac*/ 	.word	0x000000ff
        /*06b0*/ 	.word	0x00028850
        /*06b4*/ 	.short	0x010a
        /*06b6*/ 	.byte	0x06
	.zero		1


	//   ....[29]....
        /*06b8*/ 	.word	0x00004be0
        /*06bc*/ 	.word	0x000000ff
        /*06c0*/ 	.word	0x00028850
        /*06c4*/ 	.short	0x010a
        /*06c6*/ 	.byte	0x06
	.zero		1


	//   ....[30]....
        /*06c8*/ 	.word	0x00006db0
        /*06cc*/ 	.word	0x0000002e
        /*06d0*/ 	.word	0x00000000
        /*06d4*/ 	.short	0x0101
        /*06d6*/ 	.byte	0x3f
	.zero		1


	//   ....[31]....
        /*06d8*/ 	.word	0x00006e30
        /*06dc*/ 	.word	0x00000032
        /*06e0*/ 	.word	0x00000000
        /*06e4*/ 	.short	0x0101
        /*06e6*/ 	.byte	0x3f
	.zero		1


	//   ....[32]....
        /*06e8*/ 	.word	0x00007930
        /*06ec*/ 	.word	0x000000ff
        /*06f0*/ 	.word	0x00028830
        /*06f4*/ 	.short	0x010a
        /*06f6*/ 	.byte	0x06
	.zero		1


	//   ....[33]....
        /*06f8*/ 	.word	0x00007970
        /*06fc*/ 	.word	0x000000ff
        /*0700*/ 	.word	0x00028830
        /*0704*/ 	.short	0x010a
        /*0706*/ 	.byte	0x06
	.zero		1


	//   ....[34]....
        /*0708*/ 	.word	0x00007c90
        /*070c*/ 	.word	0x000000ff
        /*0710*/ 	.word	0x00028850
        /*0714*/ 	.short	0x010a
        /*0716*/ 	.byte	0x06
	.zero		1


	//   ....[35]....
        /*0718*/ 	.word	0x00007cd0
        /*071c*/ 	.word	0x000000ff
        /*0720*/ 	.word	0x00028850
        /*0724*/ 	.short	0x010a
        /*0726*/ 	.byte	0x06
	.zero		1


	//   ....[36]....
        /*0728*/ 	.word	0x00009670
        /*072c*/ 	.word	0x00000019
        /*0730*/ 	.word	0x00000000
        /*0734*/ 	.short	0x0101
        /*0736*/ 	.byte	0x3f
	.zero		1


	//   ....[37]....
        /*0738*/ 	.word	0x00009820
        /*073c*/ 	.word	0x00000019
        /*0740*/ 	.word	0x00000000
        /*0744*/ 	.short	0x0101
        /*0746*/ 	.byte	0x3f
	.zero		1


	//   ....[38]....
        /*0748*/ 	.word	0x0000a070
        /*074c*/ 	.word	0x000000ff
        /*0750*/ 	.word	0x00028850
        /*0754*/ 	.short	0x010a
        /*0756*/ 	.byte	0x05
	.zero		1


	//   ....[39]....
        /*0758*/ 	.word	0x0000a0b0
        /*075c*/ 	.word	0x000000ff
        /*0760*/ 	.word	0x00028850
        /*0764*/ 	.short	0x010a
        /*0766*/ 	.byte	0x05
	.zero		1


	//   ....[40]....
        /*0768*/ 	.word	0x0000a7c0
        /*076c*/ 	.word	0x00000008
        /*0770*/ 	.word	0x00000000
        /*0774*/ 	.short	0x0101
        /*0776*/ 	.byte	0x3f
	.zero		1


	//   ....[41]....
        /*0778*/ 	.word	0x0000b930
        /*077c*/ 	.word	0x00000014
        /*0780*/ 	.word	0x00000000
        /*0784*/ 	.short	0x0101
        /*0786*/ 	.byte	0x3f
	.zero		1


	//   ....[42]....
        /*0788*/ 	.word	0x0000e660
        /*078c*/ 	.word	0x00000008
        /*0790*/ 	.word	0x00028840
        /*0794*/ 	.short	0x010a
        /*0796*/ 	.byte	0x3f
	.zero		1


	//   ....[43]....
        /*0798*/ 	.word	0x0000eb30
        /*079c*/ 	.word	0x00000009
        /*07a0*/ 	.word	0x00028820
        /*07a4*/ 	.short	0x010a
        /*07a6*/ 	.byte	0x3f
	.zero		1


	//   ....[44]....
        /*07a8*/ 	.word	0x0000ee50
        /*07ac*/ 	.word	0x00000002
        /*07b0*/ 	.word	0x00028840
        /*07b4*/ 	.short	0x010a
        /*07b6*/ 	.byte	0x3f
	.zero		1


	//   ....[45]....
        /*07b8*/ 	.word	0x0000f110
        /*07bc*/ 	.word	0x00000002
        /*07c0*/ 	.word	0x00000060
        /*07c4*/ 	.short	0x010a
        /*07c6*/ 	.byte	0x3f
	.zero		1


	//   ....[46]....
        /*07c8*/ 	.word	0x0000f6d0
        /*07cc*/ 	.word	0x00000002
        /*07d0*/ 	.word	0x00028840
        /*07d4*/ 	.short	0x010a
        /*07d6*/ 	.byte	0x3f
	.zero		1


	//   ....[47]....
        /*07d8*/ 	.word	0x0000f990
        /*07dc*/ 	.word	0x00000002
        /*07e0*/ 	.word	0x00000060
        /*07e4*/ 	.short	0x010a
        /*07e6*/ 	.byte	0x3f
	.zero		1


	//   ....[48]....
        /*07e8*/ 	.word	0x0000fe50
        /*07ec*/ 	.word	0x00000002
        /*07f0*/ 	.word	0x00028840
        /*07f4*/ 	.short	0x010a
        /*07f6*/ 	.byte	0x3f
	.zero		1


	//   ....[49]....
        /*07f8*/ 	.word	0x00010110
        /*07fc*/ 	.word	0x00000002
        /*0800*/ 	.word	0x00000060
        /*0804*/ 	.short	0x010a
        /*0806*/ 	.byte	0x3f
	.zero		1


	//   ....[50]....
        /*0808*/ 	.word	0x00010580
        /*080c*/ 	.word	0x00000003
        /*0810*/ 	.word	0x00028860
        /*0814*/ 	.short	0x010a
        /*0816*/ 	.byte	0x3f
	.zero		1


	//   ....[51]....
        /*0818*/ 	.word	0x00011560
        /*081c*/ 	.word	0x00000000
        /*0820*/ 	.word	0x00028820
        /*0824*/ 	.short	0x010a
        /*0826*/ 	.byte	0x3f
	.zero		1


	//   ....[52]....
        /*0828*/ 	.word	0x00011720
        /*082c*/ 	.word	0x00000006
        /*0830*/ 	.word	0x00000000
        /*0834*/ 	.short	0x010a
        /*0836*/ 	.byte	0x3f
	.zero		1


	//   ....[53]....
        /*0838*/ 	.word	0x00011790
        /*083c*/ 	.word	0x00000007
        /*0840*/ 	.word	0x00000000
        /*0844*/ 	.short	0x010a
        /*0846*/ 	.byte	0x3f
	.zero		1


	//   ....[54]....
        /*0848*/ 	.word	0x00011800
        /*084c*/ 	.word	0x00000004
        /*0850*/ 	.word	0x00000000
        /*0854*/ 	.short	0x010a
        /*0856*/ 	.byte	0x3f
	.zero		1


	//   ....[55]....
        /*0858*/ 	.word	0x00011830
        /*085c*/ 	.word	0x00000003
        /*0860*/ 	.word	0x00000000
        /*0864*/ 	.short	0x010a
        /*0866*/ 	.byte	0x3f
	.zero		1


	//   ....[56]....
        /*0868*/ 	.word	0x000118a0
        /*086c*/ 	.word	0x00000003
        /*0870*/ 	.word	0x00028800
        /*0874*/ 	.short	0x010a
        /*0876*/ 	.byte	0x3f
	.zero		1


	//   ....[57]....
        /*0878*/ 	.word	0x000118f0
        /*087c*/ 	.word	0x00000000
        /*0880*/ 	.word	0x00028830
        /*0884*/ 	.short	0x010a
        /*0886*/ 	.byte	0x3f
	.zero		1


	//   ....[58]....
        /*0888*/ 	.word	0x00011950
        /*088c*/ 	.word	0x00000007
        /*0890*/ 	.word	0x00028830
        /*0894*/ 	.short	0x010a
        /*0896*/ 	.byte	0x3f
	.zero		1


	//   ....[59]....
        /*0898*/ 	.word	0x000119b0
        /*089c*/ 	.word	0x00000007
        /*08a0*/ 	.word	0x00028850
        /*08a4*/ 	.short	0x010a
        /*08a6*/ 	.byte	0x3f
	.zero		1


	//   ....[60]....
        /*08a8*/ 	.word	0x00011a10
        /*08ac*/ 	.word	0x00000005
        /*08b0*/ 	.word	0x00028830
        /*08b4*/ 	.short	0x010a
        /*08b6*/ 	.byte	0x3f
	.zero		1


	//   ....[61]....
        /*08b8*/ 	.word	0x00011a70
        /*08bc*/ 	.word	0x00000005
        /*08c0*/ 	.word	0x00028850
        /*08c4*/ 	.short	0x010a
        /*08c6*/ 	.byte	0x3f
	.zero		1


	//   ....[62]....
        /*08c8*/ 	.word	0x00011ad0
        /*08cc*/ 	.word	0x00000006
        /*08d0*/ 	.word	0x00028850
        /*08d4*/ 	.short	0x010a
        /*08d6*/ 	.byte	0x3f
	.zero		1


	//   ....[63]....
        /*08d8*/ 	.word	0x00011c70
        /*08dc*/ 	.word	0x00000008
        /*08e0*/ 	.word	0x00028840
        /*08e4*/ 	.short	0x010a
        /*08e6*/ 	.byte	0x3f
	.zero		1


	//   ....[64]....
        /*08e8*/ 	.word	0x00011cf0
        /*08ec*/ 	.word	0x00000008
        /*08f0*/ 	.word	0x00028820
        /*08f4*/ 	.short	0x010a
        /*08f6*/ 	.byte	0x3f
	.zero		1


	//   ....[65]....
        /*08f8*/ 	.word	0x00011d40
        /*08fc*/ 	.word	0x00000002
        /*0900*/ 	.word	0x00028840
        /*0904*/ 	.short	0x010a
        /*0906*/ 	.byte	0x3f
	.zero		1


	//   ....[66]....
        /*0908*/ 	.word	0x00011d90
        /*090c*/ 	.word	0x00000002
        /*0910*/ 	.word	0x00000060
        /*0914*/ 	.short	0x010a
        /*0916*/ 	.byte	0x3f
	.zero		1


	//   ....[67]....
        /*0918*/ 	.word	0x00011de0
        /*091c*/ 	.word	0x00000002
        /*0920*/ 	.word	0x00028840
        /*0924*/ 	.short	0x010a
        /*0926*/ 	.byte	0x3f
	.zero		1


	//   ....[68]....
        /*0928*/ 	.word	0x00011e30
        /*092c*/ 	.word	0x00000002
        /*0930*/ 	.word	0x00000060
        /*0934*/ 	.short	0x010a
        /*0936*/ 	.byte	0x3f
	.zero		1


	//   ....[69]....
        /*0938*/ 	.word	0x00011e80
        /*093c*/ 	.word	0x00000002
        /*0940*/ 	.word	0x00028840
        /*0944*/ 	.short	0x010a
        /*0946*/ 	.byte	0x3f
	.zero		1


	//   ....[70]....
        /*0948*/ 	.word	0x00011ed0
        /*094c*/ 	.word	0x00000002
        /*0950*/ 	.word	0x00000060
        /*0954*/ 	.short	0x010a
        /*0956*/ 	.byte	0x3f
	.zero		1


	//   ....[71]....
        /*0958*/ 	.word	0x00011f20
        /*095c*/ 	.word	0x00000003
        /*0960*/ 	.word	0x00028860
        /*0964*/ 	.short	0x010a
        /*0966*/ 	.byte	0x3f
	.zero		1


	//   ....[72]....
        /*0968*/ 	.word	0x000128e0
        /*096c*/ 	.word	0x00000000
        /*0970*/ 	.word	0x00028820
        /*0974*/ 	.short	0x010a
        /*0976*/ 	.byte	0x3f
	.zero		1


	//   ....[73]....
        /*0978*/ 	.word	0x00012a80
        /*097c*/ 	.word	0x00000006
        /*0980*/ 	.word	0x00000000
        /*0984*/ 	.short	0x010a
        /*0986*/ 	.byte	0x3f
	.zero		1


	//   ....[74]....
        /*0988*/ 	.word	0x00012ad0
        /*098c*/ 	.word	0x00000007
        /*0990*/ 	.word	0x00000000
        /*0994*/ 	.short	0x010a
        /*0996*/ 	.byte	0x3f
	.zero		1


	//   ....[75]....
        /*0998*/ 	.word	0x00012b20
        /*099c*/ 	.word	0x00000004
        /*09a0*/ 	.word	0x00000000
        /*09a4*/ 	.short	0x010a
        /*09a6*/ 	.byte	0x3f
	.zero		1


	//----- nvinfo : EIATTR_NUM_MBARRIERS
	.align		4
.L_328:
        /*09a8*/ 	.byte	0x03, 0x38
        /*09aa*/ 	.short	0x0016


	//----- nvinfo : EIATTR_EXIT_INSTR_OFFSETS
	.align		4
        /*09ac*/ 	.byte	0x04, 0x1c
        /*09ae*/ 	.short	(.L_330 - .L_329)


	//   ....[0]....
.L_329:
        /*09b0*/ 	.word	0x00000ab0


	//   ....[1]....
        /*09b4*/ 	.word	0x0000c9c0


	//   ....[2]....
        /*09b8*/ 	.word	0x0000ca20


	//   ....[3]....
        /*09bc*/ 	.word	0x00011880


	//----- nvinfo : EIATTR_MAX_THREADS
	.align		4
.L_330:
        /*09c0*/ 	.byte	0x04, 0x05
        /*09c2*/ 	.short	(.L_332 - .L_331)
.L_331:
        /*09c4*/ 	.word	0x00000180
        /*09c8*/ 	.word	0x00000001
        /*09cc*/ 	.word	0x00000001


	//----- nvinfo : EIATTR_CRS_STACK_SIZE
	.align		4
.L_332:
        /*09d0*/ 	.byte	0x04, 0x1e
        /*09d2*/ 	.short	(.L_334 - .L_333)
.L_333:
        /*09d4*/ 	.word	0x00000000


	//----- nvinfo : EIATTR_CBANK_PARAM_SIZE
	.align		4
.L_334:
        /*09d8*/ 	.byte	0x03, 0x19
        /*09da*/ 	.short	0x0a70


	//----- nvinfo : EIATTR_PARAM_CBANK
	.align		4
        /*09dc*/ 	.byte	0x04, 0x0a
        /*09de*/ 	.short	(.L_336 - .L_335)
	.align		4
.L_335:
        /*09e0*/ 	.word	index@(.nv.constant0._ZN7cutlass13device_kernelIN5flash11enable_sm90INS1_16FlashAttnFwdSm90INS1_25CollectiveMainloopFwdSm90ILi2EN4cute5tupleIJNS5_1CILi1EEES8_S8_EEENS6_IJNS7_ILi128EEESA_SA_EEELi128ENS_10bfloat16_tEfNS_4arch4Sm90ELb1ELb0ELb1ELb1ELb0ELb0ELb0ELb1ELb1ELb0ELb0ELb0EEENS1_21CollectiveEpilogueFwdISB_S9_SC_SE_Li256ELb1ELb0ELb0ELb0EEENS1_36VarlenDynamicPersistentTileSchedulerILi128ELi128ELi256ELi32ELb0ELb0ELb1ELb1ELb1ELb1EEEEEEEEEvNT_6ParamsE)
        /*09e4*/ 	.short	0x0210
        /*09e6*/ 	.short	0x0a70


	//----- nvinfo : EIATTR_SW_WAR
	.align		4
.L_336:
        /*09e8*/ 	.byte	0x04, 0x36
        /*09ea*/ 	.short	(.L_338 - .L_337)
.L_337:
        /*09ec*/ 	.word	0x00000008
.L_338:


//--------------------- .nv.info._ZN7cutlass13device_kernelIN5flash11enable_sm90INS1_16FlashAttnFwdSm90INS1_25CollectiveMainloopFwdSm90ILi2EN4cute5tupleIJNS5_1CILi1EEES8_S8_EEENS6_IJNS7_ILi128EEESA_SA_EEELi128ENS_10bfloat16_tEfNS_4arch4Sm90ELb1ELb0ELb1ELb1ELb0ELb1ELb0ELb1ELb1ELb0ELb0ELb0EEENS1_21CollectiveEpilogueFwdISB_S9_SC_SE_Li256ELb1ELb0ELb0ELb0EEENS1_36VarlenDynamicPersistentTileSchedulerILi128ELi128ELi256ELi32ELb0ELb0ELb1ELb1ELb1ELb1EEEEEEEEEvNT_6ParamsE --------------------------
	.section	.nv.info._ZN7cutlass13device_kernelIN5flash11enable_sm90INS1_16FlashAttnFwdSm90INS1_25CollectiveMainloopFwdSm90ILi2EN4cute5tupleIJNS5_1CILi1EEES8_S8_EEENS6_IJNS7_ILi128EEESA_SA_EEELi128ENS_10bfloat16_tEfNS_4arch4Sm90ELb1ELb0ELb1ELb1ELb0ELb1ELb0ELb1ELb1ELb0ELb0ELb0EEENS1_21CollectiveEpilogueFwdISB_S9_SC_SE_Li256ELb1ELb0ELb0ELb0EEENS1_36VarlenDynamicPersistentTileSchedulerILi128ELi128ELi256ELi32ELb0ELb0ELb1ELb1ELb1ELb1EEEEEEEEEvNT_6ParamsE,"",@"SHT_CUDA_INFO"
	.sectionflags	@""
	.align	4


	//----- nvinfo : EIATTR_CUDA_API_VERSION
	.align		4
        /*0000*/ 	.byte	0x04, 0x37
        /*0002*/ 	.short	(.L_340 - .L_339)
.L_339:
        /*0004*/ 	.word	0x00000082


	//----- nvinfo : EIATTR_KPARAM_INFO
	.align		4
.L_340:
        /*0008*/ 	.byte	0x04, 0x17
        /*000a*/ 	.short	(.L_342 - .L_341)
.L_341:
        /*000c*/ 	.word	0x00000000
        /*0010*/ 	.short	0x0000
        /*0012*/ 	.short	0x0070
        /*0014*/ 	.byte	0x00, 0xf0, 0x01, 0x28


	//----- nvinfo : EIATTR_SPARSE_MMA_MASK
	.align		4
.L_342:
        /*0018*/ 	.byte	0x03, 0x50
        /*001a*/ 	.short	0x0000


	//----- nvinfo : EIATTR_MAXREG_COUNT
	.align		4
        /*001c*/ 	.byte	0x03, 0x1b
        /*001e*/ 	.short	0x00a8


	//----- nvinfo : EIATTR_NUM_BARRIERS
	.align		4
        /*0020*/ 	.byte	0x02, 0x4c
        /*0022*/ 	.byte	0x10
	.zero		1


	//----- nvinfo : EIATTR_EXTERNS
	.align		4
        /*0024*/ 	.byte	0x04, 0x0f
        /*0026*/ 	.short	(.L_344 - .L_343)


	//   ....[0]....
	.align		4
.L_343:
        /*0028*/ 	.word	index@(__assertfail)


	//----- nvinfo : EIATTR_ANNOTATIONS
	.align		4
.L_344:
        /*002c*/ 	.byte	0x04, 0x55
        /*002e*/ 	.short	(.L_346 - .L_345)


	//   ....[0]....
.L_345:
        /* <DEDUP_REMOVED lines=43> */


	//----- nvinfo : EIATTR_MERCURY_ISA_VERSION
	.align		4
.L_346:
        /*02c8*/ 	.byte	0x03, 0x5f
        /*02ca*/ 	.short	0x0101


	//----- nvinfo : EIATTR_UNUSED_LOAD_BYTE_OFFSET
	.align		4
        /*02cc*/ 	.byte	0x04, 0x44
        /*02ce*/ 	.short	(.L_348 - .L_347)


	//   ....[0]....
.L_347:
        /*02d0*/ 	.word	0x00000ae0
        /*02d4*/ 	.word	0x0000fff0


	//   ....[1]....
        /*02d8*/ 	.word	0x00017dc0
        /*02dc*/ 	.word	0x0000fff0


	//----- nvinfo : EIATTR_INT_WARP_WIDE_INSTR_OFFSETS
	.align		4
.L_348:
        /*02e0*/ 	.byte	0x04, 0x31
        /*02e2*/ 	.short	(.L_350 - .L_349)


	//   ....[0]....
.L_349:
        /*02e4*/ 	.word	0x000001b0


	//   ....[1]....
        /*02e8*/ 	.word	0x00000250


	//   ....[2]....
        /*02ec*/ 	.word	0x000002c0


	//   ....[3]....
        /*02f0*/ 	.word	0x0001bac0


	//   ....[4]....
        /*02f4*/ 	.word	0x0001bb50


	//   ....[5]....
        /*02f8*/ 	.word	0x0001bfd0


	//   ....[6]....
        /*02fc*/ 	.word	0x0001c000


	//   ....[7]....
        /*0300*/ 	.word	0x0001c210


	//   ....[8]....
        /*0304*/ 	.word	0x0001e2f0


	//   ....[9]....
        /*0308*/ 	.word	0x0001e380


	//----- nvinfo : EIATTR_COOP_GROUP_MASK_REGIDS
	.align		4
.L_350:
        /*030c*/ 	.byte	0x04, 0x29
        /*030e*/ 	.short	(.L_352 - .L_351)


	//   ....[0]....
.L_351:
        /*0310*/ 	.word	0xffffffff


	//   ....[1]....
        /*0314*/ 	.word	0xffffffff


	//   ....[2]....
        /*0318*/ 	.word	0xffffffff


	//   ....[3]....
        /*031c*/ 	.word	0xffffffff


	//   ....[4]....
        /*0320*/ 	.word	0xffffffff


	//   ....[5]....
        /*0324*/ 	.word	0xffffffff


	//   ....[6]....
        /*0328*/ 	.word	0xffffffff


	//   ....[7]....
        /*032c*/ 	.word	0xffffffff


	//   ....[8]....
        /*0330*/ 	.word	0xffffffff


	//   ....[9]....
        /*0334*/ 	.word	0xffffffff


	//   ....[10]....
        /*0338*/ 	.word	0xffffffff


	//   ....[11]....
        /*033c*/ 	.word	0xffffffff


	//   ....[12]....
        /*0340*/ 	.word	0xffffffff


	//   ....[13]....
        /*0344*/ 	.word	0xffffffff


	//   ....[14]....
        /*0348*/ 	.word	0xffffffff


	//   ....[15]....
        /*034c*/ 	.word	0xffffffff


	//   ....[16]....
        /*0350*/ 	.word	0xffffffff


	//   ....[17]....
        /*0354*/ 	.word	0xffffffff


	//   ....[18]....
        /*0358*/ 	.word	0xffffffff


	//   ....[19]....
        /*035c*/ 	.word	0xffffffff


	//   ....[20]....
        /*0360*/ 	.word	0xffffffff


	//   ....[21]....
        /*0364*/ 	.word	0xffffffff


	//   ....[22]....
        /*0368*/ 	.word	0xffffffff


	//   ....[23]....
        /*036c*/ 	.word	0xffffffff


	//   ....[24]....
        /*0370*/ 	.word	0xffffffff


	//   ....[25]....
        /*0374*/ 	.word	0xffffffff


	//   ....[26]....
        /*0378*/ 	.word	0xffffffff


	//   ....[27]....
        /*037c*/ 	.word	0xffffffff


	//   ....[28]....
        /*0380*/ 	.word	0xffffffff


	//   ....[29]....
        /*0384*/ 	.word	0xffffffff


	//   ....[30]....
        /*0388*/ 	.word	0xffffffff


	//   ....[31]....
        /*038c*/ 	.word	0xffffffff


	//   ....[32]....
        /*0390*/ 	.word	0xffffffff


	//   ....[33]....
        /*0394*/ 	.word	0xffffffff


	//   ....[34]....
        /*0398*/ 	.word	0xffffffff


	//   ....[35]....
        /*039c*/ 	.word	0xffffffff


	//   ....[36]....
        /*03a0*/ 	.word	0xffffffff


	//   ....[37]....
        /*03a4*/ 	.word	0xffffffff


	//   ....[38]....
        /*03a8*/ 	.word	0xffffffff


	//   ....[39]....
        /*03ac*/ 	.word	0xffffffff


	//   ....[40]....
        /*03b0*/ 	.word	0xffffffff


	//   ....[41]....
        /*03b4*/ 	.word	0xffffffff


	//   ....[42]....
        /*03b8*/ 	.word	0xffffffff


	//   ....[43]....
        /*03bc*/ 	.word	0xffffffff


	//   ....[44]....
        /*03c0*/ 	.word	0xffffffff


	//   ....[45]....
        /*03c4*/ 	.word	0xffffffff


	//   ....[46]....
        /*03c8*/ 	.word	0xffffffff


	//   ....[47]....
        /*03cc*/ 	.word	0xffffffff


	//   ....[48]....
        /*03d0*/ 	.word	0xffffffff


	//   ....[49]....
        /*03d4*/ 	.word	0xffffffff


	//   ....[50]....
        /*03d8*/ 	.word	0xffffffff


	//   ....[51]....
        /*03dc*/ 	.word	0xffffffff


	//   ....[52]....
        /*03e0*/ 	.word	0xffffffff


	//   ....[53]....
        /*03e4*/ 	.word	0xffffffff


	//   ....[54]....
        /*03e8*/ 	.word	0xffffffff


	//   ....[55]....
        /*03ec*/ 	.word	0xffffffff


	//   ....[56]....
        /*03f0*/ 	.word	0xffffffff


	//   ....[57]....
        /*03f4*/ 	.word	0xffffffff


	//   ....[58]....
        /*03f8*/ 	.word	0x0500000f


	//   ....[59]....
        /*03fc*/ 	.word	0x0500000f


	//   ....[60]....
        /*0400*/ 	.word	0x0500000f


	//   ....[61]....
        /*0404*/ 	.word	0x0500000f


	//   ....[62]....
        /*0408*/ 	.word	0x0500000f


	//   ....[63]....
        /*040c*/ 	.word	0x0500000f


	//   ....[64]....
        /*0410*/ 	.word	0x0500000f


	//   ....[65]....
        /*0414*/ 	.word	0x0500000f


	//   ....[66]....
        /*0418*/ 	.word	0x0500000f


	//   ....[67]....
        /*041c*/ 	.word	0x0500000f


	//   ....[68]....
        /*0420*/ 	.word	0x0500000f


	//   ....[69]....
        /*0424*/ 	.word	0x0500000f


	//   ....[70]....
        /*0428*/ 	.word	0x0500000f


	//   ....[71]....
        /*042c*/ 	.word	0x0500000f


	//   ....[72]....
        /*0430*/ 	.word	0x0500000f


	//   ....[73]....
        /*0434*/ 	.word	0x0500000f


	//   ....[74]....
        /*0438*/ 	.word	0x0500000f


	//   ....[75]....
        /*043c*/ 	.word	0x0500000f


	//   ....[76]....
        /*0440*/ 	.word	0x0500000f


	//   ....[77]....
        /*0444*/ 	.word	0x0500000f


	//   ....[78]....
        /*0448*/ 	.word	0x0500000f


	//   ....[79]....
        /*044c*/ 	.word	0x0500000f


	//   ....[80]....
        /*0450*/ 	.word	0x0500000f


	//   ....[81]....
        /*0454*/ 	.word	0x0500000f


	//   ....[82]....
        /*0458*/ 	.word	0x0500000f


	//   ....[83]....
        /*045c*/ 	.word	0x0500000f


	//   ....[84]....
        /*0460*/ 	.word	0x0500000f


	//   ....[85]....
        /*0464*/ 	.word	0x0500000f


	//   ....[86]....
        /*0468*/ 	.word	0x0500000f


	//   ....[87]....
        /*046c*/ 	.word	0x0500000f


	//   ....[88]....
        /*0470*/ 	.word	0x0500000f


	//   ....[89]....
        /*0474*/ 	.word	0x0500000f


	//   ....[90]....
        /*0478*/ 	.word	0x0500000f


	//   ....[91]....
        /*047c*/ 	.word	0x0500000f


	//   ....[92]....
        /*0480*/ 	.word	0x0500000f


	//   ....[93]....
        /*0484*/ 	.word	0x0500000f


	//   ....[94]....
        /*0488*/ 	.word	0x0500000f


	//   ....[95]....
        /*048c*/ 	.word	0x0500000f


	//   ....[96]....
        /*0490*/ 	.word	0x0500000f


	//   ....[97]....
        /*0494*/ 	.word	0x0500000f


	//   ....[98]....
        /*0498*/ 	.word	0x0500000f


	//   ....[99]....
        /*049c*/ 	.word	0x0500000f


	//   ....[100]....
        /*04a0*/ 	.word	0x0500000f


	//   ....[101]....
        /*04a4*/ 	.word	0x0500000f


	//   ....[102]....
        /*04a8*/ 	.word	0x0500000f


	//   ....[103]....
        /*04ac*/ 	.word	0x0500000f


	//   ....[104]....
        /*04b0*/ 	.word	0x0500000f


	//   ....[105]....
        /*04b4*/ 	.word	0x0500000f


	//   ....[106]....
        /*04b8*/ 	.word	0x0500000f


	//   ....[107]....
        /*04bc*/ 	.word	0x0500000f


	//   ....[108]....
        /*04c0*/ 	.word	0x0500000f


	//   ....[109]....
        /*04c4*/ 	.word	0x0500000f


	//   ....[110]....
        /*04c8*/ 	.word	0x0500000f


	//----- nvinfo : EIATTR_COOP_GROUP_INSTR_OFFSETS
	.align		4
.L_352:
        /*04cc*/ 	.byte	0x04, 0x28
        /*04ce*/ 	.short	(.L_354 - .L_353)


	//   ....[0]....
.L_353:
        /*04d0*/ 	.word	0x00000060


	//   ....[1]....
        /*04d4*/ 	.word	0x000001c0


	//   ....[2]....
        /*04d8*/ 	.word	0x00000270


	//   ....[3]....
        /*04dc*/ 	.word	0x00000430


	//   ....[4]....
        /*04e0*/ 	.word	0x00000590


	//   ....[5]....
        /*04e4*/ 	.word	0x000006b0


	//   ....[6]....
        /*04e8*/ 	.word	0x00000810


	//   ....[7]....
        /*04ec*/ 	.word	0x00008cc0


	//   ....[8]....
        /*04f0*/ 	.word	0x0000fbd0


	//   ....[9]....
        /*04f4*/ 	.word	0x0000fc20


	//   ....[10]....
        /*04f8*/ 	.word	0x000106e0


	//   ....[11]....
        /*04fc*/ 	.word	0x00010740


	//   ....[12]....
        /*0500*/ 	.word	0x00012cf0


	//   ....[13]....
        /*0504*/ 	.word	0x00012d30


	//   ....[14]....
        /*0508*/ 	.word	0x000137a0


	//   ....[15]....
        /*050c*/ 	.word	0x00013810


	//   ....[16]....
        /*0510*/ 	.word	0x00015aa0


	//   ....[17]....
        /*0514*/ 	.word	0x00015ac0


	//   ....[18]....
        /*0518*/ 	.word	0x00016020


	//   ....[19]....
        /*051c*/ 	.word	0x00016260


	//   ....[20]....
        /*0520*/ 	.word	0x00017400


	//   ....[21]....
        /*0524*/ 	.word	0x000177b0


	//   ....[22]....
        /*0528*/ 	.word	0x000177e0


	//   ....[23]....
        /*052c*/ 	.word	0x000177f0


	//   ....[24]....
        /*0530*/ 	.word	0x00019a80


	//   ....[25]....
        /*0534*/ 	.word	0x00019bf0


	//   ....[26]....
        /*0538*/ 	.word	0x00019c20


	//   ....[27]....
        /*053c*/ 	.word	0x00019c60


	//   ....[28]....
        /*0540*/ 	.word	0x00019cd0


	//   ....[29]....
        /*0544*/ 	.word	0x00019d30


	//   ....[30]....
        /*0548*/ 	.word	0x00019d70


	//   ....[31]....
        /*054c*/ 	.word	0x00019f10


	//   ....[32]....
        /*0550*/ 	.word	0x00019f70


	//   ....[33]....
        /*0554*/ 	.word	0x00019fb0


	//   ....[34]....
        /*0558*/ 	.word	0x00019ff0


	//   ....[35]....
        /*055c*/ 	.word	0x0001a020


	//   ....[36]....
        /*0560*/ 	.word	0x0001a050


	//   ....[37]....
        /*0564*/ 	.word	0x0001a0e0


	//   ....[38]....
        /*0568*/ 	.word	0x0001a140


	//   ....[39]....
        /*056c*/ 	.word	0x0001a1d0


	//   ....[40]....
        /*0570*/ 	.word	0x0001e790


	//   ....[41]....
        /*0574*/ 	.word	0x0001e7a0


	//   ....[42]....
        /*0578*/ 	.word	0x0001e8b0


	//   ....[43]....
        /*057c*/ 	.word	0x0001e910


	//   ....[44]....
        /*0580*/ 	.word	0x0001e950


	//   ....[45]....
        /*0584*/ 	.word	0x0001e990


	//   ....[46]....
        /*0588*/ 	.word	0x0001e9c0


	//   ....[47]....
        /*058c*/ 	.word	0x0001e9f0


	//   ....[48]....
        /*0590*/ 	.word	0x0001eb80


	//   ....[49]....
        /*0594*/ 	.word	0x0001ebe0


	//   ....[50]....
        /*0598*/ 	.word	0x0001ec20


	//   ....[51]....
        /*059c*/ 	.word	0x0001ec60


	//   ....[52]....
        /*05a0*/ 	.word	0x0001ec90


	//   ....[53]....
        /*05a4*/ 	.word	0x0001ecc0


	//   ....[54]....
        /*05a8*/ 	.word	0x0001ed80


	//   ....[55]....
        /*05ac*/ 	.word	0x0001eda0


	//   ....[56]....
        /*05b0*/ 	.word	0x0001ee10


	//   ....[57]....
        /*05b4*/ 	.word	0x0001f4a0


	//   ....[58]....
        /*05b8*/ 	.word	0x0001f8e0


	//   ....[59]....
        /*05bc*/ 	.word	0x0001f990


	//   ....[60]....
        /*05c0*/ 	.word	0x0001fa30


	//   ....[61]....
        /*05c4*/ 	.word	0x0001fad0


	//   ....[62]....
        /*05c8*/ 	.word	0x0001fb70


	//   ....[63]....
        /*05cc*/ 	.word	0x0001fc10


	//   ....[64]....
        /*05d0*/ 	.word	0x0001fcb0


	//   ....[65]....
        /*05d4*/ 	.word	0x0001fd50


	//   ....[66]....
        /*05d8*/ 	.word	0x0001fdf0


	//   ....[67]....
        /*05dc*/ 	.word	0x0001fe90


	//   ....[68]....
        /*05e0*/ 	.word	0x0001ff30


	//   ....[69]....
        /*05e4*/ 	.word	0x0001ffd0


	//   ....[70]....
        /*05e8*/ 	.word	0x00020070


	//   ....[71]....
        /*05ec*/ 	.word	0x00020110


	//   ....[72]....
        /*05f0*/ 	.word	0x000201b0


	//   ....[73]....
        /*05f4*/ 	.word	0x00020250


	//   ....[74]....
        /*05f8*/ 	.word	0x000202f0


	//   ....[75]....
        /*05fc*/ 	.word	0x000203e0


	//   ....[76]....
        /*0600*/ 	.word	0x00020480


	//   ....[77]....
        /*0604*/ 	.word	0x00020520


	//   ....[78]....
        /*0608*/ 	.word	0x000205c0


	//   ....[79]....
        /*060c*/ 	.word	0x00020660


	//   ....[80]....
        /*0610*/ 	.word	0x00020700


	//   ....[81]....
        /*0614*/ 	.word	0x000207a0


	//   ....[82]....
        /*0618*/ 	.word	0x00020840


	//   ....[83]....
        /*061c*/ 	.word	0x000208e0


	//   ....[84]....
        /*0620*/ 	.word	0x00020980


	//   ....[85]....
        /*0624*/ 	.word	0x00020a20


	//   ....[86]....
        /*0628*/ 	.word	0x00020ac0


	//   ....[87]....
        /*062c*/ 	.word	0x00020b60


	//   ....[88]....
        /*0630*/ 	.word	0x00020c00


	//   ....[89]....
        /*0634*/ 	.word	0x00020ca0


	//   ....[90]....
        /*0638*/ 	.word	0x00020d40


	//   ....[91]....
        /*063c*/ 	.word	0x00021040


	//   ....[92]....
        /*0640*/ 	.word	0x00021320


	//   ....[93]....
        /*0644*/ 	.word	0x00021740


	//   ....[94]....
        /*0648*/ 	.word	0x000217d0


	//   ....[95]....
        /*064c*/ 	.word	0x00021870


	//   ....[96]....
        /*0650*/ 	.word	0x00021920


	//   ....[97]....
        /*0654*/ 	.word	0x000219a0


	//   ....[98]....
        /*0658*/ 	.word	0x00021a20


	//   ....[99]....
        /*065c*/ 	.word	0x00021aa0


	//   ....[100]....
        /*0660*/ 	.word	0x00021b20


	//   ....[101]....
        /*0664*/ 	.word	0x00021bb0


	//   ....[102]....
        /*0668*/ 	.word	0x00021c60


	//   ....[103]....
        /*066c*/ 	.word	0x00021ce0


	//   ....[104]....
        /*0670*/ 	.word	0x00021d60


	//   ....[105]....
        /*0674*/ 	.word	0x00021de0


	//   ....[106]....
        /*0678*/ 	.word	0x00021e60


	//   ....[107]....
        /*067c*/ 	.word	0x00021ed0


	//   ....[108]....
        /*0680*/ 	.word	0x00021f70


	//   ....[109]....
        /*0684*/ 	.word	0x00022000


	//   ....[110]....
        /*0688*/ 	.word	0x00022130


	//----- nvinfo : EIATTR_REG_RECONFIG
	.align		4
.L_354:
        /*068c*/ 	.byte	0x01, 0x54
	.zero		2


	//----- nvinfo : EIATTR_SYSCALL_OFFSETS
	.align		4
        /*0690*/ 	.byte	0x04, 0x46
        /*0692*/ 	.short	(.L_356 - .L_355)


	//   ....[0]....
.L_355:
        /*0694*/ 	.word	0x000018d0


	//   ....[1]....
        /*0698*/ 	.word	0x00001a20


	//   ....[2]....
        /*069c*/ 	.word	0x00008e50


	//   ....[3]....
        /*06a0*/ 	.word	0x000092c0


	//   ....[4]....
        /*06a4*/ 	.word	0x0001bce0


	//   ....[5]....
        /*06a8*/ 	.word	0x0001be20


	//   ....[6]....
        /*06ac*/ 	.word	0x0001bf20


	//----- nvinfo : EIATTR_MBARRIER_INSTR_OFFSETS
	.align		4
.L_356:
        /*06b0*/ 	.byte	0x04, 0x39
        /*06b2*/ 	.short	(.L_358 - .L_357)


	//   ....[0]....
.L_357:
        /*06b4*/ 	.word	0x000002e0
        /*06b8*/ 	.word	0x000000ff
        /*06bc*/ 	.word	0x00028800
        /*06c0*/ 	.short	0x0100
        /*06c2*/ 	.byte	0x08
	.zero		1


	//   ....[1]....
        /*06c4*/ 	.word	0x000002f0
        /*06c8*/ 	.word	0x000000ff
        /*06cc*/ 	.word	0x00028820
        /*06d0*/ 	.short	0x0100
        /*06d2*/ 	.byte	0x08
	.zero		1


	//   ....[2]....
        /*06d4*/ 	.word	0x000003e0
        /*06d8*/ 	.word	0x000000ff
        /*06dc*/ 	.word	0x00028830
        /*06e0*/ 	.short	0x0100
        /*06e2*/ 	.byte	0x08
	.zero		1


	//   ....[3]....
        /*06e4*/ 	.word	0x000003f0
        /*06e8*/ 	.word	0x000000ff
        /*06ec*/ 	.word	0x00028840
        /*06f0*/ 	.short	0x0100
        /*06f2*/ 	.byte	0x08
	.zero		1


	//   ....[4]....
        /*06f4*/ 	.word	0x00000400
        /*06f8*/ 	.word	0x000000ff
        /*06fc*/ 	.word	0x00028838
        /*0700*/ 	.short	0x0100
        /*0702*/ 	.byte	0x08
	.zero		1


	//   ....[5]....
        /*0704*/ 	.word	0x00000410
        /*0708*/ 	.word	0x000000ff
        /*070c*/ 	.word	0x00028848
        /*0710*/ 	.short	0x0100
        /*0712*/ 	.byte	0x08
	.zero		1


	//   ....[6]....
        /*0714*/ 	.word	0x00000540
        /*0718*/ 	.word	0x000000ff
        /*071c*/ 	.word	0x00028850
        /*0720*/ 	.short	0x0100
        /*0722*/ 	.byte	0x08
	.zero		1


	//   ....[7]....
        /*0724*/ 	.word	0x00000550
        /*0728*/ 	.word	0x000000ff
        /*072c*/ 	.word	0x00028860
        /*0730*/ 	.short	0x0100
        /*0732*/ 	.byte	0x08
	.zero		1


	//   ....[8]....
        /*0734*/ 	.word	0x00000560
        /*0738*/ 	.word	0x000000ff
        /*073c*/ 	.word	0x00028858
        /*0740*/ 	.short	0x0100
        /*0742*/ 	.byte	0x08
	.zero		1


	//   ....[9]....
        /*0744*/ 	.word	0x00000570
        /*0748*/ 	.word	0x000000ff
        /*074c*/ 	.word	0x00028868
        /*0750*/ 	.short	0x0100
        /*0752*/ 	.byte	0x08
	.zero		1


	//   ....[10]....
        /*0754*/ 	.word	0x00000660
        /*0758*/ 	.word	0x000000ff
        /*075c*/ 	.word	0x00028870
        /*0760*/ 	.short	0x0100
        /*0762*/ 	.byte	0x06
	.zero		1


	//   ....[11]....
        /*0764*/ 	.word	0x00000670
        /*0768*/ 	.word	0x000000ff
        /*076c*/ 	.word	0x00028880
        /*0770*/ 	.short	0x0100
        /*0772*/ 	.byte	0x06
	.zero		1


	//   ....[12]....
        /*0774*/ 	.word	0x00000680
        /*0778*/ 	.word	0x000000ff
        /*077c*/ 	.word	0x00028878
        /*0780*/ 	.short	0x0100
        /*0782*/ 	.byte	0x06
	.zero		1


	//   ....[13]....
        /*0784*/ 	.word	0x00000690
        /*0788*/ 	.word	0x000000ff
        /*078c*/ 	.word	0x00028888
        /*0790*/ 	.short	0x0100
        /*0792*/ 	.byte	0x06
	.zero		1


	//   ....[14]....
        /*0794*/ 	.word	0x000007c0
        /*0798*/ 	.word	0x000000ff
        /*079c*/ 	.word	0x00028890
        /*07a0*/ 	.short	0x0100
        /*07a2*/ 	.byte	0x08
	.zero		1


	//   ....[15]....
        /*07a4*/ 	.word	0x000007d0
        /*07a8*/ 	.word	0x000000ff
        /*07ac*/ 	.word	0x000288a0
        /*07b0*/ 	.short	0x0100
        /*07b2*/ 	.byte	0x08
	.zero		1


	//   ....[16]....
        /*07b4*/ 	.word	0x000007e0
        /*07b8*/ 	.word	0x000000ff
        /*07bc*/ 	.word	0x00028898
        /*07c0*/ 	.short	0x0100
        /*07c2*/ 	.byte	0x08
	.zero		1


	//   ....[17]....
        /*07c4*/ 	.word	0x000007f0
        /*07c8*/ 	.word	0x000000ff
        /*07cc*/ 	.word	0x000288a8
        /*07d0*/ 	.short	0x0100
        /*07d2*/ 	.byte	0x08
	.zero		1


	//   ....[18]....
        /*07d4*/ 	.word	0x00000920
        /*07d8*/ 	.word	0x000000ff
        /*07dc*/ 	.word	0x000288b0
        /*07e0*/ 	.short	0x0100
        /*07e2*/ 	.byte	0x08
	.zero		1


	//   ....[19]....
        /*07e4*/ 	.word	0x00000930
        /*07e8*/ 	.word	0x000000ff
        /*07ec*/ 	.word	0x000288c0
        /*07f0*/ 	.short	0x0100
        /*07f2*/ 	.byte	0x08
	.zero		1


	//   ....[20]....
        /*07f4*/ 	.word	0x00000940
        /*07f8*/ 	.word	0x000000ff
        /*07fc*/ 	.word	0x000288b8
        /*0800*/ 	.short	0x0100
        /*0802*/ 	.byte	0x08
	.zero		1


	//   ....[21]....
        /*0804*/ 	.word	0x00000950
        /*0808*/ 	.word	0x000000ff
        /*080c*/ 	.word	0x000288c8
        /*0810*/ 	.short	0x0100
        /*0812*/ 	.byte	0x08
	.zero		1


	//   ....[22]....
        /*0814*/ 	.word	0x00003120
        /*0818*/ 	.word	0x00000069
        /*081c*/ 	.word	0x00028890
        /*0820*/ 	.short	0x010a
        /*0822*/ 	.byte	0x3f
	.zero		1


	//   ....[23]....
        /*0824*/ 	.word	0x000059d0
        /*0828*/ 	.word	0x00000069
        /*082c*/ 	.word	0x00028890
        /*0830*/ 	.short	0x010a
        /*0832*/ 	.byte	0x3f
	.zero		1


	//   ....[24]....
        /*0834*/ 	.word	0x00007c80
        /*0838*/ 	.word	0x00000069
        /*083c*/ 	.word	0x00028890
        /*0840*/ 	.short	0x010a
        /*0842*/ 	.byte	0x3f
	.zero		1


	//   ....[25]....
        /*0844*/ 	.word	0x000082e0
        /*0848*/ 	.word	0x0000002c
        /*084c*/ 	.word	0x00000000
        /*0850*/ 	.short	0x0101
        /*0852*/ 	.byte	0x3f
	.zero		1


	//   ....[26]....
        /*0854*/ 	.word	0x00008320
        /*0858*/ 	.word	0x00000069
        /*085c*/ 	.word	0x000288b0
        /*0860*/ 	.short	0x010a
        /*0862*/ 	.byte	0x3f
	.zero		1


	//   ....[27]....
        /*0864*/ 	.word	0x00008970
        /*0868*/ 	.word	0x00000069
        /*086c*/ 	.word	0x00000000
        /*0870*/ 	.short	0x0101
        /*0872*/ 	.byte	0x3f
	.zero		1


	//   ....[28]....
        /*0874*/ 	.word	0x00008ed0
        /*0878*/ 	.word	0x00000002
        /*087c*/ 	.word	0x00028800
        /*0880*/ 	.short	0x010a
        /*0882*/ 	.byte	0x3f
	.zero		1


	//   ....[29]....
        /*0884*/ 	.word	0x00008f20
        /*0888*/ 	.word	0x00000002
        /*088c*/ 	.word	0x00028800
        /*0890*/ 	.short	0x010a
        /*0892*/ 	.byte	0x3f
	.zero		1


	//   ....[30]....
        /*0894*/ 	.word	0x0000a180
        /*0898*/ 	.word	0x00000002
        /*089c*/ 	.word	0x00028800
        /*08a0*/ 	.short	0x010a
        /*08a2*/ 	.byte	0x3f
	.zero		1


	//   ....[31]....
        /*08a4*/ 	.word	0x0000c7f0
        /*08a8*/ 	.word	0x00000002
        /*08ac*/ 	.word	0x00028800
        /*08b0*/ 	.short	0x010a
        /*08b2*/ 	.byte	0x3f
	.zero		1


	//   ....[32]....
        /*08b4*/ 	.word	0x0000e5b0
        /*08b8*/ 	.word	0x00000000
        /*08bc*/ 	.word	0x00028830
        /*08c0*/ 	.short	0x010a
        /*08c2*/ 	.byte	0x3f
	.zero		1


	//   ....[33]....
        /*08c4*/ 	.word	0x0000e630
        /*08c8*/ 	.word	0x00000000
        /*08cc*/ 	.word	0x00028830
        /*08d0*/ 	.short	0x010a
        /*08d2*/ 	.byte	0x3f
	.zero		1


	//   ....[34]....
        /*08d4*/ 	.word	0x0000f620
        /*08d8*/ 	.word	0x00000000
        /*08dc*/ 	.word	0x00000000
        /*08e0*/ 	.short	0x0101
        /*08e2*/ 	.byte	0x3f
	.zero		1


	//   ....[35]....
        /*08e4*/ 	.word	0x00011690
        /*08e8*/ 	.word	0x00000006
        /*08ec*/ 	.word	0x00028830
        /*08f0*/ 	.short	0x010a
        /*08f2*/ 	.byte	0x3f
	.zero		1


	//   ....[36]....
        /*08f4*/ 	.word	0x000116e0
        /*08f8*/ 	.word	0x00000006
        /*08fc*/ 	.word	0x00028830
        /*0900*/ 	.short	0x010a
        /*0902*/ 	.byte	0x3f
	.zero		1


	//   ....[37]....
        /*0904*/ 	.word	0x00011b30
        /*0908*/ 	.word	0x00000007
        /*090c*/ 	.word	0x00028850
        /*0910*/ 	.short	0x010a
        /*0912*/ 	.byte	0x3f
	.zero		1


	//   ....[38]....
        /*0914*/ 	.word	0x00011b70
        /*0918*/ 	.word	0x00000007
        /*091c*/ 	.word	0x00028850
        /*0920*/ 	.short	0x010a
        /*0922*/ 	.byte	0x3f
	.zero		1


	//   ....[39]....
        /*0924*/ 	.word	0x00013ee0
        /*0928*/ 	.word	0x00000009
        /*092c*/ 	.word	0x00000000
        /*0930*/ 	.short	0x0101
        /*0932*/ 	.byte	0x3f
	.zero		1


	//   ....[40]....
        /*0934*/ 	.word	0x00013f70
        /*0938*/ 	.word	0x0000000d
        /*093c*/ 	.word	0x00000000
        /*0940*/ 	.short	0x0101
        /*0942*/ 	.byte	0x3f
	.zero		1


	//   ....[41]....
        /*0944*/ 	.word	0x00014990
        /*0948*/ 	.word	0x00000006
        /*094c*/ 	.word	0x00028830
        /*0950*/ 	.short	0x010a
        /*0952*/ 	.byte	0x3f
	.zero		1


	//   ....[42]....
        /*0954*/ 	.word	0x000149e0
        /*0958*/ 	.word	0x00000006
        /*095c*/ 	.word	0x00028830
        /*0960*/ 	.short	0x010a
        /*0962*/ 	.byte	0x3f
	.zero		1


	//   ....[43]....
        /*0964*/ 	.word	0x00014e30
        /*0968*/ 	.word	0x00000007
        /*096c*/ 	.word	0x00028850
        /*0970*/ 	.short	0x010a
        /*0972*/ 	.byte	0x3f
	.zero		1


	//   ....[44]....
        /*0974*/ 	.word	0x00014e70
        /*0978*/ 	.word	0x00000007
        /*097c*/ 	.word	0x00028850
        /*0980*/ 	.short	0x010a
        /*0982*/ 	.byte	0x3f
	.zero		1


	//   ....[45]....
        /*0984*/ 	.word	0x00016810
        /*0988*/ 	.word	0x0000001d
        /*098c*/ 	.word	0x00000000
        /*0990*/ 	.short	0x0101
        /*0992*/ 	.byte	0x3f
	.zero		1


	//   ....[46]....
        /*0994*/ 	.word	0x00016960
        /*0998*/ 	.word	0x00000021
        /*099c*/ 	.word	0x00000000
        /*09a0*/ 	.short	0x0101
        /*09a2*/ 	.byte	0x3f
	.zero		1


	//   ....[47]....
        /*09a4*/ 	.word	0x00017300
        /*09a8*/ 	.word	0x0000000b
        /*09ac*/ 	.word	0x00028850
        /*09b0*/ 	.short	0x010a
        /*09b2*/ 	.byte	0x3f
	.zero		1


	//   ....[48]....
        /*09b4*/ 	.word	0x00017380
        /*09b8*/ 	.word	0x0000000b
        /*09bc*/ 	.word	0x00028850
        /*09c0*/ 	.short	0x010a
        /*09c2*/ 	.byte	0x3f
	.zero		1


	//   ....[49]....
        /*09c4*/ 	.word	0x00017930
        /*09c8*/ 	.word	0x00000008
        /*09cc*/ 	.word	0x00000000
        /*09d0*/ 	.short	0x0101
        /*09d2*/ 	.byte	0x3f
	.zero		1


	//   ....[50]....
        /*09d4*/ 	.word	0x00018b60
        /*09d8*/ 	.word	0x00000000
        /*09dc*/ 	.word	0x00000000
        /*09e0*/ 	.short	0x0101
        /*09e2*/ 	.byte	0x3f
	.zero		1


	//   ....[51]....
        /*09e4*/ 	.word	0x0001af00
        /*09e8*/ 	.word	0x00000009
        /*09ec*/ 	.word	0x00028820
        /*09f0*/ 	.short	0x010a
        /*09f2*/ 	.byte	0x3f
	.zero		1


	//   ....[52]....
        /*09f4*/ 	.word	0x0001af90
        /*09f8*/ 	.word	0x00000005
        /*09fc*/ 	.word	0x000288a0
        /*0a00*/ 	.short	0x010a
        /*0a02*/ 	.byte	0x3f
	.zero		1


	//   ....[53]....
        /*0a04*/ 	.word	0x0001b1c0
        /*0a08*/ 	.word	0x00000005
        /*0a0c*/ 	.word	0x000288c0
        /*0a10*/ 	.short	0x010a
        /*0a12*/ 	.byte	0x3f
	.zero		1


	//   ....[54]....
        /*0a14*/ 	.word	0x0001b540
        /*0a18*/ 	.word	0x00000006
        /*0a1c*/ 	.word	0x000288a0
        /*0a20*/ 	.short	0x010a
        /*0a22*/ 	.byte	0x3f
	.zero		1


	//   ....[55]....
        /*0a24*/ 	.word	0x0001b750
        /*0a28*/ 	.word	0x00000006
        /*0a2c*/ 	.word	0x000288c0
        /*0a30*/ 	.short	0x010a
        /*0a32*/ 	.byte	0x3f
	.zero		1


	//   ....[56]....
        /*0a34*/ 	.word	0x0001c540
        /*0a38*/ 	.word	0x00000007
        /*0a3c*/ 	.word	0x00028840
        /*0a40*/ 	.short	0x010a
        /*0a42*/ 	.byte	0x3f
	.zero		1


	//   ....[57]....
        /*0a44*/ 	.word	0x0001ca10
        /*0a48*/ 	.word	0x0000000a
        /*0a4c*/ 	.word	0x00028820
        /*0a50*/ 	.short	0x010a
        /*0a52*/ 	.byte	0x3f
	.zero		1


	//   ....[58]....
        /*0a54*/ 	.word	0x0001cd20
        /*0a58*/ 	.word	0x00000007
        /*0a5c*/ 	.word	0x00028840
        /*0a60*/ 	.short	0x010a
        /*0a62*/ 	.byte	0x3f
	.zero		1


	//   ....[59]....
        /*0a64*/ 	.word	0x0001cfe0
        /*0a68*/ 	.word	0x00000008
        /*0a6c*/ 	.word	0x00000060
        /*0a70*/ 	.short	0x010a
        /*0a72*/ 	.byte	0x3f
	.zero		1


	//   ....[60]....
        /*0a74*/ 	.word	0x0001d5a0
        /*0a78*/ 	.word	0x00000002
        /*0a7c*/ 	.word	0x00028840
        /*0a80*/ 	.short	0x010a
        /*0a82*/ 	.byte	0x3f
	.zero		1


	//   ....[61]....
        /*0a84*/ 	.word	0x0001d860
        /*0a88*/ 	.word	0x00000002
        /*0a8c*/ 	.word	0x00000060
        /*0a90*/ 	.short	0x010a
        /*0a92*/ 	.byte	0x3f
	.zero		1


	//   ....[62]....
        /*0a94*/ 	.word	0x0001dd20
        /*0a98*/ 	.word	0x00000002
        /*0a9c*/ 	.word	0x00028840
        /*0aa0*/ 	.short	0x010a
        /*0aa2*/ 	.byte	0x3f
	.zero		1


	//   ....[63]....
        /*0aa4*/ 	.word	0x0001dfe0
        /*0aa8*/ 	.word	0x00000002
        /*0aac*/ 	.word	0x00000060
        /*0ab0*/ 	.short	0x010a
        /*0ab2*/ 	.byte	0x3f
	.zero		1


	//   ....[64]....
        /*0ab4*/ 	.word	0x0001e440
        /*0ab8*/ 	.word	0x00000003
        /*0abc*/ 	.word	0x00028860
        /*0ac0*/ 	.short	0x010a
        /*0ac2*/ 	.byte	0x3f
	.zero		1


	//   ....[65]....
        /*0ac4*/ 	.word	0x0001f420
        /*0ac8*/ 	.word	0x00000000
        /*0acc*/ 	.word	0x00028820
        /*0ad0*/ 	.short	0x010a
        /*0ad2*/ 	.byte	0x3f
	.zero		1


	//   ....[66]....
        /*0ad4*/ 	.word	0x0001f5d0
        /*0ad8*/ 	.word	0x00000006
        /*0adc*/ 	.word	0x00000000
        /*0ae0*/ 	.short	0x010a
        /*0ae2*/ 	.byte	0x3f
	.zero		1


	//   ....[67]....
        /*0ae4*/ 	.word	0x0001f640
        /*0ae8*/ 	.word	0x00000007
        /*0aec*/ 	.word	0x00000000
        /*0af0*/ 	.short	0x010a
        /*0af2*/ 	.byte	0x3f
	.zero		1


	//   ....[68]....
        /*0af4*/ 	.word	0x0001f6b0
        /*0af8*/ 	.word	0x00000004
        /*0afc*/ 	.word	0x00000000
        /*0b00*/ 	.short	0x010a
        /*0b02*/ 	.byte	0x3f
	.zero		1


	//   ....[69]....
        /*0b04*/ 	.word	0x0001f6e0
        /*0b08*/ 	.word	0x00000003
        /*0b0c*/ 	.word	0x00000000
        /*0b10*/ 	.short	0x010a
        /*0b12*/ 	.byte	0x3f
	.zero		1


	//   ....[70]....
        /*0b14*/ 	.word	0x0001f740
        /*0b18*/ 	.word	0x00000069
        /*0b1c*/ 	.word	0x00028890
        /*0b20*/ 	.short	0x010a
        /*0b22*/ 	.byte	0x3f
	.zero		1


	//   ....[71]....
        /*0b24*/ 	.word	0x0001f790
        /*0b28*/ 	.word	0x00000069
        /*0b2c*/ 	.word	0x00028890
        /*0b30*/ 	.short	0x010a
        /*0b32*/ 	.byte	0x3f
	.zero		1


	//   ....[72]....
        /*0b34*/ 	.word	0x0001f7e0
        /*0b38*/ 	.word	0x00000069
        /*0b3c*/ 	.word	0x00028890
        /*0b40*/ 	.short	0x010a
        /*0b42*/ 	.byte	0x3f
	.zero		1


	//   ....[73]....
        /*0b44*/ 	.word	0x0001f830
        /*0b48*/ 	.word	0x00000069
        /*0b4c*/ 	.word	0x000288b0
        /*0b50*/ 	.short	0x010a
        /*0b52*/ 	.byte	0x3f
	.zero		1


	//   ....[74]....
        /*0b54*/ 	.word	0x00020330
        /*0b58*/ 	.word	0x00000002
        /*0b5c*/ 	.word	0x00028800
        /*0b60*/ 	.short	0x010a
        /*0b62*/ 	.byte	0x3f
	.zero		1


	//   ....[75]....
        /*0b64*/ 	.word	0x00020d80
        /*0b68*/ 	.word	0x00000002
        /*0b6c*/ 	.word	0x00028800
        /*0b70*/ 	.short	0x010a
        /*0b72*/ 	.byte	0x3f
	.zero		1


	//   ....[76]....
        /*0b74*/ 	.word	0x00020dd0
        /*0b78*/ 	.word	0x00000000
        /*0b7c*/ 	.word	0x00028830
        /*0b80*/ 	.short	0x010a
        /*0b82*/ 	.byte	0x3f
	.zero		1


	//   ....[77]....
        /*0b84*/ 	.word	0x00020e20
        /*0b88*/ 	.word	0x00000006
        /*0b8c*/ 	.word	0x00028830
        /*0b90*/ 	.short	0x010a
        /*0b92*/ 	.byte	0x3f
	.zero		1


	//   ....[78]....
        /*0b94*/ 	.word	0x00020e70
        /*0b98*/ 	.word	0x00000007
        /*0b9c*/ 	.word	0x00028850
        /*0ba0*/ 	.short	0x010a
        /*0ba2*/ 	.byte	0x3f
	.zero		1


	//   ....[79]....
        /*0ba4*/ 	.word	0x00020ec0
        /*0ba8*/ 	.word	0x00000006
        /*0bac*/ 	.word	0x00028830
        /*0bb0*/ 	.short	0x010a
        /*0bb2*/ 	.byte	0x3f
	.zero		1


	//   ....[80]....
        /*0bb4*/ 	.word	0x00020f10
        /*0bb8*/ 	.word	0x00000007
        /*0bbc*/ 	.word	0x00028850
        /*0bc0*/ 	.short	0x010a
        /*0bc2*/ 	.byte	0x3f
	.zero		1


	//   ....[81]....
        /*0bc4*/ 	.word	0x00020f60
        /*0bc8*/ 	.word	0x0000000b
        /*0bcc*/ 	.word	0x00028850
        /*0bd0*/ 	.short	0x010a
        /*0bd2*/ 	.byte	0x3f
	.zero		1


	//   ....[82]....
        /*0bd4*/ 	.word	0x00021100
        /*0bd8*/ 	.word	0x00000009
        /*0bdc*/ 	.word	0x00028820
        /*0be0*/ 	.short	0x010a
        /*0be2*/ 	.byte	0x3f
	.zero		1


	//   ....[83]....
        /*0be4*/ 	.word	0x00021150
        /*0be8*/ 	.word	0x00000005
        /*0bec*/ 	.word	0x000288a0
        /*0bf0*/ 	.short	0x010a
        /*0bf2*/ 	.byte	0x3f
	.zero		1


	//   ....[84]....
        /*0bf4*/ 	.word	0x000211a0
        /*0bf8*/ 	.word	0x00000005
        /*0bfc*/ 	.word	0x000288c0
        /*0c00*/ 	.short	0x010a
        /*0c02*/ 	.byte	0x3f
	.zero		1


	//   ....[85]....
        /*0c04*/ 	.word	0x000211f0
        /*0c08*/ 	.word	0x00000006
        /*0c0c*/ 	.word	0x000288a0
        /*0c10*/ 	.short	0x010a
        /*0c12*/ 	.byte	0x3f
	.zero		1


	//   ....[86]....
        /*0c14*/ 	.word	0x00021240
        /*0c18*/ 	.word	0x00000006
        /*0c1c*/ 	.word	0x000288c0
        /*0c20*/ 	.short	0x010a
        /*0c22*/ 	.byte	0x3f
	.zero		1


	//   ....[87]....
        /*0c24*/ 	.word	0x000213e0
        /*0c28*/ 	.word	0x00000007
        /*0c2c*/ 	.word	0x00028840
        /*0c30*/ 	.short	0x010a
        /*0c32*/ 	.byte	0x3f
	.zero		1


	//   ....[88]....
        /*0c34*/ 	.word	0x00021460
        /*0c38*/ 	.word	0x00000003
        /*0c3c*/ 	.word	0x00028820
        /*0c40*/ 	.short	0x010a
        /*0c42*/ 	.byte	0x3f
	.zero		1


	//   ....[89]....
        /*0c44*/ 	.word	0x000214b0
        /*0c48*/ 	.word	0x00000007
        /*0c4c*/ 	.word	0x00028840
        /*0c50*/ 	.short	0x010a
        /*0c52*/ 	.byte	0x3f
	.zero		1


	//   ....[90]....
        /*0c54*/ 	.word	0x00021500
        /*0c58*/ 	.word	0x00000008
        /*0c5c*/ 	.word	0x00000060
        /*0c60*/ 	.short	0x010a
        /*0c62*/ 	.byte	0x3f
	.zero		1


	//   ....[91]....
        /*0c64*/ 	.word	0x00021550
        /*0c68*/ 	.word	0x00000002
        /*0c6c*/ 	.word	0x00028840
        /*0c70*/ 	.short	0x010a
        /*0c72*/ 	.byte	0x3f
	.zero		1


	//   ....[92]....
        /*0c74*/ 	.word	0x000215a0
        /*0c78*/ 	.word	0x00000002
        /*0c7c*/ 	.word	0x00000060
        /*0c80*/ 	.short	0x010a
        /*0c82*/ 	.byte	0x3f
	.zero		1


	//   ....[93]....
        /*0c84*/ 	.word	0x000215f0
        /*0c88*/ 	.word	0x00000002
        /*0c8c*/ 	.word	0x00028840
        /*0c90*/ 	.short	0x010a
        /*0c92*/ 	.byte	0x3f
	.zero		1


	//   ....[94]....
        /*0c94*/ 	.word	0x00021640
        /*0c98*/ 	.word	0x00000002
        /*0c9c*/ 	.word	0x00000060
        /*0ca0*/ 	.short	0x010a
        /*0ca2*/ 	.byte	0x3f
	.zero		1


	//   ....[95]....
        /*0ca4*/ 	.word	0x00021690
        /*0ca8*/ 	.word	0x00000003
        /*0cac*/ 	.word	0x00028860
        /*0cb0*/ 	.short	0x010a
        /*0cb2*/ 	.byte	0x3f
	.zero		1


	//   ....[96]....
        /*0cb4*/ 	.word	0x00022050
        /*0cb8*/ 	.word	0x00000000
        /*0cbc*/ 	.word	0x00028820
        /*0cc0*/ 	.short	0x010a
        /*0cc2*/ 	.byte	0x3f
	.zero		1


	//   ....[97]....
        /*0cc4*/ 	.word	0x000221f0
        /*0cc8*/ 	.word	0x00000006
        /*0ccc*/ 	.word	0x00000000
        /*0cd0*/ 	.short	0x010a
        /*0cd2*/ 	.byte	0x3f
	.zero		1


	//   ....[98]....
        /*0cd4*/ 	.word	0x00022240
        /*0cd8*/ 	.word	0x00000007
        /*0cdc*/ 	.word	0x00000000
        /*0ce0*/ 	.short	0x010a
        /*0ce2*/ 	.byte	0x3f
	.zero		1


	//   ....[99]....
        /*0ce4*/ 	.word	0x00022290
        /*0ce8*/ 	.word	0x00000004
        /*0cec*/ 	.word	0x00000000
        /*0cf0*/ 	.short	0x010a
        /*0cf2*/ 	.byte	0x3f
	.zero		1


	//----- nvinfo : EIATTR_NUM_MBARRIERS
	.align		4
.L_358:
        /*0cf4*/ 	.byte	0x03, 0x38
        /*0cf6*/ 	.short	0x0016


	//----- nvinfo : EIATTR_EXIT_INSTR_OFFSETS
	.align		4
        /*0cf8*/ 	.byte	0x04, 0x1c
        /*0cfa*/ 	.short	(.L_360 - .L_359)


	//   ....[0]....
.L_359:
        /*0cfc*/ 	.word	0x0001f730


	//----- nvinfo : EIATTR_MAX_THREADS
	.align		4
.L_360:
        /*0d00*/ 	.byte	0x04, 0x05
        /*0d02*/ 	.short	(.L_362 - .L_361)
.L_361:
        /*0d04*/ 	.word	0x00000180
        /*0d08*/ 	.word	0x00000001
        /*0d0c*/ 	.word	0x00000001


	//----- nvinfo : EIATTR_CRS_STACK_SIZE
	.align		4
.L_362:
        /*0d10*/ 	.byte	0x04, 0x1e
        /*0d12*/ 	.short	(.L_364 - .L_363)
.L_363:
        /*0d14*/ 	.word	0x00000000


	//----- nvinfo : EIATTR_CBANK_PARAM_SIZE
	.align		4
.L_364:
        /*0d18*/ 	.byte	0x03, 0x19
        /*0d1a*/ 	.short	0x0a70


	//----- nvinfo : EIATTR_PARAM_CBANK
	.align		4
        /*0d1c*/ 	.byte	0x04, 0x0a
        /*0d1e*/ 	.short	(.L_366 - .L_365)
	.align		4
.L_365:
        /*0d20*/ 	.word	index@(.nv.constant0._ZN7cutlass13device_kernelIN5flash11enable_sm90INS1_16FlashAttnFwdSm90INS1_25CollectiveMainloopFwdSm90ILi2EN4cute5tupleIJNS5_1CILi1EEES8_S8_EEENS6_IJNS7_ILi128EEESA_SA_EEELi128ENS_10bfloat16_tEfNS_4arch4Sm90ELb1ELb0ELb1ELb1ELb0ELb1ELb0ELb1ELb1ELb0ELb0ELb0EEENS1_21CollectiveEpilogueFwdISB_S9_SC_SE_Li256ELb1ELb0ELb0ELb0EEENS1_36VarlenDynamicPersistentTileSchedulerILi128ELi128ELi256ELi32ELb0ELb0ELb1ELb1ELb1ELb1EEEEEEEEEvNT_6ParamsE)
        /*0d24*/ 	.short	0x0210
        /*0d26*/ 	.short	0x0a70


	//----- nvinfo : EIATTR_SW_WAR
	.align		4
.L_366:
        /*0d28*/ 	.byte	0x04, 0x36
        /*0d2a*/ 	.short	(.L_368 - .L_367)
.L_367:
        /*0d2c*/ 	.word	0x00000008
.L_368:


//--------------------- .nv.callgraph             --------------------------
	.section	.nv.callgraph,"",@"SHT_CUDA_CALLGRAPH"
	.align	4
	.sectionentsize	8
	.align		4
        /*0000*/ 	.word	0x00000000
	.align		4
        /*0004*/ 	.word	0xffffffff
	.align		4
        /*0008*/ 	.word	index@(_ZN7cutlass13device_kernelIN5flash11enable_sm90INS1_16FlashAttnFwdSm90INS1_25CollectiveMainloopFwdSm90ILi2EN4cute5tupleIJNS5_1CILi1EEES8_S8_EEENS6_IJNS7_ILi128EEENS7_ILi176EEESA_EEELi128ENS_10bfloat16_tEfNS_4arch4Sm90ELb0ELb0ELb1ELb0ELb0ELb0ELb0ELb1ELb1ELb0ELb0ELb0EEENS1_21CollectiveEpilogueFwdINS6_IJSA_SA_SB_EEES9_SD_SF_Li256ELb0ELb0ELb0ELb0EEENS1_29StaticPersistentTileSchedulerILb0EEEEEEEEEvNT_6ParamsE)
	.align		4
        /*000c*/ 	.word	index@(__assertfail)
	.align		4
        /*0010*/ 	.word	index@(_ZN7cutlass13device_kernelIN5flash11enable_sm90INS1_16FlashAttnFwdSm90INS1_25CollectiveMainloopFwdSm90ILi2EN4cute5tupleIJNS5_1CILi2EEENS7_ILi1EEES9_EEENS6_IJNS7_ILi128EEENS7_ILi176EEESB_EEELi128ENS_10bfloat16_tEfNS_4arch4Sm90ELb0ELb0ELb1ELb0ELb0ELb0ELb0ELb1ELb1ELb0ELb0ELb0EEENS1_21CollectiveEpilogueFwdINS6_IJSB_SB_SC_EEESA_SE_SG_Li256ELb0ELb0ELb0ELb0EEENS1_29StaticPersistentTileSchedulerILb0EEEEEEEEEvNT_6ParamsE)
	.align		4
        /*0014*/ 	.word	index@(__assertfail)
	.align		4
        /*0018*/ 	.word	index@(_ZN7cutlass13device_kernelIN5flash11enable_sm90INS1_16FlashAttnFwdSm90INS1_25CollectiveMainloopFwdSm90ILi2EN4cute5tupleIJNS5_1CILi1EEES8_S8_EEENS6_IJNS7_ILi128EEENS7_ILi176EEESA_EEELi128ENS_10bfloat16_tEfNS_4arch4Sm90ELb0ELb0ELb1ELb1ELb0ELb0ELb0ELb1ELb1ELb0ELb0ELb0EEENS1_21CollectiveEpilogueFwdINS6_IJSA_SA_SB_EEES9_SD_SF_Li256ELb1ELb0ELb0ELb0EEENS1_36VarlenDynamicPersistentTileSchedulerILi128ELi176ELi256ELi32ELb0ELb0ELb1ELb0ELb1ELb1EEEEEEEEEvNT_6ParamsE)
	.align		4
        /*001c*/ 	.word	index@(__assertfail)
	.align		4
        /*0020*/ 	.word	index@(_ZN7cutlass13device_kernelIN5flash11enable_sm90INS1_16FlashAttnFwdSm90INS1_25CollectiveMainloopFwdSm90ILi2EN4cute5tupleIJNS5_1CILi1EEES8_S8_EEENS6_IJNS7_ILi128EEENS7_ILi176EEESA_EEELi128ENS_10bfloat16_tEfNS_4arch4Sm90ELb0ELb0ELb1ELb1ELb0ELb1ELb0ELb1ELb1ELb0ELb0ELb0EEENS1_21CollectiveEpilogueFwdINS6_IJSA_SA_SB_EEES9_SD_SF_Li256ELb1ELb0ELb0ELb0EEENS1_36VarlenDynamicPersistentTileSchedulerILi128ELi176ELi256ELi32ELb0ELb0ELb1ELb0ELb1ELb1EEEEEEEEEvNT_6ParamsE)
	.align		4
        /*0024*/ 	.word	index@(__assertfail)
	.align		4
        /*0028*/ 	.word	index@(_ZN7cutlass13device_kernelIN5flash11enable_sm90INS1_16FlashAttnFwdSm90INS1_25CollectiveMainloopFwdSm90ILi2EN4cute5tupleIJNS5_1CILi1EEES8_S8_EEENS6_IJNS7_ILi128EEESA_SA_EEELi128ENS_10bfloat16_tEfNS_4arch4Sm90ELb0ELb1ELb1ELb0ELb0ELb0ELb0ELb1ELb1ELb0ELb0ELb0EEENS1_21CollectiveEpilogueFwdISB_S9_SC_SE_Li256ELb0ELb0ELb0ELb0EEENS1_30DynamicPersistentTileSchedulerILi256ELi32ELb0ELb0ELb1EEEEEEEEEvNT_6ParamsE)
	.align		4
        /*002c*/ 	.word	index@(__assertfail)
	.align		4
        /*0030*/ 	.word	index@(_ZN7cutlass13device_kernelIN5flash11enable_sm90INS1_16FlashAttnFwdSm90INS1_25CollectiveMainloopFwdSm90ILi2EN4cute5tupleIJNS5_1CILi1EEES8_S8_EEENS6_IJNS7_ILi128EEESA_SA_EEELi128ENS_10bfloat16_tEfNS_4arch4Sm90ELb0ELb1ELb1ELb1ELb0ELb0ELb0ELb1ELb1ELb0ELb0ELb0EEENS1_21CollectiveEpilogueFwdISB_S9_SC_SE_Li256ELb1ELb0ELb0ELb0EEENS1_36VarlenDynamicPersistentTileSchedulerILi128ELi128ELi256ELi32ELb0ELb0ELb1ELb1ELb0ELb1EEEEEEEEEvNT_6ParamsE)
	.align		4
        /*0034*/ 	.word	index@(__assertfail)
	.align		4
        /*0038*/ 	.word	index@(_ZN7cutlass13device_kernelIN5flash11enable_sm90INS1_16FlashAttnFwdSm90INS1_25CollectiveMainloopFwdSm90ILi2EN4cute5tupleIJNS5_1CILi1EEES8_S8_EEENS6_IJNS7_ILi128EEESA_SA_EEELi128ENS_10bfloat16_tEfNS_4arch4Sm90ELb0ELb1ELb1ELb1ELb0ELb1ELb0ELb1ELb1ELb0ELb0ELb0EEENS1_21CollectiveEpilogueFwdISB_S9_SC_SE_Li256ELb1ELb0ELb0ELb0EEENS1_36VarlenDynamicPersistentTileSchedulerILi128ELi128ELi256ELi32ELb0ELb0ELb1ELb1ELb0ELb1EEEEEEEEEvNT_6ParamsE)
	.align		4
        /*003c*/ 	.word	index@(__assertfail)
	.align		4
        /*0040*/ 	.word	index@(_ZN7cutlass13device_kernelIN5flash11enable_sm90INS1_16FlashAttnFwdSm90INS1_25CollectiveMainloopFwdSm90ILi2EN4cute5tupleIJNS5_1CILi1EEES8_S8_EEENS6_IJNS7_ILi128EEESA_SA_EEELi128ENS_10bfloat16_tEfNS_4arch4Sm90ELb1ELb0ELb1ELb0ELb0ELb0ELb0ELb1ELb1ELb0ELb0ELb0EEENS1_21CollectiveEpilogueFwdISB_S9_SC_SE_Li256ELb0ELb0ELb0ELb0EEENS1_30DynamicPersistentTileSchedulerILi256ELi32ELb0ELb0ELb1EEEEEEEEEvNT_6ParamsE)
	.align		4
        /*0044*/ 	.word	index@(__assertfail)
	.align		4
        /*0048*/ 	.word	index@(_ZN7cutlass13device_kernelIN5flash11enable_sm90INS1_16FlashAttnFwdSm90INS1_25CollectiveMainloopFwdSm90ILi2EN4cute5tupleIJNS5_1CILi1EEES8_S8_EEENS6_IJNS7_ILi128EEESA_SA_EEELi128ENS_10bfloat16_tEfNS_4arch4Sm90ELb1ELb0ELb1ELb1ELb0ELb0ELb0ELb1ELb1ELb0ELb0ELb0EEENS1_21CollectiveEpilogueFwdISB_S9_SC_SE_Li256ELb1ELb0ELb0ELb0EEENS1_36VarlenDynamicPersistentTileSchedulerILi128ELi128ELi256ELi32ELb0ELb0ELb1ELb1ELb1ELb1EEEEEEEEEvNT_6ParamsE)
	.align		4
        /*004c*/ 	.word	index@(__assertfail)
	.align		4
        /*0050*/ 	.word	index@(_ZN7cutlass13device_kernelIN5flash11enable_sm90INS1_16FlashAttnFwdSm90INS1_25CollectiveMainloopFwdSm90ILi2EN4cute5tupleIJNS5_1CILi1EEES8_S8_EEENS6_IJNS7_ILi128EEESA_SA_EEELi128ENS_10bfloat16_tEfNS_4arch4Sm90ELb1ELb0ELb1ELb1ELb0ELb1ELb0ELb1ELb1ELb0ELb0ELb0EEENS1_21CollectiveEpilogueFwdISB_S9_SC_SE_Li256ELb1ELb0ELb0ELb0EEENS1_36VarlenDynamicPersistentTileSchedulerILi128ELi128ELi256ELi32ELb0ELb0ELb1ELb1ELb1ELb1EEEEEEEEEvNT_6ParamsE)
	.align		4
        /*0054*/ 	.word	index@(__assertfail)
	.align		4
        /*0058*/ 	.word	0x00000000
	.align		4
        /*005c*/ 	.word	0xfffffffe
	.align		4
        /*0060*/ 	.word	0x00000000
	.align		4
        /*0064*/ 	.word	0xfffffffd
	.align		4
        /*0068*/ 	.word	0x00000000
	.align		4
        /*006c*/ 	.word	0xfffffffc


//--------------------- .nv.constant4             --------------------------
	.section	.nv.constant4,"a",@progbits
	.align	8
	.align		8
.nv.constant4:
        /*0000*/ 	.dword	__assertfail
	.align		8
        /*0008*/ 	.dword	__unnamed_1
	.align		8
        /*0010*/ 	.dword	__unnamed_2
	.align		8
        /*0018*/ 	.dword	__unnamed_3
	.align		8
        /*0020*/ 	.dword	__unnamed_4
	.align		8
        /*0028*/ 	.dword	__unnamed_5
	.align		8
        /*0030*/ 	.dword	__unnamed_6
	.align		8
        /*0038*/ 	.dword	__unnamed_7
	.align		8
        /*0040*/ 	.dword	__unnamed_8
	.align		8
        /*0048*/ 	.dword	_ZN74_INTERNAL_2e5bbd92_38_flash_fwd_hdim128_bf16_softcap_sm90_cu_348dd9ca_29494cuda3std3__45__cpo5beginE
	.align		8
        /*0050*/ 	.dword	_ZN74_INTERNAL_2e5bbd92_38_flash_fwd_hdim128_bf16_softcap_sm90_cu_348dd9ca_29494cuda3std3__45__cpo3endE
	.align		8
        /*0058*/ 	.dword	_ZN74_INTERNAL_2e5bbd92_38_flash_fwd_hdim128_bf16_softcap_sm90_cu_348dd9ca_29494cuda3std3__45__cpo6cbeginE
	.align		8
        /*0060*/ 	.dword	_ZN74_INTERNAL_2e5bbd92_38_flash_fwd_hdim128_bf16_softcap_sm90_cu_348dd9ca_29494cuda3std3__45__cpo4cendE
	.align		8
        /*0068*/ 	.dword	_ZN74_INTERNAL_2e5bbd92_38_flash_fwd_hdim128_bf16_softcap_sm90_cu_348dd9ca_29494cuda3std3__476_GLOBAL__N__2e5bbd92_38_flash_fwd_hdim128_bf16_softcap_sm90_cu_348dd9ca_29496ignoreE
	.align		8
        /*0070*/ 	.dword	_ZN74_INTERNAL_2e5bbd92_38_flash_fwd_hdim128_bf16_softcap_sm90_cu_348dd9ca_29494cuda3std3__419piecewise_constructE
	.align		8
        /*0078*/ 	.dword	_ZN74_INTERNAL_2e5bbd92_38_flash_fwd_hdim128_bf16_softcap_sm90_cu_348dd9ca_29494cuda3std3__48in_placeE
	.align		8
        /*0080*/ 	.dword	_ZN74_INTERNAL_2e5bbd92_38_flash_fwd_hdim128_bf16_softcap_sm90_cu_348dd9ca_29494cuda3std6ranges3__45__cpo4swapE
	.align		8
        /*0088*/ 	.dword	_ZN74_INTERNAL_2e5bbd92_38_flash_fwd_hdim128_bf16_softcap_sm90_cu_348dd9ca_29494cuda3std6ranges3__45__cpo9iter_moveE
	.align		8
        /*0090*/ 	.dword	_ZN74_INTERNAL_2e5bbd92_38_flash_fwd_hdim128_bf16_softcap_sm90_cu_348dd9ca_29494cute7productE
	.align		8
        /*0098*/ 	.dword	_ZN74_INTERNAL_2e5bbd92_38_flash_fwd_hdim128_bf16_softcap_sm90_cu_348dd9ca_29494cute1_E
	.align		8
        /*00a0*/ 	.dword	$str$23
	.align		8
        /*00a8*/ 	.dword	$str$24


//--------------------- .text._ZN7cutlass13device_kernelIN5flash11enable_sm90INS1_16FlashAttnFwdSm90INS1_25CollectiveMainloopFwdSm90ILi2EN4cute5tupleIJNS5_1CILi1EEES8_S8_EEENS6_IJNS7_ILi128EEENS7_ILi176EEESA_EEELi128ENS_10bfloat16_tEfNS_4arch4Sm90ELb0ELb0ELb1ELb0ELb0ELb0ELb0ELb1ELb1ELb0ELb0ELb0EEENS1_21CollectiveEpilogueFwdINS6_IJSA_SA_SB_EEES9_SD_SF_Li256ELb0ELb0ELb0ELb0EEENS1_29StaticPersistentTileSchedulerILb0EEEEEEEEEvNT_6ParamsE --------------------------
	.section	.text._ZN7cutlass13device_kernelIN5flash11enable_sm90INS1_16FlashAttnFwdSm90INS1_25CollectiveMainloopFwdSm90ILi2EN4cute5tupleIJNS5_1CILi1EEES8_S8_EEENS6_IJNS7_ILi128EEENS7_ILi176EEESA_EEELi128ENS_10bfloat16_tEfNS_4arch4Sm90ELb0ELb0ELb1ELb0ELb0ELb0ELb0ELb1ELb1ELb0ELb0ELb0EEENS1_21CollectiveEpilogueFwdINS6_IJSA_SA_SB_EEES9_SD_SF_Li256ELb0ELb0ELb0ELb0EEENS1_29StaticPersistentTileSchedulerILb0EEEEEEEEEvNT_6ParamsE,"ax",@progbits
	.align	128
.text._ZN7cutlass13device_kernelIN5flash11enable_sm90INS1_16FlashAttnFwdSm90INS1_25CollectiveMainloopFwdSm90ILi2EN4cute5tupleIJNS5_1CILi1EEES8_S8_EEENS6_IJNS7_ILi128EEENS7_ILi176EEESA_EEELi128ENS_10bfloat16_tEfNS_4arch4Sm90ELb0ELb0ELb1ELb0ELb0ELb0ELb0ELb1ELb1ELb0ELb0ELb0EEENS1_21CollectiveEpilogueFwdINS6_IJSA_SA_SB_EEES9_SD_SF_Li256ELb0ELb0ELb0ELb0EEENS1_29StaticPersistentTileSchedulerILb0EEEEEEEEEvNT_6ParamsE:
        .type           _ZN7cutlass13device_kernelIN5flash11enable_sm90INS1_16FlashAttnFwdSm90INS1_25CollectiveMainloopFwdSm90ILi2EN4cute5tupleIJNS5_1CILi1EEES8_S8_EEENS6_IJNS7_ILi128EEENS7_ILi176EEESA_EEELi128ENS_10bfloat16_tEfNS_4arch4Sm90ELb0ELb0ELb1ELb0ELb0ELb0ELb0ELb1ELb1ELb0ELb0ELb0EEENS1_21CollectiveEpilogueFwdINS6_IJSA_SA_SB_EEES9_SD_SF_Li256ELb0ELb0ELb0ELb0EEENS1_29StaticPersistentTileSchedulerILb0EEEEEEEEEvNT_6ParamsE,@function
        .size           _ZN7cutlass13device_kernelIN5flash11enable_sm90INS1_16FlashAttnFwdSm90INS1_25CollectiveMainloopFwdSm90ILi2EN4cute5tupleIJNS5_1CILi1EEES8_S8_EEENS6_IJNS7_ILi128EEENS7_ILi176EEESA_EEELi128ENS_10bfloat16_tEfNS_4arch4Sm90ELb0ELb0ELb1ELb0ELb0ELb0ELb0ELb1ELb1ELb0ELb0ELb0EEENS1_21CollectiveEpilogueFwdINS6_IJSA_SA_SB_EEES9_SD_SF_Li256ELb0ELb0ELb0ELb0EEENS1_29StaticPersistentTileSchedulerILb0EEEEEEEEEvNT_6ParamsE,(.L_x_2726 - _ZN7cutlass13device_kernelIN5flash11enable_sm90INS1_16FlashAttnFwdSm90INS1_25CollectiveMainloopFwdSm90ILi2EN4cute5tupleIJNS5_1CILi1EEES8_S8_EEENS6_IJNS7_ILi128EEENS7_ILi176EEESA_EEELi128ENS_10bfloat16_tEfNS_4arch4Sm90ELb0ELb0ELb1ELb0ELb0ELb0ELb0ELb1ELb1ELb0ELb0ELb0EEENS1_21CollectiveEpilogueFwdINS6_IJSA_SA_SB_EEES9_SD_SF_Li256ELb0ELb0ELb0ELb0EEENS1_29StaticPersistentTileSchedulerILb0EEEEEEEEEvNT_6ParamsE)
        .other          _ZN7cutlass13device_kernelIN5flash11enable_sm90INS1_16FlashAttnFwdSm90INS1_25CollectiveMainloopFwdSm90ILi2EN4cute5tupleIJNS5_1CILi1EEES8_S8_EEENS6_IJNS7_ILi128EEENS7_ILi176EEESA_EEELi128ENS_10bfloat16_tEfNS_4arch4Sm90ELb0ELb0ELb1ELb0ELb0ELb0ELb0ELb1ELb1ELb0ELb0ELb0EEENS1_21CollectiveEpilogueFwdINS6_IJSA_SA_SB_EEES9_SD_SF_Li256ELb0ELb0ELb0ELb0EEENS1_29StaticPersistentTileSchedulerILb0EEEEEEEEEvNT_6ParamsE,@"STO_CUDA_ENTRY STV_DEFAULT"
_ZN7cutlass13device_kernelIN5flash11enable_sm90INS1_16FlashAttnFwdSm90INS1_25CollectiveMainloopFwdSm90ILi2EN4cute5tupleIJNS5_1CILi1EEES8_S8_EEENS6_IJNS7_ILi128EEENS7_ILi176EEESA_EEELi128ENS_10bfloat16_tEfNS_4arch4Sm90ELb0ELb0ELb1ELb0ELb0ELb0ELb0ELb1ELb1ELb0ELb0ELb0EEENS1_21CollectiveEpilogueFwdINS6_IJSA_SA_SB_EEES9_SD_SF_Li256ELb0ELb0ELb0ELb0EEENS1_29StaticPersistentTileSchedulerILb0EEEEEEEEEvNT_6ParamsE:
[----:B------:R-:W1:Y:S02]  /*0000*/  LDC R1, c[0x0][0x28] ;  /* 0x00000a00ff017b82 */ /* 0x000e640000000800 */
[----:B-1----:R-:W-:Y:S01]  /*0010*/  VIADD R1, R1, 0xffffffe0 ;  /* 0xffffffe001017836 */ /* 0x002fe20000000000 */
[----:B------:R-:W1:Y:S01]  /*0020*/  S2R R3, SR_TID.X ;  /* 0x0000000000037919 */ /* 0x000e620000002100 */
[----:B------:R-:W-:Y:S01]  /*0030*/  ELECT P0, URZ, PT ;  /* 0x00000000003f782f */ /* 0x000fe20003800000 */
[----:B------:R-:W-:Y:S01]  /*0040*/  BSSY B0, `(.L_x_0) ;  /* 0x0000014000007945 */ /* 0x000fe20003800000 */
[--C-:B-1----:R-:W-:Y:S02]  /*0050*/  SHF.R.U32.HI R0, RZ, 0x5, R3.reuse ;  /* 0x00000005ff007819 */ /* 0x102fe40000011603 */
[----:B------:R-:W-:-:S03]  /*0060*/  SHF.R.U32.HI R4, RZ, 0x7, R3 ;  /* 0x00000007ff047819 */ /* 0x000fc60000011603 */
[----:B------:R-:W1:Y:S02]  /*0070*/  SHFL.IDX PT, R2, R0, RZ, 0x1f ;  /* 0x00001fff00027589 */ /* 0x000e6400000e0000 */
[----:B-1----:R-:W-:-:S13]  /*0080*/  ISETP.EQ.AND P0, PT, R2, RZ, P0 ;  /* 0x000000ff0200720c */ /* 0x002fda0000702270 */
[----:B------:R-:W-:Y:S05]  /*0090*/  @!P0 BRA `(.L_x_1) ;  /* 0x0000000000388947 */ /* 0x000fea0003800000 */
[----:B------:R-:W-:Y:S02]  /*00a0*/  ULDC.64 UR4, c[0x0][0x198] ;  /* 0x0000660000047ab9 */ /* 0x000fe40000000a00 */
[----:B------:R-:W-:Y:S02]  /*00b0*/  UIADD3 UR6, UP0, UR4, 0x270, URZ ;  /* 0x0000027004067890 */ /* 0x000fe4000ff1e03f */
[----:B------:R-:W-:Y:S02]  /*00c0*/  UIADD3 UR8, UP1, UR4, 0x370, URZ ;  /* 0x0000037004087890 */ /* 0x000fe4000ff3e03f */
[----:B------:R-:W-:Y:S02]  /*00d0*/  UIADD3 UR10, UP2, UR4, 0x470, URZ ;  /* 0x00000470040a7890 */ /* 0x000fe4000ff5e03f */
[----:B------:R-:W-:Y:S02]  /*00e0*/  UIADD3 UR4, UP3, UR4, 0x9f0, URZ ;  /* 0x000009f004047890 */ /* 0x000fe4000ff7e03f */
[----:B------:R-:W-:-:S02]  /*00f0*/  UIADD3.X UR7, URZ, UR5, URZ, UP0, !UPT ;  /* 0x000000053f077290 */ /* 0x000fc400087fe43f */
[----:B------:R-:W-:Y:S02]  /*0100*/  UIADD3.X UR9, URZ, UR5, URZ, UP1, !UPT ;  /* 0x000000053f097290 */ /* 0x000fe40008ffe43f */
[----:B------:R-:W-:Y:S02]  /*0110*/  UIADD3.X UR11, URZ, UR5, URZ, UP2, !UPT ;  /* 0x000000053f0b7290 */ /* 0x000fe400097fe43f */
[----:B------:R-:W-:-:S03]  /*0120*/  UIADD3.X UR5, URZ, UR5, URZ, UP3, !UPT ;  /* 0x000000053f057290 */ /* 0x000fc60009ffe43f */
[----:B------:R1:W-:Y:S02]  /*0130*/  UTMACCTL.PF [UR6] ;  /* 0x00000000060079b9 */ /* 0x0003e40008040000 */
[----:B------:R1:W-:Y:S02]  /*0140*/  UTMACCTL.PF [UR8] ;  /* 0x00000000080079b9 */ /* 0x0003e40008040000 */
[----:B------:R1:W-:Y:S02]  /*0150*/  UTMACCTL.PF [UR10] ;  /* 0x000000000a0079b9 */ /* 0x0003e40008040000 */
[----:B------:R1:W-:Y:S02]  /*0160*/  UTMACCTL.PF [UR4] ;  /* 0x00000000040079b9 */ /* 0x0003e40008040000 */
[----:B-1----:R-:W-:Y:S01]  /*0170*/  NOP ;  /* 0x0000000000007918 */ /* 0x002fe20000000000 */
.L_x_1:
[----:B------:R-:W-:Y:S05]  /*0180*/  BSYNC B0 ;  /* 0x0000000000007941 */ /* 0x000fea0003800000 */
.L_x_0:
[----:B------:R-:W-:Y:S01]  /*0190*/  VOTEU.ANY UP0, P0 ;  /* 0x00000000003f7886 */ /* 0x000fe20000000100 */
[----:B------:R-:W1:Y:S01]  /*01a0*/  SHFL.IDX PT, R4, R4, RZ, 0x1f ;  /* 0x00001fff04047589 */ /* 0x000e6200000e0000 */
[----:B------:R-:W-:Y:S01]  /*01b0*/  UMOV UR4, 0x1 ;  /* 0x0000000100047882 */ /* 0x000fe20000000000 */
[----:B------:R-:W-:Y:S01]  /*01c0*/  VOTEU.ANY UP1, P0 ;  /* 0x00000000003f7886 */ /* 0x000fe20000020100 */
[----:B------:R-:W-:Y:S01]  /*01d0*/  VOTEU.ANY UP2, P0 ;  /* 0x00000000003f7886 */ /* 0x000fe20000040100 */
[----:B------:R-:W2:Y:S01]  /*01e0*/  @UP0 S2UR UR7, SR_CgaCtaId ;  /* 0x00000000000709c3 */ /* 0x000ea20000008800 */
[----:B------:R-:W3:Y:S01]  /*01f0*/  SHFL.IDX PT, R2, R0, RZ, 0x1f ;  /* 0x00001fff00027589 */ /* 0x000ee200000e0000 */
[----:B------:R-:W-:Y:S01]  /*0200*/  @UP0 UMOV UR6, 0x400 ;  /* 0x0000040000060882 */ /* 0x000fe20000000000 */
[----:B------:R-:W-:-:S04]  /*0210*/  @UP0 UIADD3 UR4, -UR4, 0x100000, URZ ;  /* 0x0010000004040890 */ /* 0x000fc8000fffe13f */
[----:B------:R-:W-:Y:S02]  /*0220*/  @UP0 USHF.L.U32 UR5, UR4, 0xb, URZ ;  /* 0x0000000b04050899 */ /* 0x000fe4000800063f */
[----:B------:R-:W-:Y:S01]  /*0230*/  @UP0 USHF.L.U32 UR4, UR4, 0x1, URZ ;  /* 0x0000000104040899 */ /* 0x000fe2000800063f */
[----:B-1----:R-:W-:Y:S01]  /*0240*/  R2UR UR8, R4 ;  /* 0x00000000040872ca */ /* 0x002fe200000e0000 */
[----:B--2---:R-:W-:Y:S01]  /*0250*/  @UP0 ULEA UR6, UR7, UR6, 0x18 ;  /* 0x0000000607060291 */ /* 0x004fe2000f8ec03f */
[----:B---3--:R-:W-:-:S11]  /*0260*/  ISETP.NE.AND P1, PT, R2, RZ, PT ;  /* 0x000000ff0200720c */ /* 0x008fd60003f25270 */
[----:B------:R-:W-:Y:S01]  /*0270*/  UISETP.NE.AND UP0, UPT, UR8, URZ, UPT ;  /* 0x0000003f0800728c */ /* 0x000fe2000bf05270 */
[----:B------:R-:W1:Y:S02]  /*0280*/  FENCE.VIEW.ASYNC.S ;  /* 0x00000000000073c6 */ /* 0x000e640000000000 */
[----:B-1----:R1:W2:Y:S01]  /*0290*/  @UP1 SYNCS.EXCH.64 URZ, [UR6+0x34800], UR4 ;  /* 0x03480004063f15b2 */ /* 0x0022a20008000100 */
[----:B------:R1:W3:Y:S01]  /*02a0*/  @UP2 SYNCS.EXCH.64 URZ, [UR6+0x34820], UR4 ;  /* 0x03482004063f25b2 */ /* 0x0002e20008000100 */
[----:B------:R-:W-:Y:S06]  /*02b0*/  @P1 BRA `(.L_x_2) ;  /* 0x0000000000481947 */ /* 0x000fec0003800000 */
[----:B-1----:R-:W1:Y:S01]  /*02c0*/  S2UR UR5, SR_CgaCtaId ;  /* 0x00000000000579c3 */ /* 0x002e620000008800 */
[----:B------:R-:W-:Y:S01]  /*02d0*/  UMOV UR4, 0x400 ;  /* 0x0000040000047882 */ /* 0x000fe20000000000 */
[----:B------:R-:W-:Y:S01]  /*02e0*/  UMOV UR6, 0x1 ;  /* 0x0000000100067882 */ /* 0x000fe20000000000 */
[----:B------:R-:W-:Y:S01]  /*02f0*/  UMOV UR9, 0x2 ;  /* 0x0000000200097882 */ /* 0x000fe20000000000 */
[----:B------:R-:W-:-:S04]  /*0300*/  UIADD3 UR6, -UR6, 0x100000, URZ ;  /* 0x0010000006067890 */ /* 0x000fc8000fffe13f */
[----:B------:R-:W-:Y:S02]  /*0310*/  USHF.L.U32 UR7, UR6, 0xb, URZ ;  /* 0x0000000b06077899 */ /* 0x000fe4000800063f */
[----:B------:R-:W-:Y:S01]  /*0320*/  USHF.L.U32 UR6, UR6, 0x1, URZ ;  /* 0x0000000106067899 */ /* 0x000fe2000800063f */
[----:B------:R-:W-:Y:S01]  /*0330*/  ELECT P0, URZ, PT ;  /* 0x00000000003f782f */ /* 0x000fe20003800000 */
[----:B-1----:R-:W-:Y:S02]  /*0340*/  ULEA UR8, UR5, UR4, 0x18 ;  /* 0x0000000405087291 */ /* 0x002fe4000f8ec03f */
[----:B------:R-:W-:-:S04]  /*0350*/  UIADD3 UR4, -UR9, 0x100000, URZ ;  /* 0x0010000009047890 */ /* 0x000fc8000fffe13f */
[----:B------:R-:W-:Y:S02]  /*0360*/  USHF.L.U32 UR5, UR4, 0xb, URZ ;  /* 0x0000000b04057899 */ /* 0x000fe4000800063f */
[----:B------:R-:W-:Y:S01]  /*0370*/  USHF.L.U32 UR4, UR4, 0x1, URZ ;  /* 0x0000000104047899 */ /* 0x000fe2000800063f */
[----:B------:R-:W1:Y:S03]  /*0380*/  FENCE.VIEW.ASYNC.S ;  /* 0x00000000000073c6 */ /* 0x000e660000000000 */
[----:B-1----:R4:W1:Y:S08]  /*0390*/  SYNCS.EXCH.64 URZ, [UR8+0x34830], UR6 ;  /* 0x03483006083f75b2 */ /* 0x0028700008000100 */
[----:B------:R4:W1:Y:S01]  /*03a0*/  SYNCS.EXCH.64 URZ, [UR8+0x34840], UR4 ;  /* 0x03484004083f75b2 */ /* 0x0008620008000100 */
[----:B------:R4:W1:Y:S01]  /*03b0*/  SYNCS.EXCH.64 URZ, [UR8+0x34838], UR6 ;  /* 0x03483806083f75b2 */ /* 0x0008620008000100 */
[----:B------:R4:W1:Y:S02]  /*03c0*/  SYNCS.EXCH.64 URZ, [UR8+0x34848], UR4 ;  /* 0x03484804083f75b2 */ /* 0x0008640008000100 */
[----:B----4-:R-:W-:Y:S01]  /*03d0*/  NOP ;  /* 0x0000000000007918 */ /* 0x010fe20000000000 */
.L_x_2:
[----:B------:R-:W4:Y:S01]  /*03e0*/  SHFL.IDX PT, R2, R0, RZ, 0x1f ;  /* 0x00001fff00027589 */ /* 0x000f2200000e0000 */
[----:B------:R-:W-:Y:S01]  /*03f0*/  NOP ;  /* 0x0000000000007918 */ /* 0x000fe20000000000 */
[----:B----4-:R-:W-:-:S13]  /*0400*/  ISETP.NE.AND P0, PT, R2, RZ, PT ;  /* 0x000000ff0200720c */ /* 0x010fda0003f05270 */
[----:B------:R-:W-:Y:S05]  /*0410*/  @P0 BRA `(.L_x_3) ;  /* 0x0000000000480947 */ /* 0x000fea0003800000 */
[----:B-1----:R-:W1:Y:S01]  /*0420*/  S2UR UR5, SR_CgaCtaId ;  /* 0x00000000000579c3 */ /* 0x002e620000008800 */
[----:B------:R-:W-:Y:S01]  /*0430*/  UMOV UR4, 0x400 ;  /* 0x0000040000047882 */ /* 0x000fe20000000000 */
[----:B------:R-:W-:Y:S01]  /*0440*/  UMOV UR6, 0x1 ;  /* 0x0000000100067882 */ /* 0x000fe20000000000 */
[----:B------:R-:W-:Y:S01]  /*0450*/  UMOV UR7, 0x2 ;  /* 0x0000000200077882 */ /* 0x000fe20000000000 */
[----:B------:R-:W-:Y:S01]  /*0460*/  ELECT P0, URZ, PT ;  /* 0x00000000003f782f */ /* 0x000fe20003800000 */
[----:B-1----:R-:W-:Y:S02]  /*0470*/  ULEA UR8, UR5, UR4, 0x18 ;  /* 0x0000000405087291 */ /* 0x002fe4000f8ec03f */
[----:B------:R-:W-:-:S04]  /*0480*/  UIADD3 UR4, -UR6, 0x100000, URZ ;  /* 0x0010000006047890 */ /* 0x000fc8000fffe13f */
[----:B------:R-:W-:Y:S02]  /*0490*/  USHF.L.U32 UR5, UR4, 0xb, URZ ;  /* 0x0000000b04057899 */ /* 0x000fe4000800063f */
[----:B------:R-:W-:Y:S02]  /*04a0*/  USHF.L.U32 UR4, UR4, 0x1, URZ ;  /* 0x0000000104047899 */ /* 0x000fe4000800063f */
        /* <DEDUP_REMOVED lines=9> */
.L_x_3:
[----:B------:R-:W4:Y:S01]  /*0540*/  SHFL.IDX PT, R2, R0, RZ, 0x1f ;  /* 0x00001fff00027589 */ /* 0x000f2200000e0000 */
[----:B------:R-:W-:Y:S01]  /*0550*/  NOP ;  /* 0x0000000000007918 */ /* 0x000fe20000000000 */
[----:B----4-:R-:W-:-:S13]  /*0560*/  ISETP.NE.AND P0, PT, R2, RZ, PT ;  /* 0x000000ff0200720c */ /* 0x010fda0003f05270 */
[----:B------:R-:W-:Y:S05]  /*0570*/  @P0 BRA `(.L_x_4) ;  /* 0x0000000000380947 */ /* 0x000fea0003800000 */
[----:B-1----:R-:W1:Y:S01]  /*0580*/  S2UR UR5, SR_CgaCtaId ;  /* 0x00000000000579c3 */ /* 0x002e620000008800 */
[----:B------:R-:W-:Y:S01]  /*0590*/  UMOV UR4, 0x400 ;  /* 0x0000040000047882 */ /* 0x000fe20000000000 */
[----:B------:R-:W-:Y:S01]  /*05a0*/  UMOV UR7, 0x1 ;  /* 0x0000000100077882 */ /* 0x000fe20000000000 */
[----:B------:R-:W-:Y:S01]  /*05b0*/  ELECT P0, URZ, PT ;  /* 0x00000000003f782f */ /* 0x000fe20003800000 */
[----:B-1----:R-:W-:Y:S02]  /*05c0*/  ULEA UR6, UR5, UR4, 0x18 ;  /* 0x0000000405067291 */ /* 0x002fe4000f8ec03f */
[----:B------:R-:W-:-:S04]  /*05d0*/  UIADD3 UR4, -UR7, 0x100000, URZ ;  /* 0x0010000007047890 */ /* 0x000fc8000fffe13f */
[----:B------:R-:W-:Y:S02]  /*05e0*/  USHF.L.U32 UR5, UR4, 0xb, URZ ;  /* 0x0000000b04057899 */ /* 0x000fe4000800063f */
[----:B------:R-:W-:Y:S01]  /*05f0*/  USHF.L.U32 UR4, UR4, 0x1, URZ ;  /* 0x0000000104047899 */ /* 0x000fe2000800063f */
[----:B------:R-:W1:Y:S11]  /*0600*/  FENCE.VIEW.ASYNC.S ;  /* 0x00000000000073c6 */ /* 0x000e760000000000 */
[----:B-1----:R4:W1:Y:S01]  /*0610*/  SYNCS.EXCH.64 URZ, [UR6+0x34870], UR4 ;  /* 0x03487004063f75b2 */ /* 0x0028620008000100 */
[----:B------:R4:W1:Y:S01]  /*0620*/  SYNCS.EXCH.64 URZ, [UR6+0x34880], UR4 ;  /* 0x03488004063f75b2 */ /* 0x0008620008000100 */
[----:B------:R4:W1:Y:S01]  /*0630*/  SYNCS.EXCH.64 URZ, [UR6+0x34878], UR4 ;  /* 0x03487804063f75b2 */ /* 0x0008620008000100 */
[----:B------:R4:W1:Y:S02]  /*0640*/  SYNCS.EXCH.64 URZ, [UR6+0x34888], UR4 ;  /* 0x03488804063f75b2 */ /* 0x0008640008000100 */
[----:B----4-:R-:W-:Y:S01]  /*0650*/  NOP ;  /* 0x0000000000007918 */ /* 0x010fe20000000000 */
.L_x_4:
        /* <DEDUP_REMOVED lines=22> */
.L_x_5:
        /* <DEDUP_REMOVED lines=22> */
.L_x_6:
[----:B-1----:R-:W-:Y:S01]  /*0920*/  UMOV UR4, 0x1 ;  /* 0x0000000100047882 */ /* 0x002fe20000000000 */
[----:B------:R-:W-:Y:S01]  /*0930*/  PLOP3.LUT P0, PT, PT, PT, UP0, 0x80, 0x0 ;  /* 0x000000000000781c */ /* 0x000fe20003f0f008 */
[----:B------:R-:W-:Y:S01]  /*0940*/  USEL UR4, UR4, 0x2, !UP0 ;  /* 0x0000000204047887 */ /* 0x000fe2000c000000 */
[----:B------:R-:W-:-:S05]  /*0950*/  NOP ;  /* 0x0000000000007918 */ /* 0x000fca0000000000 */
[----:B------:R-:W-:-:S05]  /*0960*/  IMAD.U32 R2, RZ, RZ, UR4 ;  /* 0x00000004ff027e24 */ /* 0x000fca000f8e00ff */
[----:B------:R1:W-:Y:S01]  /*0970*/  STL [R1+0x1c], R2 ;  /* 0x00001c0201007387 */ /* 0x0003e20000100800 */
[----:B--23--:R-:W-:Y:S06]  /*0980*/  BAR.SYNC.DEFER_BLOCKING 0x0 ;  /* 0x0000000000007b1d */ /* 0x00cfec0000010000 */
[----:B------:R-:W-:Y:S05]  /*0990*/  @!P0 BRA `(.L_x_7) ;  /* 0x000000d000288947 */ /* 0x000fea0003800000 */
.L_x_8:
[----:B------:R-:W-:-:S08]  /*09a0*/  NOP ;  /* 0x0000000000007918 */ /* 0x000fd00000000000 */
[----:B------:R-:W2:Y:S02]  /*09b0*/  USETMAXREG.TRY_ALLOC.CTAPOOL UP0, 0xf0 ;  /* 0x000000f0000079c8 */ /* 0x000ea40008000600 */
[----:B--2---:R-:W-:-:S13]  /*09c0*/  PLOP3.LUT P0, PT, PT, PT, UP0, 0x80, 0x0 ;  /* 0x000000000000781c */ /* 0x004fda0003f0f008 */
[----:B------:R-:W-:Y:S05]  /*09d0*/  @!P0 BRA `(.L_x_8) ;  /* 0xfffffffc00f08947 */ /* 0x000fea000383ffff */
[----:B------:R-:W-:Y:S01]  /*09e0*/  LOP3.LUT R0, R3, 0xffffff80, RZ, 0xc0, !PT ;  /* 0xffffff8003007812 */ /* 0x000fe200078ec0ff */
[----:B------:R-:W2:Y:S08]  /*09f0*/  S2UR UR7, SR_CTAID.X ;  /* 0x00000000000779c3 */ /* 0x000eb00000002500 */
[----:B------:R-:W-:Y:S06]  /*0a00*/  BAR.ARV 0x8, 0x120 ;  /* 0x0204800000007b1d */ /* 0x000fec0000002000 */
[----:B------:R-:W-:-:S02]  /*0a10*/  ISETP.NE.AND P0, PT, R0, 0x80, PT ;  /* 0x000000800000780c */ /* 0x000fc40003f05270 */
[----:B------:R-:W2:Y:S11]  /*0a20*/  LDC R0, c[0x0][0xda4] ;  /* 0x00036900ff007b82 */ /* 0x000eb60000000800 */
[----:B------:R-:W-:Y:S06]  /*0a30*/  @!P0 BAR.ARV 0x9, 0x100 ;  /* 0x0244000000008b1d */ /* 0x000fec0000002000 */
[----:B--2---:R-:W-:-:S13]  /*0a40*/  ISETP.LE.AND P0, PT, R0, UR7, PT ;  /* 0x0000000700007c0c */ /* 0x004fda000bf03270 */
[----:B------:R-:W-:Y:S05]  /*0a50*/  @P0 EXIT ;  /* 0x000000000000094d */ /* 0x000fea0003800000 */
[----:B-1----:R-:W2:Y:S01]  /*0a60*/  LDL R2, [R1+0x1c] ;  /* 0x00001c0001027983 */ /* 0x002ea20000100800 */
[----:B------:R-:W-:Y:S01]  /*0a70*/  VIADD R0, R3, 0xffffff80 ;  /* 0xffffff8003007836 */ /* 0x000fe20000000000 */
[----:B------:R-:W1:Y:S01]  /*0a80*/  S2UR UR4, SR_CgaCtaId ;  /* 0x00000000000479c3 */ /* 0x000e620000008800 */
[----:B------:R-:W-:Y:S01]  /*0a90*/  UMOV UR39, 0x400 ;  /* 0x0000040000277882 */ /* 0x000fe20000000000 */
[----:B------:R-:W-:Y:S01]  /*0aa0*/  IMAD.MOV.U32 R225, RZ, RZ, -0x2 ;  /* 0xfffffffeffe17424 */ /* 0x000fe200078e00ff */
[----:B------:R-:W-:Y:S01]  /*0ab0*/  UMOV UR38, URZ ;  /* 0x0000003f00267c82 */ /* 0x000fe20008000000 */
[----:B------:R-:W-:Y:S01]  /*0ac0*/  SHF.R.S32.HI R3, RZ, 0x1f, R0 ;  /* 0x0000001fff037819 */ /* 0x000fe20000011400 */
[----:B------:R-:W-:-:S03]  /*0ad0*/  IMAD.U32 R19, RZ, RZ, UR7 ;  /* 0x00000007ff137e24 */ /* 0x000fc6000f8e00ff */
[CC--:B------:R-:W-:Y:S01]  /*0ae0*/  LEA.HI R5, R3.reuse, R0.reuse, RZ, 0x7 ;  /* 0x0000000003057211 */ /* 0x0c0fe200078f38ff */
[----:B------:R-:W3:Y:S01]  /*0af0*/  S2UR UR6, SR_SWINHI ;  /* 0x00000000000679c3 */ /* 0x000ee20000002f00 */
[-C--:B------:R-:W-:Y:S02]  /*0b00*/  LEA.HI R6, R3, R0.reuse, RZ, 0x4 ;  /* 0x0000000003067211 */ /* 0x080fe400078f20ff */
[----:B------:R-:W-:Y:S02]  /*0b10*/  LOP3.LUT R23, R5, 0xffffff80, RZ, 0xc0, !PT ;  /* 0xffffff8005177812 */ /* 0x000fe400078ec0ff */
[----:B------:R-:W-:Y:S02]  /*0b20*/  SHF.R.S32.HI R7, RZ, 0x4, R6 ;  /* 0x00000004ff077819 */ /* 0x000fe40000011406 */
[----:B------:R-:W-:Y:S02]  /*0b30*/  IADD3 R23, R0, -R23, RZ ;  /* 0x8000001700177210 */ /* 0x000fe40007ffe0ff */
[----:B------:R-:W-:-:S02]  /*0b40*/  LEA.HI R223, R3, R0, RZ, 0x5 ;  /* 0x0000000003df7211 */ /* 0x000fc400078f28ff */
[C---:B------:R-:W-:Y:S02]  /*0b50*/  LEA.HI R8, R6.reuse, R7, RZ, 0x1 ;  /* 0x0000000706087211 */ /* 0x040fe400078f08ff */
[----:B------:R-:W-:Y:S02]  /*0b60*/  LOP3.LUT R3, R6, 0x3fffff0, RZ, 0xc0, !PT ;  /* 0x03fffff006037812 */ /* 0x000fe400078ec0ff */
[----:B------:R-:W-:Y:S01]  /*0b70*/  LOP3.LUT R8, R8, 0x1ffffffe, RZ, 0xc0, !PT ;  /* 0x1ffffffe08087812 */ /* 0x000fe200078ec0ff */
[----:B-1----:R-:W-:Y:S01]  /*0b80*/  ULEA UR39, UR4, UR39, 0x18 ;  /* 0x0000002704277291 */ /* 0x002fe2000f8ec03f */
[----:B------:R-:W-:Y:S01]  /*0b90*/  SHF.R.S32.HI R223, RZ, 0x5, R223 ;  /* 0x00000005ffdf7819 */ /* 0x000fe200000114df */
[----:B------:R-:W-:Y:S01]  /*0ba0*/  IMAD.IADD R0, R0, 0x1, -R3 ;  /* 0x0000000100007824 */ /* 0x000fe200078e0a03 */
[----:B------:R-:W-:Y:S01]  /*0bb0*/  SHF.R.S32.HI R222, RZ, 0x7, R5 ;  /* 0x00000007ffde7819 */ /* 0x000fe20000011405 */
[----:B------:R-:W-:Y:S02]  /*0bc0*/  IMAD.IADD R8, R7, 0x1, -R8 ;  /* 0x0000000107087824 */ /* 0x000fe400078e0a08 */
[----:B------:R-:W-:Y:S01]  /*0bd0*/  IMAD R3, R223, 0x10, R0 ;  /* 0x00000010df037824 */ /* 0x000fe200078e0200 */
[----:B------:R-:W-:Y:S01]  /*0be0*/  LEA.HI R5, R5, R222, RZ, 0x1 ;  /* 0x000000de05057211 */ /* 0x000fe200078f08ff */
[----:B------:R-:W-:Y:S01]  /*0bf0*/  UMOV UR4, UR39 ;  /* 0x0000002700047c82 */ /* 0x000fe20008000000 */
[----:B---3--:R-:W-:Y:S01]  /*0c00*/  UMOV UR5, UR6 ;  /* 0x0000000600057c82 */ /* 0x008fe20008000000 */
[----:B------:R-:W-:Y:S01]  /*0c10*/  MOV R16, UR4 ;  /* 0x0000000400107c02 */ /* 0x000fe20008000f00 */
[----:B------:R-:W-:Y:S01]  /*0c20*/  IMAD.U32 R17, RZ, RZ, UR5 ;  /* 0x00000005ff117e24 */ /* 0x000fe2000f8e00ff */
[----:B------:R-:W-:Y:S01]  /*0c30*/  LOP3.LUT R5, R5, 0x3fffffe, RZ, 0xc0, !PT ;  /* 0x03fffffe05057812 */ /* 0x000fe200078ec0ff */
[----:B------:R-:W-:Y:S01]  /*0c40*/  UMOV UR5, URZ ;  /* 0x0000003f00057c82 */ /* 0x000fe20008000000 */
[----:B------:R-:W-:-:S02]  /*0c50*/  LEA R3, R3, R8, 0x3 ;  /* 0x0000000803037211 */ /* 0x000fc400078e18ff */
[----:B------:R-:W-:Y:S02]  /*0c60*/  IADD3 R5, R222, -R5, RZ ;  /* 0x80000005de057210 */ /* 0x000fe40007ffe0ff */
[----:B------:R-:W-:Y:S01]  /*0c70*/  MOV R22, UR5 ;  /* 0x0000000500167c02 */ /* 0x000fe20008000f00 */
[----:B------:R-:W-:-:S04]  /*0c80*/  IMAD.SHL.U32 R3, R3, 0x8, RZ ;  /* 0x0000000803037824 */ /* 0x000fc800078e00ff */
[----:B------:R-:W-:Y:S01]  /*0c90*/  IMAD.WIDE R16, R3, 0x2, R16 ;  /* 0x0000000203107825 */ /* 0x000fe200078e0210 */
[----:B--2---:R-:W-:Y:S02]  /*0ca0*/  R2UR UR8, R2 ;  /* 0x00000000020872ca */ /* 0x004fe400000e0000 */
[----:B------:R-:W-:-:S04]  /*0cb0*/  SHF.R.S32.HI R2, RZ, 0x1f, R23 ;  /* 0x0000001fff027819 */ /* 0x000fc80000011417 */
[CC--:B------:R-:W-:Y:S02]  /*0cc0*/  LEA.HI R4, R2.reuse, R23.reuse, RZ, 0x2 ;  /* 0x0000001702047211 */ /* 0x0c0fe400078f10ff */
[----:B------:R-:W-:Y:S02]  /*0cd0*/  LEA.HI R2, R2, R23, RZ, 0x5 ;  /* 0x0000001702027211 */ /* 0x000fe400078f28ff */
[--C-:B------:R-:W-:Y:S02]  /*0ce0*/  SHF.R.S32.HI R6, RZ, 0x2, R4.reuse ;  /* 0x00000002ff067819 */ /* 0x100fe40000011404 */
[----:B------:R-:W-:Y:S01]  /*0cf0*/  SHF.R.S32.HI R9, RZ, 0x1f, R4 ;  /* 0x0000001fff097819 */ /* 0x000fe20000011404 */
[----:B------:R-:W-:Y:S01]  /*0d00*/  ULOP3.LUT UR4, UR8, 0x1, URZ, 0xfc, !UPT ;  /* 0x0000000108047892 */ /* 0x000fe2000f8efc3f */
[----:B------:R-:W-:Y:S02]  /*0d10*/  SHF.R.S32.HI R2, RZ, 0x5, R2 ;  /* 0x00000005ff027819 */ /* 0x000fe40000011402 */
[----:B------:R-:W-:-:S02]  /*0d20*/  LEA.HI R9, R9, R6, RZ, 0x3 ;  /* 0x0000000609097211 */ /* 0x000fc400078f18ff */
[----:B------:R-:W-:Y:S01]  /*0d30*/  LOP3.LUT R4, R4, 0x7ffffffc, RZ, 0xc0, !PT ;  /* 0x7ffffffc04047812 */ /* 0x000fe200078ec0ff */
[----:B------:R-:W-:Y:S01]  /*0d40*/  IMAD.U32 R226, RZ, RZ, UR4 ;  /* 0x00000004ffe27e24 */ /* 0x000fe2000f8e00ff */
[----:B------:R-:W-:Y:S01]  /*0d50*/  LOP3.LUT R9, R9, 0xfffffff8, RZ, 0xc0, !PT ;  /* 0xfffffff809097812 */ /* 0x000fe200078ec0ff */
[----:B------:R-:W-:Y:S02]  /*0d60*/  UMOV UR4, URZ ;  /* 0x0000003f00047c82 */ /* 0x000fe40008000000 */
[----:B------:R-:W-:Y:S02]  /*0d70*/  IMAD.IADD R4, R23, 0x1, -R4 ;  /* 0x0000000117047824 */ /* 0x000fe400078e0a04 */
[----:B------:R-:W-:Y:S02]  /*0d80*/  IMAD.IADD R9, R6, 0x1, -R9 ;  /* 0x0000000106097824 */ /* 0x000fe400078e0a09 */
[----:B------:R-:W-:Y:S02]  /*0d90*/  IMAD R225, R4, R225, 0xb0 ;  /* 0x000000b004e17424 */ /* 0x000fe400078e02e1 */
[----:B------:R-:W-:-:S04]  /*0da0*/  IMAD R2, R2, 0x10, R9 ;  /* 0x0000001002027824 */ /* 0x000fc800078e0209 */
[----:B------:R-:W-:Y:S02]  /*0db0*/  IMAD R224, R5, 0x40, R2 ;  /* 0x0000004005e07824 */ /* 0x000fe400078e0202 */
[----:B------:R-:W-:-:S07]  /*0dc0*/  IMAD.U32 R2, RZ, RZ, UR4 ;  /* 0x00000004ff027e24 */ /* 0x000fce000f8e00ff */
.L_x_31:
[----:B------:R-:W1:Y:S01]  /*0dd0*/  SHFL.IDX PT, R0, R222, RZ, 0x1f ;  /* 0x00001fffde007589 */ /* 0x000e6200000e0000 */
[----:B------:R-:W-:Y:S01]  /*0de0*/  ULDC.64 UR6, c[0x0][0x3f8] ;  /* 0x0000fe0000067ab9 */ /* 0x000fe20000000a00 */
[----:B------:R-:W-:Y:S01]  /*0df0*/  ULDC UR4, c[0x0][0xda8] ;  /* 0x00036a0000047ab9 */ /* 0x000fe20000000800 */
[----:B------:R-:W-:Y:S01]  /*0e00*/  UISETP.NE.U32.AND UP0, UPT, UR6, URZ, UPT ;  /* 0x0000003f0600728c */ /* 0x000fe2000bf05070 */
[----:B------:R-:W-:Y:S01]  /*0e10*/  R2UR UR12, R19 ;  /* 0x00000000130c72ca */ /* 0x000fe200000e0000 */
[----:B------:R-:W-:Y:S02]  /*0e20*/  UISETP.NE.AND UP1, UPT, UR4, 0x1, UPT ;  /* 0x000000010400788c */ /* 0x000fe4000bf25270 */
[----:B------:R-:W-:Y:S01]  /*0e30*/  UISETP.NE.AND.EX UP0, UPT, UR7, URZ, UPT, UP0 ;  /* 0x0000003f0700728c */ /* 0x000fe2000bf05300 */
[----:B------:R-:W-:Y:S01]  /*0e40*/  ULDC UR4, c[0x0][0xdb4] ;  /* 0x00036d0000047ab9 */ /* 0x000fe20000000800 */
[----:B------:R-:W-:Y:S01]  /*0e50*/  ULDC UR37, c[0x0][0x404] ;  /* 0x0001010000257ab9 */ /* 0x000fe20000000800 */
[----:B------:R-:W-:-:S02]  /*0e60*/  UISETP.NE.AND UP2, UPT, UR4, 0x1, UPT ;  /* 0x000000010400788c */ /* 0x000fc4000bf45270 */
[----:B------:R-:W-:Y:S02]  /*0e70*/  UIADD3 UR11, UR39, 0x16400, URZ ;  /* 0x00016400270b7890 */ /* 0x000fe4000fffe03f */
[----:B------:R-:W-:Y:S01]  /*0e80*/  USEL UR37, UR37, 0x1, UP0 ;  /* 0x0000000125257887 */ /* 0x000fe20008000000 */
[----:B------:R-:W-:Y:S01]  /*0e90*/  ULDC UR9, c[0x0][0x2e0] ;  /* 0x0000b80000097ab9 */ /* 0x000fe20000000800 */
[----:B------:R-:W-:Y:S01]  /*0ea0*/  ULOP3.LUT UP0, URZ, UR11, 0x9f, URZ, 0xc0, !UPT ;  /* 0x0000009f0b3f7892 */ /* 0x000fe2000f80c03f */
[----:B------:R-:W-:Y:S01]  /*0eb0*/  @UP1 ULDC UR6, c[0x0][0xdac] ;  /* 0x00036b0000061ab9 */ /* 0x000fe20000000800 */
[----:B------:R-:W-:Y:S02]  /*0ec0*/  UIMAD UR37, UR37, UR9, URZ ;  /* 0x00000009252572a4 */ /* 0x000fe4000f8e023f */
[----:B------:R-:W-:Y:S01]  /*0ed0*/  UIMAD.WIDE.U32 UR6, UR12, UR6, URZ ;  /* 0x000000060c0672a5 */ /* 0x000fe2000f8e003f */
[----:B-1----:R-:W-:Y:S01]  /*0ee0*/  R2UR UR14, R0 ;  /* 0x00000000000e72ca */ /* 0x002fe200000e0000 */
[----:B------:R-:W-:Y:S01]  /*0ef0*/  @UP1 ULDC UR10, c[0x0][0xdb0] ;  /* 0x00036c00000a1ab9 */ /* 0x000fe20000000800 */
[----:B------:R-:W-:Y:S01]  /*0f00*/  PLOP3.LUT P0, PT, PT, PT, UP0, 0x80, 0x0 ;  /* 0x000000000000781c */ /* 0x000fe20003f0f008 */
[----:B------:R-:W-:Y:S01]  /*0f10*/  UMOV UR13, UR12 ;  /* 0x0000000c000d7c82 */ /* 0x000fe20008000000 */
[----:B------:R-:W-:-:S06]  /*0f20*/  @UP1 USHF.R.U32.HI UR13, URZ, UR10, UR7 ;  /* 0x0000000a3f0d1299 */ /* 0x000fcc0008011607 */
[----:B------:R-:W-:Y:S01]  /*0f30*/  IMAD.U32 R221, RZ, RZ, UR13 ;  /* 0x0000000dffdd7e24 */ /* 0x000fe2000f8e00ff */
[----:B------:R-:W-:Y:S02]  /*0f40*/  UMOV UR36, UR13 ;  /* 0x0000000d00247c82 */ /* 0x000fe40008000000 */
[----:B------:R-:W-:Y:S02]  /*0f50*/  ULEA.HI UR4, UR14, UR14, URZ, 0x1 ;  /* 0x0000000e0e047291 */ /* 0x000fe4000f8f083f */
[----:B------:R-:W-:Y:S02]  /*0f60*/  IMAD.U32 R18, RZ, RZ, UR14 ;  /* 0x0000000eff127e24 */ /* 0x000fe4000f8e00ff */
[----:B------:R-:W-:-:S03]  /*0f70*/  ULOP3.LUT UR8, UR4, 0x1e, URZ, 0xc0, !UPT ;  /* 0x0000001e04087892 */ /* 0x000fc6000f8ec03f */
[----:B------:R-:W-:Y:S01]  /*0f80*/  @UP2 ULDC.64 UR4, c[0x0][0xdb8] ;  /* 0x00036e0000042ab9 */ /* 0x000fe20000000a00 */
[----:B------:R-:W-:Y:S02]  /*0f90*/  UIADD3 UR9, UR14, -UR8, URZ ;  /* 0x800000080e097290 */ /* 0x000fe4000fffe03f */
[----:B------:R-:W-:Y:S02]  /*0fa0*/  UIADD3 UR8, UR37, 0xaf, URZ ;  /* 0x000000af25087890 */ /* 0x000fe4000fffe03f */
[----:B------:R-:W-:Y:S02]  /*0fb0*/  ULEA UR10, UR9, UR11, 0xd ;  /* 0x0000000b090a7291 */ /* 0x000fe4000f8e683f */
[----:B------:R-:W-:Y:S02]  /*0fc0*/  UIMAD.WIDE UR8, UR8, 0x2e8ba2e9, URZ ;  /* 0x2e8ba2e9080878a5 */ /* 0x000fe4000f8e023f */
[----:B------:R-:W-:Y:S02]  /*0fd0*/  UIMAD.WIDE.U32 UR6, UR13, UR4, URZ ;  /* 0x000000040d0672a5 */ /* 0x000fe4000f8e003f */
[----:B------:R-:W-:-:S02]  /*0fe0*/  USHF.R.U32.HI UR10, URZ, 0x4, UR10 ;  /* 0x000000043f0a7899 */ /* 0x000fc4000801160a */
[----:B------:R-:W-:Y:S01]  /*0ff0*/  USHF.R.U32.HI UR61, URZ, 0x1f, UR9 ;  /* 0x0000001f3f3d7899 */ /* 0x000fe20008011609 */
[----:B------:R-:W-:Y:S01]  /*1000*/  UMOV UR4, UR12 ;  /* 0x0000000c00047c82 */ /* 0x000fe20008000000 */
[----:B------:R-:W-:Y:S01]  /*1010*/  ULOP3.LUT UR40, UR10, 0x3fff, URZ, 0xc0, !UPT ;  /* 0x00003fff0a287892 */ /* 0x000fe2000f8ec03f */
[----:B------:R-:W-:Y:S01]  /*1020*/  MOV R220, UR4 ;  /* 0x0000000400dc7c02 */ /* 0x000fe20008000f00 */
[----:B------:R-:W-:Y:S02]  /*1030*/  @UP2 USHF.R.U32.HI UR36, URZ, UR5, UR7 ;  /* 0x000000053f242299 */ /* 0x000fe40008011607 */
[----:B------:R-:W-:Y:S01]  /*1040*/  ULEA.HI.SX32 UR61, UR9, UR61, 0x1b ;  /* 0x0000003d093d7291 */ /* 0x000fe2000f8fda3f */
[----:B--2---:R-:W-:Y:S11]  /*1050*/  @!P0 BRA `(.L_x_9) ;  /* 0x0000000000408947 */ /* 0x004ff60003800000 */
[----:B------:R-:W-:Y:S01]  /*1060*/  MOV R0, 0x0 ;  /* 0x0000000000007802 */ /* 0x000fe20000000f00 */
[----:B------:R-:W-:Y:S01]  /*1070*/  ULDC.64 UR4, c[0x4][0xa0] ;  /* 0x0100280000047ab9 */ /* 0x000fe20000000a00 */
[----:B------:R-:W-:Y:S01]  /*1080*/  ULDC.64 UR6, c[0x4][0x40] ;  /* 0x0100100000067ab9 */ /* 0x000fe20000000a00 */
[----:B------:R-:W-:Y:S01]  /*1090*/  IMAD.U32 R4, RZ, RZ, UR4 ;  /* 0x00000004ff047e24 */ /* 0x000fe2000f8e00ff */
[----:B------:R1:W2:Y:S01]  /*10a0*/  LDC.64 R14, c[0x4][R0] ;  /* 0x01000000000e7b82 */ /* 0x0002a20000000a00 */
[----:B------:R-:W-:Y:S01]  /*10b0*/  IMAD.U32 R5, RZ, RZ, UR5 ;  /* 0x00000005ff057e24 */ /* 0x000fe2000f8e00ff */
[----:B------:R-:W-:Y:S01]  /*10c0*/  ULDC.64 UR4, c[0x4][0xa8] ;  /* 0x01002a0000047ab9 */ /* 0x000fe20000000a00 */
[----:B------:R-:W-:Y:S01]  /*10d0*/  IMAD.U32 R10, RZ, RZ, UR6 ;  /* 0x00000006ff0a7e24 */ /* 0x000fe2000f8e00ff */
[----:B------:R-:W-:Y:S01]  /*10e0*/  MOV R7, UR5 ;  /* 0x0000000500077c02 */ /* 0x000fe20008000f00 */
[----:B------:R-:W-:Y:S01]  /*10f0*/  IMAD.U32 R6, RZ, RZ, UR4 ;  /* 0x00000004ff067e24 */ /* 0x000fe2000f8e00ff */
[----:B------:R-:W-:Y:S01]  /*1100*/  MOV R12, 0x1 ;  /* 0x00000001000c7802 */ /* 0x000fe20000000f00 */
[----:B------:R-:W-:-:S02]  /*1110*/  IMAD.U32 R11, RZ, RZ, UR7 ;  /* 0x00000007ff0b7e24 */ /* 0x000fc4000f8e00ff */
[----:B------:R-:W-:Y:S02]  /*1120*/  IMAD.MOV.U32 R8, RZ, RZ, 0x70 ;  /* 0x00000070ff087424 */ /* 0x000fe400078e00ff */
[----:B-1----:R-:W-:-:S07]  /*1130*/  IMAD.MOV.U32 R13, RZ, RZ, RZ ;  /* 0x000000ffff0d7224 */ /* 0x002fce00078e00ff */
[----:B------:R-:W-:-:S07]  /*1140*/  LEPC R20, `(.L_x_9) ;  /* 0x000000001014794e */ /* 0x000fce0000000000 */
[----:B--2---:R-:W-:Y:S05]  /*1150*/  CALL.ABS.NOINC R14 ;  /* 0x000000000e007343 */ /* 0x004fea0003c00000 */
.L_x_9:
[----:B------:R-:W-:Y:S02]  /*1160*/  R2UR UR4, R22 ;  /* 0x00000000160472ca */ /* 0x000fe400000e0000 */
[----:B------:R-:W-:-:S11]  /*1170*/  R2UR UR5, R226 ;  /* 0x00000000e20572ca */ /* 0x000fd600000e0000 */
[----:B------:R-:W-:Y:S02]  /*1180*/  ULOP3.LUT UR4, UR4, 0x1, URZ, 0xc0, !UPT ;  /* 0x0000000104047892 */ /* 0x000fe4000f8ec03f */
[----:B------:R-:W-:-:S04]  /*1190*/  IMAD.U32 R3, RZ, RZ, UR5 ;  /* 0x00000005ff037e24 */ /* 0x000fc8000f8e00ff */
[----:B------:R-:W-:Y:S01]  /*11a0*/  IMAD.U32 R0, RZ, RZ, UR4 ;  /* 0x00000004ff007e24 */ /* 0x000fe2000f8e00ff */
[----:B------:R-:W-:-:S04]  /*11b0*/  ISETP.NE.AND P0, PT, R3, 0x3, PT ;  /* 0x000000030300780c */ /* 0x000fc80003f05270 */
[----:B------:R-:W-:-:S04]  /*11c0*/  SHF.L.U32 R0, R0, 0x1f, RZ ;  /* 0x0000001f00007819 */ /* 0x000fc800000006ff */
[----:B------:R-:W1:Y:S02]  /*11d0*/  SYNCS.PHASECHK.TRANS64.TRYWAIT P1, [UR39+0x34800], R0 ;  /* 0x03480000ff0075a7 */ /* 0x000e640008020167 */
[----:B-1----:R-:W-:Y:S05]  /*11e0*/  @!P1 BRA `(.L_x_10) ;  /* 0x000000f400dc9947 */ /* 0x002fea0003800000 */
.L_x_88:
[----:B------:R-:W-:Y:S05]  /*11f0*/  @!P0 BRA `(.L_x_11) ;  /* 0x0000000000048947 */ /* 0x000fea0003800000 */
[----:B------:R-:W-:Y:S01]  /*1200*/  BPT.TRAP 0x1 ;  /* 0x000000040000795c */ /* 0x000fe20000300000 */
.L_x_11:
[----:B------:R-:W-:Y:S02]  /*1210*/  R2UR UR4, R2 ;  /* 0x00000000020472ca */ /* 0x000fe400000e0000 */
[----:B-1----:R-:W-:-:S04]  /*1220*/  MOV R3, UR38 ;  /* 0x0000002600037c02 */ /* 0x002fc80008000f00 */
[----:B------:R-:W-:-:S07]  /*1230*/  LEA R3, R3, UR39, 0x3 ;  /* 0x0000002703037c11 */ /* 0x000fce000f8e18ff */
[----:B------:R-:W-:-:S05]  /*1240*/  IMAD.U32 R0, RZ, RZ, UR4 ;  /* 0x00000004ff007e24 */ /* 0x000fca000f8e00ff */
[----:B------:R-:W-:-:S04]  /*1250*/  SHF.L.U32 R0, R0, 0x1f, RZ ;  /* 0x0000001f00007819 */ /* 0x000fc800000006ff */
[----:B------:R1:W2:Y:S01]  /*1260*/  SYNCS.PHASECHK.TRANS64.TRYWAIT P2, [R3+URZ+0x34830], R0 ;  /* 0x03483000030075a7 */ /* 0x0002a2000804017f */
[----:B------:R-:W-:Y:S05]  /*1270*/  @!P0 BRA `(.L_x_12) ;  /* 0x0000000000048947 */ /* 0x000fea0003800000 */
[----:B------:R-:W-:Y:S01]  /*1280*/  BPT.TRAP 0x1 ;  /* 0x000000040000795c */ /* 0x000fe20000300000 */
.L_x_12:
[----:B------:R-:W3:Y:S01]  /*1290*/  S2R R4, SR_TID.X ;  /* 0x0000000000047919 */ /* 0x000ee20000002100 */
[----:B------:R-:W-:Y:S01]  /*12a0*/  IMAD.MOV.U32 R87, RZ, RZ, RZ ;  /* 0x000000ffff577224 */ /* 0x000fe200078e00ff */
[----:B---3--:R-:W-:-:S04]  /*12b0*/  LOP3.LUT R4, R4, 0x7f, RZ, 0xc0, !PT ;  /* 0x0000007f04047812 */ /* 0x008fc800078ec0ff */
[----:B------:R-:W-:Y:S01]  /*12c0*/  ISETP.NE.AND P1, PT, R4, RZ, PT ;  /* 0x000000ff0400720c */ /* 0x000fe20003f25270 */
[----:B--2---:R-:W-:-:S12]  /*12d0*/  @P2 BRA `(.L_x_13) ;  /* 0x0000000000082947 */ /* 0x004fd80003800000 */
[----:B------:R-:W2:Y:S02]  /*12e0*/  SYNCS.PHASECHK.TRANS64.TRYWAIT P2, [R3+URZ+0x34830], R0 ;  /* 0x03483000030075a7 */ /* 0x000ea4000804017f */
[----:B--2---:R-:W-:Y:S05]  /*12f0*/  @!P2 BRA `(.L_x_14) ;  /* 0x000000f400b0a947 */ /* 0x004fea0003800000 */
.L_x_13:
[----:B------:R-:W-:Y:S05]  /*1300*/  WARPSYNC.ALL ;  /* 0x0000000000007948 */ /* 0x000fea0003800000 */
[----:B------:R-:W-:Y:S01]  /*1310*/  UIADD3 UR4, UR39, 0x1e400, URZ ;  /* 0x0001e40027047890 */ /* 0x000fe2000fffe03f */
[----:B------:R-:W-:Y:S01]  /*1320*/  WARPGROUP.ARRIVE ;  /* 0x00000000000079c5 */ /* 0x000fe20000000000 */
[----:B------:R-:W-:Y:S01]  /*1330*/  ULOP3.LUT UR21, UR40, 0x10000, URZ, 0xfc, !UPT ;  /* 0x0001000028157892 */ /* 0x000fe2000f8efc3f */
[----:B------:R-:W-:Y:S01]  /*1340*/  IMAD.U32 R123, RZ, RZ, UR61 ;  /* 0x0000003dff7b7e24 */ /* 0x000fe2000f8e00ff */
[----:B------:R-:W-:Y:S01]  /*1350*/  USHF.R.U32.HI UR4, URZ, 0x4, UR4 ;  /* 0x000000043f047899 */ /* 0x000fe20008011604 */
[----:B------:R-:W-:Y:S01]  /*1360*/  P2R R121, PR, RZ, 0x1 ;  /* 0x00000001ff797803 */ /* 0x000fe20000000000 */
[----:B------:R-:W-:Y:S01]  /*1370*/  UMOV UR7, 0x40000040 ;  /* 0x4000004000077882 */ /* 0x000fe20000000000 */
[----:B------:R-:W-:Y:S01]  /*1380*/  UMOV UR11, 0x40000040 ;  /* 0x40000040000b7882 */ /* 0x000fe20000000000 */
[----:B------:R-:W-:Y:S01]  /*1390*/  ULOP3.LUT UR4, UR4, 0x3fff, URZ, 0xc0, !UPT ;  /* 0x00003fff04047892 */ /* 0x000fe2000f8ec03f */
[----:B-12---:R-:W-:Y:S01]  /*13a0*/  @!P1 VIADD R3, R3, 0x34840 ;  /* 0x0003484003039836 */ /* 0x006fe20000000000 */
[----:B------:R-:W-:Y:S01]  /*13b0*/  UMOV UR15, 0x40000040 ;  /* 0x40000040000f7882 */ /* 0x000fe20000000000 */
[----:B------:R-:W-:Y:S01]  /*13c0*/  UMOV UR19, 0x40000040 ;  /* 0x4000004000137882 */ /* 0x000fe20000000000 */
[----:B------:R-:W-:Y:S01]  /*13d0*/  ULOP3.LUT UR5, UR4, 0x10000, URZ, 0xfc, !UPT ;  /* 0x0001000004057892 */ /* 0x000fe2000f8efc3f */
[----:B------:R-:W-:-:S02]  /*13e0*/  UMOV UR27, 0x40000040 ;  /* 0x40000040001b7882 */ /* 0x000fc40000000000 */
[----:B------:R-:W-:Y:S01]  /*13f0*/  UMOV UR4, UR21 ;  /* 0x0000001500047c82 */ /* 0x000fe20008000000 */
[----:B------:R-:W-:Y:S01]  /*1400*/  UIMAD UR20, UR38, 0xb00, UR5 ;  /* 0x00000b00261478a4 */ /* 0x000fe2000f8e0205 */
[----:B------:R-:W-:Y:S01]  /*1410*/  MOV R10, UR4 ;  /* 0x00000004000a7c02 */ /* 0x000fe20008000f00 */
[----:B------:R-:W-:Y:S01]  /*1420*/  IMAD.U32 R0, RZ, RZ, UR5 ;  /* 0x00000005ff007e24 */ /* 0x000fe2000f8e00ff */
[----:B------:R-:W-:Y:S01]  /*1430*/  UMOV UR5, 0x40000040 ;  /* 0x4000004000057882 */ /* 0x000fe20000000000 */
[----:B------:R-:W-:Y:S01]  /*1440*/  UMOV UR48, UR4 ;  /* 0x0000000400307c82 */ /* 0x000fe20008000000 */
[----:B------:R-:W-:Y:S01]  /*1450*/  UMOV UR49, UR5 ;  /* 0x0000000500317c82 */ /* 0x000fe20008000000 */
[----:B------:R-:W-:Y:S01]  /*1460*/  IMAD.U32 R11, RZ, RZ, UR5 ;  /* 0x00000005ff0b7e24 */ /* 0x000fe2000f8e00ff */
[----:B------:R-:W-:Y:S01]  /*1470*/  UMOV UR6, UR20 ;  /* 0x0000001400067c82 */ /* 0x000fe20008000000 */
[----:B------:R-:W-:Y:S01]  /*1480*/  UIADD3 UR10, UR20, 0x100, URZ ;  /* 0x00000100140a7890 */ /* 0x000fe2000fffe03f */
[----:B------:R-:W-:Y:S01]  /*1490*/  HGMMA.64x16x16.F32.BF16 R112, gdesc[UR4], RZ, !UPT, gsb0 ;  /* 0x00200000047079f0 */ /* 0x000fe2000c0018ff */
[----:B------:R-:W-:Y:S01]  /*14a0*/  UIADD3 UR6, UR20, 0x80, URZ ;  /* 0x0000008014067890 */ /* 0x000fe2000fffe03f */
[----:B------:R-:W-:Y:S01]  /*14b0*/  @!P1 PRMT R3, RZ, 0x654, R3 ;  /* 0x00000654ff039816 */ /* 0x000fe20000000003 */
[----:B------:R-:W-:Y:S01]  /*14c0*/  UMOV UR4, UR48 ;  /* 0x0000003000047c82 */ /* 0x000fe20008000000 */
[----:B------:R-:W-:Y:S01]  /*14d0*/  UMOV UR5, UR49 ;  /* 0x0000003100057c82 */ /* 0x000fe20008000000 */
[----:B------:R-:W-:Y:S01]  /*14e0*/  UMOV UR7, 0x40000040 ;  /* 0x4000004000077882 */ /* 0x000fe20000000000 */
[----:B------:R-:W-:Y:S01]  /*14f0*/  UMOV UR8, UR48 ;  /* 0x0000003000087c82 */ /* 0x000fe20008000000 */
[----:B------:R-:W-:Y:S01]  /*1500*/  UMOV UR9, UR49 ;  /* 0x0000003100097c82 */ /* 0x000fe20008000000 */
[----:B------:R-:W-:Y:S01]  /*1510*/  UIADD3 UR14, UR20, 0x180, URZ ;  /* 0x00000180140e7890 */ /* 0x000fe2000fffe03f */
        /* <DEDUP_REMOVED lines=11> */
[----:B------:R-:W-:Y:S01]  /*15d0*/  UMOV UR31, 0x40000040 ;  /* 0x40000040001f7882 */ /* 0x000fe20000000000 */
        /* <DEDUP_REMOVED lines=12> */
[----:B------:R-:W-:-:S02]  /*16a0*/  UIADD3 UR22, UR21, 0x2, URZ ;  /* 0x0000000215167890 */ /* 0x000fc4000fffe03f */
[----:B------:R-:W-:Y:S01]  /*16b0*/  UIADD3 UR50, UR20, 0x602, URZ ;  /* 0x0000060214327890 */ /* 0x000fe2000fffe03f */
[----:B------:R-:W-:Y:S01]  /*16c0*/  UMOV UR51, 0x40000040 ;  /* 0x4000004000337882 */ /* 0x000fe20000000000 */
[----:B------:R-:W-:Y:S01]  /*16d0*/  UIADD3 UR54, UR20, 0x604, URZ ;  /* 0x0000060414367890 */ /* 0x000fe2000fffe03f */
[----:B------:R-:W-:Y:S01]  /*16e0*/  UMOV UR55, 0x40000040 ;  /* 0x4000004000377882 */ /* 0x000fe20000000000 */
[----:B------:R-:W-:Y:S01]  /*16f0*/  UISETP.GE.AND UP0, UPT, UR37, 0xb1, UPT ;  /* 0x000000b12500788c */ /* 0x000fe2000bf06270 */
[----:B------:R-:W-:Y:S02]  /*1700*/  WARPGROUP.DEPBAR.LE gsb0, 0x0 ;  /* 0x00008000000079c5 */ /* 0x000fe40000010000 */
[----:B------:R-:W-:-:S06]  /*1710*/  WARPGROUP.ARRIVE ;  /* 0x00000000000079c5 */ /* 0x000fcc0000000000 */
[----:B------:R-:W-:Y:S01]  /*1720*/  HGMMA.64x16x16.F32.BF16 R104, gdesc[UR4], RZ, !UPT, gsb0 ;  /* 0x00200000046879f0 */ /* 0x000fe2000c0018ff */
[----:B------:R-:W-:Y:S01]  /*1730*/  UIADD3 UR6, UR20, 0x500, URZ ;  /* 0x0000050014067890 */ /* 0x000fe2000fffe03f */
[----:B------:R-:W-:Y:S01]  /*1740*/  UMOV UR4, UR48 ;  /* 0x0000003000047c82 */ /* 0x000fe20008000000 */
[----:B------:R-:W-:Y:S01]  /*1750*/  UMOV UR5, UR49 ;  /* 0x0000003100057c82 */ /* 0x000fe20008000000 */
[----:B------:R-:W-:Y:S01]  /*1760*/  UMOV UR7, 0x40000040 ;  /* 0x4000004000077882 */ /* 0x000fe20000000000 */
[----:B------:R-:W-:Y:S02]  /*1770*/  WARPGROUP.DEPBAR.LE gsb0, 0x0 ;  /* 0x00008000000079c5 */ /* 0x000fe40000010000 */
[----:B------:R-:W-:-:S06]  /*1780*/  WARPGROUP.ARRIVE ;  /* 0x00000000000079c5 */ /* 0x000fcc0000000000 */
[----:B------:R-:W-:Y:S01]  /*1790*/  HGMMA.64x16x16.F32.BF16 R96, gdesc[UR8], RZ, !UPT, gsb0 ;  /* 0x00200000086079f0 */ /* 0x000fe2000c0018ff */
[----:B------:R-:W-:Y:S02]  /*17a0*/  UIADD3 UR8, UR20, 0x2, URZ ;  /* 0x0000000214087890 */ /* 0x000fe4000fffe03f */
[----:B------:R-:W-:Y:S01]  /*17b0*/  UIADD3 UR10, UR20, 0x102, URZ ;  /* 0x00000102140a7890 */ /* 0x000fe2000fffe03f */
[----:B------:R-:W-:Y:S01]  /*17c0*/  UMOV UR11, 0x40000040 ;  /* 0x40000040000b7882 */ /* 0x000fe20000000000 */
[----:B------:R-:W-:Y:S02]  /*17d0*/  WARPGROUP.DEPBAR.LE gsb0, 0x0 ;  /* 0x00008000000079c5 */ /* 0x000fe40000010000 */
[----:B------:R-:W-:-:S06]  /*17e0*/  WARPGROUP.ARRIVE ;  /* 0x00000000000079c5 */ /* 0x000fcc0000000000 */
[----:B------:R-:W-:Y:S01]  /*17f0*/  HGMMA.64x16x16.F32.BF16 R88, gdesc[UR12], RZ, !UPT, gsb0 ;  /* 0x002000000c5879f0 */ /* 0x000fe2000c0018ff */
[----:B------:R-:W-:Y:S01]  /*1800*/  UMOV UR12, UR22 ;  /* 0x00000016000c7c82 */ /* 0x000fe20008000000 */
[----:B------:R-:W-:Y:S01]  /*1810*/  UMOV UR13, 0x40000040 ;  /* 0x40000040000d7882 */ /* 0x000fe20000000000 */
[----:B------:R-:W-:Y:S01]  /*1820*/  UMOV UR14, UR8 ;  /* 0x00000008000e7c82 */ /* 0x000fe20008000000 */
[----:B------:R-:W-:Y:S01]  /*1830*/  UMOV UR15, 0x40000040 ;  /* 0x40000040000f7882 */ /* 0x000fe20000000000 */
[----:B------:R-:W-:Y:S01]  /*1840*/  UMOV UR48, UR12 ;  /* 0x0000000c00307c82 */ /* 0x000fe20008000000 */
[----:B------:R-:W-:Y:S01]  /*1850*/  UMOV UR49, UR13 ;  /* 0x0000000d00317c82 */ /* 0x000fe20008000000 */
[----:B------:R-:W-:Y:S01]  /*1860*/  UMOV UR8, UR48 ;  /* 0x0000003000087c82 */ /* 0x000fe20008000000 */
[----:B------:R-:W-:Y:S01]  /*1870*/  UMOV UR9, UR49 ;  /* 0x0000003100097c82 */ /* 0x000fe20008000000 */
[----:B------:R-:W-:Y:S01]  /*1880*/  IMAD.U32 R8, RZ, RZ, UR12 ;  /* 0x0000000cff087e24 */ /* 0x000fe2000f8e00ff */
[----:B------:R-:W-:Y:S01]  /*1890*/  UIADD3 UR22, UR21, 0x4, URZ ;  /* 0x0000000415167890 */ /* 0x000fe2000fffe03f */
[----:B------:R-:W-:Y:S01]  /*18a0*/  IMAD.U32 R9, RZ, RZ, UR13 ;  /* 0x0000000dff097e24 */ /* 0x000fe2000f8e00ff */
[----:B------:R-:W-:-:S02]  /*18b0*/  WARPGROUP.DEPBAR.LE gsb0, 0x0 ;  /* 0x00008000000079c5 */ /* 0x000fc40000010000 */
        /* <DEDUP_REMOVED lines=50> */
[----:B------:R-:W-:Y:S01]  /*1be0*/  HGMMA.64x16x16.F32.BF16 R112, gdesc[UR12], R112, gsb0 ;  /* 0x002000000c7079f0 */ /* 0x000fe20008001870 */
        /* <DEDUP_REMOVED lines=14> */
[----:B------:R-:W-:Y:S02]  /*1cd0*/  UIADD3 UR8, UR20, 0x4, URZ ;  /* 0x0000000414087890 */ /* 0x000fe4000fffe03f */
[----:B------:R-:W-:Y:S01]  /*1ce0*/  UIADD3 UR10, UR20, 0x104, URZ ;  /* 0x00000104140a7890 */ /* 0x000fe2000fffe03f */
[----:B------:R-:W-:Y:S01]  /*1cf0*/  UMOV UR11, 0x40000040 ;  /* 0x40000040000b7882 */ /* 0x000fe20000000000 */
[----:B------:R-:W-:Y:S02]  /*1d00*/  WARPGROUP.DEPBAR.LE gsb0, 0x0 ;  /* 0x00008000000079c5 */ /* 0x000fe40000010000 */
[----:B------:R-:W-:-:S06]  /*1d10*/  WARPGROUP.ARRIVE ;  /* 0x00000000000079c5 */ /* 0x000fcc0000000000 */
[----:B------:R-:W-:Y:S01]  /*1d20*/  HGMMA.64x16x16.F32.BF16 R88, gdesc[UR12], R88, gsb0 ;  /* 0x002000000c5879f0 */ /* 0x000fe20008001858 */
        /* <DEDUP_REMOVED lines=8> */
[----:B------:R-:W-:Y:S01]  /*1db0*/  MOV R6, UR12 ;  /* 0x0000000c00067c02 */ /* 0x000fe20008000f00 */
[----:B------:R-:W-:Y:S01]  /*1dc0*/  IMAD.U32 R7, RZ, RZ, UR13 ;  /* 0x0000000dff077e24 */ /* 0x000fe2000f8e00ff */
[----:B------:R-:W-:Y:S01]  /*1dd0*/  UIADD3 UR22, UR21, 0x6, URZ ;  /* 0x0000000615167890 */ /* 0x000fe2000fffe03f */
[----:B------:R-:W-:-:S02]  /*1de0*/  WARPGROUP.DEPBAR.LE gsb0, 0x0 ;  /* 0x00008000000079c5 */ /* 0x000fc40000010000 */
        /* <DEDUP_REMOVED lines=209> */
[----:B------:R-:W-:Y:S01]  /*2b00*/  UIADD3 UR22, UR21, 0x402, URZ ;  /* 0x0000040215167890 */ /* 0x000fe2000fffe03f */
[----:B------:R-:W-:-:S02]  /*2b10*/  WARPGROUP.DEPBAR.LE gsb0, 0x0 ;  /* 0x00008000000079c5 */ /* 0x000fc40000010000 */
        /* <DEDUP_REMOVED lines=24> */
[----:B------:R-:W-:Y:S01]  /*2ca0*/  UMOV UR9, 0x40000040 ;  /* 0x4000004000097882 */ /* 0x000fe20000000000 */
[----:B------:R-:W-:Y:S01]  /*2cb0*/  UMOV UR11, 0x40000040 ;  /* 0x40000040000b7882 */ /* 0x000fe20000000000 */
[----:B------:R-:W-:Y:S01]  /*2cc0*/  UMOV UR48, UR8 ;  /* 0x0000000800307c82 */ /* 0x000fe20008000000 */
[----:B------:R-:W-:Y:S01]  /*2cd0*/  UMOV UR49, UR9 ;  /* 0x0000000900317c82 */ /* 0x000fe20008000000 */
[----:B------:R-:W-:Y:S01]  /*2ce0*/  UMOV UR44, UR8 ;  /* 0x00000008002c7c82 */ /* 0x000fe20008000000 */
[----:B------:R-:W-:Y:S01]  /*2cf0*/  UMOV UR45, UR9 ;  /* 0x00000009002d7c82 */ /* 0x000fe20008000000 */
[----:B------:R-:W-:Y:S01]  /*2d00*/  UMOV UR40, UR8 ;  /* 0x0000000800287c82 */ /* 0x000fe20008000000 */
[----:B------:R-:W-:Y:S01]  /*2d10*/  UMOV UR41, UR9 ;  /* 0x0000000900297c82 */ /* 0x000fe20008000000 */
        /* <DEDUP_REMOVED lines=39> */
[----:B------:R-:W-:Y:S01]  /*2f90*/  ULDC UR7, c[0x0][0x988] ;  /* 0x0002620000077ab9 */ /* 0x000fe20000000800 */
        /* <DEDUP_REMOVED lines=71> */
[----:B------:R-:W-:Y:S03]  /*3410*/  HGMMA.64x16x16.F32.BF16 R24, gdesc[UR8], R24, gsb0 ;  /* 0x00200000081879f0 */ /* 0x000fe60008001818 */
[----:B------:R-:W-:Y:S02]  /*3420*/  WARPGROUP.DEPBAR.LE gsb0, 0x0 ;  /* 0x00008000000079c5 */ /* 0x000fe40000010000 */
[----:B------:R-:W-:-:S06]  /*3430*/  WARPGROUP.ARRIVE ;  /* 0x00000000000079c5 */ /* 0x000fcc0000000000 */
[----:B------:R-:W-:Y:S01]  /*3440*/  HGMMA.64x16x16.F32.BF16 R112, gdesc[UR12], R112, gsb0 ;  /* 0x002000000c7079f0 */ /* 0x000fe20008001870 */
[----:B------:R-:W-:Y:S01]  /*3450*/  UIADD3 UR14, UR20, 0x804, URZ ;  /* 0x00000804140e7890 */ /* 0x000fe2000fffe03f */
[----:B------:R-:W-:Y:S01]  /*3460*/  UMOV UR15, 0x40000040 ;  /* 0x40000040000f7882 */ /* 0x000fe20000000000 */
[----:B------:R-:W-:Y:S02]  /*3470*/  WARPGROUP.DEPBAR.LE gsb0, 0x0 ;  /* 0x00008000000079c5 */ /* 0x000fe40000010000 */
[----:B------:R-:W-:-:S06]  /*3480*/  WARPGROUP.ARRIVE ;  /* 0x00000000000079c5 */ /* 0x000fcc0000000000 */
[----:B------:R-:W-:Y:S03]  /*3490*/  HGMMA.64x16x16.F32.BF16 R104, gdesc[UR52], R104, gsb0 ;  /* 0x00200000346879f0 */ /* 0x000fe60008001868 */
        /* <DEDUP_REMOVED lines=21> */
[----:B------:R-:W-:Y:S01]  /*35f0*/  ULDC UR6, c[0x0][0x9d8] ;  /* 0x0002760000067ab9 */ /* 0x000fe20000000800 */
        /* <DEDUP_REMOVED lines=18> */
[----:B------:R-:W-:Y:S01]  /*3720*/  WARPGROUP.ARRIVE ;  /* 0x00000000000079c5 */ /* 0x000fe20000000000 */
[----:B------:R-:W-:Y:S01]  /*3730*/  FMUL.FTZ R13, R112, UR6 ;  /* 0x00000006700d7c20 */ /* 0x000fe20008410000 */
[----:B------:R-:W-:Y:S01]  /*3740*/  FMUL.FTZ R14, R113, UR6 ;  /* 0x00000006710e7c20 */ /* 0x000fe20008410000 */
[----:B------:R-:W-:Y:S01]  /*3750*/  FMUL.FTZ R21, R117, UR6 ;  /* 0x0000000675157c20 */ /* 0x000fe20008410000 */
[----:B------:R-:W-:Y:S01]  /*3760*/  FMUL.FTZ R15, R116, UR6 ;  /* 0x00000006740f7c20 */ /* 0x000fe20008410000 */
[----:B------:R-:W-:Y:S01]  /*3770*/  FMUL.FTZ R12, R114, UR6 ;  /* 0x00000006720c7c20 */ /* 0x000fe20008410000 */
[----:B------:R-:W-:Y:S01]  /*3780*/  HGMMA.64x16x16.F32.BF16 R104, gdesc[UR16], R104, gsb0 ;  /* 0x00200000106879f0 */ /* 0x000fe20008001868 */
[----:B------:R-:W-:Y:S01]  /*3790*/  UIADD3 UR18, UR20, 0x686, URZ ;  /* 0x0000068614127890 */ /* 0x000fe2000fffe03f */
[----:B------:R-:W1:Y:S01]  /*37a0*/  MUFU.TANH R13, R13 ;  /* 0x0000000d000d7308 */ /* 0x000e620000002400 */
[----:B------:R-:W-:Y:S01]  /*37b0*/  UMOV UR19, 0x40000040 ;  /* 0x4000004000137882 */ /* 0x000fe20000000000 */
[----:B------:R-:W-:Y:S01]  /*37c0*/  FMUL.FTZ R83, R119, UR6 ;  /* 0x0000000677537c20 */ /* 0x000fe20008410000 */
[----:B------:R-:W-:Y:S01]  /*37d0*/  FMUL.FTZ R20, R115, UR6 ;  /* 0x0000000673147c20 */ /* 0x000fe20008410000 */
[----:B------:R-:W-:-:S04]  /*37e0*/  FMUL.FTZ R82, R118, UR6 ;  /* 0x0000000676527c20 */ /* 0x000fc80008410000 */
[----:B------:R-:W-:Y:S08]  /*37f0*/  MUFU.TANH R14, R14 ;  /* 0x0000000e000e7308 */ /* 0x000ff00000002400 */
[----:B------:R-:W2:Y:S08]  /*3800*/  MUFU.TANH R21, R21 ;  /* 0x0000001500157308 */ /* 0x000eb00000002400 */
[----:B------:R-:W3:Y:S08]  /*3810*/  MUFU.TANH R15, R15 ;  /* 0x0000000f000f7308 */ /* 0x000ef00000002400 */
[----:B------:R-:W4:Y:S08]  /*3820*/  MUFU.TANH R12, R12 ;  /* 0x0000000c000c7308 */ /* 0x000f300000002400 */
[----:B------:R-:W-:Y:S08]  /*3830*/  MUFU.TANH R20, R20 ;  /* 0x0000001400147308 */ /* 0x000ff00000002400 */
[----:B------:R-:W-:Y:S01]  /*3840*/  MUFU.TANH R82, R82 ;  /* 0x0000005200527308 */ /* 0x000fe20000002400 */
[----:B------:R-:W-:-:S02]  /*3850*/  WARPGROUP.DEPBAR.LE gsb0, 0x0 ;  /* 0x00008000000079c5 */ /* 0x000fc40000010000 */
        /* <DEDUP_REMOVED lines=8> */
[----:B------:R-:W5:Y:S01]  /*38e0*/  MUFU.TANH R80, R80 ;  /* 0x0000005000507308 */ /* 0x000f620000002400 */
[----:B------:R-:W-:Y:S01]  /*38f0*/  UMOV UR19, 0x40000040 ;  /* 0x4000004000137882 */ /* 0x000fe20000000000 */
[----:B------:R-:W-:Y:S01]  /*3900*/  FMUL.FTZ R104, R107, UR6 ;  /* 0x000000066b687c20 */ /* 0x000fe20008410000 */
[----:B------:R-:W-:Y:S01]  /*3910*/  FMUL.FTZ R110, R110, UR6 ;  /* 0x000000066e6e7c20 */ /* 0x000fe20008410000 */
[----:B------:R-:W-:-:S04]  /*3920*/  FMUL.FTZ R111, R111, UR6 ;  /* 0x000000066f6f7c20 */ /* 0x000fc80008410000 */
[----:B------:R-:W5:Y:S08]  /*3930*/  MUFU.TANH R81, R81 ;  /* 0x0000005100517308 */ /* 0x000f700000002400 */
[----:B------:R-:W-:Y:S08]  /*3940*/  MUFU.TANH R85, R85 ;  /* 0x0000005500557308 */ /* 0x000ff00000002400 */
[----:B------:R-:W5:Y:S08]  /*3950*/  MUFU.TANH R83, R83 ;  /* 0x0000005300537308 */ /* 0x000f700000002400 */
[----:B------:R-:W-:Y:S08]  /*3960*/  MUFU.TANH R84, R84 ;  /* 0x0000005400547308 */ /* 0x000ff00000002400 */
        /* <DEDUP_REMOVED lines=8> */
[----:B------:R-:W5:Y:S01]  /*39f0*/  MUFU.TANH R106, R96 ;  /* 0x00000060006a7308 */ /* 0x000f620000002400 */
[----:B------:R-:W-:Y:S01]  /*3a00*/  HGMMA.64x16x16.F32.BF16 R88, gdesc[UR16], R88, gsb0 ;  /* 0x00200000105879f0 */ /* 0x000fe20008001858 */
[----:B------:R-:W-:Y:S01]  /*3a10*/  UIADD3 UR18, UR20, 0x786, URZ ;  /* 0x0000078614127890 */ /* 0x000fe2000fffe03f */
[----:B------:R-:W-:Y:S01]  /*3a20*/  FMUL.FTZ R101, R101, UR6 ;  /* 0x0000000665657c20 */ /* 0x000fe20008410000 */
[----:B------:R-:W-:Y:S01]  /*3a30*/  UMOV UR19, 0x40000040 ;  /* 0x4000004000137882 */ /* 0x000fe20000000000 */
[----:B------:R-:W-:Y:S01]  /*3a40*/  FMUL.FTZ R102, R102, UR6 ;  /* 0x0000000666667c20 */ /* 0x000fe20008410000 */
[----:B------:R-:W-:Y:S01]  /*3a50*/  FMUL.FTZ R99, R99, UR6 ;  /* 0x0000000663637c20 */ /* 0x000fe20008410000 */
[----:B------:R-:W-:Y:S01]  /*3a60*/  FMUL.FTZ R103, R103, UR6 ;  /* 0x0000000667677c20 */ /* 0x000fe20008410000 */
[----:B------:R-:W-:Y:S08]  /*3a70*/  MUFU.TANH R112, R112 ;  /* 0x0000007000707308 */ /* 0x000ff00000002400 */
[----:B------:R-:W5:Y:S08]  /*3a80*/  MUFU.TANH R97, R98 ;  /* 0x0000006200617308 */ /* 0x000f700000002400 */
[----:B------:R-:W-:Y:S08]  /*3a90*/  MUFU.TANH R110, R110 ;  /* 0x0000006e006e7308 */ /* 0x000ff00000002400 */
[----:B------:R-:W-:Y:S08]  /*3aa0*/  MUFU.TANH R108, R100 ;  /* 0x00000064006c7308 */ /* 0x000ff00000002400 */
[----:B------:R-:W-:Y:S08]  /*3ab0*/  MUFU.TANH R111, R111 ;  /* 0x0000006f006f7308 */ /* 0x000ff00000002400 */
[----:B------:R-:W-:Y:S01]  /*3ac0*/  MUFU.TANH R101, R101 ;  /* 0x0000006500657308 */ /* 0x000fe20000002400 */
[----:B------:R-:W-:-:S02]  /*3ad0*/  WARPGROUP.DEPBAR.LE gsb0, 0x0 ;  /* 0x00008000000079c5 */ /* 0x000fc40000010000 */
[----:B------:R-:W-:Y:S01]  /*3ae0*/  WARPGROUP.ARRIVE ;  /* 0x00000000000079c5 */ /* 0x000fe20000000000 */
[----:B------:R-:W-:Y:S01]  /*3af0*/  FMUL.FTZ R94, R94, UR6 ;  /* 0x000000065e5e7c20 */ /* 0x000fe20008410000 */
[----:B------:R-:W-:Y:S01]  /*3b00*/  FMUL.FTZ R92, R92, UR6 ;  /* 0x000000065c5c7c20 */ /* 0x000fe20008410000 */
[----:B------:R-:W-:Y:S02]  /*3b10*/  FMUL.FTZ R88, R88, UR6 ;  /* 0x0000000658587c20 */ /* 0x000fe40008410000 */
[----:B------:R-:W-:Y:S01]  /*3b20*/  MUFU.TANH R107, R102 ;  /* 0x00000066006b7308 */ /* 0x000fe20000002400 */
[----:B------:R-:W-:Y:S01]  /*3b30*/  FMUL.FTZ R89, R89, UR6 ;  /* 0x0000000659597c20 */ /* 0x000fe20008410000 */
[----:B------:R-:W-:Y:S01]  /*3b40*/  HGMMA.64x16x16.F32.BF16 R72, gdesc[UR16], R72, gsb0 ;  /* 0x00200000104879f0 */ /* 0x000fe20008001848 */
[----:B------:R-:W-:Y:S01]  /*3b50*/  UIADD3 UR18, UR20, 0x806, URZ ;  /* 0x0000080614127890 */ /* 0x000fe2000fffe03f */
[----:B------:R-:W-:Y:S01]  /*3b60*/  FMUL.FTZ R93, R93, UR6 ;  /* 0x000000065d5d7c20 */ /* 0x000fe20008410000 */
[----:B------:R-:W-:Y:S01]  /*3b70*/  UMOV UR19, 0x40000040 ;  /* 0x4000004000137882 */ /* 0x000fe20000000000 */
[----:B------:R-:W-:Y:S01]  /*3b80*/  FMUL.FTZ R90, R90, UR6 ;  /* 0x000000065a5a7c20 */ /* 0x000fe20008410000 */
[----:B------:R-:W-:Y:S01]  /*3b90*/  FMUL.FTZ R91, R91, UR6 ;  /* 0x000000065b5b7c20 */ /* 0x000fe20008410000 */
[----:B------:R-:W-:Y:S01]  /*3ba0*/  MUFU.TANH R109, R94 ;  /* 0x0000005e006d7308 */ /* 0x000fe20000002400 */
[----:B------:R-:W-:-:S07]  /*3bb0*/  FMUL.FTZ R95, R95, UR6 ;  /* 0x000000065f5f7c20 */ /* 0x000fce0008410000 */
[----:B------:R-:W-:Y:S08]  /*3bc0*/  MUFU.TANH R118, R92 ;  /* 0x0000005c00767308 */ /* 0x000ff00000002400 */
[----:B------:R-:W-:Y:S08]  /*3bd0*/  MUFU.TANH R88, R88 ;  /* 0x0000005800587308 */ /* 0x000ff00000002400 */
[----:B------:R-:W-:Y:S08]  /*3be0*/  MUFU.TANH R99, R99 ;  /* 0x0000006300637308 */ /* 0x000ff00000002400 */
[----:B------:R-:W5:Y:S08]  /*3bf0*/  MUFU.TANH R89, R89 ;  /* 0x0000005900597308 */ /* 0x000f700000002400 */
[----:B------:R-:W-:Y:S01]  /*3c00*/  MUFU.TANH R103, R103 ;  /* 0x0000006700677308 */ /* 0x000fe20000002400 */
[----:B------:R-:W-:-:S02]  /*3c10*/  WARPGROUP.DEPBAR.LE gsb0, 0x0 ;  /* 0x00008000000079c5 */ /* 0x000fc40000010000 */
[----:B------:R-:W-:Y:S01]  /*3c20*/  WARPGROUP.ARRIVE ;  /* 0x00000000000079c5 */ /* 0x000fe20000000000 */
[----:B------:R-:W-:-:S04]  /*3c30*/  FMUL.FTZ R72, R72, UR6 ;  /* 0x0000000648487c20 */ /* 0x000fc80008410000 */
[----:B------:R-:W-:Y:S01]  /*3c40*/  MUFU.TANH R93, R93 ;  /* 0x0000005d005d7308 */ /* 0x000fe20000002400 */
[----:B------:R-:W-:Y:S01]  /*3c50*/  FMUL.FTZ R73, R73, UR6 ;  /* 0x0000000649497c20 */ /* 0x000fe20008410000 */
[----:B------:R-:W-:Y:S01]  /*3c60*/  FMUL.FTZ R76, R76, UR6 ;  /* 0x000000064c4c7c20 */ /* 0x000fe20008410000 */
[----:B------:R-:W-:Y:S01]  /*3c70*/  FMUL.FTZ R77, R77, UR6 ;  /* 0x000000064d4d7c20 */ /* 0x000fe20008410000 */
[----:B------:R-:W-:Y:S01]  /*3c80*/  HGMMA.64x16x16.F32.BF16 R64, gdesc[UR16], R64, gsb0 ;  /* 0x00200000104079f0 */ /* 0x000fe20008001840 */
[----:B------:R-:W-:Y:S01]  /*3c90*/  UIADD3 UR18, UR20, 0x886, URZ ;  /* 0x0000088614127890 */ /* 0x000fe2000fffe03f */
[----:B------:R-:W-:Y:S01]  /*3ca0*/  FMUL.FTZ R74, R74, UR6 ;  /* 0x000000064a4a7c20 */ /* 0x000fe20008410000 */
[----:B------:R-:W-:Y:S01]  /*3cb0*/  UMOV UR19, 0x40000040 ;  /* 0x4000004000137882 */ /* 0x000fe20000000000 */
[----:B------:R-:W-:Y:S01]  /*3cc0*/  MUFU.TANH R90, R90 ;  /* 0x0000005a005a7308 */ /* 0x000fe20000002400 */
[----:B------:R-:W-:Y:S01]  /*3cd0*/  FMUL.FTZ R75, R75, UR6 ;  /* 0x000000064b4b7c20 */ /* 0x000fe20008410000 */
[----:B------:R-:W-:Y:S01]  /*3ce0*/  FMUL.FTZ R78, R78, UR6 ;  /* 0x000000064e4e7c20 */ /* 0x000fe20008410000 */
[----:B------:R-:W-:-:S05]  /*3cf0*/  FMUL.FTZ R79, R79, UR6 ;  /* 0x000000064f4f7c20 */ /* 0x000fca0008410000 */
[----:B------:R-:W-:Y:S08]  /*3d00*/  MUFU.TANH R72, R72 ;  /* 0x0000004800487308 */ /* 0x000ff00000002400 */
[----:B------:R-:W5:Y:S08]  /*3d10*/  MUFU.TANH R91, R91 ;  /* 0x0000005b005b7308 */ /* 0x000f700000002400 */
[----:B------:R-:W-:Y:S08]  /*3d20*/  MUFU.TANH R73, R73 ;  /* 0x0000004900497308 */ /* 0x000ff00000002400 */
[----:B------:R-:W5:Y:S08]  /*3d30*/  MUFU.TANH R76, R76 ;  /* 0x0000004c004c7308 */ /* 0x000f700000002400 */
[----:B------:R-:W5:Y:S01]  /*3d40*/  MUFU.TANH R95, R95 ;  /* 0x0000005f005f7308 */ /* 0x000f620000002400 */
[----:B------:R-:W-:-:S02]  /*3d50*/  WARPGROUP.DEPBAR.LE gsb0, 0x0 ;  /* 0x00008000000079c5 */ /* 0x000fc40000010000 */
[----:B------:R-:W-:Y:S01]  /*3d60*/  WARPGROUP.ARRIVE ;  /* 0x00000000000079c5 */ /* 0x000fe20000000000 */
[----:B------:R-:W-:Y:S01]  /*3d70*/  FMUL.FTZ R65, R65, UR6 ;  /* 0x0000000641417c20 */ /* 0x000fe20008410000 */
[----:B------:R-:W-:Y:S01]  /*3d80*/  FMUL.FTZ R64, R64, UR6 ;  /* 0x0000000640407c20 */ /* 0x000fe20008410000 */
[----:B------:R-:W-:Y:S01]  /*3d90*/  FMUL.FTZ R68, R68, UR6 ;  /* 0x0000000644447c20 */ /* 0x000fe20008410000 */
[----:B------:R-:W-:Y:S01]  /*3da0*/  FMUL.FTZ R70, R70, UR6 ;  /* 0x0000000646467c20 */ /* 0x000fe20008410000 */
[----:B------:R-:W-:Y:S01]  /*3db0*/  MUFU.TANH R134, R65 ;  /* 0x0000004100867308 */ /* 0x000fe20000002400 */
[----:B------:R-:W-:Y:S01]  /*3dc0*/  HGMMA.64x16x16.F32.BF16 R56, gdesc[UR16], R56, gsb0 ;  /* 0x00200000103879f0 */ /* 0x000fe20008001838 */
[----:B------:R-:W-:Y:S01]  /*3dd0*/  UIADD3 UR18, UR20, 0x906, URZ ;  /* 0x0000090614127890 */ /* 0x000fe2000fffe03f */
[----:B------:R-:W-:Y:S01]  /*3de0*/  FMUL.FTZ R69, R69, UR6 ;  /* 0x0000000645457c20 */ /* 0x000fe20008410000 */
[----:B------:R-:W-:Y:S01]  /*3df0*/  UMOV UR19, 0x40000040 ;  /* 0x4000004000137882 */ /* 0x000fe20000000000 */
[----:B------:R-:W-:Y:S01]  /*3e00*/  FMUL.FTZ R66, R66, UR6 ;  /* 0x0000000642427c20 */ /* 0x000fe20008410000 */
[----:B------:R-:W-:-:S02]  /*3e10*/  FMUL.FTZ R67, R67, UR6 ;  /* 0x0000000643437c20 */ /* 0x000fc40008410000 */
[----:B------:R1:W-:Y:S08]  /*3e20*/  MUFU.TANH R132, R64 ;  /* 0x0000004000847308 */ /* 0x0003f00000002400 */
[----:B------:R-:W-:Y:S01]  /*3e30*/  MUFU.TANH R138, R68 ;  /* 0x00000044008a7308 */ /* 0x000fe20000002400 */
[----:B-1----:R-:W-:-:S07]  /*3e40*/  FMUL.FTZ R64, R71, UR6 ;  /* 0x0000000647407c20 */ /* 0x002fce0008410000 */
[----:B------:R-:W-:Y:S08]  /*3e50*/  MUFU.TANH R115, R64 ;  /* 0x0000004000737308 */ /* 0x000ff00000002400 */
[----:B------:R-:W-:Y:S08]  /*3e60*/  MUFU.TANH R71, R70 ;  /* 0x0000004600477308 */ /* 0x000ff00000002400 */
[----:B------:R-:W1:Y:S08]  /*3e70*/  MUFU.TANH R77, R77 ;  /* 0x0000004d004d7308 */ /* 0x000e700000002400 */
[----:B------:R-:W1:Y:S01]  /*3e80*/  MUFU.TANH R74, R74 ;  /* 0x0000004a004a7308 */ /* 0x000e620000002400 */
[----:B------:R-:W-:-:S02]  /*3e90*/  WARPGROUP.DEPBAR.LE gsb0, 0x0 ;  /* 0x00008000000079c5 */ /* 0x000fc40000010000 */
[----:B------:R-:W-:Y:S01]  /*3ea0*/  WARPGROUP.ARRIVE ;  /* 0x00000000000079c5 */ /* 0x000fe20000000000 */
[----:B------:R-:W-:Y:S01]  /*3eb0*/  FMUL.FTZ R56, R56, UR6 ;  /* 0x0000000638387c20 */ /* 0x000fe20008410000 */
[----:B------:R-:W-:Y:S01]  /*3ec0*/  FMUL.FTZ R65, R57, UR6 ;  /* 0x0000000639417c20 */ /* 0x000fe20008410000 */
[----:B------:R-:W-:Y:S01]  /*3ed0*/  FMUL.FTZ R57, R59, UR6 ;  /* 0x000000063b397c20 */ /* 0x000fe20008410000 */
[----:B------:R-:W-:Y:S01]  /*3ee0*/  FMUL.FTZ R150, R60, UR6 ;  /* 0x000000063c967c20 */ /* 0x000fe20008410000 */
[----:B------:R2:W-:Y:S01]  /*3ef0*/  MUFU.TANH R146, R56 ;  /* 0x0000003800927308 */ /* 0x0005e20000002400 */
[----:B------:R-:W-:Y:S01]  /*3f00*/  HGMMA.64x16x16.F32.BF16 R48, gdesc[UR16], R48, gsb0 ;  /* 0x00200000103079f0 */ /* 0x000fe20008001830 */
[----:B------:R-:W-:Y:S01]  /*3f10*/  UIADD3 UR18, UR20, 0x986, URZ ;  /* 0x0000098614127890 */ /* 0x000fe2000fffe03f */
[----:B------:R-:W-:Y:S01]  /*3f20*/  FMUL.FTZ R58, R58, UR6 ;  /* 0x000000063a3a7c20 */ /* 0x000fe20008410000 */
[----:B------:R-:W-:Y:S01]  /*3f30*/  UMOV UR19, 0x40000040 ;  /* 0x4000004000137882 */ /* 0x000fe20000000000 */
[----:B------:R-:W-:Y:S01]  /*3f40*/  FMUL.FTZ R62, R62, UR6 ;  /* 0x000000063e3e7c20 */ /* 0x000fe20008410000 */
[----:B------:R-:W-:Y:S01]  /*3f50*/  FMUL.FTZ R59, R61, UR6 ;  /* 0x000000063d3b7c20 */ /* 0x000fe20008410000 */
[----:B------:R-:W-:Y:S01]  /*3f60*/  FMUL.FTZ R63, R63, UR6 ;  /* 0x000000063f3f7c20 */ /* 0x000fe20008410000 */
[----:B------:R3:W-:Y:S01]  /*3f70*/  MUFU.TANH R119, R57 ;  /* 0x0000003900777308 */ /* 0x0007e20000002400 */
[----:B--2---:R-:W-:-:S07]  /*3f80*/  IADD3 R56, R225, UR37, RZ ;  /* 0x00000025e1387c10 */ /* 0x004fce000fffe0ff */
[----:B------:R-:W2:Y:S01]  /*3f90*/  MUFU.TANH R75, R75 ;  /* 0x0000004b004b7308 */ /* 0x000ea20000002400 */
[----:B---3--:R-:W-:-:S05]  /*3fa0*/  IMAD R57, R123, -0xb0, R56 ;  /* 0xffffff507b397824 */ /* 0x008fca00078e0238 */
[C---:B------:R-:W-:Y:S02]  /*3fb0*/  ISETP.GT.AND P5, PT, R57.reuse, RZ, PT ;  /* 0x000000ff3900720c */ /* 0x040fe40003fa4270 */
[C---:B------:R-:W-:Y:S01]  /*3fc0*/  ISETP.GT.AND P4, PT, R57.reuse, 0x1, PT ;  /* 0x000000013900780c */ /* 0x040fe20003f84270 */
[----:B------:R-:W-:Y:S01]  /*3fd0*/  MUFU.TANH R117, R58 ;  /* 0x0000003a00757308 */ /* 0x000fe20000002400 */
[C---:B------:R-:W-:Y:S02]  /*3fe0*/  ISETP.GT.AND P3, PT, R57.reuse, 0x9, PT ;  /* 0x000000093900780c */ /* 0x040fe40003f64270 */
[----:B------:R-:W-:Y:S02]  /*3ff0*/  ISETP.GT.AND P2, PT, R57, 0x8, PT ;  /* 0x000000083900780c */ /* 0x000fe40003f44270 */
[----:B------:R-:W-:Y:S02]  /*4000*/  FSEL R86, R13, -INF , P5 ;  /* 0xff8000000d567808 */ /* 0x000fe40002800000 */
[----:B------:R-:W-:Y:S01]  /*4010*/  FSEL R94, R21, -INF , P3 ;  /* 0xff800000155e7808 */ /* 0x000fe20001800000 */
[----:B------:R-:W3:Y:S01]  /*4020*/  MUFU.TANH R78, R78 ;  /* 0x0000004e004e7308 */ /* 0x000ee20000002400 */
[----:B------:R-:W-:-:S02]  /*4030*/  FSEL R92, R15, -INF , P2 ;  /* 0xff8000000f5c7808 */ /* 0x000fc40001000000 */
[C---:B------:R-:W-:Y:S02]  /*4040*/  ISETP.GT.AND P6, PT, R57.reuse, 0x10, PT ;  /* 0x000000103900780c */ /* 0x040fe40003fc4270 */
[----:B----4-:R-:W-:Y:S02]  /*4050*/  FSEL R12, R12, -INF , P5 ;  /* 0xff8000000c0c7808 */ /* 0x010fe40002800000 */
[----:B------:R-:W-:Y:S01]  /*4060*/  ISETP.GT.AND P5, PT, R57, 0x11, PT ;  /* 0x000000113900780c */ /* 0x000fe20003fa4270 */
[----:B------:R-:W4:Y:S01]  /*4070*/  MUFU.TANH R79, R79 ;  /* 0x0000004f004f7308 */ /* 0x000f220000002400 */
[----:B-----5:R-:W-:Y:S02]  /*4080*/  FSEL R96, R80, -INF , P6 ;  /* 0xff80000050607808 */ /* 0x020fe40003000000 */
[----:B------:R-:W-:Y:S02]  /*4090*/  FSEL R13, R20, -INF , P4 ;  /* 0xff800000140d7808 */ /* 0x000fe40002000000 */
[----:B------:R-:W-:-:S02]  /*40a0*/  FSEL R98, R81, -INF , P5 ;  /* 0xff80000051627808 */ /* 0x000fc40002800000 */
[----:B------:R-:W-:Y:S01]  /*40b0*/  FSEL R20, R83, -INF , P3 ;  /* 0xff80000053147808 */ /* 0x000fe20001800000 */
[----:B------:R-:W-:Y:S01]  /*40c0*/  MUFU.TANH R61, R62 ;  /* 0x0000003e003d7308 */ /* 0x000fe20000002400 */
[----:B------:R-:W-:Y:S01]  /*40d0*/  ISETP.GT.AND P3, PT, R57, 0x20, PT ;  /* 0x000000203900780c */ /* 0x000fe20003f64270 */
[----:B------:R-:W-:Y:S01]  /*40e0*/  IMAD.MOV.U32 R83, RZ, RZ, R87 ;  /* 0x000000ffff537224 */ /* 0x000fe200078e0057 */
[----:B------:R-:W-:Y:S02]  /*40f0*/  WARPGROUP.DEPBAR.LE gsb0, 0x0 ;  /* 0x00008000000079c5 */ /* 0x000fe40000010000 */
[----:B------:R-:W-:Y:S01]  /*4100*/  WARPGROUP.ARRIVE ;  /* 0x00000000000079c5 */ /* 0x000fe20000000000 */
[----:B------:R-:W-:Y:S01]  /*4110*/  FSEL R106, R106, -INF , P3 ;  /* 0xff8000006a6a7808 */ /* 0x000fe20001800000 */
[----:B------:R-:W-:Y:S01]  /*4120*/  FMUL.FTZ R48, R48, UR6 ;  /* 0x0000000630307c20 */ /* 0x000fe20008410000 */
[----:B------:R-:W-:Y:S01]  /*4130*/  FMUL.FTZ R50, R50, UR6 ;  /* 0x0000000632327c20 */ /* 0x000fe20008410000 */
[----:B------:R-:W-:Y:S01]  /*4140*/  FMUL.FTZ R52, R52, UR6 ;  /* 0x0000000634347c20 */ /* 0x000fe20008410000 */
[----:B------:R-:W-:Y:S01]  /*4150*/  FMUL.FTZ R56, R54, UR6 ;  /* 0x0000000636387c20 */ /* 0x000fe20008410000 */
[----:B------:R-:W-:Y:S01]  /*4160*/  HGMMA.64x16x16.F32.BF16 R40, gdesc[UR16], R40, gsb0 ;  /* 0x00200000102879f0 */ /* 0x000fe20008001828 */
[----:B------:R-:W-:Y:S01]  /*4170*/  UIADD3 UR18, UR20, 0xa06, URZ ;  /* 0x00000a0614127890 */ /* 0x000fe2000fffe03f */
[----:B------:R5:W-:Y:S01]  /*4180*/  MUFU.TANH R154, R48 ;  /* 0x00000030009a7308 */ /* 0x000be20000002400 */
[----:B------:R-:W-:Y:S01]  /*4190*/  UMOV UR19, 0x40000040 ;  /* 0x4000004000137882 */ /* 0x000fe20000000000 */
[----:B------:R-:W-:Y:S01]  /*41a0*/  FMUL.FTZ R49, R49, UR6 ;  /* 0x0000000631317c20 */ /* 0x000fe20008410000 */
[----:B------:R-:W-:Y:S01]  /*41b0*/  FMUL.FTZ R53, R53, UR6 ;  /* 0x0000000635357c20 */ /* 0x000fe20008410000 */
[----:B------:R-:W-:Y:S01]  /*41c0*/  FMUL.FTZ R51, R51, UR6 ;  /* 0x0000000633337c20 */ /* 0x000fe20008410000 */
[----:B------:R-:W-:-:S03]  /*41d0*/  FMUL.FTZ R55, R55, UR6 ;  /* 0x0000000637377c20 */ /* 0x000fc60008410000 */
[----:B------:R-:W-:Y:S01]  /*41e0*/  MUFU.TANH R158, R52 ;  /* 0x00000034009e7308 */ /* 0x000fe20000002400 */
[----:B-----5:R-:W-:Y:S02]  /*41f0*/  FSEL R48, R97, -INF , P3 ;  /* 0xff80000061307808 */ /* 0x020fe40001800000 */
[----:B------:R-:W-:-:S04]  /*4200*/  ISETP.GT.AND P3, PT, R57, 0x31, PT ;  /* 0x000000313900780c */ /* 0x000fc80003f64270 */
[----:B------:R-:W-:Y:S01]  /*4210*/  FSEL R116, R89, -INF , P3 ;  /* 0xff80000059747808 */ /* 0x000fe20001800000 */
[----:B------:R-:W-:Y:S01]  /*4220*/  MUFU.TANH R15, R56 ;  /* 0x00000038000f7308 */ /* 0x000fe20000002400 */
[----:B------:R-:W-:Y:S01]  /*4230*/  FSEL R58, R91, -INF , P3 ;  /* 0xff8000005b3a7808 */ /* 0x000fe20001800000 */
[----:B------:R-:W-:Y:S01]  /*4240*/  IMAD.U32 R89, RZ, RZ, UR7 ;  /* 0x00000007ff597e24 */ /* 0x000fe2000f8e00ff */
[----:B------:R-:W-:-:S04]  /*4250*/  ISETP.GT.AND P3, PT, R57, 0x48, PT ;  /* 0x000000483900780c */ /* 0x000fc80003f64270 */
[----:B------:R-:W-:Y:S01]  /*4260*/  FSEL R126, R76, -INF , P3 ;  /* 0xff8000004c7e7808 */ /* 0x000fe20001800000 */
[----:B------:R-:W5:Y:S08]  /*4270*/  MUFU.TANH R69, R69 ;  /* 0x0000004500457308 */ /* 0x000f700000002400 */
[----:B------:R-:W5:Y:S08]  /*4280*/  MUFU.TANH R113, R66 ;  /* 0x0000004200717308 */ /* 0x000f700000002400 */
[----:B------:R-:W5:Y:S08]  /*4290*/  MUFU.TANH R67, R67 ;  /* 0x0000004300437308 */ /* 0x000f700000002400 */
[----:B------:R-:W5:Y:S01]  /*42a0*/  MUFU.TANH R65, R65 ;  /* 0x0000004100417308 */ /* 0x000f620000002400 */
[----:B------:R-:W-:-:S02]  /*42b0*/  WARPGROUP.DEPBAR.LE gsb0, 0x0 ;  /* 0x00008000000079c5 */ /* 0x000fc40000010000 */
[----:B------:R-:W-:Y:S01]  /*42c0*/  FMUL.FTZ R64, R41, UR6 ;  /* 0x0000000629407c20 */ /* 0x000fe20008410000 */
[----:B------:R-:W-:Y:S01]  /*42d0*/  FSEL R41, R14, -INF , P4 ;  /* 0xff8000000e297808 */ /* 0x000fe20002000000 */
[----:B------:R-:W-:Y:S01]  /*42e0*/  WARPGROUP.ARRIVE ;  /* 0x00000000000079c5 */ /* 0x000fe20000000000 */
[C---:B------:R-:W-:Y:S01]  /*42f0*/  ISETP.GT.AND P4, PT, R57.reuse, 0x18, PT ;  /* 0x000000183900780c */ /* 0x040fe20003f84270 */
[----:B------:R-:W-:Y:S01]  /*4300*/  FMUL.FTZ R60, R40, UR6 ;  /* 0x00000006283c7c20 */ /* 0x000fe20008410000 */
[----:B------:R-:W-:Y:S01]  /*4310*/  FMNMX.FTZ R21, R86, R41, !PT ;  /* 0x0000002956157209 */ /* 0x000fe20007810000 */
[----:B------:R-:W-:Y:S01]  /*4320*/  FMUL.FTZ R68, R42, UR6 ;  /* 0x000000062a447c20 */ /* 0x000fe20008410000 */
[----:B------:R-:W-:Y:S01]  /*4330*/  FSEL R14, R82, -INF , P2 ;  /* 0xff800000520e7808 */ /* 0x000fe20001000000 */
[----:B------:R-:W-:Y:S01]  /*4340*/  HGMMA.64x16x16.F32.BF16 R32, gdesc[UR16], R32, gsb0 ;  /* 0x00200000102079f0 */ /* 0x000fe20008001820 */
[----:B------:R-:W-:Y:S01]  /*4350*/  FMNMX.FTZ R21, R92, R21, !PT ;  /* 0x000000155c157209 */ /* 0x000fe20007810000 */
[----:B------:R-:W-:Y:S01]  /*4360*/  FMUL.FTZ R123, R44, UR6 ;  /* 0x000000062c7b7c20 */ /* 0x000fe20008410000 */
[----:B------:R-:W-:Y:S01]  /*4370*/  ISETP.GT.AND P2, PT, R57, 0x19, PT ;  /* 0x000000193900780c */ /* 0x000fe20003f44270 */
[----:B------:R-:W-:Y:S01]  /*4380*/  FMUL.FTZ R125, R46, UR6 ;  /* 0x000000062e7d7c20 */ /* 0x000fe20008410000 */
[----:B------:R-:W-:Y:S01]  /*4390*/  FMNMX.FTZ R21, R94, R21, !PT ;  /* 0x000000155e157209 */ /* 0x000fe20007810000 */
[----:B------:R-:W-:Y:S01]  /*43a0*/  FMUL.FTZ R70, R43, UR6 ;  /* 0x000000062b467c20 */ /* 0x000fe20008410000 */
[----:B------:R-:W-:Y:S01]  /*43b0*/  FSEL R100, R85, -INF , P4 ;  /* 0xff80000055647808 */ /* 0x000fe20002000000 */
[----:B------:R1:W-:Y:S01]  /*43c0*/  MUFU.TANH R43, R50 ;  /* 0x00000032002b7308 */ /* 0x0003e20000002400 */
[----:B------:R-:W-:Y:S01]  /*43d0*/  FMNMX.FTZ R21, R96, R21, !PT ;  /* 0x0000001560157209 */ /* 0x000fe20007810000 */
[----:B------:R-:W-:Y:S01]  /*43e0*/  UIADD3 UR18, UR20, 0xa86, URZ ;  /* 0x00000a8614127890 */ /* 0x000fe2000fffe03f */
[----:B------:R-:W-:Y:S01]  /*43f0*/  FSEL R102, R84, -INF , P2 ;  /* 0xff80000054667808 */ /* 0x000fe20001000000 */
[----:B------:R-:W-:Y:S01]  /*4400*/  UMOV UR19, 0x40000040 ;  /* 0x4000004000137882 */ /* 0x000fe20000000000 */
[----:B------:R-:W-:Y:S01]  /*4410*/  FMNMX.FTZ R81, R98, R21, !PT ;  /* 0x0000001562517209 */ /* 0x000fe20007810000 */
[----:B------:R-:W-:Y:S01]  /*4420*/  FMUL.FTZ R45, R45, UR6 ;  /* 0x000000062d2d7c20 */ /* 0x000fe20008410000 */
[----:B------:R-:W-:Y:S01]  /*4430*/  FSEL R40, R105, -INF , P6 ;  /* 0xff80000069287808 */ /* 0x000fe20003000000 */
[----:B------:R2:W-:Y:S01]  /*4440*/  MUFU.TANH R162, R60 ;  /* 0x0000003c00a27308 */ /* 0x0005e20000002400 */
[----:B------:R-:W-:Y:S01]  /*4450*/  FMNMX.FTZ R81, R100, R81, !PT ;  /* 0x0000005164517209 */ /* 0x000fe20007810000 */
[----:B------:R-:W-:Y:S01]  /*4460*/  FMUL.FTZ R47, R47, UR6 ;  /* 0x000000062f2f7c20 */ /* 0x000fe20008410000 */
[----:B------:R-:W-:Y:S01]  /*4470*/  ISETP.GT.AND P6, PT, R57, 0x21, PT ;  /* 0x000000213900780c */ /* 0x000fe20003fc4270 */
[----:B------:R-:W-:Y:S01]  /*4480*/  IMAD.MOV.U32 R85, RZ, RZ, R87 ;  /* 0x000000ffff557224 */ /* 0x000fe200078e0057 */
[----:B------:R-:W-:-:S02]  /*4490*/  FMNMX.FTZ R81, R102, R81, !PT ;  /* 0x0000005166517209 */ /* 0x000fc40007810000 */
[----:B------:R-:W-:Y:S01]  /*44a0*/  FSEL R42, R104, -INF , P5 ;  /* 0xff800000682a7808 */ /* 0x000fe20002800000 */
[----:B------:R3:W-:Y:S01]  /*44b0*/  MUFU.TANH R164, R64 ;  /* 0x0000004000a47308 */ /* 0x0007e20000002400 */
[C---:B------:R-:W-:Y:S02]  /*44c0*/  ISETP.GT.AND P5, PT, R57.reuse, 0x28, PT ;  /* 0x000000283900780c */ /* 0x040fe40003fa4270 */
[----:B------:R-:W-:Y:S02]  /*44d0*/  FSEL R112, R112, -INF , P6 ;  /* 0xff80000070707808 */ /* 0x000fe40003000000 */
[----:B------:R-:W-:Y:S02]  /*44e0*/  FMNMX.FTZ R81, R106, R81, !PT ;  /* 0x000000516a517209 */ /* 0x000fe40007810000 */
[----:B------:R-:W-:Y:S01]  /*44f0*/  FSEL R44, R110, -INF , P4 ;  /* 0xff8000006e2c7808 */ /* 0x000fe20002000000 */
[----:B------:R4:W-:Y:S01]  /*4500*/  MUFU.TANH R21, R68 ;  /* 0x0000004400157308 */ /* 0x0009e20000002400 */
[----:B------:R-:W-:-:S02]  /*4510*/  ISETP.GT.AND P4, PT, R57, 0x29, PT ;  /* 0x000000293900780c */ /* 0x000fc40003f84270 */
[----:B------:R-:W-:Y:S02]  /*4520*/  FSEL R108, R108, -INF , P5 ;  /* 0xff8000006c6c7808 */ /* 0x000fe40002800000 */
[----:B------:R-:W-:Y:S02]  /*4530*/  FMNMX.FTZ R81, R112, R81, !PT ;  /* 0x0000005170517209 */ /* 0x000fe40007810000 */
[----:B------:R-:W-:Y:S01]  /*4540*/  FSEL R46, R111, -INF , P2 ;  /* 0xff8000006f2e7808 */ /* 0x000fe20001000000 */
[----:B------:R-:W5:Y:S01]  /*4550*/  MUFU.TANH R150, R150 ;  /* 0x0000009600967308 */ /* 0x000f620000002400 */
[----:B------:R-:W-:Y:S02]  /*4560*/  ISETP.GT.AND P2, PT, R57, 0x30, PT ;  /* 0x000000303900780c */ /* 0x000fe40003f44270 */
[----:B------:R-:W-:Y:S02]  /*4570*/  FSEL R110, R101, -INF , P4 ;  /* 0xff800000656e7808 */ /* 0x000fe40002000000 */
[----:B------:R-:W-:-:S02]  /*4580*/  FMNMX.FTZ R81, R108, R81, !PT ;  /* 0x000000516c517209 */ /* 0x000fc40007810000 */
[----:B------:R-:W-:Y:S01]  /*4590*/  FSEL R114, R88, -INF , P2 ;  /* 0xff80000058727808 */ /* 0x000fe20001000000 */
[----:B------:R5:W-:Y:S01]  /*45a0*/  MUFU.TANH R104, R70 ;  /* 0x0000004600687308 */ /* 0x000be20000002400 */
[----:B------:R-:W-:Y:S02]  /*45b0*/  FMNMX.FTZ R81, R110, R81, !PT ;  /* 0x000000516e517209 */ /* 0x000fe40007810000 */
[----:B-1----:R-:W-:Y:S01]  /*45c0*/  FSEL R50, R99, -INF , P6 ;  /* 0xff80000063327808 */ /* 0x002fe20003000000 */
[----:B------:R-:W-:Y:S02]  /*45d0*/  WARPGROUP.DEPBAR.LE gsb0, 0x0 ;  /* 0x00008000000079c5 */ /* 0x000fe40000010000 */
[----:B------:R-:W-:Y:S01]  /*45e0*/  ISETP.GT.AND P6, PT, R57, 0x38, PT ;  /* 0x000000383900780c */ /* 0x000fe20003fc4270 */
[----:B------:R-:W-:Y:S01]  /*45f0*/  WARPGROUP.ARRIVE ;  /* 0x00000000000079c5 */ /* 0x000fe20000000000 */
[----:B------:R-:W-:Y:S01]  /*4600*/  FMNMX.FTZ R81, R114, R81, !PT ;  /* 0x0000005172517209 */ /* 0x000fe20007810000 */
[----:B------:R-:W1:Y:S01]  /*4610*/  MUFU.TANH R59, R59 ;  /* 0x0000003b003b7308 */ /* 0x000e620000002400 */
[----:B------:R-:W-:Y:S01]  /*4620*/  FSEL R52, R107, -INF , P5 ;  /* 0xff8000006b347808 */ /* 0x000fe20002800000 */
[----:B------:R-:W-:Y:S01]  /*4630*/  FMUL.FTZ R33, R33, UR6 ;  /* 0x0000000621217c20 */ /* 0x000fe20008410000 */
[----:B------:R-:W-:Y:S01]  /*4640*/  ISETP.GT.AND P5, PT, R57, 0x39, PT ;  /* 0x000000393900780c */ /* 0x000fe20003fa4270 */
[----:B------:R-:W-:Y:S01]  /*4650*/  HGMMA.64x16x16.F32.BF16 R24, gdesc[UR16], R24, gsb0 ;  /* 0x00200000101879f0 */ /* 0x000fe20008001818 */
[----:B------:R-:W-:Y:S01]  /*4660*/  FSEL R118, R118, -INF , P6 ;  /* 0xff80000076767808 */ /* 0x000fe20003000000 */
[----:B------:R-:W-:Y:S01]  /*4670*/  FMUL.FTZ R37, R37, UR6 ;  /* 0x0000000625257c20 */ /* 0x000fe20008410000 */
[----:B------:R-:W-:Y:S01]  /*4680*/  FMNMX.FTZ R81, R116, R81, !PT ;  /* 0x0000005174517209 */ /* 0x000fe20007810000 */
[----:B------:R-:W1:Y:S01]  /*4690*/  MUFU.TANH R49, R49 ;  /* 0x0000003100317308 */ /* 0x000e620000002400 */
[----:B------:R-:W-:Y:S01]  /*46a0*/  FSEL R54, R103, -INF , P4 ;  /* 0xff80000067367808 */ /* 0x000fe20002000000 */
[----:B------:R-:W-:Y:S01]  /*46b0*/  FMUL.FTZ R35, R35, UR6 ;  /* 0x0000000623237c20 */ /* 0x000fe20008410000 */
[----:B------:R-:W-:Y:S01]  /*46c0*/  ISETP.GT.AND P4, PT, R57, 0x40, PT ;  /* 0x000000403900780c */ /* 0x000fe20003f84270 */
[----:B------:R-:W-:Y:S01]  /*46d0*/  FMUL.FTZ R39, R39, UR6 ;  /* 0x0000000627277c20 */ /* 0x000fe20008410000 */
[----:B------:R-:W-:-:S02]  /*46e0*/  FSEL R120, R93, -INF , P5 ;  /* 0xff8000005d787808 */ /* 0x000fc40002800000 */
[----:B------:R-:W-:Y:S01]  /*46f0*/  FMNMX.FTZ R81, R118, R81, !PT ;  /* 0x0000005176517209 */ /* 0x000fe20007810000 */
[----:B------:R-:W1:Y:S01]  /*4700*/  MUFU.TANH R63, R63 ;  /* 0x0000003f003f7308 */ /* 0x000e620000002400 */
[----:B------:R-:W-:Y:S02]  /*4710*/  FSEL R56, R90, -INF , P2 ;  /* 0xff8000005a387808 */ /* 0x000fe40001000000 */
[----:B------:R-:W-:Y:S02]  /*4720*/  ISETP.GT.AND P2, PT, R57, 0x41, PT ;  /* 0x000000413900780c */ /* 0x000fe40003f44270 */
[----:B------:R-:W-:Y:S02]  /*4730*/  FSEL R122, R72, -INF , P4 ;  /* 0xff800000487a7808 */ /* 0x000fe40002000000 */
[----:B------:R-:W-:Y:S01]  /*4740*/  FMNMX.FTZ R81, R120, R81, !PT ;  /* 0x0000005178517209 */ /* 0x000fe20007810000 */
[----:B------:R-:W1:Y:S01]  /*4750*/  MUFU.TANH R53, R53 ;  /* 0x0000003500357308 */ /* 0x000e620000002400 */
[----:B------:R-:W-:Y:S01]  /*4760*/  FSEL R124, R73, -INF , P2 ;  /* 0xff800000497c7808 */ /* 0x000fe20001000000 */
[----:B------:R-:W-:Y:S01]  /*4770*/  IMAD.MOV.U32 R73, RZ, RZ, R87 ;  /* 0x000000ffff497224 */ /* 0x000fe200078e0057 */
[----:B------:R-:W-:-:S02]  /*4780*/  FMNMX.FTZ R81, R122, R81, !PT ;  /* 0x000000517a517209 */ /* 0x000fc40007810000 */
[----:B--2---:R-:W-:Y:S02]  /*4790*/  FSEL R60, R109, -INF , P6 ;  /* 0xff8000006d3c7808 */ /* 0x004fe40003000000 */
[----:B------:R-:W-:Y:S01]  /*47a0*/  ISETP.GT.AND P6, PT, R57, 0x49, PT ;  /* 0x000000493900780c */ /* 0x000fe20003fc4270 */
[----:B------:R-:W2:Y:S01]  /*47b0*/  MUFU.TANH R51, R51 ;  /* 0x0000003300337308 */ /* 0x000ea20000002400 */
[----:B------:R-:W-:Y:S02]  /*47c0*/  FMNMX.FTZ R81, R124, R81, !PT ;  /* 0x000000517c517209 */ /* 0x000fe40007810000 */
[----:B------:R-:W-:Y:S02]  /*47d0*/  FSEL R62, R95, -INF , P5 ;  /* 0xff8000005f3e7808 */ /* 0x000fe40002800000 */
[----:B------:R-:W-:Y:S02]  /*47e0*/  ISETP.GT.AND P5, PT, R57, 0x50, PT ;  /* 0x000000503900780c */ /* 0x000fe40003fa4270 */
[----:B------:R-:W-:Y:S01]  /*47f0*/  FSEL R130, R77, -INF , P6 ;  /* 0xff8000004d827808 */ /* 0x000fe20003000000 */
[----:B------:R-:W2:Y:S01]  /*4800*/  MUFU.TANH R123, R123 ;  /* 0x0000007b007b7308 */ /* 0x000ea20000002400 */
[----:B------:R-:W-:Y:S01]  /*4810*/  FMNMX.FTZ R81, R126, R81, !PT ;  /* 0x000000517e517209 */ /* 0x000fe20007810000 */
[----:B------:R-:W-:Y:S01]  /*4820*/  IMAD.MOV.U32 R77, RZ, RZ, R87 ;  /* 0x000000ffff4d7224 */ /* 0x000fe200078e0057 */
[----:B---3--:R-:W-:-:S02]  /*4830*/  FSEL R64, R74, -INF , P4 ;  /* 0xff8000004a407808 */ /* 0x008fc40002000000 */
[----:B------:R-:W-:Y:S02]  /*4840*/  ISETP.GT.AND P4, PT, R57, 0x51, PT ;  /* 0x000000513900780c */ /* 0x000fe40003f84270 */
[----:B------:R-:W-:Y:S01]  /*4850*/  FSEL R132, R132, -INF , P5 ;  /* 0xff80000084847808 */ /* 0x000fe20002800000 */
[----:B------:R-:W3:Y:S01]  /*4860*/  MUFU.TANH R55, R55 ;  /* 0x0000003700377308 */ /* 0x000ee20000002400 */
[----:B------:R-:W-:Y:S02]  /*4870*/  FMNMX.FTZ R81, R130, R81, !PT ;  /* 0x0000005182517209 */ /* 0x000fe40007810000 */
[----:B------:R-:W-:Y:S01]  /*4880*/  FSEL R66, R75, -INF , P2 ;  /* 0xff8000004b427808 */ /* 0x000fe20001000000 */
[----:B------:R-:W-:Y:S01]  /*4890*/  IMAD.MOV.U32 R75, RZ, RZ, R87 ;  /* 0x000000ffff4b7224 */ /* 0x000fe200078e0057 */
[----:B------:R-:W-:Y:S02]  /*48a0*/  ISETP.GT.AND P2, PT, R57, 0x58, PT ;  /* 0x000000583900780c */ /* 0x000fe40003f44270 */
[----:B------:R-:W-:Y:S01]  /*48b0*/  FSEL R134, R134, -INF , P4 ;  /* 0xff80000086867808 */ /* 0x000fe20002000000 */
[----:B------:R-:W3:Y:S01]  /*48c0*/  MUFU.TANH R45, R45 ;  /* 0x0000002d002d7308 */ /* 0x000ee20000002400 */
[----:B------:R-:W-:Y:S01]  /*48d0*/  FMNMX.FTZ R81, R132, R81, !PT ;  /* 0x0000005184517209 */ /* 0x000fe20007810000 */
[----:B------:R-:W-:-:S02]  /*48e0*/  WARPGROUP.DEPBAR.LE gsb0, 0x0 ;  /* 0x00008000000079c5 */ /* 0x000fc40000010000 */
[----:B----4-:R-:W-:Y:S01]  /*48f0*/  FSEL R68, R78, -INF , P3 ;  /* 0xff8000004e447808 */ /* 0x010fe20001800000 */
[----:B------:R-:W-:Y:S01]  /*4900*/  FMUL.FTZ R25, R25, UR6 ;  /* 0x0000000619197c20 */ /* 0x000fe20008410000 */
[----:B------:R-:W-:Y:S01]  /*4910*/  ISETP.GT.AND P3, PT, R57, 0x59, PT ;  /* 0x000000593900780c */ /* 0x000fe20003f64270 */
[----:B------:R-:W-:Y:S01]  /*4920*/  FMUL.FTZ R29, R29, UR6 ;  /* 0x000000061d1d7c20 */ /* 0x000fe20008410000 */
[----:B------:R-:W-:Y:S01]  /*4930*/  FSEL R138, R138, -INF , P2 ;  /* 0xff8000008a8a7808 */ /* 0x000fe20001000000 */
[----:B------:R-:W-:Y:S01]  /*4940*/  MUFU.TANH R33, R33 ;  /* 0x0000002100217308 */ /* 0x000fe20000002400 */
[----:B------:R-:W-:Y:S01]  /*4950*/  FMNMX.FTZ R81, R134, R81, !PT ;  /* 0x0000005186517209 */ /* 0x000fe20007810000 */
[----:B------:R-:W-:Y:S01]  /*4960*/  FMUL.FTZ R31, R31, UR6 ;  /* 0x000000061f1f7c20 */ /* 0x000fe20008410000 */
[----:B-----5:R-:W-:Y:S01]  /*4970*/  FSEL R70, R79, -INF , P6 ;  /* 0xff8000004f467808 */ /* 0x020fe20003000000 */
[----:B------:R-:W-:Y:S01]  /*4980*/  FMUL.FTZ R26, R26, UR6 ;  /* 0x000000061a1a7c20 */ /* 0x000fe20008410000 */
[----:B------:R-:W-:Y:S01]  /*4990*/  ISETP.GT.AND P6, PT, R57, 0x60, PT ;  /* 0x000000603900780c */ /* 0x000fe20003fc4270 */
[----:B------:R-:W-:Y:S01]  /*49a0*/  FMUL.FTZ R27, R27, UR6 ;  /* 0x000000061b1b7c20 */ /* 0x000fe20008410000 */
[----:B------:R-:W-:Y:S01]  /*49b0*/  FSEL R142, R69, -INF , P3 ;  /* 0xff800000458e7808 */ /* 0x000fe20001800000 */
[----:B------:R-:W-:Y:S01]  /*49c0*/  MUFU.TANH R125, R125 ;  /* 0x0000007d007d7308 */ /* 0x000fe20000002400 */
[----:B------:R-:W-:Y:S01]  /*49d0*/  FMNMX.FTZ R81, R138, R81, !PT ;  /* 0x000000518a517209 */ /* 0x000fe20007810000 */
[----:B------:R-:W-:Y:S01]  /*49e0*/  FMUL.FTZ R30, R30, UR6 ;  /* 0x000000061e1e7c20 */ /* 0x000fe20008410000 */
[----:B------:R-:W-:Y:S01]  /*49f0*/  FSEL R72, R113, -INF , P5 ;  /* 0xff80000071487808 */ /* 0x000fe20002800000 */
[----:B------:R4:W-:Y:S01]  /*4a00*/  @!P1 SYNCS.ARRIVE.TRANS64.RED.A1T0 RZ, [R3+URZ], RZ ;  /* 0x000000ff03ff99a7 */ /* 0x0009e2000810043f */
[----:B------:R-:W-:Y:S01]  /*4a10*/  ISETP.GT.AND P5, PT, R57, 0x61, PT ;  /* 0x000000613900780c */ /* 0x000fe20003fa4270 */
[--C-:B------:R-:W-:Y:S01]  /*4a20*/  IMAD.MOV.U32 R79, RZ, RZ, R87.reuse ;  /* 0x000000ffff4f7224 */ /* 0x100fe200078e0057 */
[----:B------:R-:W-:Y:S01]  /*4a30*/  FSEL R146, R146, -INF , P6 ;  /* 0xff80000092927808 */ /* 0x000fe20003000000 */
[----:B------:R-:W-:Y:S01]  /*4a40*/  MUFU.TANH R47, R47 ;  /* 0x0000002f002f7308 */ /* 0x000fe20000002400 */
[----:B------:R-:W-:Y:S01]  /*4a50*/  FMNMX.FTZ R81, R142, R81, !PT ;  /* 0x000000518e517209 */ /* 0x000fe20007810000 */
[----:B------:R-:W-:Y:S01]  /*4a60*/  IMAD.MOV.U32 R69, RZ, RZ, R87 ;  /* 0x000000ffff457224 */ /* 0x000fe200078e0057 */
[----:B------:R-:W-:Y:S01]  /*4a70*/  FSEL R74, R67, -INF , P4 ;  /* 0xff800000434a7808 */ /* 0x000fe20002000000 */
[----:B------:R-:W-:Y:S01]  /*4a80*/  FMUL.FTZ R67, R32, UR6 ;  /* 0x0000000620437c20 */ /* 0x000fe20008410000 */
[----:B------:R-:W-:-:S02]  /*4a90*/  ISETP.GT.AND P4, PT, R57, 0x68, PT ;  /* 0x000000683900780c */ /* 0x000fc40003f84270 */
[----:B------:R-:W-:Y:S01]  /*4aa0*/  FSEL R148, R65, -INF , P5 ;  /* 0xff80000041947808 */ /* 0x000fe20002800000 */
[----:B------:R-:W-:Y:S01]  /*4ab0*/  FMUL.FTZ R65, R34, UR6 ;  /* 0x0000000622417c20 */ /* 0x000fe20008410000 */
[----:B------:R-:W-:Y:S01]  /*4ac0*/  FMNMX.FTZ R81, R146, R81, !PT ;  /* 0x0000005192517209 */ /* 0x000fe20007810000 */
[----:B------:R-:W5:Y:S01]  /*4ad0*/  MUFU.TANH R67, R67 ;  /* 0x0000004300437308 */ /* 0x000f620000002400 */
[----:B------:R-:W-:Y:S01]  /*4ae0*/  FSEL R76, R71, -INF , P2 ;  /* 0xff800000474c7808 */ /* 0x000fe20001000000 */
[----:B------:R-:W-:Y:S01]  /*4af0*/  IMAD.MOV.U32 R71, RZ, RZ, R87 ;  /* 0x000000ffff477224 */ /* 0x000fe200078e0057 */
[----:B------:R-:W-:Y:S02]  /*4b00*/  ISETP.GT.AND P2, PT, R57, 0x69, PT ;  /* 0x000000693900780c */ /* 0x000fe40003f44270 */
[----:B------:R-:W-:Y:S02]  /*4b10*/  FSEL R150, R150, -INF , P4 ;  /* 0xff80000096967808 */ /* 0x000fe40002000000 */
[----:B------:R-:W-:Y:S01]  /*4b20*/  FMNMX.FTZ R81, R148, R81, !PT ;  /* 0x0000005194517209 */ /* 0x000fe20007810000 */
[----:B------:R-:W-:Y:S01]  /*4b30*/  MUFU.TANH R37, R37 ;  /* 0x0000002500257308 */ /* 0x000fe20000002400 */
[----:B------:R-:W-:-:S02]  /*4b40*/  FSEL R78, R115, -INF , P3 ;  /* 0xff800000734e7808 */ /* 0x000fc40001800000 */
[----:B------:R-:W-:Y:S02]  /*4b50*/  ISETP.GT.AND P3, PT, R57, 0x70, PT ;  /* 0x000000703900780c */ /* 0x000fe40003f64270 */
[----:B-1----:R-:W-:Y:S01]  /*4b60*/  FSEL R152, R59, -INF , P2 ;  /* 0xff8000003b987808 */ /* 0x002fe20001000000 */
[----:B------:R-:W-:Y:S01]  /*4b70*/  FMUL.FTZ R59, R36, UR6 ;  /* 0x00000006243b7c20 */ /* 0x000fe20008410000 */
[----:B------:R-:W-:Y:S01]  /*4b80*/  FMNMX.FTZ R81, R150, R81, !PT ;  /* 0x0000005196517209 */ /* 0x000fe20007810000 */
[----:B------:R-:W-:Y:S01]  /*4b90*/  MUFU.TANH R65, R65 ;  /* 0x0000004100417308 */ /* 0x000fe20000002400 */
[----:B------:R-:W-:Y:S02]  /*4ba0*/  FSEL R32, R117, -INF , P6 ;  /* 0xff80000075207808 */ /* 0x000fe40003000000 */
[----:B------:R-:W-:Y:S02]  /*4bb0*/  ISETP.GT.AND P6, PT, R57, 0x71, PT ;  /* 0x000000713900780c */ /* 0x000fe40003fc4270 */
[----:B------:R-:W-:-:S02]  /*4bc0*/  FSEL R154, R154, -INF , P3 ;  /* 0xff8000009a9a7808 */ /* 0x000fc40001800000 */
[----:B------:R-:W-:Y:S01]  /*4bd0*/  FMNMX.FTZ R81, R152, R81, !PT ;  /* 0x0000005198517209 */ /* 0x000fe20007810000 */
[----:B------:R-:W1:Y:S01]  /*4be0*/  MUFU.TANH R59, R59 ;  /* 0x0000003b003b7308 */ /* 0x000e620000002400 */
[----:B------:R-:W-:Y:S02]  /*4bf0*/  FSEL R80, R119, -INF , P5 ;  /* 0xff80000077507808 */ /* 0x000fe40002800000 */
[----:B------:R-:W-:Y:S02]  /*4c00*/  ISETP.GT.AND P5, PT, R57, 0x78, PT ;  /* 0x000000783900780c */ /* 0x000fe40003fa4270 */
[----:B------:R-:W-:Y:S02]  /*4c10*/  FSEL R156, R49, -INF , P6 ;  /* 0xff800000319c7808 */ /* 0x000fe40003000000 */
[----:B------:R-:W-:Y:S01]  /*4c20*/  FMNMX.FTZ R81, R154, R81, !PT ;  /* 0x000000519a517209 */ /* 0x000fe20007810000 */
[----:B------:R-:W-:Y:S01]  /*4c30*/  MUFU.TANH R35, R35 ;  /* 0x0000002300237308 */ /* 0x000fe20000002400 */
[----:B------:R-:W-:-:S02]  /*4c40*/  FSEL R34, R61, -INF , P4 ;  /* 0xff8000003d227808 */ /* 0x000fc40002000000 */
[----:B------:R-:W-:Y:S02]  /*4c50*/  ISETP.GT.AND P4, PT, R57, 0x79, PT ;  /* 0x000000793900780c */ /* 0x000fe40003f84270 */
[----:B------:R-:W-:Y:S02]  /*4c60*/  FSEL R158, R158, -INF , P5 ;  /* 0xff8000009e9e7808 */ /* 0x000fe40002800000 */
[----:B------:R-:W-:Y:S01]  /*4c70*/  FMNMX.FTZ R81, R156, R81, !PT ;  /* 0x000000519c517209 */ /* 0x000fe20007810000 */
[----:B------:R-:W-:Y:S01]  /*4c80*/  MUFU.TANH R25, R25 ;  /* 0x0000001900197308 */ /* 0x000fe20000002400 */
[----:B------:R-:W-:Y:S02]  /*4c90*/  FSEL R82, R63, -INF , P2 ;  /* 0xff8000003f527808 */ /* 0x000fe40001000000 */
[----:B------:R-:W-:Y:S02]  /*4ca0*/  ISETP.GT.AND P2, PT, R57, 0x80, PT ;  /* 0x000000803900780c */ /* 0x000fe40003f44270 */
[----:B------:R-:W-:-:S02]  /*4cb0*/  FSEL R160, R53, -INF , P4 ;  /* 0xff80000035a07808 */ /* 0x000fc40002000000 */
[----:B------:R-:W-:Y:S01]  /*4cc0*/  FMNMX.FTZ R81, R158, R81, !PT ;  /* 0x000000519e517209 */ /* 0x000fe20007810000 */
[----:B------:R-:W-:Y:S01]  /*4cd0*/  MUFU.TANH R29, R29 ;  /* 0x0000001d001d7308 */ /* 0x000fe20000002400 */
[----:B------:R-:W-:Y:S01]  /*4ce0*/  FSEL R36, R43, -INF , P3 ;  /* 0xff8000002b247808 */ /* 0x000fe20001800000 */
[----:B------:R-:W-:Y:S01]  /*4cf0*/  FMUL.FTZ R43, R24, UR6 ;  /* 0x00000006182b7c20 */ /* 0x000fe20008410000 */
[----:B------:R-:W-:Y:S02]  /*4d00*/  ISETP.GT.AND P3, PT, R57, 0x81, PT ;  /* 0x000000813900780c */ /* 0x000fe40003f64270 */
[----:B------:R-:W-:Y:S02]  /*4d10*/  FSEL R162, R162, -INF , P2 ;  /* 0xff800000a2a27808 */ /* 0x000fe40001000000 */
[----:B------:R-:W-:Y:S01]  /*4d20*/  FMNMX.FTZ R81, R160, R81, !PT ;  /* 0x00000051a0517209 */ /* 0x000fe20007810000 */
[----:B------:R-:W4:Y:S01]  /*4d30*/  MUFU.TANH R43, R43 ;  /* 0x0000002b002b7308 */ /* 0x000f220000002400 */
[----:B--2---:R-:W-:-:S02]  /*4d40*/  FSEL R84, R51, -INF , P6 ;  /* 0xff80000033547808 */ /* 0x004fc40003000000 */
[----:B------:R-:W-:Y:S02]  /*4d50*/  ISETP.GT.AND P6, PT, R57, 0x88, PT ;  /* 0x000000883900780c */ /* 0x000fe40003fc4270 */
[----:B------:R-:W-:Y:S02]  /*4d60*/  FSEL R164, R164, -INF , P3 ;  /* 0xff800000a4a47808 */ /* 0x000fe40001800000 */
[----:B------:R-:W-:Y:S01]  /*4d70*/  FMNMX.FTZ R81, R162, R81, !PT ;  /* 0x00000051a2517209 */ /* 0x000fe20007810000 */
[----:B------:R-:W-:Y:S01]  /*4d80*/  MUFU.TANH R49, R39 ;  /* 0x0000002700317308 */ /* 0x000fe20000002400 */
[----:B------:R-:W-:Y:S01]  /*4d90*/  FSEL R90, R15, -INF , P5 ;  /* 0xff8000000f5a7808 */ /* 0x000fe20002800000 */
[----:B------:R-:W-:Y:S01]  /*4da0*/  FMUL.FTZ R15, R38, UR6 ;  /* 0x00000006260f7c20 */ /* 0x000fe20008410000 */
[----:B------:R-:W-:Y:S02]  /*4db0*/  ISETP.GT.AND P5, PT, R57, 0x89, PT ;  /* 0x000000893900780c */ /* 0x000fe40003fa4270 */
[----:B------:R-:W-:-:S02]  /*4dc0*/  FSEL R166, R123, -INF , P6 ;  /* 0xff8000007ba67808 */ /* 0x000fc40003000000 */
[----:B------:R-:W-:Y:S01]  /*4dd0*/  FMNMX.FTZ R81, R164, R81, !PT ;  /* 0x00000051a4517209 */ /* 0x000fe20007810000 */
[----:B------:R-:W2:Y:S01]  /*4de0*/  MUFU.TANH R15, R15 ;  /* 0x0000000f000f7308 */ /* 0x000ea20000002400 */
[----:B---3--:R-:W-:Y:S02]  /*4df0*/  FSEL R38, R55, -INF , P4 ;  /* 0xff80000037267808 */ /* 0x008fe40002000000 */
[----:B------:R-:W-:Y:S02]  /*4e00*/  ISETP.GT.AND P4, PT, R57, 0x90, PT ;  /* 0x000000903900780c */ /* 0x000fe40003f84270 */
[----:B------:R-:W-:Y:S02]  /*4e10*/  FSEL R168, R45, -INF , P5 ;  /* 0xff8000002da87808 */ /* 0x000fe40002800000 */
[----:B------:R-:W-:Y:S01]  /*4e20*/  FMNMX.FTZ R81, R166, R81, !PT ;  /* 0x00000051a6517209 */ /* 0x000fe20007810000 */
[----:B------:R-:W-:Y:S01]  /*4e30*/  MUFU.TANH R51, R26 ;  /* 0x0000001a00337308 */ /* 0x000fe20000002400 */
[----:B------:R-:W-:-:S02]  /*4e40*/  FSEL R104, R104, -INF , P3 ;  /* 0xff80000068687808 */ /* 0x000fc40001800000 */
[----:B------:R-:W-:Y:S01]  /*4e50*/  FSEL R24, R21, -INF , P2 ;  /* 0xff80000015187808 */ /* 0x000fe20001000000 */
[----:B------:R-:W-:Y:S01]  /*4e60*/  FMUL.FTZ R21, R28, UR6 ;  /* 0x000000061c157c20 */ /* 0x000fe20008410000 */
[----:B------:R-:W-:Y:S02]  /*4e70*/  ISETP.GT.AND P3, PT, R57, 0x91, PT ;  /* 0x000000913900780c */ /* 0x000fe40003f64270 */
[----:B-----5:R-:W-:Y:S01]  /*4e80*/  FSEL R170, R67, -INF , P4 ;  /* 0xff80000043aa7808 */ /* 0x020fe20002000000 */
[----:B------:R-:W-:Y:S01]  /*4e90*/  MUFU.TANH R53, R27 ;  /* 0x0000001b00357308 */ /* 0x000fe20000002400 */
[----:B------:R-:W-:Y:S02]  /*4ea0*/  FMNMX.FTZ R81, R168, R81, !PT ;  /* 0x00000051a8517209 */ /* 0x000fe40007810000 */
[----:B------:R-:W-:Y:S02]  /*4eb0*/  ISETP.GT.AND P2, PT, R57, 0x98, PT ;  /* 0x000000983900780c */ /* 0x000fe40003f44270 */
[----:B------:R-:W-:-:S02]  /*4ec0*/  FSEL R172, R33, -INF , P3 ;  /* 0xff80000021ac7808 */ /* 0x000fc40001800000 */
[----:B------:R-:W-:Y:S01]  /*4ed0*/  FMNMX.FTZ R81, R170, R81, !PT ;  /* 0x00000051aa517209 */ /* 0x000fe20007810000 */
[----:B------:R-:W3:Y:S01]  /*4ee0*/  MUFU.TANH R21, R21 ;  /* 0x0000001500157308 */ /* 0x000ee20000002400 */
[----:B------:R-:W-:Y:S02]  /*4ef0*/  FSEL R28, R125, -INF , P6 ;  /* 0xff8000007d1c7808 */ /* 0x000fe40003000000 */
[----:B------:R-:W-:Y:S02]  /*4f00*/  ISETP.GT.AND P6, PT, R57, 0x99, PT ;  /* 0x000000993900780c */ /* 0x000fe40003fc4270 */
[----:B-1----:R-:W-:Y:S02]  /*4f10*/  FSEL R174, R59, -INF , P2 ;  /* 0xff8000003bae7808 */ /* 0x002fe40001000000 */
[----:B------:R-:W-:Y:S01]  /*4f20*/  FMNMX.FTZ R81, R172, R81, !PT ;  /* 0x00000051ac517209 */ /* 0x000fe20007810000 */
[----:B------:R-:W1:Y:S01]  /*4f30*/  MUFU.TANH R55, R30 ;  /* 0x0000001e00377308 */ /* 0x000e620000002400 */
[----:B------:R-:W-:-:S02]  /*4f40*/  FSEL R128, R47, -INF , P5 ;  /* 0xff8000002f807808 */ /* 0x000fc40002800000 */
[----:B------:R-:W-:Y:S02]  /*4f50*/  ISETP.GT.AND P5, PT, R57, 0xa0, PT ;  /* 0x000000a03900780c */ /* 0x000fe40003fa4270 */
[----:B------:R-:W-:Y:S02]  /*4f60*/  FSEL R188, R37, -INF , P6 ;  /* 0xff80000025bc7808 */ /* 0x000fe40003000000 */
[----:B------:R-:W-:Y:S02]  /*4f70*/  FMNMX.FTZ R81, R174, R81, !PT ;  /* 0x00000051ae517209 */ /* 0x000fe40007810000 */
[----:B------:R-:W-:Y:S02]  /*4f80*/  FSEL R136, R65, -INF , P4 ;  /* 0xff80000041887808 */ /* 0x000fe40002000000 */
[----:B------:R-:W-:Y:S02]  /*4f90*/  ISETP.GT.AND P4, PT, R57, 0xa1, PT ;  /* 0x000000a13900780c */ /* 0x000fe40003f84270 */
[----:B----4-:R-:W-:-:S02]  /*4fa0*/  FSEL R190, R43, -INF , P5 ;  /* 0xff8000002bbe7808 */ /* 0x010fc40002800000 */
[----:B------:R-:W-:Y:S02]  /*4fb0*/  FMNMX.FTZ R81, R188, R81, !PT ;  /* 0x00000051bc517209 */ /* 0x000fe40007810000 */
[----:B------:R-:W-:Y:S02]  /*4fc0*/  FSEL R140, R35, -INF , P3 ;  /* 0xff800000238c7808 */ /* 0x000fe40001800000 */
[----:B------:R-:W-:Y:S02]  /*4fd0*/  ISETP.GT.AND P3, PT, R57, 0xa8, PT ;  /* 0x000000a83900780c */ /* 0x000fe40003f64270 */
[----:B------:R-:W-:Y:S02]  /*4fe0*/  FSEL R192, R25, -INF , P4 ;  /* 0xff80000019c07808 */ /* 0x000fe40002000000 */
[----:B------:R-:W-:Y:S02]  /*4ff0*/  FMNMX.FTZ R81, R190, R81, !PT ;  /* 0x00000051be517209 */ /* 0x000fe40007810000 */
[----:B--2---:R-:W-:-:S02]  /*5000*/  FSEL R144, R15, -INF , P2 ;  /* 0xff8000000f907808 */ /* 0x004fc40001000000 */
[----:B------:R-:W-:Y:S02]  /*5010*/  ISETP.GT.AND P2, PT, R57, 0xa9, PT ;  /* 0x000000a93900780c */ /* 0x000fe40003f44270 */
[----:B---3--:R-:W-:Y:S01]  /*5020*/  FSEL R194, R21, -INF , P3 ;  /* 0xff80000015c27808 */ /* 0x008fe20001800000 */
[----:B------:R2:W3:Y:S01]  /*5030*/  MUFU.TANH R57, R31 ;  /* 0x0000001f00397308 */ /* 0x0004e20000002400 */
[----:B------:R-:W-:Y:S02]  /*5040*/  FMNMX.FTZ R81, R192, R81, !PT ;  /* 0x00000051c0517209 */ /* 0x000fe40007810000 */
[----:B------:R-:W-:Y:S02]  /*5050*/  FSEL R196, R29, -INF , P2 ;  /* 0xff8000001dc47808 */ /* 0x000fe40001000000 */
[----:B------:R-:W-:-:S04]  /*5060*/  FMNMX.FTZ R81, R194, R81, !PT ;  /* 0x00000051c2517209 */ /* 0x000fc80007810000 */
[----:B------:R-:W-:Y:S02]  /*5070*/  FMNMX.FTZ R81, R196, R81, !PT ;  /* 0x00000051c4517209 */ /* 0x000fe40007810000 */
[----:B--2---:R-:W-:-:S03]  /*5080*/  FMNMX.FTZ R31, R12, R13, !PT ;  /* 0x0000000d0c1f7209 */ /* 0x004fc60007810000 */
[----:B------:R-:W2:Y:S01]  /*5090*/  SHFL.BFLY PT, R88, R81, 0x2, 0x1f ;  /* 0x0c401f0051587f89 */ /* 0x000ea200000e0000 */
[----:B------:R-:W-:-:S04]  /*50a0*/  FMNMX.FTZ R31, R14, R31, !PT ;  /* 0x0000001f0e1f7209 */ /* 0x000fc80007810000 */
[----:B------:R-:W-:-:S04]  /*50b0*/  FMNMX.FTZ R31, R20, R31, !PT ;  /* 0x0000001f141f7209 */ /* 0x000fc80007810000 */
[----:B------:R-:W-:-:S04]  /*50c0*/  FMNMX.FTZ R31, R40, R31, !PT ;  /* 0x0000001f281f7209 */ /* 0x000fc80007810000 */
[----:B------:R-:W-:-:S04]  /*50d0*/  FMNMX.FTZ R35, R42, R31, !PT ;  /* 0x0000001f2a237209 */ /* 0x000fc80007810000 */
[----:B------:R-:W-:-:S04]  /*50e0*/  FMNMX.FTZ R35, R44, R35, !PT ;  /* 0x000000232c237209 */ /* 0x000fc80007810000 */
[----:B------:R-:W-:Y:S02]  /*50f0*/  FMNMX.FTZ R35, R46, R35, !PT ;  /* 0x000000232e237209 */ /* 0x000fe40007810000 */
[----:B--2---:R-:W-:Y:S01]  /*5100*/  FMNMX.FTZ R15, R81, R88, !PT ;  /* 0x00000058510f7209 */ /* 0x004fe20007810000 */
[----:B------:R-:W-:Y:S01]  /*5110*/  IMAD.MOV.U32 R81, RZ, RZ, R87 ;  /* 0x000000ffff517224 */ /* 0x000fe200078e0057 */
[----:B------:R-:W-:-:S03]  /*5120*/  FMNMX.FTZ R35, R48, R35, !PT ;  /* 0x0000002330237209 */ /* 0x000fc60007810000 */
[----:B------:R-:W2:Y:S01]  /*5130*/  SHFL.BFLY PT, R88, R15, 0x1, 0x1f ;  /* 0x0c201f000f587f89 */ /* 0x000ea200000e0000 */
[----:B------:R-:W-:-:S04]  /*5140*/  FMNMX.FTZ R37, R50, R35, !PT ;  /* 0x0000002332257209 */ /* 0x000fc80007810000 */
[----:B------:R-:W-:-:S04]  /*5150*/  FMNMX.FTZ R37, R52, R37, !PT ;  /* 0x0000002534257209 */ /* 0x000fc80007810000 */
[----:B------:R-:W-:-:S04]  /*5160*/  FMNMX.FTZ R37, R54, R37, !PT ;  /* 0x0000002536257209 */ /* 0x000fc80007810000 */
[----:B------:R-:W-:-:S04]  /*5170*/  FMNMX.FTZ R37, R56, R37, !PT ;  /* 0x0000002538257209 */ /* 0x000fc80007810000 */
[----:B------:R-:W-:-:S04]  /*5180*/  FMNMX.FTZ R39, R58, R37, !PT ;  /* 0x000000253a277209 */ /* 0x000fc80007810000 */
[----:B------:R-:W-:Y:S02]  /*5190*/  FMNMX.FTZ R39, R60, R39, !PT ;  /* 0x000000273c277209 */ /* 0x000fe40007810000 */
[----:B--2---:R-:W-:-:S04]  /*51a0*/  FMNMX.FTZ R88, R15, R88, !PT ;  /* 0x000000580f587209 */ /* 0x004fc80007810000 */
[C---:B------:R-:W-:Y:S01]  /*51b0*/  FSETP.NEU.FTZ.AND P0, PT, R88.reuse, -INF , PT ;  /* 0xff8000005800780b */ /* 0x040fe20003f1d000 */
[----:B------:R-:W-:-:S05]  /*51c0*/  FMUL.FTZ R33, R88, R89 ;  /* 0x0000005958217220 */ /* 0x000fca0000410000 */
[----:B------:R-:W-:Y:S02]  /*51d0*/  FSEL R33, R33, RZ, P0 ;  /* 0x000000ff21217208 */ /* 0x000fe40000000000 */
[----:B------:R-:W-:-:S03]  /*51e0*/  ISETP.NE.AND P0, PT, R121, RZ, PT ;  /* 0x000000ff7900720c */ /* 0x000fc60003f05270 */
[--C-:B------:R-:W-:Y:S01]  /*51f0*/  FFMA.FTZ R15, R41, R89, -R33.reuse ;  /* 0x00000059290f7223 */ /* 0x100fe20000010821 */
[----:B------:R-:W-:Y:S01]  /*5200*/  FMNMX.FTZ R41, R62, R39, !PT ;  /* 0x000000273e297209 */ /* 0x000fe20007810000 */
[-CC-:B------:R-:W-:Y:S01]  /*5210*/  FFMA.FTZ R25, R98, R89.reuse, -R33.reuse ;  /* 0x0000005962197223 */ /* 0x180fe20000010821 */
[----:B------:R-:W-:Y:S01]  /*5220*/  FSEL R98, R49, -INF , P6 ;  /* 0xff80000031627808 */ /* 0x000fe20003000000 */
        /* <DEDUP_REMOVED lines=10> */
[--C-:B------:R-:W-:Y:S01]  /*52d0*/  FFMA.FTZ R176, R86, R89, -R33.reuse ;  /* 0x0000005956b07223 */ /* 0x100fe20000010821 */
[----:B-1----:R-:W-:Y:S01]  /*52e0*/  FSEL R106, R55, -INF , P3 ;  /* 0xff800000376a7808 */ /* 0x002fe20001800000 */
[----:B------:R-:W-:Y:S01]  /*52f0*/  MUFU.EX2 R15, R15 ;  /* 0x0000000f000f7308 */ /* 0x000fe20000000800 */
[----:B------:R-:W-:Y:S01]  /*5300*/  FMNMX.FTZ R43, R70, R41, !PT ;  /* 0x00000029462b7209 */ /* 0x000fe20007810000 */
[-CC-:B------:R-:W-:Y:S01]  /*5310*/  FFMA.FTZ R21, R94, R89.reuse, -R33.reuse ;  /* 0x000000595e157223 */ /* 0x180fe20000010821 */
[----:B---3--:R-:W-:Y:S01]  /*5320*/  FSEL R108, R57, -INF , P2 ;  /* 0xff800000396c7808 */ /* 0x008fe20001000000 */
[--C-:B------:R-:W-:Y:S01]  /*5330*/  FFMA.FTZ R180, R96, R89, -R33.reuse ;  /* 0x0000005960b47223 */ /* 0x100fe20000010821 */
[----:B------:R-:W-:Y:S01]  /*5340*/  FMNMX.FTZ R43, R72, R43, !PT ;  /* 0x0000002b482b7209 */ /* 0x000fe20007810000 */
[-CC-:B------:R-:W-:Y:S01]  /*5350*/  FFMA.FTZ R29, R112, R89.reuse, -R33.reuse ;  /* 0x00000059701d7223 */ /* 0x180fe20000010821 */
[--C-:B------:R-:W-:Y:S01]  /*5360*/  FFMA.FTZ R110, R110, R89, -R33.reuse ;  /* 0x000000596e6e7223 */ /* 0x100fe20000010821 */
[----:B------:R-:W-:Y:S01]  /*5370*/  MUFU.EX2 R176, R176 ;  /* 0x000000b000b07308 */ /* 0x000fe20000000800 */
[----:B------:R-:W-:Y:S01]  /*5380*/  FMNMX.FTZ R43, R74, R43, !PT ;  /* 0x0000002b4a2b7209 */ /* 0x000fe20007810000 */
[-CC-:B------:R-:W-:Y:S01]  /*5390*/  FFMA.FTZ R26, R114, R89.reuse, -R33.reuse ;  /* 0x00000059721a7223 */ /* 0x180fe20000010821 */
[-CC-:B------:R-:W-:Y:S01]  /*53a0*/  FFMA.FTZ R116, R116, R89.reuse, -R33.reuse ;  /* 0x0000005974747223 */ /* 0x180fe20000010821 */
        /* <DEDUP_REMOVED lines=43> */
[----:B------:R-:W-:Y:S01]  /*5660*/  FFMA.FTZ R218, R194, R89, -R33 ;  /* 0x00000059c2da7223 */ /* 0x000fe20000010821 */
[----:B------:R-:W-:Y:S01]  /*5670*/  MUFU.EX2 R27, R27 ;  /* 0x0000001b001b7308 */ /* 0x000fe20000000800 */
[----:B------:R-:W-:-:S04]  /*5680*/  FMNMX.FTZ R59, R104, R47, !PT ;  /* 0x0000002f683b7209 */ /* 0x000fc80007810000 */
[----:B------:R-:W-:-:S03]  /*5690*/  FMNMX.FTZ R59, R28, R59, !PT ;  /* 0x0000003b1c3b7209 */ /* 0x000fc60007810000 */
        /* <DEDUP_REMOVED lines=13> */
[----:B------:R-:W-:-:S05]  /*5770*/  FMNMX.FTZ R59, R108, R59, !PT ;  /* 0x0000003b6c3b7209 */ /* 0x000fca0007810000 */
[----:B------:R-:W1:Y:S02]  /*5780*/  SHFL.BFLY PT, R92, R59, 0x2, 0x1f ;  /* 0x0c401f003b5c7f89 */ /* 0x000e6400000e0000 */
[----:B------:R-:W2:Y:S08]  /*5790*/  MUFU.EX2 R35, R116 ;  /* 0x0000007400237308 */ /* 0x000eb00000000800 */
[----:B------:R-:W-:Y:S08]  /*57a0*/  MUFU.EX2 R30, R30 ;  /* 0x0000001e001e7308 */ /* 0x000ff00000000800 */
[----:B------:R-:W3:Y:S01]  /*57b0*/  MUFU.EX2 R37, R120 ;  /* 0x0000007800257308 */ /* 0x000ee20000000800 */
[----:B--2---:R-:W-:-:S02]  /*57c0*/  F2FP.BF16.F32.PACK_AB R188, R35, R26 ;  /* 0x0000001a23bc723e */ /* 0x004fc400000010ff */
[----:B-1----:R-:W-:Y:S01]  /*57d0*/  FMNMX.FTZ R63, R59, R92, !PT ;  /* 0x0000005c3b3f7209 */ /* 0x002fe20007810000 */
[----:B------:R-:W-:-:S04]  /*57e0*/  FFMA.FTZ R59, R172, R89, -R33 ;  /* 0x00000059ac3b7223 */ /* 0x000fc80000010821 */
[----:B------:R-:W-:Y:S01]  /*57f0*/  MUFU.EX2 R39, R122 ;  /* 0x0000007a00277308 */ /* 0x000fe20000000800 */
[----:B------:R-:W-:Y:S01]  /*5800*/  FFMA.FTZ R33, R196, R89, -R33 ;  /* 0x00000059c4217223 */ /* 0x000fe20000010821 */
[----:B------:R-:W1:Y:S06]  /*5810*/  SHFL.BFLY PT, R92, R63, 0x1, 0x1f ;  /* 0x0c201f003f5c7f89 */ /* 0x000e6c00000e0000 */
[----:B------:R-:W-:Y:S01]  /*5820*/  MUFU.EX2 R86, R86 ;  /* 0x0000005600567308 */ /* 0x000fe20000000800 */
[----:B---3--:R-:W-:-:S07]  /*5830*/  F2FP.BF16.F32.PACK_AB R190, R37, R30 ;  /* 0x0000001e25be723e */ /* 0x008fce00000010ff */
[----:B------:R-:W-:Y:S08]  /*5840*/  MUFU.EX2 R41, R126 ;  /* 0x0000007e00297308 */ /* 0x000ff00000000800 */
[----:B------:R-:W-:Y:S01]  /*5850*/  MUFU.EX2 R94, R94 ;  /* 0x0000005e005e7308 */ /* 0x000fe20000000800 */
[----:B-1----:R-:W-:-:S04]  /*5860*/  FMNMX.FTZ R92, R63, R92, !PT ;  /* 0x0000005c3f5c7209 */ /* 0x002fc80007810000 */
[C---:B------:R-:W-:Y:S01]  /*5870*/  FSETP.NEU.FTZ.AND P2, PT, R92.reuse, -INF , PT ;  /* 0xff8000005c00780b */ /* 0x040fe20003f5d000 */
[----:B------:R-:W-:Y:S02]  /*5880*/  FMUL.FTZ R65, R92, R89 ;  /* 0x000000595c417220 */ /* 0x000fe40000410000 */
[----:B------:R-:W-:Y:S03]  /*5890*/  MUFU.EX2 R43, R132 ;  /* 0x00000084002b7308 */ /* 0x000fe60000000800 */
[----:B------:R-:W-:Y:S02]  /*58a0*/  FSEL R65, R65, RZ, P2 ;  /* 0x000000ff41417208 */ /* 0x000fe40001000000 */
[----:B------:R-:W-:-:S03]  /*58b0*/  PLOP3.LUT P2, PT, PT, PT, UP0, 0x80, 0x0 ;  /* 0x000000000000781c */ /* 0x000fc60003f4f008 */
[----:B------:R-:W-:Y:S01]  /*58c0*/  MUFU.EX2 R96, R96 ;  /* 0x0000006000607308 */ /* 0x000fe20000000800 */
[-CC-:B------:R-:W-:Y:S01]  /*58d0*/  FFMA.FTZ R177, R12, R89.reuse, -R65.reuse ;  /* 0x000000590cb17223 */ /* 0x180fe20000010841 */
[-C--:B------:R-:W-:Y:S01]  /*58e0*/  FFMA.FTZ R12, R13, R89.reuse, -R65 ;  /* 0x000000590d0c7223 */ /* 0x080fe20000010841 */
[----:B------:R-:W-:Y:S01]  /*58f0*/  FADD.FTZ R13, R176, R15 ;  /* 0x0000000fb00d7221 */ /* 0x000fe20000010000 */
[-CC-:B------:R-:W-:Y:S01]  /*5900*/  FFMA.FTZ R179, R14, R89.reuse, -R65.reuse ;  /* 0x000000590eb37223 */ /* 0x180fe20000010841 */
[-CC-:B------:R-:W-:Y:S01]  /*5910*/  FFMA.FTZ R20, R20, R89.reuse, -R65.reuse ;  /* 0x0000005914147223 */ /* 0x180fe20000010841 */
[-C--:B------:R-:W-:Y:S01]  /*5920*/  FFMA.FTZ R181, R40, R89.reuse, -R65 ;  /* 0x0000005928b57223 */ /* 0x080fe20000010841 */
[----:B------:R-:W-:Y:S01]  /*5930*/  FADD.FTZ R14, R178, R13 ;  /* 0x0000000db20e7221 */ /* 0x000fe20000010000 */
[----:B------:R-:W-:Y:S01]  /*5940*/  MUFU.EX2 R177, R177 ;  /* 0x000000b100b17308 */ /* 0x000fe20000000800 */
[-CC-:B------:R-:W-:Y:S01]  /*5950*/  FFMA.FTZ R40, R42, R89.reuse, -R65.reuse ;  /* 0x000000592a287223 */ /* 0x180fe20000010841 */
[-CC-:B------:R-:W-:Y:S01]  /*5960*/  FFMA.FTZ R183, R44, R89.reuse, -R65.reuse ;  /* 0x000000592cb77223 */ /* 0x180fe20000010841 */
[----:B------:R-:W-:Y:S01]  /*5970*/  FADD.FTZ R13, R21, R14 ;  /* 0x0000000e150d7221 */ /* 0x000fe20000010000 */
[-CC-:B------:R-:W-:Y:S01]  /*5980*/  FFMA.FTZ R201, R32, R89.reuse, -R65.reuse ;  /* 0x0000005920c97223 */ /* 0x180fe20000010841 */
[-CC-:B------:R-:W-:Y:S01]  /*5990*/  FFMA.FTZ R42, R46, R89.reuse, -R65.reuse ;  /* 0x000000592e2a7223 */ /* 0x180fe20000010841 */
[-C--:B------:R-:W-:Y:S01]  /*59a0*/  FFMA.FTZ R185, R48, R89.reuse, -R65 ;  /* 0x0000005930b97223 */ /* 0x080fe20000010841 */
[----:B------:R-:W-:Y:S01]  /*59b0*/  FADD.FTZ R14, R180, R13 ;  /* 0x0000000db40e7221 */ /* 0x000fe20000010000 */
[----:B------:R-:W1:Y:S01]  /*59c0*/  MUFU.EX2 R12, R12 ;  /* 0x0000000c000c7308 */ /* 0x000e620000000800 */
[-CC-:B------:R-:W-:Y:S01]  /*59d0*/  FFMA.FTZ R191, R60, R89.reuse, -R65.reuse ;  /* 0x000000593cbf7223 */ /* 0x180fe20000010841 */
[-CC-:B------:R-:W-:Y:S01]  /*59e0*/  FFMA.FTZ R44, R50, R89.reuse, -R65.reuse ;  /* 0x00000059322c7223 */ /* 0x180fe20000010841 */
[----:B------:R-:W-:Y:S01]  /*59f0*/  FADD.FTZ R13, R25, R14 ;  /* 0x0000000e190d7221 */ /* 0x000fe20000010000 */
[-CC-:B------:R-:W-:Y:S01]  /*5a00*/  FFMA.FTZ R187, R52, R89.reuse, -R65.reuse ;  /* 0x0000005934bb7223 */ /* 0x180fe20000010841 */
[-CC-:B------:R-:W-:Y:S01]  /*5a10*/  FFMA.FTZ R203, R34, R89.reuse, -R65.reuse ;  /* 0x0000005922cb7223 */ /* 0x180fe20000010841 */
[-C--:B------:R-:W-:Y:S01]  /*5a20*/  FFMA.FTZ R46, R54, R89.reuse, -R65 ;  /* 0x00000059362e7223 */ /* 0x080fe20000010841 */
[----:B------:R-:W-:Y:S01]  /*5a30*/  FADD.FTZ R14, R182, R13 ;  /* 0x0000000db60e7221 */ /* 0x000fe20000010000 */
[----:B------:R-:W2:Y:S01]  /*5a40*/  MUFU.EX2 R179, R179 ;  /* 0x000000b300b37308 */ /* 0x000ea20000000800 */
[-CC-:B------:R-:W-:Y:S01]  /*5a50*/  FFMA.FTZ R189, R56, R89.reuse, -R65.reuse ;  /* 0x0000005938bd7223 */ /* 0x180fe20000010841 */
[-CC-:B------:R-:W-:Y:S01]  /*5a60*/  FFMA.FTZ R48, R58, R89.reuse, -R65.reuse ;  /* 0x000000593a307223 */ /* 0x180fe20000010841 */
[----:B------:R-:W-:Y:S01]  /*5a70*/  FADD.FTZ R13, R27, R14 ;  /* 0x0000000e1b0d7221 */ /* 0x000fe20000010000 */
[-CC-:B------:R-:W-:Y:S01]  /*5a80*/  FFMA.FTZ R50, R62, R89.reuse, -R65.reuse ;  /* 0x000000593e327223 */ /* 0x180fe20000010841 */
[-CC-:B------:R-:W-:Y:S01]  /*5a90*/  FFMA.FTZ R193, R64, R89.reuse, -R65.reuse ;  /* 0x0000005940c17223 */ /* 0x180fe20000010841 */
[-C--:B------:R-:W-:Y:S01]  /*5aa0*/  FFMA.FTZ R52, R66, R89.reuse, -R65 ;  /* 0x0000005942347223 */ /* 0x080fe20000010841 */
[----:B------:R-:W-:Y:S01]  /*5ab0*/  FADD.FTZ R32, R184, R13 ;  /* 0x0000000db8207221 */ /* 0x000fe20000010000 */
[----:B------:R-:W3:Y:S01]  /*5ac0*/  MUFU.EX2 R20, R20 ;  /* 0x0000001400147308 */ /* 0x000ee20000000800 */
[----:B-1----:R-:W-:Y:S01]  /*5ad0*/  FADD.FTZ R14, R177, R12 ;  /* 0x0000000cb10e7221 */ /* 0x002fe20000010000 */
[-CC-:B------:R-:W-:Y:S01]  /*5ae0*/  FFMA.FTZ R195, R68, R89.reuse, -R65.reuse ;  /* 0x0000005944c37223 */ /* 0x180fe20000010841 */
[----:B------:R-:W-:Y:S01]  /*5af0*/  FADD.FTZ R67, R29, R32 ;  /* 0x000000201d437221 */ /* 0x000fe20000010000 */
[-CC-:B------:R-:W-:Y:S01]  /*5b00*/  FFMA.FTZ R54, R70, R89.reuse, -R65.reuse ;  /* 0x0000005946367223 */ /* 0x180fe20000010841 */
[-CC-:B------:R-:W-:Y:S01]  /*5b10*/  FFMA.FTZ R197, R72, R89.reuse, -R65.reuse ;  /* 0x0000005948c57223 */ /* 0x180fe20000010841 */
[-C--:B------:R-:W-:Y:S01]  /*5b20*/  FFMA.FTZ R56, R74, R89.reuse, -R65 ;  /* 0x000000594a387223 */ /* 0x080fe20000010841 */
[----:B------:R-:W-:Y:S01]  /*5b30*/  FADD.FTZ R60, R186, R67 ;  /* 0x00000043ba3c7221 */ /* 0x000fe20000010000 */
[----:B------:R-:W1:Y:S01]  /*5b40*/  MUFU.EX2 R181, R181 ;  /* 0x000000b500b57308 */ /* 0x000e620000000800 */
[----:B--2---:R-:W-:Y:S01]  /*5b50*/  FADD.FTZ R13, R179, R14 ;  /* 0x0000000eb30d7221 */ /* 0x004fe20000010000 */
[-CC-:B------:R-:W-:Y:S01]  /*5b60*/  FFMA.FTZ R199, R76, R89.reuse, -R65.reuse ;  /* 0x000000594cc77223 */ /* 0x180fe20000010841 */
[----:B------:R-:W-:Y:S01]  /*5b70*/  FADD.FTZ R67, R31, R60 ;  /* 0x0000003c1f437221 */ /* 0x000fe20000010000 */
[-CC-:B------:R-:W-:Y:S01]  /*5b80*/  FFMA.FTZ R58, R78, R89.reuse, -R65.reuse ;  /* 0x000000594e3a7223 */ /* 0x180fe20000010841 */
[-CC-:B------:R-:W-:Y:S01]  /*5b90*/  FFMA.FTZ R38, R38, R89.reuse, -R65.reuse ;  /* 0x0000005926267223 */ /* 0x180fe20000010841 */
[-C--:B------:R-:W-:Y:S01]  /*5ba0*/  FFMA.FTZ R32, R80, R89.reuse, -R65 ;  /* 0x0000005950207223 */ /* 0x080fe20000010841 */
[----:B------:R-:W-:Y:S01]  /*5bb0*/  FADD.FTZ R34, R26, R67 ;  /* 0x000000431a227221 */ /* 0x000fe20000010000 */
[----:B------:R-:W2:Y:S01]  /*5bc0*/  MUFU.EX2 R40, R40 ;  /* 0x0000002800287308 */ /* 0x000ea20000000800 */
[----:B---3--:R-:W-:Y:S01]  /*5bd0*/  FADD.FTZ R14, R20, R13 ;  /* 0x0000000d140e7221 */ /* 0x008fe20000010000 */
        /* <DEDUP_REMOVED lines=16> */
[-C--:B------:R-:W-:Y:S01]  /*5ce0*/  FFMA.FTZ R136, R136, R89.reuse, -R65 ;  /* 0x0000005988887223 */ /* 0x080fe20000010841 */
[----:B------:R-:W-:Y:S01]  /*5cf0*/  FADD.FTZ R60, R86, R67 ;  /* 0x00000043563c7221 */ /* 0x000fe20000010000 */
[-CC-:B------:R-:W-:Y:S01]  /*5d00*/  FFMA.FTZ R140, R140, R89.reuse, -R65.reuse ;  /* 0x000000598c8c7223 */ /* 0x180fe20000010841 */
[-CC-:B------:R-:W-:Y:S01]  /*5d10*/  FFMA.FTZ R144, R144, R89.reuse, -R65.reuse ;  /* 0x0000005990907223 */ /* 0x180fe20000010841 */
[-CC-:B------:R-:W-:Y:S01]  /*5d20*/  FFMA.FTZ R98, R98, R89.reuse, -R65.reuse ;  /* 0x0000005962627223 */ /* 0x180fe20000010841 */
[----:B------:R-:W-:Y:S01]  /*5d30*/  FADD.FTZ R67, R41, R60 ;  /* 0x0000003c29437221 */ /* 0x000fe20000010000 */
[----:B------:R-:W2:Y:S01]  /*5d40*/  MUFU.EX2 R185, R185 ;  /* 0x000000b900b97308 */ /* 0x000ea20000000800 */
[----:B---3--:R-:W-:Y:S01]  /*5d50*/  FADD.FTZ R13, R183, R14 ;  /* 0x0000000eb70d7221 */ /* 0x008fe20000010000 */
[-C--:B------:R-:W-:Y:S01]  /*5d60*/  FFMA.FTZ R100, R100, R89.reuse, -R65 ;  /* 0x0000005964647223 */ /* 0x080fe20000010841 */
[----:B------:R-:W-:Y:S01]  /*5d70*/  FADD.FTZ R60, R94, R67 ;  /* 0x000000435e3c7221 */ /* 0x000fe20000010000 */
[--C-:B------:R-:W-:Y:S01]  /*5d80*/  FFMA.FTZ R102, R102, R89, -R65.reuse ;  /* 0x0000005966667223 */ /* 0x100fe20000010841 */
[----:B------:R-:W-:Y:S01]  /*5d90*/  F2FP.BF16.F32.PACK_AB R177, R12, R177 ;  /* 0x000000b10cb1723e */ /* 0x000fe200000010ff */
[-CC-:B------:R-:W-:Y:S01]  /*5da0*/  FFMA.FTZ R106, R106, R89.reuse, -R65.reuse ;  /* 0x000000596a6a7223 */ /* 0x180fe20000010841 */
[----:B------:R-:W-:Y:S01]  /*5db0*/  FFMA.FTZ R65, R108, R89, -R65 ;  /* 0x000000596c417223 */ /* 0x000fe20000010841 */
[----:B------:R-:W3:Y:S01]  /*5dc0*/  MUFU.EX2 R44, R44 ;  /* 0x0000002c002c7308 */ /* 0x000ee20000000800 */
[----:B-1----:R-:W-:Y:S01]  /*5dd0*/  FADD.FTZ R14, R42, R13 ;  /* 0x0000000d2a0e7221 */ /* 0x002fe20000010000 */
[----:B------:R-:W-:Y:S01]  /*5de0*/  F2FP.BF16.F32.PACK_AB R180, R25, R180 ;  /* 0x000000b419b4723e */ /* 0x000fe200000010ff */
[--C-:B------:R-:W-:Y:S01]  /*5df0*/  IMAD.MOV.U32 R84, RZ, RZ, R87.reuse ;  /* 0x000000ffff547224 */ /* 0x100fe200078e0057 */
[----:B------:R-:W-:Y:S01]  /*5e00*/  F2FP.BF16.F32.PACK_AB R182, R27, R182 ;  /* 0x000000b61bb6723e */ /* 0x000fe200000010ff */
[--C-:B------:R-:W-:Y:S01]  /*5e10*/  IMAD.MOV.U32 R80, RZ, RZ, R87.reuse ;  /* 0x000000ffff507224 */ /* 0x100fe200078e0057 */
[----:B------:R-:W-:Y:S01]  /*5e20*/  F2FP.BF16.F32.PACK_AB R184, R29, R184 ;  /* 0x000000b81db8723e */ /* 0x000fe200000010ff */
[--C-:B------:R-:W-:Y:S01]  /*5e30*/  IMAD.MOV.U32 R76, RZ, RZ, R87.reuse ;  /* 0x000000ffff4c7224 */ /* 0x100fe200078e0057 */
[----:B------:R-:W1:Y:S01]  /*5e40*/  MUFU.EX2 R187, R187 ;  /* 0x000000bb00bb7308 */ /* 0x000e620000000800 */
[----:B--2---:R-:W-:Y:S01]  /*5e50*/  FADD.FTZ R13, R185, R14 ;  /* 0x0000000eb90d7221 */ /* 0x004fe20000010000 */
[----:B------:R-:W-:Y:S01]  /*5e60*/  F2FP.BF16.F32.PACK_AB R186, R31, R186 ;  /* 0x000000ba1fba723e */ /* 0x000fe200000010ff */
[--C-:B------:R-:W-:Y:S01]  /*5e70*/  IMAD.MOV.U32 R72, RZ, RZ, R87.reuse ;  /* 0x000000ffff487224 */ /* 0x100fe200078e0057 */
[----:B------:R-:W-:Y:S01]  /*5e80*/  F2FP.BF16.F32.PACK_AB R194, R94, R41 ;  /* 0x000000295ec2723e */ /* 0x000fe200000010ff */
[--C-:B------:R-:W-:Y:S01]  /*5e90*/  IMAD.MOV.U32 R68, RZ, RZ, R87.reuse ;  /* 0x000000ffff447224 */ /* 0x100fe200078e0057 */
[----:B------:R-:W-:Y:S01]  /*5ea0*/  F2FP.BF16.F32.PACK_AB R196, R96, R43 ;  /* 0x0000002b60c4723e */ /* 0x000fe200000010ff */
[----:B------:R-:W-:Y:S01]  /*5eb0*/  IMAD.MOV.U32 R67, RZ, RZ, R87 ;  /* 0x000000ffff437224 */ /* 0x000fe200078e0057 */
[----:B------:R-:W2:Y:S01]  /*5ec0*/  MUFU.EX2 R46, R46 ;  /* 0x0000002e002e7308 */ /* 0x000ea20000000800 */
[----:B---3--:R-:W-:Y:S01]  /*5ed0*/  FADD.FTZ R14, R44, R13 ;  /* 0x0000000d2c0e7221 */ /* 0x008fe20000010000 */
[----:B------:R-:W-:Y:S01]  /*5ee0*/  F2FP.BF16.F32.PACK_AB R181, R40, R181 ;  /* 0x000000b528b5723e */ /* 0x000fe200000010ff */
[--C-:B------:R-:W-:Y:S01]  /*5ef0*/  IMAD.MOV.U32 R64, RZ, RZ, R87.reuse ;  /* 0x000000ffff407224 */ /* 0x100fe200078e0057 */
[----:B------:R-:W-:Y:S01]  /*5f00*/  F2FP.BF16.F32.PACK_AB R183, R42, R183 ;  /* 0x000000b72ab7723e */ /* 0x000fe200000010ff */
[--C-:B------:R-:W-:Y:S01]  /*5f10*/  IMAD.MOV.U32 R41, RZ, RZ, R87.reuse ;  /* 0x000000ffff297224 */ /* 0x100fe200078e0057 */
[----:B------:R-:W-:Y:S01]  /*5f20*/  F2FP.BF16.F32.PACK_AB R185, R44, R185 ;  /* 0x000000b92cb9723e */ /* 0x000fe200000010ff */
[--C-:B------:R-:W-:Y:S01]  /*5f30*/  IMAD.MOV.U32 R44, RZ, RZ, R87.reuse ;  /* 0x000000ffff2c7224 */ /* 0x100fe200078e0057 */
[----:B------:R-:W3:Y:S01]  /*5f40*/  MUFU.EX2 R189, R189 ;  /* 0x000000bd00bd7308 */ /* 0x000ee20000000800 */
[----:B-1----:R-:W-:Y:S01]  /*5f50*/  FADD.FTZ R13, R187, R14 ;  /* 0x0000000ebb0d7221 */ /* 0x002fe20000010000 */
[----:B------:R-:W-:Y:S01]  /*5f60*/  F2FP.BF16.F32.PACK_AB R176, R15, R176 ;  /* 0x000000b00fb0723e */ /* 0x000fe200000010ff */
[--C-:B------:R-:W-:Y:S01]  /*5f70*/  IMAD.MOV.U32 R40, RZ, RZ, R87.reuse ;  /* 0x000000ffff287224 */ /* 0x100fe200078e0057 */
[----:B------:R-:W-:Y:S01]  /*5f80*/  F2FP.BF16.F32.PACK_AB R178, R21, R178 ;  /* 0x000000b215b2723e */ /* 0x000fe200000010ff */
[--C-:B------:R-:W-:Y:S01]  /*5f90*/  IMAD.MOV.U32 R37, RZ, RZ, R87.reuse ;  /* 0x000000ffff257224 */ /* 0x100fe200078e0057 */
[----:B------:R-:W-:Y:S01]  /*5fa0*/  F2FP.BF16.F32.PACK_AB R179, R20, R179 ;  /* 0x000000b314b3723e */ /* 0x000fe200000010ff */
[----:B------:R-:W-:Y:S01]  /*5fb0*/  IMAD.MOV.U32 R35, RZ, RZ, R87 ;  /* 0x000000ffff237224 */ /* 0x000fe200078e0057 */
[----:B------:R-:W1:Y:S01]  /*5fc0*/  MUFU.EX2 R48, R48 ;  /* 0x0000003000307308 */ /* 0x000e620000000800 */
[C---:B--2---:R-:W-:Y:S01]  /*5fd0*/  FADD.FTZ R14, R46.reuse, R13 ;  /* 0x0000000d2e0e7221 */ /* 0x044fe20000010000 */
[----:B------:R-:W-:Y:S01]  /*5fe0*/  FADD.FTZ R13, R43, R60 ;  /* 0x0000003c2b0d7221 */ /* 0x000fe20000010000 */
[----:B------:R-:W-:Y:S01]  /*5ff0*/  F2FP.BF16.F32.PACK_AB R187, R46, R187 ;  /* 0x000000bb2ebb723e */ /* 0x000fe200000010ff */
[----:B------:R-:W-:Y:S01]  /*6000*/  IMAD.MOV.U32 R43, RZ, RZ, R87 ;  /* 0x000000ffff2b7224 */ /* 0x000fe200078e0057 */
[-C--:B------:R-:W-:Y:S01]  /*6010*/  MOV R82, R87.reuse ;  /* 0x0000005700527202 */ /* 0x080fe20000000f00 */
[----:B------:R-:W-:Y:S01]  /*6020*/  FADD.FTZ R13, R96, R13 ;  /* 0x0000000d600d7221 */ /* 0x000fe20000010000 */
[-C--:B------:R-:W-:Y:S01]  /*6030*/  MOV R78, R87.reuse ;  /* 0x00000057004e7202 */ /* 0x080fe20000000f00 */
[----:B------:R-:W2:Y:S01]  /*6040*/  MUFU.EX2 R191, R191 ;  /* 0x000000bf00bf7308 */ /* 0x000ea20000000800 */
[----:B---3--:R-:W-:Y:S01]  /*6050*/  FADD.FTZ R3, R189, R14 ;  /* 0x0000000ebd037221 */ /* 0x008fe20000010000 */
[-C--:B------:R-:W-:Y:S01]  /*6060*/  MOV R74, R87.reuse ;  /* 0x00000057004a7202 */ /* 0x080fe20000000f00 */
[--C-:B------:R-:W-:Y:S01]  /*6070*/  IMAD.MOV.U32 R31, RZ, RZ, R87.reuse ;  /* 0x000000ffff1f7224 */ /* 0x100fe200078e0057 */
[-C--:B------:R-:W-:Y:S01]  /*6080*/  MOV R70, R87.reuse ;  /* 0x0000005700467202 */ /* 0x080fe20000000f00 */
[--C-:B------:R-:W-:Y:S01]  /*6090*/  IMAD.MOV.U32 R29, RZ, RZ, R87.reuse ;  /* 0x000000ffff1d7224 */ /* 0x100fe200078e0057 */
[----:B------:R-:W-:Y:S01]  /*60a0*/  MOV R66, R87 ;  /* 0x0000005700427202 */ /* 0x000fe20000000f00 */
[----:B------:R-:W-:Y:S01]  /*60b0*/  IMAD.MOV.U32 R27, RZ, RZ, R87 ;  /* 0x000000ffff1b7224 */ /* 0x000fe200078e0057 */
[----:B------:R-:W3:Y:S01]  /*60c0*/  MUFU.EX2 R198, R198 ;  /* 0x000000c600c67308 */ /* 0x000ee20000000800 */
[C---:B-1----:R-:W-:Y:S01]  /*60d0*/  FADD.FTZ R14, R48.reuse, R3 ;  /* 0x00000003300e7221 */ /* 0x042fe20000010000 */
[----:B------:R-:W-:Y:S01]  /*60e0*/  F2FP.BF16.F32.PACK_AB R189, R48, R189 ;  /* 0x000000bd30bd723e */ /* 0x000fe200000010ff */
[--C-:B------:R-:W-:Y:S01]  /*60f0*/  IMAD.MOV.U32 R48, RZ, RZ, R87.reuse ;  /* 0x000000ffff307224 */ /* 0x100fe200078e0057 */
[-C--:B------:R-:W-:Y:S01]  /*6100*/  MOV R62, R87.reuse ;  /* 0x00000057003e7202 */ /* 0x080fe20000000f00 */
[----:B------:R-:W-:Y:S01]  /*6110*/  IMAD.MOV.U32 R25, RZ, RZ, R87 ;  /* 0x000000ffff197224 */ /* 0x000fe200078e0057 */
[----:B------:R-:W-:-:S02]  /*6120*/  MOV R46, R87 ;  /* 0x00000057002e7202 */ /* 0x000fc40000000f00 */
[----:B------:R-:W1:Y:S01]  /*6130*/  MUFU.EX2 R50, R50 ;  /* 0x0000003200327308 */ /* 0x000e620000000800 */
[----:B--2---:R-:W-:Y:S01]  /*6140*/  FADD.FTZ R3, R191, R14 ;  /* 0x0000000ebf037221 */ /* 0x004fe20000010000 */
[-C--:B------:R-:W-:Y:S02]  /*6150*/  MOV R42, R87.reuse ;  /* 0x00000057002a7202 */ /* 0x080fe40000000f00 */
[----:B------:R-:W-:-:S04]  /*6160*/  MOV R30, R87 ;  /* 0x00000057001e7202 */ /* 0x000fc80000000f00 */
[----:B------:R-:W2:Y:S01]  /*6170*/  MUFU.EX2 R45, R142 ;  /* 0x0000008e002d7308 */ /* 0x000ea20000000800 */
[----:B---3--:R-:W-:-:S07]  /*6180*/  FADD.FTZ R60, R198, R13 ;  /* 0x0000000dc63c7221 */ /* 0x008fce0000010000 */
[----:B------:R-:W3:Y:S01]  /*6190*/  MUFU.EX2 R193, R193 ;  /* 0x000000c100c17308 */ /* 0x000ee20000000800 */
[C---:B-1----:R-:W-:Y:S01]  /*61a0*/  FADD.FTZ R14, R50.reuse, R3 ;  /* 0x00000003320e7221 */ /* 0x042fe20000010000 */
[----:B------:R-:W-:Y:S02]  /*61b0*/  F2FP.BF16.F32.PACK_AB R191, R50, R191 ;  /* 0x000000bf32bf723e */ /* 0x000fe400000010ff */
[----:B------:R-:W-:-:S04]  /*61c0*/  MOV R50, R87 ;  /* 0x0000005700327202 */ /* 0x000fc80000000f00 */
[----:B------:R-:W1:Y:S01]  /*61d0*/  MUFU.EX2 R200, R200 ;  /* 0x000000c800c87308 */ /* 0x000e620000000800 */
[C---:B--2---:R-:W-:Y:S01]  /*61e0*/  FADD.FTZ R13, R45.reuse, R60 ;  /* 0x0000003c2d0d7221 */ /* 0x044fe20000010000 */
[----:B------:R-:W-:Y:S01]  /*61f0*/  F2FP.BF16.F32.PACK_AB R198, R45, R198 ;  /* 0x000000c62dc6723e */ /* 0x000fe200000010ff */
[----:B------:R-:W-:-:S05]  /*6200*/  IMAD.MOV.U32 R45, RZ, RZ, R87 ;  /* 0x000000ffff2d7224 */ /* 0x000fca00078e0057 */
[----:B------:R-:W2:Y:S01]  /*6210*/  MUFU.EX2 R52, R52 ;  /* 0x0000003400347308 */ /* 0x000ea20000000800 */
[----:B---3--:R-:W-:-:S07]  /*6220*/  FADD.FTZ R3, R193, R14 ;  /* 0x0000000ec1037221 */ /* 0x008fce0000010000 */
[----:B------:R-:W3:Y:S01]  /*6230*/  MUFU.EX2 R47, R148 ;  /* 0x00000094002f7308 */ /* 0x000ee20000000800 */
[----:B-1----:R-:W-:-:S07]  /*6240*/  FADD.FTZ R60, R200, R13 ;  /* 0x0000000dc83c7221 */ /* 0x002fce0000010000 */
[----:B------:R-:W1:Y:S01]  /*6250*/  MUFU.EX2 R195, R195 ;  /* 0x000000c300c37308 */ /* 0x000e620000000800 */
[C---:B--2---:R-:W-:Y:S01]  /*6260*/  FADD.FTZ R14, R52.reuse, R3 ;  /* 0x00000003340e7221 */ /* 0x044fe20000010000 */
[----:B------:R-:W-:Y:S01]  /*6270*/  F2FP.BF16.F32.PACK_AB R193, R52, R193 ;  /* 0x000000c134c1723e */ /* 0x000fe200000010ff */
[----:B------:R-:W-:-:S05]  /*6280*/  IMAD.MOV.U32 R52, RZ, RZ, R87 ;  /* 0x000000ffff347224 */ /* 0x000fca00078e0057 */
[----:B------:R-:W-:Y:S01]  /*6290*/  MUFU.EX2 R202, R202 ;  /* 0x000000ca00ca7308 */ /* 0x000fe20000000800 */
[C---:B---3--:R-:W-:Y:S01]  /*62a0*/  FADD.FTZ R13, R47.reuse, R60 ;  /* 0x0000003c2f0d7221 */ /* 0x048fe20000010000 */
[----:B------:R-:W-:Y:S01]  /*62b0*/  F2FP.BF16.F32.PACK_AB R200, R47, R200 ;  /* 0x000000c82fc8723e */ /* 0x000fe200000010ff */
[--C-:B------:R-:W-:Y:S02]  /*62c0*/  IMAD.MOV.U32 R60, RZ, RZ, R87.reuse ;  /* 0x000000ffff3c7224 */ /* 0x100fe400078e0057 */
[----:B------:R-:W-:-:S03]  /*62d0*/  IMAD.MOV.U32 R47, RZ, RZ, R87 ;  /* 0x000000ffff2f7224 */ /* 0x000fc600078e0057 */
[----:B------:R-:W2:Y:S01]  /*62e0*/  MUFU.EX2 R54, R54 ;  /* 0x0000003600367308 */ /* 0x000ea20000000800 */
[----:B-1----:R-:W-:-:S07]  /*62f0*/  FADD.FTZ R3, R195, R14 ;  /* 0x0000000ec3037221 */ /* 0x002fce0000010000 */
[----:B------:R-:W-:Y:S08]  /*6300*/  MUFU.EX2 R49, R152 ;  /* 0x0000009800317308 */ /* 0x000ff00000000800 */
[----:B------:R-:W1:Y:S01]  /*6310*/  MUFU.EX2 R197, R197 ;  /* 0x000000c500c57308 */ /* 0x000e620000000800 */
[C---:B--2---:R-:W-:Y:S01]  /*6320*/  FADD.FTZ R14, R54.reuse, R3 ;  /* 0x00000003360e7221 */ /* 0x044fe20000010000 */
[----:B------:R-:W-:-:S02]  /*6330*/  F2FP.BF16.F32.PACK_AB R195, R54, R195 ;  /* 0x000000c336c3723e */ /* 0x000fc400000010ff */
[----:B------:R-:W-:-:S04]  /*6340*/  MOV R54, R87 ;  /* 0x0000005700367202 */ /* 0x000fc80000000f00 */
[----:B------:R-:W-:Y:S08]  /*6350*/  MUFU.EX2 R204, R204 ;  /* 0x000000cc00cc7308 */ /* 0x000ff00000000800 */
[----:B------:R-:W2:Y:S01]  /*6360*/  MUFU.EX2 R56, R56 ;  /* 0x0000003800387308 */ /* 0x000ea20000000800 */
[----:B-1----:R-:W-:-:S07]  /*6370*/  FADD.FTZ R3, R197, R14 ;  /* 0x0000000ec5037221 */ /* 0x002fce0000010000 */
[----:B------:R-:W-:Y:S08]  /*6380*/  MUFU.EX2 R51, R51 ;  /* 0x0000003300337308 */ /* 0x000ff00000000800 */
[----:B------:R-:W1:Y:S01]  /*6390*/  MUFU.EX2 R199, R199 ;  /* 0x000000c700c77308 */ /* 0x000e620000000800 */
[C---:B--2---:R-:W-:Y:S01]  /*63a0*/  FADD.FTZ R14, R56.reuse, R3 ;  /* 0x00000003380e7221 */ /* 0x044fe20000010000 */
[----:B------:R-:W-:Y:S01]  /*63b0*/  F2FP.BF16.F32.PACK_AB R197, R56, R197 ;  /* 0x000000c538c5723e */ /* 0x000fe200000010ff */
[----:B------:R-:W-:-:S05]  /*63c0*/  IMAD.MOV.U32 R56, RZ, RZ, R87 ;  /* 0x000000ffff387224 */ /* 0x000fca00078e0057 */
[----:B------:R-:W2:Y:S08]  /*63d0*/  MUFU.EX2 R206, R206 ;  /* 0x000000ce00ce7308 */ /* 0x000eb00000000800 */
[----:B------:R3:W-:Y:S01]  /*63e0*/  MUFU.EX2 R207, R38 ;  /* 0x0000002600cf7308 */ /* 0x0007e20000000800 */
[----:B-1----:R-:W-:-:S07]  /*63f0*/  FADD.FTZ R3, R199, R14 ;  /* 0x0000000ec7037221 */ /* 0x002fce0000010000 */
[----:B------:R-:W1:Y:S01]  /*6400*/  MUFU.EX2 R58, R58 ;  /* 0x0000003a003a7308 */ /* 0x000e620000000800 */
[----:B---3--:R-:W-:Y:S01]  /*6410*/  FADD.FTZ R38, R202, R13 ;  /* 0x0000000dca267221 */ /* 0x008fe20000010000 */
[----:B------:R-:W-:-:S03]  /*6420*/  F2FP.BF16.F32.PACK_AB R202, R49, R202 ;  /* 0x000000ca31ca723e */ /* 0x000fc600000010ff */
[----:B------:R-:W-:Y:S01]  /*6430*/  FADD.FTZ R13, R49, R38 ;  /* 0x00000026310d7221 */ /* 0x000fe20000010000 */
[----:B------:R-:W-:Y:S02]  /*6440*/  IMAD.MOV.U32 R49, RZ, RZ, R87 ;  /* 0x000000ffff317224 */ /* 0x000fe400078e0057 */
[----:B------:R-:W3:Y:S01]  /*6450*/  MUFU.EX2 R53, R53 ;  /* 0x0000003500357308 */ /* 0x000ee20000000800 */
[----:B------:R-:W-:Y:S01]  /*6460*/  FADD.FTZ R38, R204, R13 ;  /* 0x0000000dcc267221 */ /* 0x000fe20000010000 */
[----:B------:R-:W-:-:S03]  /*6470*/  F2FP.BF16.F32.PACK_AB R204, R51, R204 ;  /* 0x000000cc33cc723e */ /* 0x000fc600000010ff */
[----:B------:R-:W-:Y:S01]  /*6480*/  FADD.FTZ R13, R51, R38 ;  /* 0x00000026330d7221 */ /* 0x000fe20000010000 */
[----:B------:R-:W-:Y:S02]  /*6490*/  IMAD.MOV.U32 R51, RZ, RZ, R87 ;  /* 0x000000ffff337224 */ /* 0x000fe400078e0057 */
[----:B------:R-:W4:Y:S01]  /*64a0*/  MUFU.EX2 R201, R201 ;  /* 0x000000c900c97308 */ /* 0x000f220000000800 */
[----:B--2---:R-:W-:Y:S01]  /*64b0*/  FADD.FTZ R38, R206, R13 ;  /* 0x0000000dce267221 */ /* 0x004fe20000010000 */
[C---:B-1----:R-:W-:Y:S01]  /*64c0*/  FADD.FTZ R14, R58.reuse, R3 ;  /* 0x000000033a0e7221 */ /* 0x042fe20000010000 */
[----:B------:R-:W-:Y:S02]  /*64d0*/  F2FP.BF16.F32.PACK_AB R199, R58, R199 ;  /* 0x000000c73ac7723e */ /* 0x000fe400000010ff */
[----:B------:R-:W-:-:S03]  /*64e0*/  MOV R58, R87 ;  /* 0x00000057003a7202 */ /* 0x000fc60000000f00 */
[----:B------:R-:W1:Y:S01]  /*64f0*/  MUFU.EX2 R208, R208 ;  /* 0x000000d000d07308 */ /* 0x000e620000000800 */
[C---:B---3--:R-:W-:Y:S01]  /*6500*/  FADD.FTZ R13, R53.reuse, R38 ;  /* 0x00000026350d7221 */ /* 0x048fe20000010000 */
[----:B------:R-:W-:Y:S01]  /*6510*/  F2FP.BF16.F32.PACK_AB R206, R53, R206 ;  /* 0x000000ce35ce723e */ /* 0x000fe200000010ff */
[----:B------:R-:W-:-:S05]  /*6520*/  IMAD.MOV.U32 R53, RZ, RZ, R87 ;  /* 0x000000ffff357224 */ /* 0x000fca00078e0057 */
[----:B------:R-:W2:Y:S01]  /*6530*/  MUFU.EX2 R32, R32 ;  /* 0x0000002000207308 */ /* 0x000ea20000000800 */
[----:B----4-:R-:W-:-:S07]  /*6540*/  FADD.FTZ R3, R201, R14 ;  /* 0x0000000ec9037221 */ /* 0x010fce0000010000 */
[----:B------:R-:W3:Y:S01]  /*6550*/  MUFU.EX2 R55, R55 ;  /* 0x0000003700377308 */ /* 0x000ee20000000800 */
[----:B-1----:R-:W-:-:S07]  /*6560*/  FADD.FTZ R38, R208, R13 ;  /* 0x0000000dd0267221 */ /* 0x002fce0000010000 */
[----:B------:R-:W1:Y:S01]  /*6570*/  MUFU.EX2 R203, R203 ;  /* 0x000000cb00cb7308 */ /* 0x000e620000000800 */
[C---:B--2---:R-:W-:Y:S01]  /*6580*/  FADD.FTZ R14, R32.reuse, R3 ;  /* 0x00000003200e7221 */ /* 0x044fe20000010000 */
[----:B------:R-:W-:Y:S01]  /*6590*/  F2FP.BF16.F32.PACK_AB R201, R32, R201 ;  /* 0x000000c920c9723e */ /* 0x000fe200000010ff */
[----:B------:R-:W-:-:S05]  /*65a0*/  IMAD.MOV.U32 R32, RZ, RZ, R87 ;  /* 0x000000ffff207224 */ /* 0x000fca00078e0057 */
[----:B------:R-:W2:Y:S01]  /*65b0*/  MUFU.EX2 R210, R210 ;  /* 0x000000d200d27308 */ /* 0x000ea20000000800 */
[C---:B---3--:R-:W-:Y:S01]  /*65c0*/  FADD.FTZ R13, R55.reuse, R38 ;  /* 0x00000026370d7221 */ /* 0x048fe20000010000 */
[----:B------:R-:W-:Y:S01]  /*65d0*/  F2FP.BF16.F32.PACK_AB R208, R55, R208 ;  /* 0x000000d037d0723e */ /* 0x000fe200000010ff */
[----:B------:R-:W-:Y:S01]  /*65e0*/  IMAD.MOV.U32 R55, RZ, RZ, R87 ;  /* 0x000000ffff377224 */ /* 0x000fe200078e0057 */
[----:B------:R-:W-:-:S04]  /*65f0*/  MOV R38, R87 ;  /* 0x0000005700267202 */ /* 0x000fc80000000f00 */
[----:B------:R-:W3:Y:S01]  /*6600*/  MUFU.EX2 R34, R34 ;  /* 0x0000002200227308 */ /* 0x000ee20000000800 */
[----:B-1----:R-:W-:-:S07]  /*6610*/  FADD.FTZ R3, R203, R14 ;  /* 0x0000000ecb037221 */ /* 0x002fce0000010000 */
[----:B------:R-:W1:Y:S01]  /*6620*/  MUFU.EX2 R57, R57 ;  /* 0x0000003900397308 */ /* 0x000e620000000800 */
[----:B--2---:R-:W-:-:S07]  /*6630*/  FADD.FTZ R26, R210, R13 ;  /* 0x0000000dd21a7221 */ /* 0x004fce0000010000 */
[----:B------:R-:W2:Y:S01]  /*6640*/  MUFU.EX2 R205, R205 ;  /* 0x000000cd00cd7308 */ /* 0x000ea20000000800 */
[C---:B---3--:R-:W-:Y:S01]  /*6650*/  FADD.FTZ R14, R34.reuse, R3 ;  /* 0x00000003220e7221 */ /* 0x048fe20000010000 */
[----:B------:R-:W-:Y:S02]  /*6660*/  F2FP.BF16.F32.PACK_AB R203, R34, R203 ;  /* 0x000000cb22cb723e */ /* 0x000fe400000010ff */
[----:B------:R-:W-:-:S04]  /*6670*/  MOV R34, R87 ;  /* 0x0000005700227202 */ /* 0x000fc80000000f00 */
[----:B------:R-:W3:Y:S01]  /*6680*/  MUFU.EX2 R212, R212 ;  /* 0x000000d400d47308 */ /* 0x000ee20000000800 */
[C---:B-1----:R-:W-:Y:S01]  /*6690*/  FADD.FTZ R13, R57.reuse, R26 ;  /* 0x0000001a390d7221 */ /* 0x042fe20000010000 */
[----:B------:R-:W-:Y:S01]  /*66a0*/  F2FP.BF16.F32.PACK_AB R210, R57, R210 ;  /* 0x000000d239d2723e */ /* 0x000fe200000010ff */
[----:B------:R-:W-:-:S05]  /*66b0*/  IMAD.MOV.U32 R57, RZ, RZ, R87 ;  /* 0x000000ffff397224 */ /* 0x000fca00078e0057 */
[----:B------:R-:W1:Y:S01]  /*66c0*/  MUFU.EX2 R36, R36 ;  /* 0x0000002400247308 */ /* 0x000e620000000800 */
[----:B--2---:R-:W-:-:S07]  /*66d0*/  FADD.FTZ R3, R205, R14 ;  /* 0x0000000ecd037221 */ /* 0x004fce0000010000 */
[----:B------:R-:W2:Y:S01]  /*66e0*/  MUFU.EX2 R59, R59 ;  /* 0x0000003b003b7308 */ /* 0x000ea20000000800 */
[----:B---3--:R-:W-:-:S07]  /*66f0*/  FADD.FTZ R14, R212, R13 ;  /* 0x0000000dd40e7221 */ /* 0x008fce0000010000 */
[----:B------:R-:W3:Y:S01]  /*6700*/  MUFU.EX2 R90, R90 ;  /* 0x0000005a005a7308 */ /* 0x000ee20000000800 */
[C---:B-1----:R-:W-:Y:S01]  /*6710*/  FADD.FTZ R3, R36.reuse, R3 ;  /* 0x0000000324037221 */ /* 0x042fe20000010000 */
[----:B------:R-:W-:Y:S01]  /*6720*/  F2FP.BF16.F32.PACK_AB R205, R36, R205 ;  /* 0x000000cd24cd723e */ /* 0x000fe200000010ff */
[----:B------:R-:W-:-:S05]  /*6730*/  IMAD.MOV.U32 R36, RZ, RZ, R87 ;  /* 0x000000ffff247224 */ /* 0x000fca00078e0057 */
[----:B------:R-:W1:Y:S01]  /*6740*/  MUFU.EX2 R24, R24 ;  /* 0x0000001800187308 */ /* 0x000e620000000800 */
[C---:B--2---:R-:W-:Y:S01]  /*6750*/  FADD.FTZ R13, R59.reuse, R14 ;  /* 0x0000000e3b0d7221 */ /* 0x044fe20000010000 */
[----:B------:R-:W-:Y:S01]  /*6760*/  F2FP.BF16.F32.PACK_AB R212, R59, R212 ;  /* 0x000000d43bd4723e */ /* 0x000fe200000010ff */
[----:B------:R-:W-:-:S05]  /*6770*/  IMAD.MOV.U32 R59, RZ, RZ, R87 ;  /* 0x000000ffff3b7224 */ /* 0x000fca00078e0057 */
[----:B------:R-:W2:Y:S01]  /*6780*/  MUFU.EX2 R209, R104 ;  /* 0x0000006800d17308 */ /* 0x000ea20000000800 */
[----:B---3--:R-:W-:-:S04]  /*6790*/  FADD.FTZ R14, R90, R3 ;  /* 0x000000035a0e7221 */ /* 0x008fc80000010000 */
[C---:B------:R-:W-:Y:S01]  /*67a0*/  FADD.FTZ R3, R207.reuse, R14 ;  /* 0x0000000ecf037221 */ /* 0x040fe20000010000 */
[----:B------:R-:W-:Y:S02]  /*67b0*/  F2FP.BF16.F32.PACK_AB R207, R207, R90 ;  /* 0x0000005acfcf723e */ /* 0x000fe400000010ff */
[----:B------:R-:W3:Y:S01]  /*67c0*/  MUFU.EX2 R28, R28 ;  /* 0x0000001c001c7308 */ /* 0x000ee20000000800 */
[----:B-1----:R-:W-:-:S07]  /*67d0*/  FADD.FTZ R14, R24, R3 ;  /* 0x00000003180e7221 */ /* 0x002fce0000010000 */
[----:B------:R-:W1:Y:S01]  /*67e0*/  MUFU.EX2 R211, R128 ;  /* 0x0000008000d37308 */ /* 0x000e620000000800 */
[C---:B--2---:R-:W-:Y:S01]  /*67f0*/  FADD.FTZ R3, R209.reuse, R14 ;  /* 0x0000000ed1037221 */ /* 0x044fe20000010000 */
[----:B------:R-:W-:Y:S01]  /*6800*/  F2FP.BF16.F32.PACK_AB R209, R209, R24 ;  /* 0x00000018d1d1723e */ /* 0x000fe200000010ff */
[----:B------:R-:W-:-:S05]  /*6810*/  IMAD.MOV.U32 R24, RZ, RZ, R87 ;  /* 0x000000ffff187224 */ /* 0x000fca00078e0057 */
[----:B------:R-:W2:Y:S01]  /*6820*/  MUFU.EX2 R136, R136 ;  /* 0x0000008800887308 */ /* 0x000ea20000000800 */
[----:B---3--:R-:W-:-:S07]  /*6830*/  FADD.FTZ R14, R28, R3 ;  /* 0x000000031c0e7221 */ /* 0x008fce0000010000 */
[----:B------:R-:W3:Y:S01]  /*6840*/  MUFU.EX2 R213, R140 ;  /* 0x0000008c00d57308 */ /* 0x000ee20000000800 */
[C---:B-1----:R-:W-:Y:S01]  /*6850*/  FADD.FTZ R3, R211.reuse, R14 ;  /* 0x0000000ed3037221 */ /* 0x042fe20000010000 */
[----:B------:R-:W-:Y:S01]  /*6860*/  F2FP.BF16.F32.PACK_AB R211, R211, R28 ;  /* 0x0000001cd3d3723e */ /* 0x000fe200000010ff */
[----:B------:R-:W-:-:S05]  /*6870*/  IMAD.MOV.U32 R28, RZ, RZ, R87 ;  /* 0x000000ffff1c7224 */ /* 0x000fca00078e0057 */
[----:B------:R-:W1:Y:S01]  /*6880*/  MUFU.EX2 R214, R214 ;  /* 0x000000d600d67308 */ /* 0x000e620000000800 */
[----:B--2---:R-:W-:-:S07]  /*6890*/  FADD.FTZ R12, R136, R3 ;  /* 0x00000003880c7221 */ /* 0x004fce0000010000 */
[----:B------:R-:W2:Y:S01]  /*68a0*/  MUFU.EX2 R144, R144 ;  /* 0x0000009000907308 */ /* 0x000ea20000000800 */
[C---:B---3--:R-:W-:Y:S01]  /*68b0*/  FADD.FTZ R3, R213.reuse, R12 ;  /* 0x0000000cd5037221 */ /* 0x048fe20000010000 */
[----:B------:R-:W-:-:S06]  /*68c0*/  F2FP.BF16.F32.PACK_AB R213, R213, R136 ;  /* 0x00000088d5d5723e */ /* 0x000fcc00000010ff */
[----:B------:R-:W3:Y:S01]  /*68d0*/  MUFU.EX2 R61, R61 ;  /* 0x0000003d003d7308 */ /* 0x000ee20000000800 */
[----:B-1----:R-:W-:-:S07]  /*68e0*/  FADD.FTZ R26, R214, R13 ;  /* 0x0000000dd61a7221 */ /* 0x002fce0000010000 */
[----:B------:R-:W1:Y:S01]  /*68f0*/  MUFU.EX2 R215, R98 ;  /* 0x0000006200d77308 */ /* 0x000e620000000800 */
[----:B--2---:R-:W-:-:S07]  /*6900*/  FADD.FTZ R12, R144, R3 ;  /* 0x00000003900c7221 */ /* 0x004fce0000010000 */
[----:B------:R-:W2:Y:S01]  /*6910*/  MUFU.EX2 R216, R216 ;  /* 0x000000d800d87308 */ /* 0x000ea20000000800 */
[C---:B---3--:R-:W-:Y:S01]  /*6920*/  FADD.FTZ R13, R61.reuse, R26 ;  /* 0x0000001a3d0d7221 */ /* 0x048fe20000010000 */
[----:B------:R-:W-:Y:S01]  /*6930*/  F2FP.BF16.F32.PACK_AB R214, R61, R214 ;  /* 0x000000d63dd6723e */ /* 0x000fe200000010ff */
[----:B------:R-:W-:-:S05]  /*6940*/  IMAD.MOV.U32 R61, RZ, RZ, R87 ;  /* 0x000000ffff3d7224 */ /* 0x000fca00078e0057 */
[----:B------:R-:W3:Y:S01]  /*6950*/  MUFU.EX2 R100, R100 ;  /* 0x0000006400647308 */ /* 0x000ee20000000800 */
[C---:B-1----:R-:W-:Y:S01]  /*6960*/  FADD.FTZ R3, R215.reuse, R12 ;  /* 0x0000000cd7037221 */ /* 0x042fe20000010000 */
[----:B------:R-:W-:-:S06]  /*6970*/  F2FP.BF16.F32.PACK_AB R215, R215, R144 ;  /* 0x00000090d7d7723e */ /* 0x000fcc00000010ff */
[----:B------:R1:W4:Y:S01]  /*6980*/  MUFU.EX2 R63, R192 ;  /* 0x000000c0003f7308 */ /* 0x0003220000000800 */
[----:B--2---:R-:W-:-:S07]  /*6990*/  FADD.FTZ R26, R216, R13 ;  /* 0x0000000dd81a7221 */ /* 0x004fce0000010000 */
[----:B------:R-:W2:Y:S01]  /*69a0*/  MUFU.EX2 R217, R102 ;  /* 0x0000006600d97308 */ /* 0x000ea20000000800 */
[----:B---3--:R-:W-:Y:S01]  /*69b0*/  FADD.FTZ R12, R100, R3 ;  /* 0x00000003640c7221 */ /* 0x008fe20000010000 */
[----:B-1----:R-:W-:Y:S01]  /*69c0*/  F2FP.BF16.F32.PACK_AB R192, R86, R39 ;  /* 0x0000002756c0723e */ /* 0x002fe200000010ff */
[----:B------:R-:W-:Y:S01]  /*69d0*/  IMAD.MOV.U32 R39, RZ, RZ, R87 ;  /* 0x000000ffff277224 */ /* 0x000fe200078e0057 */
[----:B------:R-:W-:-:S04]  /*69e0*/  MOV R86, R87 ;  /* 0x0000005700567202 */ /* 0x000fc80000000f00 */
[----:B------:R-:W1:Y:S01]  /*69f0*/  MUFU.EX2 R218, R218 ;  /* 0x000000da00da7308 */ /* 0x000e620000000800 */
[C---:B----4-:R-:W-:Y:S01]  /*6a00*/  FADD.FTZ R13, R63.reuse, R26 ;  /* 0x0000001a3f0d7221 */ /* 0x050fe20000010000 */
[----:B------:R-:W-:Y:S01]  /*6a10*/  F2FP.BF16.F32.PACK_AB R216, R63, R216 ;  /* 0x000000d83fd8723e */ /* 0x000fe200000010ff */
[----:B------:R-:W-:-:S05]  /*6a20*/  IMAD.MOV.U32 R63, RZ, RZ, R87 ;  /* 0x000000ffff3f7224 */ /* 0x000fca00078e0057 */
[----:B------:R-:W3:Y:S01]  /*6a30*/  MUFU.EX2 R106, R106 ;  /* 0x0000006a006a7308 */ /* 0x000ee20000000800 */
[C---:B--2---:R-:W-:Y:S01]  /*6a40*/  FADD.FTZ R3, R217.reuse, R12 ;  /* 0x0000000cd9037221 */ /* 0x044fe20000010000 */
[----:B------:R-:W-:-:S06]  /*6a50*/  F2FP.BF16.F32.PACK_AB R217, R217, R100 ;  /* 0x00000064d9d9723e */ /* 0x000fcc00000010ff */
[----:B------:R-:W2:Y:S01]  /*6a60*/  MUFU.EX2 R33, R33 ;  /* 0x0000002100217308 */ /* 0x000ea20000000800 */
[----:B-1----:R-:W-:-:S07]  /*6a70*/  FADD.FTZ R26, R218, R13 ;  /* 0x0000000dda1a7221 */ /* 0x002fce0000010000 */
[----:B------:R-:W1:Y:S01]  /*6a80*/  MUFU.EX2 R65, R65 ;  /* 0x0000004100417308 */ /* 0x000e620000000800 */
[----:B---3--:R-:W-:Y:S01]  /*6a90*/  FADD.FTZ R12, R106, R3 ;  /* 0x000000036a0c7221 */ /* 0x008fe20000010000 */
[C---:B--2---:R-:W-:Y:S01]  /*6aa0*/  FADD.FTZ R14, R33.reuse, R26 ;  /* 0x0000001a210e7221 */ /* 0x044fe20000010000 */
[----:B------:R-:W-:Y:S01]  /*6ab0*/  F2FP.BF16.F32.PACK_AB R218, R33, R218 ;  /* 0x000000da21da723e */ /* 0x000fe200000010ff */
[--C-:B------:R-:W-:Y:S01]  /*6ac0*/  IMAD.MOV.U32 R33, RZ, RZ, R87.reuse ;  /* 0x000000ffff217224 */ /* 0x100fe200078e0057 */
[----:B------:R-:W-:Y:S01]  /*6ad0*/  MOV R26, R87 ;  /* 0x00000057001a7202 */ /* 0x000fe20000000f00 */
[C---:B-1----:R-:W-:Y:S01]  /*6ae0*/  FADD.FTZ R13, R65.reuse, R12 ;  /* 0x0000000c410d7221 */ /* 0x042fe20000010000 */
[----:B------:R-:W-:Y:S01]  /*6af0*/  F2FP.BF16.F32.PACK_AB R219, R65, R106 ;  /* 0x0000006a41db723e */ /* 0x000fe200000010ff */
[----:B------:R-:W-:Y:S01]  /*6b00*/  IMAD.MOV.U32 R65, RZ, RZ, R87 ;  /* 0x000000ffff417224 */ /* 0x000fe200078e0057 */
[----:B------:R-:W-:Y:S06]  /*6b10*/  @!P2 BRA `(.L_x_15) ;  /* 0x000000580048a947 */ /* 0x000fec0003800000 */
[----:B------:R-:W-:Y:S01]  /*6b20*/  R2UR UR60, R2 ;  /* 0x00000000023c72ca */ /* 0x000fe200000e0000 */
[----:B------:R-:W-:Y:S01]  /*6b30*/  IMAD.MOV.U32 R3, RZ, RZ, R92 ;  /* 0x000000ffff037224 */ /* 0x000fe200078e005c */
[----:B------:R-:W-:Y:S02]  /*6b40*/  MOV R12, R88 ;  /* 0x00000058000c7202 */ /* 0x000fe40000000f00 */
[----:B------:R-:W-:Y:S02]  /*6b50*/  CS2R R86, SRZ ;  /* 0x0000000000567805 */ /* 0x000fe4000001ff00 */
[----:B------:R-:W-:Y:S02]  /*6b60*/  CS2R R84, SRZ ;  /* 0x0000000000547805 */ /* 0x000fe4000001ff00 */
[----:B------:R-:W-:Y:S02]  /*6b70*/  CS2R R82, SRZ ;  /* 0x0000000000527805 */ /* 0x000fe4000001ff00 */
[----:B------:R-:W-:-:S02]  /*6b80*/  CS2R R80, SRZ ;  /* 0x0000000000507805 */ /* 0x000fc4000001ff00 */
[----:B------:R-:W-:Y:S02]  /*6b90*/  CS2R R78, SRZ ;  /* 0x00000000004e7805 */ /* 0x000fe4000001ff00 */
[----:B------:R-:W-:Y:S02]  /*6ba0*/  CS2R R76, SRZ ;  /* 0x00000000004c7805 */ /* 0x000fe4000001ff00 */
        /* <DEDUP_REMOVED lines=25> */
[----:B------:R-:W-:Y:S01]  /*6d40*/  CS2R R24, SRZ ;  /* 0x0000000000187805 */ /* 0x000fe2000001ff00 */
[----:B------:R-:W-:Y:S01]  /*6d50*/  UIADD3 UR61, UR61, -0x2, URZ ;  /* 0xfffffffe3d3d7890 */ /* 0x000fe2000fffe03f */
[----:B------:R-:W-:Y:S01]  /*6d60*/  UMOV UR37, UR38 ;  /* 0x0000002600257c82 */ /* 0x000fe20008000000 */
[----:B------:R-:W-:-:S10]  /*6d70*/  ULDC UR7, c[0x0][0x9d8] ;  /* 0x0002760000077ab9 */ /* 0x000fd40000000800 */
.L_x_24:
[----:B------:R-:W-:Y:S01]  /*6d80*/  R2UR UR10, R18 ;  /* 0x00000000120a72ca */ /* 0x000fe200000e0000 */
[----:B------:R-:W-:-:S04]  /*6d90*/  UIADD3 UR38, UR37, 0x1, URZ ;  /* 0x0000000125267890 */ /* 0x000fc8000fffe03f */
[----:B------:R-:W-:-:S04]  /*6da0*/  UISETP.NE.AND UP0, UPT, UR38, 0x2, UPT ;  /* 0x000000022600788c */ /* 0x000fc8000bf05270 */
[----:B------:R-:W-:Y:S02]  /*6db0*/  USEL UR6, URZ, 0x1, UP0 ;  /* 0x000000013f067887 */ /* 0x000fe40008000000 */
[----:B------:R-:W-:Y:S02]  /*6dc0*/  USEL UR38, UR38, URZ, UP0 ;  /* 0x0000003f26267287 */ /* 0x000fe40008000000 */
[----:B------:R-:W-:Y:S01]  /*6dd0*/  ISETP.NE.AND P3, PT, RZ, UR10, PT ;  /* 0x0000000aff007c0c */ /* 0x000fe2000bf65270 */
[----:B------:R-:W-:-:S06]  /*6de0*/  ULOP3.LUT UR6, UR60, UR6, URZ, 0x3c, !UPT ;  /* 0x000000063c067292 */ /* 0x000fcc000f8e3c3f */
[----:B------:R-:W-:-:S06]  /*6df0*/  IMAD.U32 R2, RZ, RZ, UR6 ;  /* 0x00000006ff027e24 */ /* 0x000fcc000f8e00ff */
[----:B------:R-:W-:Y:S05]  /*6e00*/  @P3 BRA `(.L_x_16) ;  /* 0x0000000000303947 */ /* 0x000fea0003800000 */
[----:B------:R-:W-:Y:S05]  /*6e10*/  @!P0 BRA `(.L_x_17) ;  /* 0x0000000000048947 */ /* 0x000fea0003800000 */
[----:B------:R-:W-:Y:S01]  /*6e20*/  BPT.TRAP 0x1 ;  /* 0x000000040000795c */ /* 0x000fe20000300000 */
.L_x_17:
[----:B------:R-:W-:Y:S01]  /*6e30*/  R2UR UR10, R2 ;  /* 0x00000000020a72ca */ /* 0x000fe200000e0000 */
[----:B------:R-:W-:-:S12]  /*6e40*/  ULEA UR6, UR38, UR39, 0x3 ;  /* 0x0000002726067291 */ /* 0x000fd8000f8e183f */
[----:B------:R-:W-:-:S05]  /*6e50*/  IMAD.U32 R15, RZ, RZ, UR10 ;  /* 0x0000000aff0f7e24 */ /* 0x000fca000f8e00ff */
[----:B------:R-:W-:-:S04]  /*6e60*/  SHF.L.U32 R15, R15, 0x1f, RZ ;  /* 0x0000001f0f0f7819 */ /* 0x000fc800000006ff */
[----:B------:R1:W2:Y:S01]  /*6e70*/  SYNCS.PHASECHK.TRANS64.TRYWAIT P2, [UR6+0x34830], R15 ;  /* 0x0348300fff0075a7 */ /* 0x0002a20008040146 */
[----:B------:R-:W-:Y:S05]  /*6e80*/  @!P0 BRA `(.L_x_18) ;  /* 0x0000000000048947 */ /* 0x000fea0003800000 */
[----:B------:R-:W-:Y:S01]  /*6e90*/  BPT.TRAP 0x1 ;  /* 0x000000040000795c */ /* 0x000fe20000300000 */
.L_x_18:
[----:B--2---:R-:W-:Y:S05]  /*6ea0*/  @P2 BRA `(.L_x_16) ;  /* 0x0000000000082947 */ /* 0x004fea0003800000 */
[----:B------:R-:W2:Y:S02]  /*6eb0*/  SYNCS.PHASECHK.TRANS64.TRYWAIT P2, [UR6+0x34830], R15 ;  /* 0x0348300fff0075a7 */ /* 0x000ea40008040146 */
[----:B--2---:R-:W-:Y:S05]  /*6ec0*/  @!P2 BRA `(.L_x_19) ;  /* 0x0000009800d0a947 */ /* 0x004fea0003800000 */
.L_x_16:
[----:B--2---:R-:W2:Y:S01]  /*6ed0*/  S2R R20, SR_TID.X ;  /* 0x0000000000147919 */ /* 0x004ea20000002100 */
[----:B------:R-:W-:Y:S01]  /*6ee0*/  R2UR UR6, R0 ;  /* 0x00000000000672ca */ /* 0x000fe200000e0000 */
[----:B------:R-:W-:Y:S01]  /*6ef0*/  UMOV UR59, 0x40000040 ;  /* 0x40000040003b7882 */ /* 0x000fe20000000000 */
[----:B------:R-:W-:Y:S01]  /*6f00*/  R2UR UR18, R10 ;  /* 0x000000000a1272ca */ /* 0x000fe200000e0000 */
[----:B------:R-:W-:Y:S01]  /*6f10*/  UMOV UR23, 0x40000040 ;  /* 0x4000004000177882 */ /* 0x000fe20000000000 */
[----:B------:R-:W-:Y:S01]  /*6f20*/  R2UR UR19, R11 ;  /* 0x000000000b1372ca */ /* 0x000fe200000e0000 */
[----:B------:R-:W-:Y:S01]  /*6f30*/  UMOV UR27, 0x40000040 ;  /* 0x40000040001b7882 */ /* 0x000fe20000000000 */
[----:B------:R-:W-:Y:S01]  /*6f40*/  UMOV UR31, 0x40000040 ;  /* 0x40000040001f7882 */ /* 0x000fe20000000000 */
[----:B------:R-:W-:Y:S01]  /*6f50*/  UMOV UR35, 0x40000040 ;  /* 0x4000004000237882 */ /* 0x000fe20000000000 */
[----:B------:R-:W-:Y:S01]  /*6f60*/  UMOV UR43, 0x40000040 ;  /* 0x40000040002b7882 */ /* 0x000fe20000000000 */
[----:B------:R-:W-:Y:S01]  /*6f70*/  UMOV UR47, 0x40000040 ;  /* 0x40000040002f7882 */ /* 0x000fe20000000000 */
[----:B------:R-:W-:Y:S01]  /*6f80*/  UMOV UR51, 0x40000040 ;  /* 0x4000004000337882 */ /* 0x000fe20000000000 */
[----:B------:R-:W-:Y:S01]  /*6f90*/  UMOV UR55, 0x40000040 ;  /* 0x4000004000377882 */ /* 0x000fe20000000000 */
[----:B------:R-:W-:Y:S01]  /*6fa0*/  R2UR UR14, R8 ;  /* 0x00000000080e72ca */ /* 0x000fe200000e0000 */
[----:B------:R-:W-:Y:S01]  /*6fb0*/  UIMAD UR6, UR38, 0xb00, UR6 ;  /* 0x00000b00260678a4 */ /* 0x000fe2000f8e0206 */
[----:B------:R-:W-:Y:S01]  /*6fc0*/  R2UR UR15, R9 ;  /* 0x00000000090f72ca */ /* 0x000fe200000e0000 */
[----:B------:R-:W-:Y:S01]  /*6fd0*/  UMOV UR56, UR18 ;  /* 0x0000001200387c82 */ /* 0x000fe20008000000 */
[----:B------:R-:W-:Y:S01]  /*6fe0*/  UMOV UR20, UR18 ;  /* 0x0000001200147c82 */ /* 0x000fe20008000000 */
[----:B------:R-:W-:Y:S01]  /*6ff0*/  UMOV UR57, UR19 ;  /* 0x0000001300397c82 */ /* 0x000fe20008000000 */
[----:B------:R-:W-:-:S02]  /*7000*/  UIADD3 UR22, UR6, 0x80, URZ ;  /* 0x0000008006167890 */ /* 0x000fc4000fffe03f */
        /* <DEDUP_REMOVED lines=9> */
[----:B--2---:R-:W-:Y:S01]  /*70a0*/  SHF.R.U32.HI R20, RZ, 0x7, R20 ;  /* 0x00000007ff147819 */ /* 0x004fe20000011614 */
[----:B------:R-:W-:Y:S01]  /*70b0*/  UMOV UR32, UR18 ;  /* 0x0000001200207c82 */ /* 0x000fe20008000000 */
[----:B------:R-:W-:Y:S01]  /*70c0*/  UMOV UR33, UR19 ;  /* 0x0000001300217c82 */ /* 0x000fe20008000000 */
[----:B------:R-:W-:-:S02]  /*70d0*/  UIADD3 UR42, UR6, 0x280, URZ ;  /* 0x00000280062a7890 */ /* 0x000fc4000fffe03f */
[----:B-1----:R-:W-:Y:S01]  /*70e0*/  VIADD R15, R20, 0x8 ;  /* 0x00000008140f7836 */ /* 0x002fe20000000000 */
[----:B------:R-:W-:Y:S01]  /*70f0*/  UMOV UR40, UR18 ;  /* 0x0000001200287c82 */ /* 0x000fe20008000000 */
[----:B------:R-:W-:Y:S01]  /*7100*/  UMOV UR41, UR19 ;  /* 0x0000001300297c82 */ /* 0x000fe20008000000 */
[----:B------:R-:W-:Y:S02]  /*7110*/  UIADD3 UR46, UR6, 0x300, URZ ;  /* 0x00000300062e7890 */ /* 0x000fe4000fffe03f */
[----:B------:R1:W-:Y:S01]  /*7120*/  BAR.SYNC.DEFER_BLOCKING R15, 0x100 ;  /* 0x0004000f0000751d */ /* 0x0003e20000010000 */
[----:B------:R-:W-:Y:S02]  /*7130*/  UIADD3 UR50, UR6, 0x380, URZ ;  /* 0x0000038006327890 */ /* 0x000fe4000fffe03f */
[----:B------:R-:W-:Y:S02]  /*7140*/  UIADD3 UR54, UR6, 0x400, URZ ;  /* 0x0000040006367890 */ /* 0x000fe4000fffe03f */
[----:B------:R-:W-:Y:S01]  /*7150*/  UIADD3 UR10, UR6, 0x500, URZ ;  /* 0x00000500060a7890 */ /* 0x000fe2000fffe03f */
[----:B------:R-:W-:Y:S01]  /*7160*/  UMOV UR44, UR18 ;  /* 0x00000012002c7c82 */ /* 0x000fe20008000000 */
[----:B------:R-:W-:Y:S01]  /*7170*/  UMOV UR45, UR19 ;  /* 0x00000013002d7c82 */ /* 0x000fe20008000000 */
[----:B------:R-:W-:Y:S01]  /*7180*/  UMOV UR48, UR18 ;  /* 0x0000001200307c82 */ /* 0x000fe20008000000 */
[----:B------:R-:W-:Y:S01]  /*7190*/  UMOV UR49, UR19 ;  /* 0x0000001300317c82 */ /* 0x000fe20008000000 */
[----:B------:R-:W-:Y:S01]  /*71a0*/  UMOV UR52, UR18 ;  /* 0x0000001200347c82 */ /* 0x000fe20008000000 */
[----:B------:R-:W-:Y:S01]  /*71b0*/  UMOV UR53, UR19 ;  /* 0x0000001300357c82 */ /* 0x000fe20008000000 */
[----:B------:R-:W-:Y:S01]  /*71c0*/  UMOV UR11, 0x40000040 ;  /* 0x40000040000b7882 */ /* 0x000fe20000000000 */
        /* <DEDUP_REMOVED lines=65> */
[----:B------:R-:W-:Y:S01]  /*75e0*/  UMOV UR20, UR18 ;  /* 0x0000001200147c82 */ /* 0x000fe20008000000 */
[----:B------:R-:W-:Y:S01]  /*75f0*/  UMOV UR21, UR19 ;  /* 0x0000001300157c82 */ /* 0x000fe20008000000 */
[----:B------:R-:W-:Y:S01]  /*7600*/  UMOV UR22, UR10 ;  /* 0x0000000a00167c82 */ /* 0x000fe20008000000 */
[----:B------:R-:W-:Y:S01]  /*7610*/  UMOV UR23, 0x40000040 ;  /* 0x4000004000177882 */ /* 0x000fe20000000000 */
[----:B------:R-:W-:Y:S01]  /*7620*/  UIADD3 UR10, UR6, 0x502, URZ ;  /* 0x00000502060a7890 */ /* 0x000fe2000fffe03f */
[----:B------:R-:W-:Y:S02]  /*7630*/  R2UR UR18, R6 ;  /* 0x00000000061272ca */ /* 0x000fe400000e0000 */
[----:B------:R-:W-:Y:S01]  /*7640*/  R2UR UR19, R7 ;  /* 0x00000000071372ca */ /* 0x000fe200000e0000 */
        /* <DEDUP_REMOVED lines=157> */
[----:B------:R-:W-:Y:S02]  /*8020*/  UIADD3 UR10, UR6, 0x506, URZ ;  /* 0x00000506060a7890 */ /* 0x000fe4000fffe03f */
        /* <DEDUP_REMOVED lines=228> */
[----:B------:R-:W-:Y:S01]  /*8e70*/  UMOV UR11, 0x40000040 ;  /* 0x40000040000b7882 */ /* 0x000fe20000000000 */
[----:B------:R-:W-:Y:S01]  /*8e80*/  UIADD3 UR14, UR6, 0x584, URZ ;  /* 0x00000584060e7890 */ /* 0x000fe2000fffe03f */
[----:B------:R-:W-:Y:S02]  /*8e90*/  WARPGROUP.DEPBAR.LE gsb0, 0x0 ;  /* 0x00008000000079c5 */ /* 0x000fe40000010000 */
[----:B------:R-:W-:-:S06]  /*8ea0*/  WARPGROUP.ARRIVE ;  /* 0x00000000000079c5 */ /* 0x000fcc0000000000 */
[----:B------:R-:W-:Y:S01]  /*8eb0*/  HGMMA.64x16x16.F32.BF16 R88, gdesc[UR8], R88, gsb0 ;  /* 0x00200000085879f0 */ /* 0x000fe20008001858 */
[----:B------:R-:W-:Y:S02]  /*8ec0*/  UIADD3 UR10, UR6, 0xa84, URZ ;  /* 0x00000a84060a7890 */ /* 0x000fe4000fffe03f */
        /* <DEDUP_REMOVED lines=74> */
[----:B------:R-:W-:Y:S01]  /*9370*/  UIADD3 UR6, UR6, 0xa86, URZ ;  /* 0x00000a8606067890 */ /* 0x000fe2000fffe03f */
        /* <DEDUP_REMOVED lines=33> */
[----:B-1----:R-:W-:Y:S05]  /*9590*/  @P3 BRA `(.L_x_20) ;  /* 0x00000000002c3947 */ /* 0x002fea0003800000 */
[----:B------:R-:W-:Y:S05]  /*95a0*/  @!P0 BRA `(.L_x_21) ;  /* 0x0000000000048947 */ /* 0x000fea0003800000 */
[----:B------:R-:W-:Y:S01]  /*95b0*/  BPT.TRAP 0x1 ;  /* 0x000000040000795c */ /* 0x000fe20000300000 */
.L_x_21:
[----:B------:R-:W-:Y:S01]  /*95c0*/  ULEA UR6, UR37, UR39, 0x3 ;  /* 0x0000002725067291 */ /* 0x000fe2000f8e183f */
[----:B------:R-:W-:-:S04]  /*95d0*/  MOV R15, UR60 ;  /* 0x0000003c000f7c02 */ /* 0x000fc80008000f00 */
[----:B------:R-:W-:-:S04]  /*95e0*/  SHF.L.U32 R15, R15, 0x1f, RZ ;  /* 0x0000001f0f0f7819 */ /* 0x000fc800000006ff */
[----:B------:R1:W2:Y:S01]  /*95f0*/  SYNCS.PHASECHK.TRANS64.TRYWAIT P2, [UR6+0x34850], R15 ;  /* 0x0348500fff0075a7 */ /* 0x0002a20008040146 */
[----:B------:R-:W-:Y:S05]  /*9600*/  @!P0 BRA `(.L_x_22) ;  /* 0x0000000000048947 */ /* 0x000fea0003800000 */
[----:B------:R-:W-:Y:S01]  /*9610*/  BPT.TRAP 0x1 ;  /* 0x000000040000795c */ /* 0x000fe20000300000 */
.L_x_22:
[----:B--2---:R-:W-:Y:S05]  /*9620*/  @P2 BRA `(.L_x_20) ;  /* 0x0000000000082947 */ /* 0x004fea0003800000 */
[----:B------:R-:W2:Y:S02]  /*9630*/  SYNCS.PHASECHK.TRANS64.TRYWAIT P2, [UR6+0x34850], R15 ;  /* 0x0348500fff0075a7 */ /* 0x000ea40008040146 */
[----:B--2---:R-:W-:Y:S05]  /*9640*/  @!P2 BRA `(.L_x_23) ;  /* 0x000000740008a947 */ /* 0x004fea0003800000 */
.L_x_20:
[----:B------:R-:W-:Y:S01]  /*9650*/  UIADD3 UR6, UR39, 0x400, URZ ;  /* 0x0000040027067890 */ /* 0x000fe2000fffe03f */
[----:B------:R-:W-:Y:S01]  /*9660*/  WARPGROUP.ARRIVE ;  /* 0x00000000000079c5 */ /* 0x000fe20000000000 */
[----:B------:R-:W-:Y:S01]  /*9670*/  UMOV UR11, 0x40000040 ;  /* 0x40000040000b7882 */ /* 0x000fe20000000000 */
[----:B-12---:R-:W-:Y:S01]  /*9680*/  FMUL.FTZ R15, R168, UR7 ;  /* 0x00000007a80f7c20 */ /* 0x006fe20008410000 */
[----:B------:R-:W-:Y:S01]  /*9690*/  USHF.R.U32.HI UR6, URZ, 0x4, UR6 ;  /* 0x000000043f067899 */ /* 0x000fe20008011606 */
[----:B------:R-:W-:Y:S01]  /*96a0*/  FMUL.FTZ R20, R169, UR7 ;  /* 0x00000007a9147c20 */ /* 0x000fe20008410000 */
[----:B------:R-:W-:Y:S01]  /*96b0*/  FMUL.FTZ R169, R172, UR7 ;  /* 0x00000007aca97c20 */ /* 0x000fe20008410000 */
[----:B------:R-:W-:Y:S01]  /*96c0*/  FMUL.FTZ R168, R170, UR7 ;  /* 0x00000007aaa87c20 */ /* 0x000fe20008410000 */
[----:B------:R-:W-:Y:S01]  /*96d0*/  ULOP3.LUT UR6, UR6, 0x3fff, URZ, 0xc0, !UPT ;  /* 0x00003fff06067892 */ /* 0x000fe2000f8ec03f */
[----:B------:R-:W1:Y:S01]  /*96e0*/  MUFU.TANH R15, R15 ;  /* 0x0000000f000f7308 */ /* 0x000e620000002400 */
[----:B------:R-:W-:Y:S01]  /*96f0*/  FMUL.FTZ R170, R173, UR7 ;  /* 0x00000007adaa7c20 */ /* 0x000fe20008410000 */
[----:B------:R-:W-:Y:S01]  /*9700*/  FMUL.FTZ R160, R160, UR7 ;  /* 0x00000007a0a07c20 */ /* 0x000fe20008410000 */
[----:B------:R-:W-:Y:S01]  /*9710*/  ULOP3.LUT UR6, UR6, 0x5800000, URZ, 0xfc, !UPT ;  /* 0x0580000006067892 */ /* 0x000fe2000f8efc3f */
[----:B------:R-:W-:Y:S01]  /*9720*/  FMUL.FTZ R161, R161, UR7 ;  /* 0x00000007a1a17c20 */ /* 0x000fe20008410000 */
[----:B------:R-:W-:Y:S01]  /*9730*/  FMUL.FTZ R164, R164, UR7 ;  /* 0x00000007a4a47c20 */ /* 0x000fe20008410000 */
[----:B------:R-:W-:Y:S01]  /*9740*/  FMUL.FTZ R21, R171, UR7 ;  /* 0x00000007ab157c20 */ /* 0x000fe20008410000 */
[----:B------:R-:W-:Y:S01]  /*9750*/  UIMAD UR6, UR37, 0xb00, UR6 ;  /* 0x00000b00250678a4 */ /* 0x000fe2000f8e0206 */
[----:B------:R-:W2:Y:S01]  /*9760*/  MUFU.TANH R20, R20 ;  /* 0x0000001400147308 */ /* 0x000ea20000002400 */
[----:B------:R-:W-:Y:S01]  /*9770*/  FMUL.FTZ R171, R174, UR7 ;  /* 0x00000007aeab7c20 */ /* 0x000fe20008410000 */
[----:B------:R-:W-:Y:S01]  /*9780*/  FMUL.FTZ R165, R165, UR7 ;  /* 0x00000007a5a57c20 */ /* 0x000fe20008410000 */
[----:B------:R-:W-:Y:S01]  /*9790*/  FMUL.FTZ R152, R152, UR7 ;  /* 0x0000000798987c20 */ /* 0x000fe20008410000 */
[----:B------:R-:W-:Y:S01]  /*97a0*/  FMUL.FTZ R153, R153, UR7 ;  /* 0x0000000799997c20 */ /* 0x000fe20008410000 */
[----:B------:R-:W-:Y:S01]  /*97b0*/  FMUL.FTZ R156, R156, UR7 ;  /* 0x000000079c9c7c20 */ /* 0x000fe20008410000 */
[----:B------:R-:W-:Y:S01]  /*97c0*/  UMOV UR10, UR6 ;  /* 0x00000006000a7c82 */ /* 0x000fe20008000000 */
[----:B------:R-:W-:Y:S01]  /*97d0*/  FMUL.FTZ R157, R157, UR7 ;  /* 0x000000079d9d7c20 */ /* 0x000fe20008410000 */
[----:B------:R-:W-:Y:S01]  /*97e0*/  HGMMA.64x128x16.F32.BF16 R24, R176, gdesc[UR8].tnspB, R24, gsb0 ;  /* 0x41e00008b0187df0 */ /* 0x000fe20008001818 */
[----:B------:R-:W-:Y:S01]  /*97f0*/  UIADD3 UR10, UR6, 0x80, URZ ;  /* 0x00000080060a7890 */ /* 0x000fe2000fffe03f */
[----:B------:R-:W3:Y:S01]  /*9800*/  MUFU.TANH R169, R169 ;  /* 0x000000a900a97308 */ /* 0x000ee20000002400 */
[----:B------:R-:W-:Y:S01]  /*9810*/  UMOV UR11, 0x40000040 ;  /* 0x40000040000b7882 */ /* 0x000fe20000000000 */
[----:B-1----:R-:W-:Y:S01]  /*9820*/  FMNMX.FTZ R173, R15, R12, !PT ;  /* 0x0000000c0fad7209 */ /* 0x002fe20007810000 */
[----:B------:R-:W-:Y:S01]  /*9830*/  FMUL.FTZ R144, R144, UR7 ;  /* 0x0000000790907c20 */ /* 0x000fe20008410000 */
[----:B------:R-:W-:Y:S01]  /*9840*/  FMUL.FTZ R145, R145, UR7 ;  /* 0x0000000791917c20 */ /* 0x000fe20008410000 */
[----:B------:R-:W-:Y:S01]  /*9850*/  FMUL.FTZ R148, R148, UR7 ;  /* 0x0000000794947c20 */ /* 0x000fe20008410000 */
[----:B------:R-:W-:Y:S01]  /*9860*/  FMUL.FTZ R149, R149, UR7 ;  /* 0x0000000795957c20 */ /* 0x000fe20008410000 */
[----:B--2---:R-:W-:Y:S01]  /*9870*/  FMNMX.FTZ R174, R20, R173, !PT ;  /* 0x000000ad14ae7209 */ /* 0x004fe20007810000 */
[----:B------:R-:W1:Y:S01]  /*9880*/  MUFU.TANH R170, R170 ;  /* 0x000000aa00aa7308 */ /* 0x000e620000002400 */
[----:B------:R-:W-:Y:S01]  /*9890*/  FMUL.FTZ R136, R136, UR7 ;  /* 0x0000000788887c20 */ /* 0x000fe20008410000 */
[----:B------:R-:W-:Y:S01]  /*98a0*/  FMUL.FTZ R137, R137, UR7 ;  /* 0x0000000789897c20 */ /* 0x000fe20008410000 */
[----:B------:R-:W-:Y:S01]  /*98b0*/  FMUL.FTZ R140, R140, UR7 ;  /* 0x000000078c8c7c20 */ /* 0x000fe20008410000 */
[----:B------:R-:W-:Y:S01]  /*98c0*/  FMUL.FTZ R141, R141, UR7 ;  /* 0x000000078d8d7c20 */ /* 0x000fe20008410000 */
[----:B------:R-:W-:Y:S01]  /*98d0*/  FMUL.FTZ R128, R128, UR7 ;  /* 0x0000000780807c20 */ /* 0x000fe20008410000 */
[----:B------:R-:W-:Y:S01]  /*98e0*/  FMUL.FTZ R129, R129, UR7 ;  /* 0x0000000781817c20 */ /* 0x000fe20008410000 */
[----:B------:R-:W-:Y:S01]  /*98f0*/  FMUL.FTZ R132, R132, UR7 ;  /* 0x0000000784847c20 */ /* 0x000fe20008410000 */
[----:B------:R-:W2:Y:S01]  /*9900*/  MUFU.TANH R160, R160 ;  /* 0x000000a000a07308 */ /* 0x000ea20000002400 */
[----:B---3--:R-:W-:Y:S01]  /*9910*/  FMNMX.FTZ R173, R169, R174, !PT ;  /* 0x000000aea9ad7209 */ /* 0x008fe20007810000 */
[----:B------:R-:W-:Y:S01]  /*9920*/  FMUL.FTZ R133, R133, UR7 ;  /* 0x0000000785857c20 */ /* 0x000fe20008410000 */
[----:B------:R-:W-:Y:S01]  /*9930*/  FMUL.FTZ R120, R120, UR7 ;  /* 0x0000000778787c20 */ /* 0x000fe20008410000 */
[----:B------:R-:W-:Y:S01]  /*9940*/  FMUL.FTZ R121, R121, UR7 ;  /* 0x0000000779797c20 */ /* 0x000fe20008410000 */
[----:B------:R-:W-:Y:S01]  /*9950*/  FMUL.FTZ R124, R124, UR7 ;  /* 0x000000077c7c7c20 */ /* 0x000fe20008410000 */
[----:B------:R-:W-:Y:S01]  /*9960*/  FMUL.FTZ R125, R125, UR7 ;  /* 0x000000077d7d7c20 */ /* 0x000fe20008410000 */
[----:B------:R-:W-:Y:S01]  /*9970*/  FMUL.FTZ R112, R112, UR7 ;  /* 0x0000000770707c20 */ /* 0x000fe20008410000 */
[----:B------:R-:W3:Y:S01]  /*9980*/  MUFU.TANH R161, R161 ;  /* 0x000000a100a17308 */ /* 0x000ee20000002400 */
[----:B-1----:R-:W-:Y:S01]  /*9990*/  FMNMX.FTZ R173, R170, R173, !PT ;  /* 0x000000adaaad7209 */ /* 0x002fe20007810000 */
[----:B------:R-:W-:Y:S01]  /*99a0*/  FMUL.FTZ R113, R113, UR7 ;  /* 0x0000000771717c20 */ /* 0x000fe20008410000 */
[----:B------:R-:W-:Y:S01]  /*99b0*/  FMUL.FTZ R116, R116, UR7 ;  /* 0x0000000774747c20 */ /* 0x000fe20008410000 */
[----:B------:R-:W-:Y:S01]  /*99c0*/  FMUL.FTZ R117, R117, UR7 ;  /* 0x0000000775757c20 */ /* 0x000fe20008410000 */
[----:B------:R-:W-:Y:S01]  /*99d0*/  FMUL.FTZ R104, R104, UR7 ;  /* 0x0000000768687c20 */ /* 0x000fe20008410000 */
[----:B------:R-:W-:Y:S01]  /*99e0*/  FMUL.FTZ R108, R108, UR7 ;  /* 0x000000076c6c7c20 */ /* 0x000fe20008410000 */
[----:B------:R-:W-:Y:S01]  /*99f0*/  FMUL.FTZ R96, R96, UR7 ;  /* 0x0000000760607c20 */ /* 0x000fe20008410000 */
[----:B------:R-:W1:Y:S01]  /*9a00*/  MUFU.TANH R164, R164 ;  /* 0x000000a400a47308 */ /* 0x000e620000002400 */
[----:B--2---:R-:W-:Y:S01]  /*9a10*/  FMNMX.FTZ R174, R160, R173, !PT ;  /* 0x000000ada0ae7209 */ /* 0x004fe20007810000 */
        /* <DEDUP_REMOVED lines=49> */
[----:B------:R-:W2:Y:S01]  /*9d30*/  S2R R227, SR_TID.X ;  /* 0x0000000000e37919 */ /* 0x000ea20000002100 */
[----:B------:R-:W-:-:S02]  /*9d40*/  ISETP.LT.AND P2, PT, RZ, UR61, PT ;  /* 0x0000003dff007c0c */ /* 0x000fc4000bf41270 */
[----:B------:R-:W-:Y:S02]  /*9d50*/  R2UR UR60, R2 ;  /* 0x00000000023c72ca */ /* 0x000fe400000e0000 */
[----:B------:R-:W4:Y:S01]  /*9d60*/  MUFU.TANH R145, R145 ;  /* 0x0000009100917308 */ /* 0x000f220000002400 */
[----:B---3--:R-:W-:-:S07]  /*9d70*/  FMNMX.FTZ R173, R157, R174, !PT ;  /* 0x000000ae9dad7209 */ /* 0x008fce0007810000 */
[----:B------:R-:W3:Y:S01]  /*9d80*/  MUFU.TANH R148, R148 ;  /* 0x0000009400947308 */ /* 0x000ee20000002400 */
[----:B-1----:R-:W-:-:S07]  /*9d90*/  FMNMX.FTZ R174, R144, R173, !PT ;  /* 0x000000ad90ae7209 */ /* 0x002fce0007810000 */
[----:B------:R-:W1:Y:S01]  /*9da0*/  MUFU.TANH R149, R149 ;  /* 0x0000009500957308 */ /* 0x000e620000002400 */
[----:B----4-:R-:W-:-:S07]  /*9db0*/  FMNMX.FTZ R173, R145, R174, !PT ;  /* 0x000000ae91ad7209 */ /* 0x010fce0007810000 */
[----:B------:R-:W4:Y:S01]  /*9dc0*/  MUFU.TANH R136, R136 ;  /* 0x0000008800887308 */ /* 0x000f220000002400 */
[----:B---3--:R-:W-:Y:S02]  /*9dd0*/  FMNMX.FTZ R174, R148, R173, !PT ;  /* 0x000000ad94ae7209 */ /* 0x008fe40007810000 */
[----:B--2---:R-:W-:-:S05]  /*9de0*/  SHF.R.U32.HI R227, RZ, 0x7, R227 ;  /* 0x00000007ffe37819 */ /* 0x004fca00000116e3 */
[----:B------:R-:W2:Y:S01]  /*9df0*/  MUFU.TANH R137, R137 ;  /* 0x0000008900897308 */ /* 0x000ea20000002400 */
[----:B-1----:R-:W-:Y:S01]  /*9e00*/  FMNMX.FTZ R173, R149, R174, !PT ;  /* 0x000000ae95ad7209 */ /* 0x002fe20007810000 */
[----:B------:R-:W-:-:S06]  /*9e10*/  FMUL.FTZ R174, R105, UR7 ;  /* 0x0000000769ae7c20 */ /* 0x000fcc0008410000 */
[----:B------:R-:W1:Y:S08]  /*9e20*/  MUFU.TANH R140, R140 ;  /* 0x0000008c008c7308 */ /* 0x000e700000002400 */
[----:B------:R-:W3:Y:S01]  /*9e30*/  MUFU.TANH R141, R141 ;  /* 0x0000008d008d7308 */ /* 0x000ee20000002400 */
[----:B------:R-:W-:Y:S02]  /*9e40*/  WARPGROUP.DEPBAR.LE gsb0, 0x0 ;  /* 0x00008000000079c5 */ /* 0x000fe40000010000 */
[----:B------:R-:W-:Y:S01]  /*9e50*/  WARPGROUP.ARRIVE ;  /* 0x00000000000079c5 */ /* 0x000fe20000000000 */
[----:B----4-:R-:W-:-:S04]  /*9e60*/  FMNMX.FTZ R176, R136, R173, !PT ;  /* 0x000000ad88b07209 */ /* 0x010fc80007810000 */
[----:B------:R-:W4:Y:S01]  /*9e70*/  MUFU.TANH R128, R128 ;  /* 0x0000008000807308 */ /* 0x000f220000002400 */
[----:B--2---:R-:W-:Y:S01]  /*9e80*/  FMNMX.FTZ R105, R137, R176, !PT ;  /* 0x000000b089697209 */ /* 0x004fe20007810000 */
[----:B------:R-:W-:Y:S01]  /*9e90*/  HGMMA.64x128x16.F32.BF16 R24, R180, gdesc[UR8].tnspB, R24, gsb0 ;  /* 0x41e00008b4187df0 */ /* 0x000fe20008001818 */
[----:B------:R-:W-:Y:S01]  /*9ea0*/  UIADD3 UR10, UR6, 0x100, URZ ;  /* 0x00000100060a7890 */ /* 0x000fe2000fffe03f */
[----:B------:R-:W-:-:S04]  /*9eb0*/  UMOV UR11, 0x40000040 ;  /* 0x40000040000b7882 */ /* 0x000fc80000000000 */
[----:B------:R-:W2:Y:S01]  /*9ec0*/  MUFU.TANH R129, R129 ;  /* 0x0000008100817308 */ /* 0x000ea20000002400 */
[----:B-1----:R-:W-:-:S04]  /*9ed0*/  FMNMX.FTZ R176, R140, R105, !PT ;  /* 0x000000698cb07209 */ /* 0x002fc80007810000 */
[----:B---3--:R-:W-:Y:S01]  /*9ee0*/  FMNMX.FTZ R105, R141, R176, !PT ;  /* 0x000000b08d697209 */ /* 0x008fe20007810000 */
[----:B------:R-:W-:Y:S02]  /*9ef0*/  FMUL.FTZ R176, R109, UR7 ;  /* 0x000000076db07c20 */ /* 0x000fe40008410000 */
[----:B------:R-:W1:Y:S01]  /*9f00*/  MUFU.TANH R132, R132 ;  /* 0x0000008400847308 */ /* 0x000e620000002400 */
[----:B----4-:R-:W-:-:S07]  /*9f10*/  FMNMX.FTZ R178, R128, R105, !PT ;  /* 0x0000006980b27209 */ /* 0x010fce0007810000 */
[----:B------:R-:W3:Y:S01]  /*9f20*/  MUFU.TANH R133, R133 ;  /* 0x0000008500857308 */ /* 0x000ee20000002400 */
[----:B--2---:R-:W-:-:S07]  /*9f30*/  FMNMX.FTZ R105, R129, R178, !PT ;  /* 0x000000b281697209 */ /* 0x004fce0007810000 */
[----:B------:R-:W2:Y:S01]  /*9f40*/  MUFU.TANH R120, R120 ;  /* 0x0000007800787308 */ /* 0x000ea20000002400 */
[----:B-1----:R-:W-:-:S07]  /*9f50*/  FMNMX.FTZ R178, R132, R105, !PT ;  /* 0x0000006984b27209 */ /* 0x002fce0007810000 */
[----:B------:R-:W1:Y:S01]  /*9f60*/  MUFU.TANH R121, R121 ;  /* 0x0000007900797308 */ /* 0x000e620000002400 */
[----:B---3--:R-:W-:Y:S01]  /*9f70*/  FMNMX.FTZ R105, R133, R178, !PT ;  /* 0x000000b285697209 */ /* 0x008fe20007810000 */
[----:B------:R-:W-:-:S06]  /*9f80*/  FMUL.FTZ R178, R97, UR7 ;  /* 0x0000000761b27c20 */ /* 0x000fcc0008410000 */
[----:B------:R-:W3:Y:S08]  /*9f90*/  MUFU.TANH R124, R124 ;  /* 0x0000007c007c7308 */ /* 0x000ef00000002400 */
[----:B------:R-:W4:Y:S08]  /*9fa0*/  MUFU.TANH R125, R125 ;  /* 0x0000007d007d7308 */ /* 0x000f300000002400 */
[----:B------:R-:W5:Y:S08]  /*9fb0*/  MUFU.TANH R112, R112 ;  /* 0x0000007000707308 */ /* 0x000f700000002400 */
        /* <DEDUP_REMOVED lines=9> */
[----:B------:R-:W5:Y:S01]  /*a050*/  MUFU.TANH R100, R100 ;  /* 0x0000006400647308 */ /* 0x000f620000002400 */
[----:B------:R-:W-:-:S02]  /*a060*/  WARPGROUP.DEPBAR.LE gsb0, 0x0 ;  /* 0x00008000000079c5 */ /* 0x000fc40000010000 */
[----:B------:R-:W-:Y:S01]  /*a070*/  WARPGROUP.ARRIVE ;  /* 0x00000000000079c5 */ /* 0x000fe20000000000 */
[----:B--2---:R-:W-:-:S04]  /*a080*/  FMNMX.FTZ R180, R120, R105, !PT ;  /* 0x0000006978b47209 */ /* 0x004fc80007810000 */
[----:B------:R-:W-:Y:S01]  /*a090*/  MUFU.TANH R92, R92 ;  /* 0x0000005c005c7308 */ /* 0x000fe20000002400 */
[----:B-1----:R-:W-:Y:S01]  /*a0a0*/  FMNMX.FTZ R97, R121, R180, !PT ;  /* 0x000000b479617209 */ /* 0x002fe20007810000 */
[----:B------:R-:W-:Y:S01]  /*a0b0*/  HGMMA.64x128x16.F32.BF16 R24, R184, gdesc[UR8].tnspB, R24, gsb0 ;  /* 0x41e00008b8187df0 */ /* 0x000fe20008001818 */
[----:B------:R-:W-:Y:S01]  /*a0c0*/  UIADD3 UR10, UR6, 0x180, URZ ;  /* 0x00000180060a7890 */ /* 0x000fe2000fffe03f */
[----:B------:R-:W-:Y:S01]  /*a0d0*/  UMOV UR11, 0x40000040 ;  /* 0x40000040000b7882 */ /* 0x000fe20000000000 */
[----:B---3--:R-:W-:-:S03]  /*a0e0*/  FMNMX.FTZ R180, R124, R97, !PT ;  /* 0x000000617cb47209 */ /* 0x008fc60007810000 */
[----:B------:R-:W-:Y:S01]  /*a0f0*/  MUFU.TANH R168, R168 ;  /* 0x000000a800a87308 */ /* 0x000fe20000002400 */
[----:B----4-:R-:W-:Y:S01]  /*a100*/  FMNMX.FTZ R97, R125, R180, !PT ;  /* 0x000000b47d617209 */ /* 0x010fe20007810000 */
[----:B------:R-:W-:-:S03]  /*a110*/  FMUL.FTZ R180, R101, UR7 ;  /* 0x0000000765b47c20 */ /* 0x000fc60008410000 */
[----:B-----5:R-:W-:-:S03]  /*a120*/  FMNMX.FTZ R182, R112, R97, !PT ;  /* 0x0000006170b67209 */ /* 0x020fc60007810000 */
[----:B------:R-:W-:Y:S01]  /*a130*/  MUFU.TANH R21, R21 ;  /* 0x0000001500157308 */ /* 0x000fe20000002400 */
[----:B------:R-:W-:Y:S01]  /*a140*/  FMNMX.FTZ R97, R113, R182, !PT ;  /* 0x000000b671617209 */ /* 0x000fe20007810000 */
[----:B------:R-:W-:-:S06]  /*a150*/  FMUL.FTZ R182, R88, UR7 ;  /* 0x0000000758b67c20 */ /* 0x000fcc0008410000 */
[----:B------:R-:W1:Y:S08]  /*a160*/  MUFU.TANH R180, R180 ;  /* 0x000000b400b47308 */ /* 0x000e700000002400 */
[----:B------:R-:W2:Y:S08]  /*a170*/  MUFU.TANH R182, R182 ;  /* 0x000000b600b67308 */ /* 0x000eb00000002400 */
[----:B------:R-:W-:Y:S08]  /*a180*/  MUFU.TANH R171, R171 ;  /* 0x000000ab00ab7308 */ /* 0x000ff00000002400 */
        /* <DEDUP_REMOVED lines=11> */
[----:B------:R-:W-:Y:S01]  /*a240*/  MUFU.TANH R150, R150 ;  /* 0x0000009600967308 */ /* 0x000fe20000002400 */
[----:B------:R-:W-:-:S02]  /*a250*/  WARPGROUP.DEPBAR.LE gsb0, 0x0 ;  /* 0x00008000000079c5 */ /* 0x000fc40000010000 */
[----:B------:R-:W-:Y:S01]  /*a260*/  WARPGROUP.ARRIVE ;  /* 0x00000000000079c5 */ /* 0x000fe20000000000 */
[----:B------:R-:W-:Y:S01]  /*a270*/  FMNMX.FTZ R184, R116, R97, !PT ;  /* 0x0000006174b87209 */ /* 0x000fe20007810000 */
[----:B------:R-:W-:-:S03]  /*a280*/  FMUL.FTZ R186, R93, UR7 ;  /* 0x000000075dba7c20 */ /* 0x000fc60008410000 */
[----:B------:R-:W-:Y:S01]  /*a290*/  MUFU.TANH R151, R151 ;  /* 0x0000009700977308 */ /* 0x000fe20000002400 */
[----:B------:R-:W-:Y:S01]  /*a2a0*/  FMNMX.FTZ R97, R117, R184, !PT ;  /* 0x000000b875617209 */ /* 0x000fe20007810000 */
[----:B------:R-:W-:Y:S01]  /*a2b0*/  HGMMA.64x128x16.F32.BF16 R24, R188, gdesc[UR8].tnspB, R24, gsb0 ;  /* 0x41e00008bc187df0 */ /* 0x000fe20008001818 */
[----:B------:R-:W-:Y:S01]  /*a2c0*/  UIADD3 UR10, UR6, 0x200, URZ ;  /* 0x00000200060a7890 */ /* 0x000fe2000fffe03f */
[----:B------:R-:W-:Y:S01]  /*a2d0*/  FMUL.FTZ R184, R89, UR7 ;  /* 0x0000000759b87c20 */ /* 0x000fe20008410000 */
[----:B------:R-:W-:Y:S01]  /*a2e0*/  UMOV UR11, 0x40000040 ;  /* 0x40000040000b7882 */ /* 0x000fe20000000000 */
[----:B------:R-:W-:Y:S02]  /*a2f0*/  FMNMX.FTZ R97, R104, R97, !PT ;  /* 0x0000006168617209 */ /* 0x000fe40007810000 */
[----:B------:R-:W-:Y:S01]  /*a300*/  MUFU.TANH R186, R186 ;  /* 0x000000ba00ba7308 */ /* 0x000fe20000002400 */
[----:B------:R-:W3:Y:S01]  /*a310*/  LDC R89, c[0x0][0x988] ;  /* 0x00026200ff597b82 */ /* 0x000ee20000000800 */
[----:B------:R-:W-:-:S04]  /*a320*/  FMNMX.FTZ R97, R174, R97, !PT ;  /* 0x00000061ae617209 */ /* 0x000fc80007810000 */
[----:B------:R-:W-:Y:S02]  /*a330*/  FMNMX.FTZ R97, R108, R97, !PT ;  /* 0x000000616c617209 */ /* 0x000fe40007810000 */
[----:B------:R-:W4:Y:S02]  /*a340*/  MUFU.TANH R184, R184 ;  /* 0x000000b800b87308 */ /* 0x000f240000002400 */
[----:B------:R-:W-:-:S04]  /*a350*/  FMNMX.FTZ R97, R176, R97, !PT ;  /* 0x00000061b0617209 */ /* 0x000fc80007810000 */
[----:B------:R-:W-:Y:S02]  /*a360*/  FMNMX.FTZ R97, R96, R97, !PT ;  /* 0x0000006160617209 */ /* 0x000fe40007810000 */
[----:B------:R-:W5:Y:S02]  /*a370*/  MUFU.TANH R138, R138 ;  /* 0x0000008a008a7308 */ /* 0x000f640000002400 */
[----:B------:R-:W-:-:S04]  /*a380*/  FMNMX.FTZ R97, R178, R97, !PT ;  /* 0x00000061b2617209 */ /* 0x000fc80007810000 */
[----:B------:R-:W-:Y:S02]  /*a390*/  FMNMX.FTZ R97, R100, R97, !PT ;  /* 0x0000006164617209 */ /* 0x000fe40007810000 */
[----:B------:R-:W5:Y:S02]  /*a3a0*/  MUFU.TANH R139, R139 ;  /* 0x0000008b008b7308 */ /* 0x000f640000002400 */
[----:B-1----:R-:W-:-:S04]  /*a3b0*/  FMNMX.FTZ R97, R180, R97, !PT ;  /* 0x00000061b4617209 */ /* 0x002fc80007810000 */
[----:B--2---:R-:W-:Y:S02]  /*a3c0*/  FMNMX.FTZ R97, R182, R97, !PT ;  /* 0x00000061b6617209 */ /* 0x004fe40007810000 */
[----:B------:R-:W1:Y:S02]  /*a3d0*/  MUFU.TANH R142, R142 ;  /* 0x0000008e008e7308 */ /* 0x000e640000002400 */
[----:B----4-:R-:W-:-:S04]  /*a3e0*/  FMNMX.FTZ R97, R184, R97, !PT ;  /* 0x00000061b8617209 */ /* 0x010fc80007810000 */
[----:B------:R-:W-:Y:S02]  /*a3f0*/  FMNMX.FTZ R97, R92, R97, !PT ;  /* 0x000000615c617209 */ /* 0x000fe40007810000 */
[----:B------:R-:W2:Y:S02]  /*a400*/  MUFU.TANH R143, R143 ;  /* 0x0000008f008f7308 */ /* 0x000ea40000002400 */
[----:B------:R-:W-:-:S05]  /*a410*/  FMNMX.FTZ R97, R186, R97, !PT ;  /* 0x00000061ba617209 */ /* 0x000fca0007810000 */
[----:B------:R-:W4:Y:S01]  /*a420*/  SHFL.BFLY PT, R88, R97, 0x2, 0x1f ;  /* 0x0c401f0061587f89 */ /* 0x000f2200000e0000 */
[----:B------:R-:W-:Y:S08]  /*a430*/  MUFU.TANH R130, R130 ;  /* 0x0000008200827308 */ /* 0x000ff00000002400 */
[----:B------:R-:W-:Y:S08]  /*a440*/  MUFU.TANH R131, R131 ;  /* 0x0000008300837308 */ /* 0x000ff00000002400 */
[----:B------:R-:W-:Y:S01]  /*a450*/  MUFU.TANH R134, R134 ;  /* 0x0000008600867308 */ /* 0x000fe20000002400 */
[----:B----4-:R-:W-:-:S07]  /*a460*/  FMNMX.FTZ R88, R97, R88, !PT ;  /* 0x0000005861587209 */ /* 0x010fce0007810000 */
[----:B------:R-:W-:Y:S01]  /*a470*/  MUFU.TANH R135, R135 ;  /* 0x0000008700877308 */ /* 0x000fe20000002400 */
[----:B------:R-:W4:Y:S07]  /*a480*/  SHFL.BFLY PT, R93, R88, 0x1, 0x1f ;  /* 0x0c201f00585d7f89 */ /* 0x000f2e00000e0000 */
[----:B------:R-:W-:Y:S08]  /*a490*/  MUFU.TANH R122, R122 ;  /* 0x0000007a007a7308 */ /* 0x000ff00000002400 */
[----:B------:R-:W-:Y:S08]  /*a4a0*/  MUFU.TANH R123, R123 ;  /* 0x0000007b007b7308 */ /* 0x000ff00000002400 */
[----:B------:R-:W-:Y:S01]  /*a4b0*/  MUFU.TANH R126, R126 ;  /* 0x0000007e007e7308 */ /* 0x000fe20000002400 */
[----:B----4-:R-:W-:-:S07]  /*a4c0*/  FMNMX.FTZ R88, R88, R93, !PT ;  /* 0x0000005d58587209 */ /* 0x010fce0007810000 */
[----:B------:R-:W-:Y:S01]  /*a4d0*/  MUFU.TANH R127, R127 ;  /* 0x0000007f007f7308 */ /* 0x000fe20000002400 */
[----:B------:R-:W-:-:S07]  /*a4e0*/  FADD.FTZ R12, -R88, R12 ;  /* 0x0000000c580c7221 */ /* 0x000fce0000010100 */
[----:B------:R-:W-:Y:S08]  /*a4f0*/  MUFU.TANH R114, R114 ;  /* 0x0000007200727308 */ /* 0x000ff00000002400 */
[----:B------:R-:W-:Y:S08]  /*a500*/  MUFU.TANH R115, R115 ;  /* 0x0000007300737308 */ /* 0x000ff00000002400 */
[----:B------:R-:W-:Y:S01]  /*a510*/  MUFU.TANH R118, R118 ;  /* 0x0000007600767308 */ /* 0x000fe20000002400 */
[----:B------:R-:W-:-:S02]  /*a520*/  WARPGROUP.DEPBAR.LE gsb0, 0x0 ;  /* 0x00008000000079c5 */ /* 0x000fc40000010000 */
[----:B------:R-:W-:Y:S01]  /*a530*/  WARPGROUP.ARRIVE ;  /* 0x00000000000079c5 */ /* 0x000fe20000000000 */
[----:B------:R-:W-:Y:S01]  /*a540*/  FMUL.FTZ R190, R107, UR7 ;  /* 0x000000076bbe7c20 */ /* 0x000fe20008410000 */
[----:B------:R-:W-:-:S03]  /*a550*/  FMUL.FTZ R188, R119, UR7 ;  /* 0x0000000777bc7c20 */ /* 0x000fc60008410000 */
[----:B------:R-:W-:Y:S01]  /*a560*/  MUFU.TANH R106, R106 ;  /* 0x0000006a006a7308 */ /* 0x000fe20000002400 */
[----:B------:R-:W-:Y:S01]  /*a570*/  HGMMA.64x128x16.F32.BF16 R24, R192, gdesc[UR8].tnspB, R24, gsb0 ;  /* 0x41e00008c0187df0 */ /* 0x000fe20008001818 */
[----:B------:R-:W-:Y:S01]  /*a580*/  UIADD3 UR10, UR6, 0x280, URZ ;  /* 0x00000280060a7890 */ /* 0x000fe2000fffe03f */
[----:B------:R-:W-:-:S05]  /*a590*/  UMOV UR11, 0x40000040 ;  /* 0x40000040000b7882 */ /* 0x000fca0000000000 */
        /* <DEDUP_REMOVED lines=10> */
[----:B------:R-:W-:Y:S01]  /*a640*/  FMUL.FTZ R194, R99, UR7 ;  /* 0x0000000763c27c20 */ /* 0x000fe20008410000 */
[----:B------:R-:W-:-:S04]  /*a650*/  FMUL.FTZ R192, R111, UR7 ;  /* 0x000000076fc07c20 */ /* 0x000fc80008410000 */
[----:B------:R-:W-:Y:S01]  /*a660*/  HGMMA.64x128x16.F32.BF16 R24, R196, gdesc[UR8].tnspB, R24, gsb0 ;  /* 0x41e00008c4187df0 */ /* 0x000fe20008001818 */
[----:B------:R-:W-:Y:S01]  /*a670*/  UIADD3 UR10, UR6, 0x300, URZ ;  /* 0x00000300060a7890 */ /* 0x000fe2000fffe03f */
[----:B------:R-:W-:Y:S01]  /*a680*/  MUFU.TANH R192, R192 ;  /* 0x000000c000c07308 */ /* 0x000fe20000002400 */
[----:B------:R-:W-:-:S07]  /*a690*/  UMOV UR11, 0x40000040 ;  /* 0x40000040000b7882 */ /* 0x000fce0000000000 */
[----:B------:R-:W-:Y:S01]  /*a6a0*/  MUFU.TANH R194, R194 ;  /* 0x000000c200c27308 */ /* 0x000fe20000002400 */
[----:B------:R-:W-:Y:S02]  /*a6b0*/  WARPGROUP.DEPBAR.LE gsb0, 0x0 ;  /* 0x00008000000079c5 */ /* 0x000fe40000010000 */
[----:B------:R-:W-:Y:S01]  /*a6c0*/  WARPGROUP.ARRIVE ;  /* 0x00000000000079c5 */ /* 0x000fe20000000000 */
[----:B------:R-:W-:Y:S01]  /*a6d0*/  FMUL.FTZ R198, R91, UR7 ;  /* 0x000000075bc67c20 */ /* 0x000fe20008410000 */
[-C--:B---3--:R-:W-:Y:S01]  /*a6e0*/  FMUL.FTZ R91, R12, R89.reuse ;  /* 0x000000590c5b7220 */ /* 0x088fe20000410000 */
[-C--:B------:R-:W-:Y:S01]  /*a6f0*/  FMUL.FTZ R12, R88, R89.reuse ;  /* 0x00000059580c7220 */ /* 0x080fe20000410000 */
[----:B------:R-:W-:Y:S02]  /*a700*/  FMUL.FTZ R196, R103, UR7 ;  /* 0x0000000767c47c20 */ /* 0x000fe40008410000 */
[----:B------:R-:W-:Y:S01]  /*a710*/  HGMMA.64x128x16.F32.BF16 R24, R200, gdesc[UR8].tnspB, R24, gsb0 ;  /* 0x41e00008c8187df0 */ /* 0x000fe20008001818 */
[----:B------:R-:W-:Y:S01]  /*a720*/  UIADD3 UR10, UR6, 0x380, URZ ;  /* 0x00000380060a7890 */ /* 0x000fe2000fffe03f */
[--C-:B------:R-:W-:Y:S01]  /*a730*/  FFMA.FTZ R101, R152, R89, -R12.reuse ;  /* 0x0000005998657223 */ /* 0x100fe2000001080c */
[----:B------:R-:W-:Y:S01]  /*a740*/  UMOV UR11, 0x40000040 ;  /* 0x40000040000b7882 */ /* 0x000fe20000000000 */
[----:B------:R-:W-:Y:S01]  /*a750*/  FMNMX.FTZ R152, R168, R3, !PT ;  /* 0x00000003a8987209 */ /* 0x000fe20007810000 */
[-CC-:B------:R-:W-:Y:S01]  /*a760*/  FFMA.FTZ R99, R156, R89.reuse, -R12.reuse ;  /* 0x000000599c637223 */ /* 0x180fe2000001080c */
[-CC-:B------:R-:W-:Y:S01]  /*a770*/  FFMA.FTZ R107, R148, R89.reuse, -R12.reuse ;  /* 0x00000059946b7223 */ /* 0x180fe2000001080c */
[-CC-:B------:R-:W-:Y:S01]  /*a780*/  FFMA.FTZ R119, R140, R89.reuse, -R12.reuse ;  /* 0x000000598c777223 */ /* 0x180fe2000001080c */
[----:B------:R-:W-:Y:S01]  /*a790*/  FMNMX.FTZ R152, R21, R152, !PT ;  /* 0x0000009815987209 */ /* 0x000fe20007810000 */
[-CC-:B------:R-:W-:Y:S01]  /*a7a0*/  FFMA.FTZ R111, R128, R89.reuse, -R12.reuse ;  /* 0x00000059806f7223 */ /* 0x180fe2000001080c */
[----:B------:R-:W-:Y:S01]  /*a7b0*/  MUFU.TANH R196, R196 ;  /* 0x000000c400c47308 */ /* 0x000fe20000002400 */
[-CC-:B------:R-:W-:Y:S01]  /*a7c0*/  FFMA.FTZ R133, R133, R89.reuse, -R12.reuse ;  /* 0x0000005985857223 */ /* 0x180fe2000001080c */
[----:B------:R-:W-:Y:S01]  /*a7d0*/  FMNMX.FTZ R97, R171, R152, !PT ;  /* 0x00000098ab617209 */ /* 0x000fe20007810000 */
[-CC-:B------:R-:W-:Y:S01]  /*a7e0*/  FFMA.FTZ R149, R149, R89.reuse, -R12.reuse ;  /* 0x0000005995957223 */ /* 0x180fe2000001080c */
[-CC-:B------:R-:W-:Y:S01]  /*a7f0*/  FFMA.FTZ R145, R145, R89.reuse, -R12.reuse ;  /* 0x0000005991917223 */ /* 0x180fe2000001080c */
[--C-:B------:R-:W-:Y:S01]  /*a800*/  FFMA.FTZ R137, R137, R89, -R12.reuse ;  /* 0x0000005989897223 */ /* 0x100fe2000001080c */
[----:B------:R-:W-:Y:S01]  /*a810*/  FMNMX.FTZ R97, R172, R97, !PT ;  /* 0x00000061ac617209 */ /* 0x000fe20007810000 */
[-CC-:B------:R-:W-:Y:S01]  /*a820*/  FFMA.FTZ R141, R141, R89.reuse, -R12.reuse ;  /* 0x000000598d8d7223 */ /* 0x180fe2000001080c */
[----:B------:R-:W-:Y:S01]  /*a830*/  MUFU.TANH R198, R198 ;  /* 0x000000c600c67308 */ /* 0x000fe20000002400 */
[--C-:B------:R-:W-:Y:S01]  /*a840*/  FFMA.FTZ R230, R15, R89, -R12.reuse ;  /* 0x000000590fe67223 */ /* 0x100fe2000001080c */
[----:B------:R-:W-:Y:S01]  /*a850*/  FMNMX.FTZ R156, R162, R97, !PT ;  /* 0x00000061a29c7209 */ /* 0x000fe20007810000 */
[-CC-:B------:R-:W-:Y:S01]  /*a860*/  FFMA.FTZ R97, R144, R89.reuse, -R12.reuse ;  /* 0x0000005990617223 */ /* 0x180fe2000001080c */
[-CC-:B------:R-:W-:Y:S01]  /*a870*/  FFMA.FTZ R15, R20, R89.reuse, -R12.reuse ;  /* 0x00000059140f7223 */ /* 0x180fe2000001080c */
[-CC-:B------:R-:W-:Y:S01]  /*a880*/  FFMA.FTZ R95, R170, R89.reuse, -R12.reuse ;  /* 0x00000059aa5f7223 */ /* 0x180fe2000001080c */
[----:B------:R-:W-:Y:S01]  /*a890*/  FMNMX.FTZ R105, R163, R156, !PT ;  /* 0x0000009ca3697209 */ /* 0x000fe20007810000 */
[-CC-:B------:R-:W-:Y:S01]  /*a8a0*/  FFMA.FTZ R93, R160, R89.reuse, -R12.reuse ;  /* 0x00000059a05d7223 */ /* 0x180fe2000001080c */
[-CC-:B------:R-:W-:Y:S01]  /*a8b0*/  FFMA.FTZ R103, R164, R89.reuse, -R12.reuse ;  /* 0x00000059a4677223 */ /* 0x180fe2000001080c */
[--C-:B------:R-:W-:Y:S01]  /*a8c0*/  FFMA.FTZ R20, R169, R89, -R12.reuse ;  /* 0x00000059a9147223 */ /* 0x100fe2000001080c */
[----:B------:R-:W-:Y:S01]  /*a8d0*/  FMNMX.FTZ R144, R166, R105, !PT ;  /* 0x00000069a6907209 */ /* 0x000fe20007810000 */
[-CC-:B------:R-:W-:Y:S01]  /*a8e0*/  FFMA.FTZ R170, R161, R89.reuse, -R12.reuse ;  /* 0x00000059a1aa7223 */ /* 0x180fe2000001080c */
[-CC-:B------:R-:W-:Y:S01]  /*a8f0*/  FFMA.FTZ R160, R165, R89.reuse, -R12.reuse ;  /* 0x00000059a5a07223 */ /* 0x180fe2000001080c */
[-CC-:B------:R-:W-:Y:S01]  /*a900*/  FFMA.FTZ R164, R153, R89.reuse, -R12.reuse ;  /* 0x0000005999a47223 */ /* 0x180fe2000001080c */
[----:B------:R-:W-:Y:S01]  /*a910*/  FMNMX.FTZ R105, R167, R144, !PT ;  /* 0x00000090a7697209 */ /* 0x000fe20007810000 */
[-CC-:B------:R-:W-:Y:S01]  /*a920*/  FFMA.FTZ R152, R157, R89.reuse, -R12.reuse ;  /* 0x000000599d987223 */ /* 0x180fe2000001080c */
[----:B------:R3:W-:Y:S01]  /*a930*/  MUFU.EX2 R144, R145 ;  /* 0x0000009100907308 */ /* 0x0007e20000000800 */
        /* <DEDUP_REMOVED lines=8> */
[--C-:B---3--:R-:W-:Y:S01]  /*a9c0*/  FFMA.FTZ R145, R184, R89, -R12.reuse ;  /* 0x00000059b8917223 */ /* 0x108fe2000001080c */
[----:B------:R-:W-:Y:S01]  /*a9d0*/  FMNMX.FTZ R148, R158, R105, !PT ;  /* 0x000000699e947209 */ /* 0x000fe20007810000 */
[----:B------:R-:W-:Y:S01]  /*a9e0*/  FFMA.FTZ R186, R186, R89, -R12 ;  /* 0x00000059baba7223 */ /* 0x000fe2000001080c */
[----:B------:R-:W-:Y:S02]  /*a9f0*/  MUFU.EX2 R91, R91 ;  /* 0x0000005b005b7308 */ /* 0x000fe40000000800 */
[----:B------:R-:W-:-:S04]  /*aa00*/  FMNMX.FTZ R105, R159, R148, !PT ;  /* 0x000000949f697209 */ /* 0x000fc80007810000 */
[----:B------:R-:W-:Y:S01]  /*aa10*/  FMNMX.FTZ R156, R146, R105, !PT ;  /* 0x00000069929c7209 */ /* 0x000fe20007810000 */
[----:B------:R-:W-:Y:S01]  /*aa20*/  FFMA.FTZ R105, R136, R89, -R12 ;  /* 0x0000005988697223 */ /* 0x000fe2000001080c */
[----:B------:R-:W-:Y:S02]  /*aa30*/  MUFU.EX2 R148, R149 ;  /* 0x0000009500947308 */ /* 0x000fe40000000800 */
[----:B------:R-:W-:-:S04]  /*aa40*/  FMNMX.FTZ R109, R147, R156, !PT ;  /* 0x0000009c936d7209 */ /* 0x000fc80007810000 */
[----:B------:R-:W-:Y:S02]  /*aa50*/  FMNMX.FTZ R136, R150, R109, !PT ;  /* 0x0000006d96887209 */ /* 0x000fe40007810000 */
[----:B------:R-:W3:Y:S02]  /*aa60*/  MUFU.EX2 R230, R230 ;  /* 0x000000e600e67308 */ /* 0x000ee40000000800 */
[----:B------:R-:W-:-:S04]  /*aa70*/  FMNMX.FTZ R109, R151, R136, !PT ;  /* 0x00000088976d7209 */ /* 0x000fc80007810000 */
[----:B-----5:R-:W-:Y:S02]  /*aa80*/  FMNMX.FTZ R156, R138, R109, !PT ;  /* 0x0000006d8a9c7209 */ /* 0x020fe40007810000 */
[----:B------:R4:W-:Y:S02]  /*aa90*/  MUFU.EX2 R136, R137 ;  /* 0x0000008900887308 */ /* 0x0009e40000000800 */
[----:B------:R-:W-:-:S04]  /*aaa0*/  FMNMX.FTZ R109, R139, R156, !PT ;  /* 0x0000009c8b6d7209 */ /* 0x000fc80007810000 */
[----:B-1----:R-:W-:Y:S02]  /*aab0*/  FMNMX.FTZ R140, R142, R109, !PT ;  /* 0x0000006d8e8c7209 */ /* 0x002fe40007810000 */
[----:B------:R-:W1:Y:S01]  /*aac0*/  MUFU.EX2 R15, R15 ;  /* 0x0000000f000f7308 */ /* 0x000e620000000800 */
[----:B----4-:R-:W-:Y:S01]  /*aad0*/  FFMA.FTZ R137, R176, R89, -R12 ;  /* 0x00000059b0897223 */ /* 0x010fe2000001080c */
[----:B--2---:R-:W-:Y:S01]  /*aae0*/  FMNMX.FTZ R109, R143, R140, !PT ;  /* 0x0000008c8f6d7209 */ /* 0x004fe20007810000 */
[----:B---3--:R-:W-:-:S03]  /*aaf0*/  FFMA.FTZ R14, R91, R14, R230 ;  /* 0x0000000e5b0e7223 */ /* 0x008fc600000100e6 */
[----:B------:R-:W-:Y:S02]  /*ab00*/  FMNMX.FTZ R156, R130, R109, !PT ;  /* 0x0000006d829c7209 */ /* 0x000fe40007810000 */
[----:B------:R2:W-:Y:S02]  /*ab10*/  MUFU.EX2 R140, R141 ;  /* 0x0000008d008c7308 */ /* 0x0005e40000000800 */
[----:B------:R-:W-:Y:S01]  /*ab20*/  FMNMX.FTZ R109, R131, R156, !PT ;  /* 0x0000009c836d7209 */ /* 0x000fe20007810000 */
[----:B------:R-:W-:-:S03]  /*ab30*/  FFMA.FTZ R156, R129, R89, -R12 ;  /* 0x00000059819c7223 */ /* 0x000fc6000001080c */
[----:B------:R-:W-:Y:S02]  /*ab40*/  FMNMX.FTZ R128, R134, R109, !PT ;  /* 0x0000006d86807209 */ /* 0x000fe40007810000 */
[----:B------:R-:W-:Y:S01]  /*ab50*/  MUFU.EX2 R20, R20 ;  /* 0x0000001400147308 */ /* 0x000fe20000000800 */
[--C-:B--2---:R-:W-:Y:S01]  /*ab60*/  FFMA.FTZ R141, R180, R89, -R12.reuse ;  /* 0x00000059b48d7223 */ /* 0x104fe2000001080c */
[----:B------:R-:W-:Y:S02]  /*ab70*/  FMNMX.FTZ R109, R135, R128, !PT ;  /* 0x00000080876d7209 */ /* 0x000fe40007810000 */
[----:B-1----:R-:W-:Y:S02]  /*ab80*/  F2FP.BF16.F32.PACK_AB R176, R15, R230 ;  /* 0x000000e60fb0723e */ /* 0x002fe400000010ff */
[----:B------:R-:W-:Y:S01]  /*ab90*/  FMNMX.FTZ R128, R122, R109, !PT ;  /* 0x0000006d7a807209 */ /* 0x000fe20007810000 */
[----:B------:R-:W-:Y:S01]  /*aba0*/  FFMA.FTZ R109, R132, R89, -R12 ;  /* 0x00000059846d7223 */ /* 0x000fe2000001080c */
[----:B------:R-:W-:Y:S02]  /*abb0*/  MUFU.EX2 R95, R95 ;  /* 0x0000005f005f7308 */ /* 0x000fe40000000800 */
[----:B------:R-:W-:-:S04]  /*abc0*/  FMNMX.FTZ R129, R123, R128, !PT ;  /* 0x000000807b817209 */ /* 0x000fc80007810000 */
[----:B------:R-:W-:Y:S02]  /*abd0*/  FMNMX.FTZ R128, R126, R129, !PT ;  /* 0x000000817e807209 */ /* 0x000fe40007810000 */
[----:B------:R-:W-:Y:S02]  /*abe0*/  MUFU.EX2 R93, R93 ;  /* 0x0000005d005d7308 */ /* 0x000fe40000000800 */
[----:B------:R-:W-:-:S04]  /*abf0*/  FMNMX.FTZ R129, R127, R128, !PT ;  /* 0x000000807f817209 */ /* 0x000fc80007810000 */
[----:B------:R-:W-:Y:S02]  /*ac00*/  FMNMX.FTZ R132, R114, R129, !PT ;  /* 0x0000008172847209 */ /* 0x000fe40007810000 */
[----:B------:R-:W-:Y:S02]  /*ac10*/  MUFU.EX2 R128, R133 ;  /* 0x0000008500807308 */ /* 0x000fe40000000800 */
[----:B------:R-:W-:-:S04]  /*ac20*/  FMNMX.FTZ R129, R115, R132, !PT ;  /* 0x0000008473817209 */ /* 0x000fc80007810000 */
[----:B------:R-:W-:Y:S02]  /*ac30*/  FMNMX.FTZ R129, R118, R129, !PT ;  /* 0x0000008176817209 */ /* 0x000fe40007810000 */
[----:B------:R-:W1:Y:S02]  /*ac40*/  MUFU.EX2 R170, R170 ;  /* 0x000000aa00aa7308 */ /* 0x000e640000000800 */
[----:B------:R-:W-:-:S04]  /*ac50*/  FMNMX.FTZ R129, R188, R129, !PT ;  /* 0x00000081bc817209 */ /* 0x000fc80007810000 */
[----:B------:R-:W-:Y:S02]  /*ac60*/  FMNMX.FTZ R129, R106, R129, !PT ;  /* 0x000000816a817209 */ /* 0x000fe40007810000 */
[----:B------:R-:W-:Y:S02]  /*ac70*/  MUFU.EX2 R103, R103 ;  /* 0x0000006700677308 */ /* 0x000fe40000000800 */
[----:B------:R-:W-:-:S04]  /*ac80*/  FMNMX.FTZ R129, R190, R129, !PT ;  /* 0x00000081be817209 */ /* 0x000fc80007810000 */
[----:B------:R-:W-:Y:S01]  /*ac90*/  FMNMX.FTZ R129, R110, R129, !PT ;  /* 0x000000816e817209 */ /* 0x000fe20007810000 */
[----:B------:R-:W-:Y:S02]  /*aca0*/  WARPGROUP.DEPBAR.LE gsb0, 0x0 ;  /* 0x00008000000079c5 */ /* 0x000fe40000010000 */
[----:B------:R-:W-:Y:S01]  /*acb0*/  WARPGROUP.ARRIVE ;  /* 0x00000000000079c5 */ /* 0x000fe20000000000 */
[----:B------:R-:W-:Y:S01]  /*acc0*/  FMNMX.FTZ R129, R192, R129, !PT ;  /* 0x00000081c0817209 */ /* 0x000fe20007810000 */
[-CC-:B------:R-:W-:Y:S01]  /*acd0*/  FFMA.FTZ R200, R120, R89.reuse, -R12.reuse ;  /* 0x0000005978c87223 */ /* 0x180fe2000001080c */
[----:B------:R-:W-:Y:S01]  /*ace0*/  FFMA.FTZ R202, R124, R89, -R12 ;  /* 0x000000597cca7223 */ /* 0x000fe2000001080c */
[----:B------:R-:W-:Y:S01]  /*acf0*/  MUFU.EX2 R160, R160 ;  /* 0x000000a000a07308 */ /* 0x000fe20000000800 */
[----:B------:R-:W-:Y:S01]  /*ad00*/  FMNMX.FTZ R129, R98, R129, !PT ;  /* 0x0000008162817209 */ /* 0x000fe20007810000 */
[----:B------:R-:W-:Y:S01]  /*ad10*/  HGMMA.64x128x16.F32.BF16 R24, R204, gdesc[UR8].tnspB, R24, gsb0 ;  /* 0x41e00008cc187df0 */ /* 0x000fe20008001818 */
[----:B------:R-:W-:Y:S01]  /*ad20*/  UIADD3 UR10, UR6, 0x400, URZ ;  /* 0x00000400060a7890 */ /* 0x000fe2000fffe03f */
[----:B-1----:R-:W-:Y:S01]  /*ad30*/  F2FP.BF16.F32.PACK_AB R180, R170, R93 ;  /* 0x0000005daab4723e */ /* 0x002fe200000010ff */
[----:B------:R-:W-:Y:S01]  /*ad40*/  UMOV UR11, 0x40000040 ;  /* 0x40000040000b7882 */ /* 0x000fe20000000000 */
[----:B------:R-:W-:-:S02]  /*ad50*/  FMNMX.FTZ R129, R194, R129, !PT ;  /* 0x00000081c2817209 */ /* 0x000fc40007810000 */
[----:B------:R-:W-:Y:S02]  /*ad60*/  MUFU.EX2 R101, R101 ;  /* 0x0000006500657308 */ /* 0x000fe40000000800 */
[----:B------:R-:W-:-:S04]  /*ad70*/  FMNMX.FTZ R129, R102, R129, !PT ;  /* 0x0000008166817209 */ /* 0x000fc80007810000 */
[----:B------:R-:W-:Y:S02]  /*ad80*/  FMNMX.FTZ R129, R196, R129, !PT ;  /* 0x00000081c4817209 */ /* 0x000fe40007810000 */
[----:B------:R-:W1:Y:S02]  /*ad90*/  MUFU.EX2 R164, R164 ;  /* 0x000000a400a47308 */ /* 0x000e640000000800 */
[----:B------:R-:W-:-:S04]  /*ada0*/  FMNMX.FTZ R129, R90, R129, !PT ;  /* 0x000000815a817209 */ /* 0x000fc80007810000 */
[----:B------:R-:W-:Y:S02]  /*adb0*/  FMNMX.FTZ R129, R198, R129, !PT ;  /* 0x00000081c6817209 */ /* 0x000fe40007810000 */
[----:B------:R-:W-:Y:S02]  /*adc0*/  MUFU.EX2 R99, R99 ;  /* 0x0000006300637308 */ /* 0x000fe40000000800 */
[----:B------:R-:W-:-:S06]  /*add0*/  FMNMX.FTZ R129, R94, R129, !PT ;  /* 0x000000815e817209 */ /* 0x000fcc0007810000 */
[----:B------:R-:W-:Y:S01]  /*ade0*/  MUFU.EX2 R152, R152 ;  /* 0x0000009800987308 */ /* 0x000fe20000000800 */
[----:B-1----:R-:W-:-:S07]  /*adf0*/  F2FP.BF16.F32.PACK_AB R184, R164, R101 ;  /* 0x00000065a4b8723e */ /* 0x002fce00000010ff */
[----:B------:R-:W-:Y:S08]  /*ae00*/  MUFU.EX2 R97, R97 ;  /* 0x0000006100617308 */ /* 0x000ff00000000800 */
        /* <DEDUP_REMOVED lines=11> */
[----:B------:R-:W-:Y:S01]  /*aec0*/  MUFU.EX2 R117, R117 ;  /* 0x0000007500757308 */ /* 0x000fe20000000800 */
[----:B------:R-:W-:-:S02]  /*aed0*/  WARPGROUP.DEPBAR.LE gsb0, 0x0 ;  /* 0x00008000000079c5 */ /* 0x000fc40000010000 */
[----:B------:R-:W-:Y:S01]  /*aee0*/  WARPGROUP.ARRIVE ;  /* 0x00000000000079c5 */ /* 0x000fe20000000000 */
[--C-:B------:R-:W-:Y:S01]  /*aef0*/  FFMA.FTZ R204, R112, R89, -R12.reuse ;  /* 0x0000005970cc7223 */ /* 0x100fe2000001080c */
[----:B------:R-:W-:Y:S01]  /*af00*/  FMNMX.FTZ R112, R228, R129, !PT ;  /* 0x00000081e4707209 */ /* 0x000fe20007810000 */
[-CC-:B------:R-:W-:Y:S01]  /*af10*/  FFMA.FTZ R206, R116, R89.reuse, -R12.reuse ;  /* 0x0000005974ce7223 */ /* 0x180fe2000001080c */
[-CC-:B------:R-:W-:Y:S01]  /*af20*/  FFMA.FTZ R116, R92, R89.reuse, -R12.reuse ;  /* 0x000000595c747223 */ /* 0x180fe2000001080c */
[----:B------:R-:W-:Y:S01]  /*af30*/  FFMA.FTZ R129, R174, R89, -R12 ;  /* 0x00000059ae817223 */ /* 0x000fe2000001080c */
[----:B------:R-:W-:Y:S01]  /*af40*/  HGMMA.64x128x16.F32.BF16 R24, R208, gdesc[UR8].tnspB, R24, gsb0 ;  /* 0x41e00008d0187df0 */ /* 0x000fe20008001818 */
[----:B------:R-:W-:Y:S01]  /*af50*/  UIADD3 UR10, UR6, 0x480, URZ ;  /* 0x00000480060a7890 */ /* 0x000fe2000fffe03f */
[----:B------:R-:W1:Y:S01]  /*af60*/  SHFL.BFLY PT, R133, R112, 0x2, 0x1f ;  /* 0x0c401f0070857f89 */ /* 0x000e6200000e0000 */
[----:B------:R-:W-:Y:S01]  /*af70*/  UMOV UR11, 0x40000040 ;  /* 0x40000040000b7882 */ /* 0x000fe20000000000 */
        /* <DEDUP_REMOVED lines=11> */
[----:B-1----:R-:W-:Y:S01]  /*b030*/  FMNMX.FTZ R108, R112, R133, !PT ;  /* 0x00000085706c7209 */ /* 0x002fe20007810000 */
[-CC-:B------:R-:W-:Y:S01]  /*b040*/  FFMA.FTZ R208, R104, R89.reuse, -R12.reuse ;  /* 0x0000005968d07223 */ /* 0x180fe2000001080c */
[-CC-:B------:R-:W-:Y:S01]  /*b050*/  FFMA.FTZ R133, R178, R89.reuse, -R12.reuse ;  /* 0x00000059b2857223 */ /* 0x180fe2000001080c */
[----:B------:R-:W-:Y:S01]  /*b060*/  FFMA.FTZ R104, R182, R89, -R12 ;  /* 0x00000059b6687223 */ /* 0x000fe2000001080c */
[----:B------:R-:W-:Y:S01]  /*b070*/  HGMMA.64x128x16.F32.BF16 R24, R212, gdesc[UR8].tnspB, R24, gsb0 ;  /* 0x41e00008d4187df0 */ /* 0x000fe20008001818 */
[----:B------:R-:W-:Y:S01]  /*b080*/  UIADD3 UR10, UR6, 0x500, URZ ;  /* 0x00000500060a7890 */ /* 0x000fe2000fffe03f */
[----:B------:R-:W1:Y:S01]  /*b090*/  SHFL.BFLY PT, R149, R108, 0x1, 0x1f ;  /* 0x0c201f006c957f89 */ /* 0x000e6200000e0000 */
[----:B------:R-:W-:Y:S01]  /*b0a0*/  UMOV UR11, 0x40000040 ;  /* 0x40000040000b7882 */ /* 0x000fe20000000000 */
[----:B------:R-:W-:Y:S01]  /*b0b0*/  F2FP.BF16.F32.PACK_AB R178, R95, R20 ;  /* 0x000000145fb2723e */ /* 0x000fe200000010ff */
[----:B------:R-:W-:Y:S01]  /*b0c0*/  MUFU.EX2 R208, R208 ;  /* 0x000000d000d07308 */ /* 0x000fe20000000800 */
[----:B------:R-:W-:Y:S01]  /*b0d0*/  UIADD3 UR6, UR61, -0x1, URZ ;  /* 0xffffffff3d067890 */ /* 0x000fe2000fffe03f */
[----:B------:R-:W-:-:S06]  /*b0e0*/  F2FP.BF16.F32.PACK_AB R182, R160, R103 ;  /* 0x00000067a0b6723e */ /* 0x000fcc00000010ff */
[----:B------:R-:W-:Y:S01]  /*b0f0*/  MUFU.EX2 R210, R210 ;  /* 0x000000d200d27308 */ /* 0x000fe20000000800 */
[----:B------:R-:W-:-:S07]  /*b100*/  UMOV UR61, UR6 ;  /* 0x00000006003d7c82 */ /* 0x000fce0008000000 */
[----:B------:R-:W-:Y:S01]  /*b110*/  MUFU.EX2 R133, R133 ;  /* 0x0000008500857308 */ /* 0x000fe20000000800 */
[----:B-1----:R-:W-:-:S07]  /*b120*/  FMNMX.FTZ R92, R108, R149, !PT ;  /* 0x000000956c5c7209 */ /* 0x002fce0007810000 */
[----:B------:R1:W-:Y:S01]  /*b130*/  MUFU.EX2 R108, R116 ;  /* 0x00000074006c7308 */ /* 0x0003e20000000800 */
[C---:B------:R-:W-:Y:S01]  /*b140*/  FADD.FTZ R12, -R92.reuse, R3 ;  /* 0x000000035c0c7221 */ /* 0x040fe20000010100 */
[----:B------:R-:W-:-:S03]  /*b150*/  FMUL.FTZ R120, R92, R89 ;  /* 0x000000595c787220 */ /* 0x000fc60000410000 */
[-C--:B------:R-:W-:Y:S01]  /*b160*/  FMUL.FTZ R12, R12, R89.reuse ;  /* 0x000000590c0c7220 */ /* 0x080fe20000410000 */
[-CC-:B------:R-:W-:Y:S01]  /*b170*/  FFMA.FTZ R177, R168, R89.reuse, -R120.reuse ;  /* 0x00000059a8b17223 */ /* 0x180fe20000010878 */
[-CC-:B------:R-:W-:Y:S01]  /*b180*/  FFMA.FTZ R112, R21, R89.reuse, -R120.reuse ;  /* 0x0000005915707223 */ /* 0x180fe20000010878 */
[----:B------:R-:W-:Y:S02]  /*b190*/  IMAD.U32 R21, RZ, RZ, UR38 ;  /* 0x00000026ff157e24 */ /* 0x000fe4000f8e00ff */
[-CC-:B------:R-:W-:Y:S01]  /*b1a0*/  FFMA.FTZ R179, R171, R89.reuse, -R120.reuse ;  /* 0x00000059abb37223 */ /* 0x180fe20000010878 */
[-CC-:B------:R-:W-:Y:S01]  /*b1b0*/  FFMA.FTZ R197, R130, R89.reuse, -R120.reuse ;  /* 0x0000005982c57223 */ /* 0x180fe20000010878 */
[----:B------:R-:W-:Y:S01]  /*b1c0*/  MUFU.EX2 R12, R12 ;  /* 0x0000000c000c7308 */ /* 0x000fe20000000800 */
[-CC-:B------:R-:W-:Y:S01]  /*b1d0*/  FFMA.FTZ R130, R131, R89.reuse, -R120.reuse ;  /* 0x0000005983827223 */ /* 0x180fe20000010878 */
[----:B------:R-:W-:Y:S01]  /*b1e0*/  @!P1 LEA R131, R21, UR39, 0x3 ;  /* 0x0000002715839c11 */ /* 0x000fe2000f8e18ff */
[-CC-:B-1----:R-:W-:Y:S01]  /*b1f0*/  FFMA.FTZ R116, R172, R89.reuse, -R120.reuse ;  /* 0x00000059ac747223 */ /* 0x182fe20000010878 */
[-CC-:B------:R-:W-:Y:S01]  /*b200*/  FFMA.FTZ R181, R162, R89.reuse, -R120.reuse ;  /* 0x00000059a2b57223 */ /* 0x180fe20000010878 */
[-CC-:B------:R-:W-:Y:S01]  /*b210*/  FFMA.FTZ R199, R134, R89.reuse, -R120.reuse ;  /* 0x0000005986c77223 */ /* 0x180fe20000010878 */
[----:B------:R-:W-:Y:S01]  /*b220*/  IADD3 R21, -R227, 0xb, RZ ;  /* 0x0000000be3157810 */ /* 0x000fe20007ffe1ff */
[----:B------:R-:W-:Y:S01]  /*b230*/  @!P1 VIADD R131, R131, 0x34840 ;  /* 0x0003484083839836 */ /* 0x000fe20000000000 */
[----:B------:R-:W1:Y:S01]  /*b240*/  MUFU.EX2 R177, R177 ;  /* 0x000000b100b17308 */ /* 0x000e620000000800 */
[-CC-:B------:R-:W-:Y:S01]  /*b250*/  FFMA.FTZ R124, R163, R89.reuse, -R120.reuse ;  /* 0x00000059a37c7223 */ /* 0x180fe20000010878 */
[-CC-:B------:R-:W-:Y:S01]  /*b260*/  FFMA.FTZ R134, R135, R89.reuse, -R120.reuse ;  /* 0x0000005987867223 */ /* 0x180fe20000010878 */
[----:B------:R-:W-:Y:S01]  /*b270*/  IMAD.U32 R135, RZ, RZ, UR37 ;  /* 0x00000025ff877e24 */ /* 0x000fe2000f8e00ff */
[----:B------:R-:W-:Y:S01]  /*b280*/  @!P1 PRMT R131, RZ, 0x654, R131 ;  /* 0x00000654ff839816 */ /* 0x000fe20000000083 */
[-CC-:B------:R-:W-:Y:S01]  /*b290*/  FFMA.FTZ R183, R166, R89.reuse, -R120.reuse ;  /* 0x00000059a6b77223 */ /* 0x180fe20000010878 */
[-CC-:B------:R-:W-:Y:S01]  /*b2a0*/  FFMA.FTZ R201, R122, R89.reuse, -R120.reuse ;  /* 0x000000597ac97223 */ /* 0x180fe20000010878 */
[-CC-:B------:R-:W-:Y:S01]  /*b2b0*/  FFMA.FTZ R132, R167, R89.reuse, -R120.reuse ;  /* 0x00000059a7847223 */ /* 0x180fe20000010878 */
[----:B------:R-:W2:Y:S01]  /*b2c0*/  MUFU.EX2 R112, R112 ;  /* 0x0000007000707308 */ /* 0x000ea20000000800 */
[----:B------:R-:W-:Y:S01]  /*b2d0*/  @!P1 LEA R135, R135, UR39, 0x3 ;  /* 0x0000002787879c11 */ /* 0x000fe2000f8e18ff */
[-CC-:B------:R-:W-:Y:S01]  /*b2e0*/  FFMA.FTZ R185, R154, R89.reuse, -R120.reuse ;  /* 0x000000599ab97223 */ /* 0x180fe20000010878 */
[-CC-:B------:R-:W-:Y:S01]  /*b2f0*/  FFMA.FTZ R154, R155, R89.reuse, -R120.reuse ;  /* 0x000000599b9a7223 */ /* 0x180fe20000010878 */
[-CC-:B------:R-:W-:Y:S01]  /*b300*/  FFMA.FTZ R187, R158, R89.reuse, -R120.reuse ;  /* 0x000000599ebb7223 */ /* 0x180fe20000010878 */
[-CC-:B------:R-:W-:Y:S01]  /*b310*/  FFMA.FTZ R203, R126, R89.reuse, -R120.reuse ;  /* 0x000000597ecb7223 */ /* 0x180fe20000010878 */
[-CC-:B------:R-:W-:Y:S01]  /*b320*/  FFMA.FTZ R158, R159, R89.reuse, -R120.reuse ;  /* 0x000000599f9e7223 */ /* 0x180fe20000010878 */
[--C-:B------:R-:W-:Y:S01]  /*b330*/  FFMA.FTZ R189, R146, R89, -R120.reuse ;  /* 0x0000005992bd7223 */ /* 0x100fe20000010878 */
[----:B------:R-:W3:Y:S01]  /*b340*/  MUFU.EX2 R179, R179 ;  /* 0x000000b300b37308 */ /* 0x000ee20000000800 */
[----:B-1----:R-:W-:Y:S01]  /*b350*/  FFMA.FTZ R13, R12, R13, R177 ;  /* 0x0000000d0c0d7223 */ /* 0x002fe200000100b1 */
[-CC-:B------:R-:W-:Y:S01]  /*b360*/  FFMA.FTZ R146, R147, R89.reuse, -R120.reuse ;  /* 0x0000005993927223 */ /* 0x180fe20000010878 */
[-CC-:B------:R-:W-:Y:S01]  /*b370*/  FFMA.FTZ R191, R150, R89.reuse, -R120.reuse ;  /* 0x0000005996bf7223 */ /* 0x180fe20000010878 */
[-CC-:B------:R-:W-:Y:S01]  /*b380*/  FFMA.FTZ R209, R106, R89.reuse, -R120.reuse ;  /* 0x000000596ad17223 */ /* 0x180fe20000010878 */
[-CC-:B------:R-:W-:Y:S01]  /*b390*/  FFMA.FTZ R150, R151, R89.reuse, -R120.reuse ;  /* 0x0000005997967223 */ /* 0x180fe20000010878 */
[-CC-:B------:R-:W-:Y:S01]  /*b3a0*/  FFMA.FTZ R193, R138, R89.reuse, -R120.reuse ;  /* 0x000000598ac17223 */ /* 0x180fe20000010878 */
[-CC-:B------:R-:W-:Y:S01]  /*b3b0*/  FFMA.FTZ R138, R139, R89.reuse, -R120.reuse ;  /* 0x000000598b8a7223 */ /* 0x180fe20000010878 */
[----:B------:R-:W1:Y:S01]  /*b3c0*/  MUFU.EX2 R116, R116 ;  /* 0x0000007400747308 */ /* 0x000e620000000800 */
[----:B--2---:R-:W-:Y:S01]  /*b3d0*/  FADD.FTZ R122, R112, R13 ;  /* 0x0000000d707a7221 */ /* 0x004fe20000010000 */
[-CC-:B------:R-:W-:Y:S01]  /*b3e0*/  FFMA.FTZ R195, R142, R89.reuse, -R120.reuse ;  /* 0x000000598ec37223 */ /* 0x180fe20000010878 */
[-CC-:B------:R-:W-:Y:S01]  /*b3f0*/  FFMA.FTZ R115, R115, R89.reuse, -R120.reuse ;  /* 0x0000005973737223 */ /* 0x180fe20000010878 */
[--C-:B------:R-:W-:Y:S01]  /*b400*/  FFMA.FTZ R142, R143, R89, -R120.reuse ;  /* 0x000000598f8e7223 */ /* 0x100fe20000010878 */
[----:B------:R-:W-:Y:S01]  /*b410*/  F2FP.BF16.F32.PACK_AB R177, R112, R177 ;  /* 0x000000b170b1723e */ /* 0x000fe200000010ff */
[-CC-:B------:R-:W-:Y:S01]  /*b420*/  FFMA.FTZ R127, R127, R89.reuse, -R120.reuse ;  /* 0x000000597f7f7223 */ /* 0x180fe20000010878 */
[-C--:B------:R-:W-:Y:S01]  /*b430*/  FFMA.FTZ R205, R114, R89.reuse, -R120 ;  /* 0x0000005972cd7223 */ /* 0x080fe20000010878 */
[----:B------:R-:W2:Y:S01]  /*b440*/  MUFU.EX2 R181, R181 ;  /* 0x000000b500b57308 */ /* 0x000ea20000000800 */
[----:B---3--:R-:W-:Y:S01]  /*b450*/  FADD.FTZ R13, R179, R122 ;  /* 0x0000007ab30d7221 */ /* 0x008fe20000010000 */
[-CC-:B------:R-:W-:Y:S01]  /*b460*/  FFMA.FTZ R207, R118, R89.reuse, -R120.reuse ;  /* 0x0000005976cf7223 */ /* 0x180fe20000010878 */
[-CC-:B------:R-:W-:Y:S01]  /*b470*/  FFMA.FTZ R118, R188, R89.reuse, -R120.reuse ;  /* 0x00000059bc767223 */ /* 0x180fe20000010878 */
[-CC-:B------:R-:W-:Y:S01]  /*b480*/  FFMA.FTZ R190, R190, R89.reuse, -R120.reuse ;  /* 0x00000059bebe7223 */ /* 0x180fe20000010878 */
[-CC-:B------:R-:W-:Y:S01]  /*b490*/  FFMA.FTZ R211, R110, R89.reuse, -R120.reuse ;  /* 0x000000596ed37223 */ /* 0x180fe20000010878 */
[-CC-:B------:R-:W-:Y:S01]  /*b4a0*/  FFMA.FTZ R110, R194, R89.reuse, -R120.reuse ;  /* 0x00000059c26e7223 */ /* 0x180fe20000010878 */
[--C-:B------:R-:W-:Y:S01]  /*b4b0*/  FFMA.FTZ R192, R192, R89, -R120.reuse ;  /* 0x00000059c0c07223 */ /* 0x100fe20000010878 */
[----:B------:R-:W3:Y:S01]  /*b4c0*/  MUFU.EX2 R124, R124 ;  /* 0x0000007c007c7308 */ /* 0x000ee20000000800 */
[C---:B-1----:R-:W-:Y:S01]  /*b4d0*/  FADD.FTZ R122, R116.reuse, R13 ;  /* 0x0000000d747a7221 */ /* 0x042fe20000010000 */
[----:B------:R-:W-:Y:S01]  /*b4e0*/  F2FP.BF16.F32.PACK_AB R179, R116, R179 ;  /* 0x000000b374b3723e */ /* 0x000fe200000010ff */
[-CC-:B------:R-:W-:Y:S01]  /*b4f0*/  FFMA.FTZ R102, R102, R89.reuse, -R120.reuse ;  /* 0x0000005966667223 */ /* 0x180fe20000010878 */
[-CC-:B------:R-:W-:Y:S01]  /*b500*/  FFMA.FTZ R90, R90, R89.reuse, -R120.reuse ;  /* 0x000000595a5a7223 */ /* 0x180fe20000010878 */
[----:B------:R-:W-:Y:S01]  /*b510*/  FFMA.FTZ R94, R94, R89, -R120 ;  /* 0x000000595e5e7223 */ /* 0x000fe20000010878 */
[----:B------:R-:W-:Y:S01]  /*b520*/  UMOV UR37, UR38 ;  /* 0x0000002600257c82 */ /* 0x000fe20008000000 */
[----:B------:R-:W-:Y:S01]  /*b530*/  F2FP.BF16.F32.PACK_AB R188, R144, R97 ;  /* 0x0000006190bc723e */ /* 0x000fe200000010ff */
[----:B------:R-:W1:Y:S01]  /*b540*/  MUFU.EX2 R183, R183 ;  /* 0x000000b700b77308 */ /* 0x000e620000000800 */
[----:B------:R-:W-:-:S07]  /*b550*/  F2FP.BF16.F32.PACK_AB R194, R140, R119 ;  /* 0x000000778cc2723e */ /* 0x000fce00000010ff */
[----:B------:R-:W4:Y:S08]  /*b560*/  MUFU.EX2 R132, R132 ;  /* 0x0000008400847308 */ /* 0x000f300000000800 */
[----:B------:R-:W5:Y:S08]  /*b570*/  MUFU.EX2 R185, R185 ;  /* 0x000000b900b97308 */ /* 0x000f700000000800 */
[----:B------:R-:W5:Y:S08]  /*b580*/  MUFU.EX2 R154, R154 ;  /* 0x0000009a009a7308 */ /* 0x000f700000000800 */
[----:B------:R-:W5:Y:S08]  /*b590*/  MUFU.EX2 R187, R187 ;  /* 0x000000bb00bb7308 */ /* 0x000f700000000800 */
[----:B------:R-:W5:Y:S01]  /*b5a0*/  MUFU.EX2 R158, R158 ;  /* 0x0000009e009e7308 */ /* 0x000f620000000800 */
[----:B------:R-:W-:-:S02]  /*b5b0*/  WARPGROUP.DEPBAR.LE gsb0, 0x0 ;  /* 0x00008000000079c5 */ /* 0x000fc40000010000 */
[----:B------:R-:W-:-:S05]  /*b5c0*/  WARPGROUP.ARRIVE ;  /* 0x00000000000079c5 */ /* 0x000fca0000000000 */
[----:B------:R-:W5:Y:S01]  /*b5d0*/  MUFU.EX2 R189, R189 ;  /* 0x000000bd00bd7308 */ /* 0x000f620000000800 */
[----:B------:R-:W-:Y:S02]  /*b5e0*/  F2FP.BF16.F32.PACK_AB R212, R133, R96 ;  /* 0x0000006085d4723e */ /* 0x000fe400000010ff */
[----:B------:R-:W-:Y:S01]  /*b5f0*/  F2FP.BF16.F32.PACK_AB R214, R141, R100 ;  /* 0x000000648dd6723e */ /* 0x000fe200000010ff */
[----:B------:R-:W-:Y:S04]  /*b600*/  HGMMA.64x128x16.F32.BF16 R24, R216, gdesc[UR8].tnspB, R24, gsb0 ;  /* 0x41e00008d8187df0 */ /* 0x000fe80008001818 */
[----:B------:R-:W5:Y:S08]  /*b610*/  MUFU.EX2 R146, R146 ;  /* 0x0000009200927308 */ /* 0x000f700000000800 */
        /* <DEDUP_REMOVED lines=11> */
[----:B------:R-:W-:Y:S08]  /*b6d0*/  MUFU.EX2 R203, R203 ;  /* 0x000000cb00cb7308 */ /* 0x000ff00000000800 */
[----:B------:R-:W-:Y:S08]  /*b6e0*/  MUFU.EX2 R114, R127 ;  /* 0x0000007f00727308 */ /* 0x000ff00000000800 */
[----:B------:R-:W-:Y:S08]  /*b6f0*/  MUFU.EX2 R205, R205 ;  /* 0x000000cd00cd7308 */ /* 0x000ff00000000800 */
[----:B------:R-:W-:Y:S08]  /*b700*/  MUFU.EX2 R207, R207 ;  /* 0x000000cf00cf7308 */ /* 0x000ff00000000800 */
[----:B------:R-:W-:Y:S08]  /*b710*/  MUFU.EX2 R118, R118 ;  /* 0x0000007600767308 */ /* 0x000ff00000000800 */
[----:B------:R-:W-:Y:S01]  /*b720*/  MUFU.EX2 R209, R209 ;  /* 0x000000d100d17308 */ /* 0x000fe20000000800 */
[----:B------:R-:W-:-:S02]  /*b730*/  WARPGROUP.DEPBAR.LE gsb0, 0x0 ;  /* 0x00008000000079c5 */ /* 0x000fc40000010000 */
[----:B------:R2:W-:Y:S06]  /*b740*/  BAR.ARV R21, 0x100 ;  /* 0x000400150000751d */ /* 0x0005ec0000002000 */
[----:B------:R3:W-:Y:S01]  /*b750*/  @!P1 SYNCS.ARRIVE.TRANS64.RED.A1T0 RZ, [R131+URZ], RZ ;  /* 0x000000ff83ff99a7 */ /* 0x0007e2000810043f */
[----:B------:R-:W-:Y:S01]  /*b760*/  MUFU.EX2 R213, R110 ;  /* 0x0000006e00d57308 */ /* 0x000fe20000000800 */
[----:B--2---:R-:W-:Y:S01]  /*b770*/  @!P1 IADD3 R21, R135, 0x34860, RZ ;  /* 0x0003486087159810 */ /* 0x004fe20007ffe0ff */
[-C--:B------:R-:W-:Y:S01]  /*b780*/  FMUL.FTZ R26, R26, R12.reuse ;  /* 0x0000000c1a1a7220 */ /* 0x080fe20000410000 */
[-C--:B------:R-:W-:Y:S01]  /*b790*/  FMUL.FTZ R27, R27, R12.reuse ;  /* 0x0000000c1b1b7220 */ /* 0x080fe20000410000 */
[-C--:B------:R-:W-:Y:S01]  /*b7a0*/  FMUL.FTZ R30, R30, R12.reuse ;  /* 0x0000000c1e1e7220 */ /* 0x080fe20000410000 */
[----:B------:R-:W-:Y:S01]  /*b7b0*/  @!P1 PRMT R21, RZ, 0x654, R21 ;  /* 0x00000654ff159816 */ /* 0x000fe20000000015 */
[-C--:B------:R-:W-:Y:S01]  /*b7c0*/  FMUL.FTZ R31, R31, R12.reuse ;  /* 0x0000000c1f1f7220 */ /* 0x080fe20000410000 */
[----:B---3--:R-:W-:Y:S01]  /*b7d0*/  FADD.FTZ R131, R15, R14 ;  /* 0x0000000e0f837221 */ /* 0x008fe20000010000 */
[----:B------:R-:W-:Y:S01]  /*b7e0*/  FFMA.FTZ R14, R123, R89, -R120 ;  /* 0x000000597b0e7223 */ /* 0x000fe20000010878 */
[----:B------:R2:W-:Y:S01]  /*b7f0*/  @!P1 SYNCS.ARRIVE.TRANS64.RED.A1T0 RZ, [R21+URZ], RZ ;  /* 0x000000ff15ff99a7 */ /* 0x0005e2000810043f */
[----:B------:R-:W-:Y:S01]  /*b800*/  MUFU.EX2 R211, R211 ;  /* 0x000000d300d37308 */ /* 0x000fe20000000800 */
[----:B------:R-:W-:Y:S01]  /*b810*/  FADD.FTZ R162, R20, R131 ;  /* 0x0000008314a27221 */ /* 0x000fe20000010000 */
[-C--:B------:R-:W-:Y:S01]  /*b820*/  FMUL.FTZ R34, R34, R12.reuse ;  /* 0x0000000c22227220 */ /* 0x080fe20000410000 */
[-C--:B------:R-:W-:Y:S01]  /*b830*/  FMUL.FTZ R35, R35, R12.reuse ;  /* 0x0000000c23237220 */ /* 0x080fe20000410000 */
[-C--:B------:R-:W-:Y:S01]  /*b840*/  FMUL.FTZ R38, R38, R12.reuse ;  /* 0x0000000c26267220 */ /* 0x080fe20000410000 */
[----:B------:R-:W-:Y:S01]  /*b850*/  FADD.FTZ R162, R95, R162 ;  /* 0x000000a25fa27221 */ /* 0x000fe20000010000 */
[-C--:B------:R-:W-:Y:S01]  /*b860*/  FMUL.FTZ R39, R39, R12.reuse ;  /* 0x0000000c27277220 */ /* 0x080fe20000410000 */
[----:B--2---:R-:W-:Y:S01]  /*b870*/  FADD.FTZ R21, R181, R122 ;  /* 0x0000007ab5157221 */ /* 0x004fe20000010000 */
[----:B------:R-:W2:Y:S01]  /*b880*/  MUFU.EX2 R14, R14 ;  /* 0x0000000e000e7308 */ /* 0x000ea20000000800 */
[----:B------:R-:W-:Y:S01]  /*b890*/  FADD.FTZ R13, R93, R162 ;  /* 0x000000a25d0d7221 */ /* 0x000fe20000010000 */
[C---:B------:R-:W-:Y:S01]  /*b8a0*/  F2FP.BF16.F32.PACK_AB R181, R124.reuse, R181 ;  /* 0x000000b57cb5723e */ /* 0x040fe200000010ff */
[----:B------:R-:W-:Y:S01]  /*b8b0*/  FADD.FTZ R126, R124, R21 ;  /* 0x000000157c7e7221 */ /* 0x000fe20000010000 */
[-C--:B------:R-:W-:Y:S01]  /*b8c0*/  FMUL.FTZ R42, R42, R12.reuse ;  /* 0x0000000c2a2a7220 */ /* 0x080fe20000410000 */
[----:B------:R-:W-:Y:S01]  /*b8d0*/  FADD.FTZ R122, R170, R13 ;  /* 0x0000000daa7a7221 */ /* 0x000fe20000010000 */
[-C--:B------:R-:W-:Y:S01]  /*b8e0*/  FMUL.FTZ R43, R43, R12.reuse ;  /* 0x0000000c2b2b7220 */ /* 0x080fe20000410000 */
[----:B-1----:R-:W-:Y:S01]  /*b8f0*/  FADD.FTZ R21, R183, R126 ;  /* 0x0000007eb7157221 */ /* 0x002fe20000010000 */
[----:B------:R-:W-:Y:S01]  /*b900*/  MUFU.EX2 R104, R104 ;  /* 0x0000006800687308 */ /* 0x000fe20000000800 */
[----:B------:R-:W-:Y:S01]  /*b910*/  FADD.FTZ R13, R103, R122 ;  /* 0x0000007a670d7221 */ /* 0x000fe20000010000 */
[-C--:B------:R-:W-:Y:S01]  /*b920*/  FMUL.FTZ R46, R46, R12.reuse ;  /* 0x0000000c2e2e7220 */ /* 0x080fe20000410000 */
[----:B----4-:R-:W-:Y:S01]  /*b930*/  FADD.FTZ R126, R132, R21 ;  /* 0x00000015847e7221 */ /* 0x010fe20000010000 */
[-C--:B------:R-:W-:Y:S01]  /*b940*/  FMUL.FTZ R47, R47, R12.reuse ;  /* 0x0000000c2f2f7220 */ /* 0x080fe20000410000 */
[----:B------:R-:W-:Y:S01]  /*b950*/  FADD.FTZ R122, R160, R13 ;  /* 0x0000000da07a7221 */ /* 0x000fe20000010000 */
[-C--:B------:R-:W-:Y:S01]  /*b960*/  FMUL.FTZ R50, R50, R12.reuse ;  /* 0x0000000c32327220 */ /* 0x080fe20000410000 */
[----:B-----5:R-:W-:Y:S01]  /*b970*/  FADD.FTZ R21, R185, R126 ;  /* 0x0000007eb9157221 */ /* 0x020fe20000010000 */
[----:B------:R-:W-:Y:S01]  /*b980*/  MUFU.EX2 R90, R90 ;  /* 0x0000005a005a7308 */ /* 0x000fe20000000800 */
[----:B------:R-:W-:Y:S01]  /*b990*/  FADD.FTZ R13, R101, R122 ;  /* 0x0000007a650d7221 */ /* 0x000fe20000010000 */
[-C--:B------:R-:W-:Y:S01]  /*b9a0*/  FMUL.FTZ R51, R51, R12.reuse ;  /* 0x0000000c33337220 */ /* 0x080fe20000410000 */
[----:B------:R-:W-:Y:S01]  /*b9b0*/  FADD.FTZ R122, R154, R21 ;  /* 0x000000159a7a7221 */ /* 0x000fe20000010000 */
[-C--:B------:R-:W-:Y:S01]  /*b9c0*/  FMUL.FTZ R54, R54, R12.reuse ;  /* 0x0000000c36367220 */ /* 0x080fe20000410000 */
[----:B------:R-:W-:Y:S01]  /*b9d0*/  FADD.FTZ R106, R164, R13 ;  /* 0x0000000da46a7221 */ /* 0x000fe20000010000 */
[-C--:B------:R-:W-:Y:S01]  /*b9e0*/  FMUL.FTZ R55, R55, R12.reuse ;  /* 0x0000000c37377220 */ /* 0x080fe20000410000 */
[----:B------:R-:W-:Y:S01]  /*b9f0*/  FADD.FTZ R21, R187, R122 ;  /* 0x0000007abb157221 */ /* 0x000fe20000010000 */
[----:B------:R-:W-:Y:S01]  /*ba00*/  MUFU.EX2 R94, R94 ;  /* 0x0000005e005e7308 */ /* 0x000fe20000000800 */
[----:B------:R-:W-:Y:S01]  /*ba10*/  FADD.FTZ R13, R99, R106 ;  /* 0x0000006a630d7221 */ /* 0x000fe20000010000 */
[-CC-:B------:R-:W-:Y:S01]  /*ba20*/  FFMA.FTZ R106, R98, R89.reuse, -R120.reuse ;  /* 0x00000059626a7223 */ /* 0x180fe20000010878 */
[----:B------:R-:W-:Y:S01]  /*ba30*/  FADD.FTZ R126, R158, R21 ;  /* 0x000000159e7e7221 */ /* 0x000fe20000010000 */
[-C--:B------:R-:W-:Y:S01]  /*ba40*/  FMUL.FTZ R58, R58, R12.reuse ;  /* 0x0000000c3a3a7220 */ /* 0x080fe20000410000 */
[----:B------:R-:W-:Y:S01]  /*ba50*/  FADD.FTZ R122, R152, R13 ;  /* 0x0000000d987a7221 */ /* 0x000fe20000010000 */
[-C--:B------:R-:W-:Y:S01]  /*ba60*/  FFMA.FTZ R13, R196, R89.reuse, -R120 ;  /* 0x00000059c40d7223 */ /* 0x080fe20000010878 */
[----:B------:R-:W-:Y:S01]  /*ba70*/  FADD.FTZ R123, R189, R126 ;  /* 0x0000007ebd7b7221 */ /* 0x000fe20000010000 */
[----:B------:R1:W-:Y:S01]  /*ba80*/  MUFU.EX2 R98, R115 ;  /* 0x0000007300627308 */ /* 0x0003e20000000800 */
[----:B------:R-:W-:Y:S01]  /*ba90*/  FADD.FTZ R21, R97, R122 ;  /* 0x0000007a61157221 */ /* 0x000fe20000010000 */
[-C--:B------:R-:W-:Y:S01]  /*baa0*/  FMUL.FTZ R59, R59, R12.reuse ;  /* 0x0000000c3b3b7220 */ /* 0x080fe20000410000 */
[----:B------:R-:W-:Y:S01]  /*bab0*/  FADD.FTZ R126, R146, R123 ;  /* 0x0000007b927e7221 */ /* 0x000fe20000010000 */
[-C--:B------:R-:W-:Y:S01]  /*bac0*/  FMUL.FTZ R62, R62, R12.reuse ;  /* 0x0000000c3e3e7220 */ /* 0x080fe20000410000 */
[----:B------:R-:W-:Y:S01]  /*bad0*/  FADD.FTZ R122, R144, R21 ;  /* 0x00000015907a7221 */ /* 0x000fe20000010000 */
[-C--:B------:R-:W-:Y:S01]  /*bae0*/  FFMA.FTZ R21, R198, R89.reuse, -R120 ;  /* 0x00000059c6157223 */ /* 0x080fe20000010878 */
[----:B------:R-:W-:Y:S01]  /*baf0*/  FADD.FTZ R123, R191, R126 ;  /* 0x0000007ebf7b7221 */ /* 0x000fe20000010000 */
[----:B------:R-:W-:Y:S01]  /*bb00*/  MUFU.EX2 R124, R106 ;  /* 0x0000006a007c7308 */ /* 0x000fe20000000800 */
[----:B-1----:R-:W-:Y:S01]  /*bb10*/  FADD.FTZ R115, R107, R122 ;  /* 0x0000007a6b737221 */ /* 0x002fe20000010000 */
[----:B------:R-:W-:Y:S01]  /*bb20*/  FFMA.FTZ R120, R228, R89, -R120 ;  /* 0x00000059e4787223 */ /* 0x000fe20000010878 */
[----:B------:R-:W-:Y:S01]  /*bb30*/  FADD.FTZ R126, R150, R123 ;  /* 0x0000007b967e7221 */ /* 0x000fe20000010000 */
[-C--:B------:R-:W-:Y:S01]  /*bb40*/  FMUL.FTZ R63, R63, R12.reuse ;  /* 0x0000000c3f3f7220 */ /* 0x080fe20000410000 */
[----:B------:R-:W-:Y:S01]  /*bb50*/  FADD.FTZ R122, R148, R115 ;  /* 0x00000073947a7221 */ /* 0x000fe20000010000 */
[-C--:B------:R-:W-:Y:S01]  /*bb60*/  FMUL.FTZ R66, R66, R12.reuse ;  /* 0x0000000c42427220 */ /* 0x080fe20000410000 */
[----:B------:R-:W-:Y:S01]  /*bb70*/  FADD.FTZ R15, R193, R126 ;  /* 0x0000007ec10f7221 */ /* 0x000fe20000010000 */
        /* <DEDUP_REMOVED lines=24> */
[----:B------:R-:W1:Y:S01]  /*bd00*/  MUFU.EX2 R3, R186 ;  /* 0x000000ba00037308 */ /* 0x000e620000000800 */
[----:B------:R-:W-:Y:S01]  /*bd10*/  FADD.FTZ R15, R109, R112 ;  /* 0x000000706d0f7221 */ /* 0x000fe20000010000 */
[-C--:B------:R-:W-:Y:S01]  /*bd20*/  FMUL.FTZ R86, R86, R12.reuse ;  /* 0x0000000c56567220 */ /* 0x080fe20000410000 */
[----:B------:R-:W-:Y:S01]  /*bd30*/  FADD.FTZ R116, R134, R93 ;  /* 0x0000005d86747221 */ /* 0x000fe20000010000 */
[----:B------:R-:W-:Y:S01]  /*bd40*/  FMUL.FTZ R87, R87, R12 ;  /* 0x0000000c57577220 */ /* 0x000fe20000410000 */
[----:B------:R-:W-:Y:S01]  /*bd50*/  FADD.FTZ R15, R128, R15 ;  /* 0x0000000f800f7221 */ /* 0x000fe20000010000 */
[----:B------:R-:W-:Y:S01]  /*bd60*/  F2FP.BF16.F32.PACK_AB R183, R132, R183 ;  /* 0x000000b784b7723e */ /* 0x000fe200000010ff */
[----:B------:R-:W-:Y:S01]  /*bd70*/  FMUL.FTZ R24, R24, R91 ;  /* 0x0000005b18187220 */ /* 0x000fe20000410000 */
[----:B------:R-:W3:Y:S01]  /*bd80*/  MUFU.EX2 R112, R192 ;  /* 0x000000c000707308 */ /* 0x000ee20000000800 */
[----:B------:R-:W-:Y:S01]  /*bd90*/  FADD.FTZ R122, R200, R15 ;  /* 0x0000000fc87a7221 */ /* 0x000fe20000010000 */
[----:B------:R-:W-:Y:S01]  /*bda0*/  FADD.FTZ R15, R201, R116 ;  /* 0x00000074c90f7221 */ /* 0x000fe20000010000 */
[C---:B--2---:R-:W-:Y:S01]  /*bdb0*/  F2FP.BF16.F32.PACK_AB R201, R14.reuse, R201 ;  /* 0x000000c90ec9723e */ /* 0x044fe200000010ff */
[----:B------:R-:W-:Y:S01]  /*bdc0*/  FMUL.FTZ R25, R25, R91 ;  /* 0x0000005b19197220 */ /* 0x000fe20000410000 */
[----:B------:R-:W-:Y:S01]  /*bdd0*/  FADD.FTZ R93, R121, R122 ;  /* 0x0000007a795d7221 */ /* 0x000fe20000010000 */
[----:B------:R-:W-:Y:S01]  /*bde0*/  FADD.FTZ R116, R14, R15 ;  /* 0x0000000f0e747221 */ /* 0x000fe20000010000 */
[----:B------:R-:W-:Y:S01]  /*bdf0*/  F2FP.BF16.F32.PACK_AB R185, R154, R185 ;  /* 0x000000b99ab9723e */ /* 0x000fe200000010ff */
[----:B------:R-:W-:Y:S01]  /*be00*/  MUFU.EX2 R120, R120 ;  /* 0x0000007800787308 */ /* 0x000fe20000000800 */
[----:B------:R-:W-:Y:S01]  /*be10*/  FADD.FTZ R122, R202, R93 ;  /* 0x0000005dca7a7221 */ /* 0x000fe20000010000 */
[----:B------:R-:W-:Y:S01]  /*be20*/  FADD.FTZ R15, R203, R116 ;  /* 0x00000074cb0f7221 */ /* 0x000fe20000010000 */
[----:B-1----:R-:W-:Y:S01]  /*be30*/  F2FP.BF16.F32.PACK_AB R218, R3, R108 ;  /* 0x0000006c03da723e */ /* 0x002fe200000010ff */
[----:B------:R-:W-:Y:S01]  /*be40*/  FMUL.FTZ R28, R28, R91 ;  /* 0x0000005b1c1c7220 */ /* 0x000fe20000410000 */
[----:B------:R-:W-:Y:S01]  /*be50*/  FADD.FTZ R93, R125, R122 ;  /* 0x0000007a7d5d7221 */ /* 0x000fe20000010000 */
[----:B------:R-:W-:Y:S01]  /*be60*/  FADD.FTZ R116, R114, R15 ;  /* 0x0000000f72747221 */ /* 0x000fe20000010000 */
[----:B------:R-:W-:Y:S01]  /*be70*/  F2FP.BF16.F32.PACK_AB R186, R152, R99 ;  /* 0x0000006398ba723e */ /* 0x000fe200000010ff */
[----:B------:R-:W-:Y:S01]  /*be80*/  FMUL.FTZ R29, R29, R91 ;  /* 0x0000005b1d1d7220 */ /* 0x000fe20000410000 */
[----:B------:R-:W-:Y:S01]  /*be90*/  FADD.FTZ R106, R204, R93 ;  /* 0x0000005dcc6a7221 */ /* 0x000fe20000010000 */
[----:B------:R-:W-:Y:S01]  /*bea0*/  FADD.FTZ R15, R205, R116 ;  /* 0x00000074cd0f7221 */ /* 0x000fe20000010000 */
[----:B------:R-:W-:Y:S01]  /*beb0*/  F2FP.BF16.F32.PACK_AB R187, R158, R187 ;  /* 0x000000bb9ebb723e */ /* 0x000fe200000010ff */
[----:B------:R1:W2:Y:S01]  /*bec0*/  MUFU.EX2 R116, R102 ;  /* 0x0000006600747308 */ /* 0x0002a20000000800 */
[----:B------:R-:W-:Y:S01]  /*bed0*/  FADD.FTZ R93, R113, R106 ;  /* 0x0000006a715d7221 */ /* 0x000fe20000010000 */
[----:B------:R-:W-:Y:S01]  /*bee0*/  FADD.FTZ R106, R98, R15 ;  /* 0x0000000f626a7221 */ /* 0x000fe20000010000 */
[----:B------:R-:W-:Y:S01]  /*bef0*/  F2FP.BF16.F32.PACK_AB R189, R146, R189 ;  /* 0x000000bd92bd723e */ /* 0x000fe200000010ff */
        /* <DEDUP_REMOVED lines=9> */
[----:B-1----:R-:W-:Y:S01]  /*bf90*/  FADD.FTZ R102, R208, R93 ;  /* 0x0000005dd0667221 */ /* 0x002fe20000010000 */
        /* <DEDUP_REMOVED lines=12> */
[----:B---3--:R-:W-:Y:S01]  /*c060*/  FADD.FTZ R13, R112, R13 ;  /* 0x0000000d700d7221 */ /* 0x008fe20000010000 */
        /* <DEDUP_REMOVED lines=11> */
[----:B--2---:R-:W-:Y:S01]  /*c120*/  FADD.FTZ R13, R116, R13 ;  /* 0x0000000d740d7221 */ /* 0x004fe20000010000 */
[----:B------:R-:W-:Y:S01]  /*c130*/  F2FP.BF16.F32.PACK_AB R199, R134, R199 ;  /* 0x000000c786c7723e */ /* 0x000fe200000010ff */
[-C--:B------:R-:W-:Y:S01]  /*c140*/  FMUL.FTZ R49, R49, R91.reuse ;  /* 0x0000005b31317220 */ /* 0x080fe20000410000 */
[----:B------:R-:W-:Y:S01]  /*c150*/  FADD.FTZ R15, R141, R14 ;  /* 0x0000000e8d0f7221 */ /* 0x000fe20000010000 */
[----:B------:R-:W-:Y:S01]  /*c160*/  FADD.FTZ R13, R215, R13 ;  /* 0x0000000dd70d7221 */ /* 0x000fe20000010000 */
[----:B------:R-:W-:Y:S01]  /*c170*/  F2FP.BF16.F32.PACK_AB R200, R121, R200 ;  /* 0x000000c879c8723e */ /* 0x000fe200000010ff */
[-C--:B------:R-:W-:Y:S01]  /*c180*/  FMUL.FTZ R52, R52, R91.reuse ;  /* 0x0000005b34347220 */ /* 0x080fe20000410000 */
[----:B------:R-:W-:Y:S01]  /*c190*/  FADD.FTZ R14, R104, R15 ;  /* 0x0000000f680e7221 */ /* 0x000fe20000010000 */
[----:B------:R-:W-:Y:S01]  /*c1a0*/  FADD.FTZ R13, R90, R13 ;  /* 0x0000000d5a0d7221 */ /* 0x000fe20000010000 */
[----:B------:R-:W-:Y:S01]  /*c1b0*/  F2FP.BF16.F32.PACK_AB R202, R125, R202 ;  /* 0x000000ca7dca723e */ /* 0x000fe200000010ff */
[----:B------:R-:W-:Y:S01]  /*c1c0*/  FMUL.FTZ R53, R53, R91 ;  /* 0x0000005b35357220 */ /* 0x000fe20000410000 */
        /* <DEDUP_REMOVED lines=9> */
[----:B------:R-:W-:Y:S01]  /*c260*/  F2FP.BF16.F32.PACK_AB R205, R98, R205 ;  /* 0x000000cd62cd723e */ /* 0x000fe200000010ff */
[----:B------:R-:W-:Y:S01]  /*c270*/  FADD.FTZ R13, R120, R13 ;  /* 0x0000000d780d7221 */ /* 0x000fe20000010000 */
[----:B------:R-:W-:Y:S01]  /*c280*/  F2FP.BF16.F32.PACK_AB R206, R117, R206 ;  /* 0x000000ce75ce723e */ /* 0x000fe200000010ff */
[----:B------:R-:W-:Y:S01]  /*c290*/  FMUL.FTZ R60, R60, R91 ;  /* 0x0000005b3c3c7220 */ /* 0x000fe20000410000 */
[----:B------:R-:W-:Y:S01]  /*c2a0*/  F2FP.BF16.F32.PACK_AB R207, R118, R207 ;  /* 0x000000cf76cf723e */ /* 0x000fe200000010ff */
[-C--:B------:R-:W-:Y:S01]  /*c2b0*/  FMUL.FTZ R61, R61, R91.reuse ;  /* 0x0000005b3d3d7220 */ /* 0x080fe20000410000 */
        /* <DEDUP_REMOVED lines=18> */
[-C--:B------:R-:W-:Y:S01]  /*c3e0*/  FMUL.FTZ R81, R81, R91.reuse ;  /* 0x0000005b51517220 */ /* 0x080fe20000410000 */
[-C--:B------:R-:W-:Y:S01]  /*c3f0*/  FMUL.FTZ R84, R84, R91.reuse ;  /* 0x0000005b54547220 */ /* 0x080fe20000410000 */
[----:B------:R-:W-:Y:S01]  /*c400*/  FMUL.FTZ R85, R85, R91 ;  /* 0x0000005b55557220 */ /* 0x000fe20000410000 */
[----:B------:R-:W-:-:S02]  /*c410*/  IMAD.MOV.U32 R3, RZ, RZ, R92 ;  /* 0x000000ffff037224 */ /* 0x000fc400078e005c */
[----:B------:R-:W-:Y:S01]  /*c420*/  IMAD.MOV.U32 R12, RZ, RZ, R88 ;  /* 0x000000ffff0c7224 */ /* 0x000fe200078e0058 */
[----:B------:R-:W-:Y:S06]  /*c430*/  @P2 BRA `(.L_x_24) ;  /* 0xffffffa800502947 */ /* 0x000fec000383ffff */
.L_x_15:
[----:B------:R-:W-:Y:S06]  /*c440*/  BAR.ARV 0x8, 0x120 ;  /* 0x0204800000007b1d */ /* 0x000fec0000002000 */
[----:B------:R-:W-:Y:S05]  /*c450*/  @!P0 BRA `(.L_x_25) ;  /* 0x0000000000048947 */ /* 0x000fea0003800000 */
[----:B------:R-:W-:Y:S01]  /*c460*/  BPT.TRAP 0x1 ;  /* 0x000000040000795c */ /* 0x000fe20000300000 */
.L_x_25:
[----:B------:R-:W-:Y:S01]  /*c470*/  R2UR UR4, R2 ;  /* 0x00000000020472ca */ /* 0x000fe200000e0000 */
[----:B------:R-:W-:-:S12]  /*c480*/  ULEA UR7, UR38, UR39, 0x3 ;  /* 0x0000002726077291 */ /* 0x000fd8000f8e183f */
[----:B------:R-:W-:-:S05]  /*c490*/  IMAD.U32 R0, RZ, RZ, UR4 ;  /* 0x00000004ff007e24 */ /* 0x000fca000f8e00ff */
[----:B------:R-:W-:-:S04]  /*c4a0*/  SHF.L.U32 R0, R0, 0x1f, RZ ;  /* 0x0000001f00007819 */ /* 0x000fc800000006ff */
[----:B------:R1:W2:Y:S01]  /*c4b0*/  SYNCS.PHASECHK.TRANS64.TRYWAIT P2, [UR7+0x34850], R0 ;  /* 0x03485000ff0075a7 */ /* 0x0002a20008040147 */
[----:B------:R-:W-:Y:S05]  /*c4c0*/  @!P0 BRA `(.L_x_26) ;  /* 0x0000000000048947 */ /* 0x000fea0003800000 */
[----:B------:R-:W-:Y:S01]  /*c4d0*/  BPT.TRAP 0x1 ;  /* 0x000000040000795c */ /* 0x000fe20000300000 */
.L_x_26:
[----:B--2---:R-:W-:Y:S05]  /*c4e0*/  @P2 BRA `(.L_x_27) ;  /* 0x0000000000082947 */ /* 0x004fea0003800000 */
[----:B------:R-:W2:Y:S02]  /*c4f0*/  SYNCS.PHASECHK.TRANS64.TRYWAIT P0, [UR7+0x34850], R0 ;  /* 0x03485000ff0075a7 */ /* 0x000ea40008000147 */
[----:B--2---:R-:W-:Y:S05]  /*c500*/  @!P0 BRA `(.L_x_28) ;  /* 0x0000004400708947 */ /* 0x004fea0003800000 */
.L_x_27:
[----:B------:R-:W-:Y:S01]  /*c510*/  UIADD3 UR4, UR39, 0x400, URZ ;  /* 0x0000040027047890 */ /* 0x000fe2000fffe03f */
[----:B------:R-:W-:Y:S01]  /*c520*/  WARPGROUP.ARRIVE ;  /* 0x00000000000079c5 */ /* 0x000fe20000000000 */
[----:B------:R-:W-:Y:S01]  /*c530*/  UMOV UR11, 0x40000040 ;  /* 0x40000040000b7882 */ /* 0x000fe20000000000 */
[----:B--2---:R-:W2:Y:S01]  /*c540*/  SHFL.BFLY PT, R3, R14, 0x2, 0x1f ;  /* 0x0c401f000e037f89 */ /* 0x004ea200000e0000 */
[----:B------:R-:W-:Y:S01]  /*c550*/  USHF.R.U32.HI UR4, URZ, 0x4, UR4 ;  /* 0x000000043f047899 */ /* 0x000fe20008011604 */
[C---:B------:R-:W-:Y:S01]  /*c560*/  IADD3 R5, P6, R16.reuse, 0x60, RZ ;  /* 0x0000006010057810 */ /* 0x040fe20007fde0ff */
[----:B------:R-:W-:Y:S01]  /*c570*/  UIADD3 UR35, -UR36, URZ, URZ ;  /* 0x0000003f24237290 */ /* 0x000fe2000fffe13f */
[----:B------:R-:W3:Y:S01]  /*c580*/  SHFL.BFLY PT, R4, R13, 0x2, 0x1f ;  /* 0x0c401f000d047f89 */ /* 0x000ee200000e0000 */
[----:B------:R-:W-:Y:S01]  /*c590*/  ULOP3.LUT UR4, UR4, 0x3fff, URZ, 0xc0, !UPT ;  /* 0x00003fff04047892 */ /* 0x000fe2000f8ec03f */
[----:B------:R-:W-:Y:S01]  /*c5a0*/  LOP3.LUT R12, R5, 0x380, RZ, 0xc0, !PT ;  /* 0x00000380050c7812 */ /* 0x000fe200078ec0ff */
[----:B------:R-:W-:Y:S01]  /*c5b0*/  ULDC.64 UR8, c[0x0][0xb70] ;  /* 0x0002dc0000087ab9 */ /* 0x000fe20000000a00 */
[----:B------:R-:W-:Y:S01]  /*c5c0*/  IADD3 R15, P5, R16, 0x40, RZ ;  /* 0x00000040100f7810 */ /* 0x000fe20007fbe0ff */
[----:B------:R-:W-:Y:S01]  /*c5d0*/  ULOP3.LUT UR4, UR4, 0x5800000, URZ, 0xfc, !UPT ;  /* 0x0580000004047892 */ /* 0x000fe2000f8efc3f */
[----:B------:R-:W-:-:S02]  /*c5e0*/  SHF.R.U64 R12, R12, 0x3, RZ ;  /* 0x000000030c0c7819 */ /* 0x000fc400000012ff */
[----:B------:R-:W-:Y:S01]  /*c5f0*/  IADD3 R7, P3, R16, 0x4040, RZ ;  /* 0x0000404010077810 */ /* 0x000fe20007f7e0ff */
[----:B------:R-:W-:Y:S01]  /*c600*/  UIMAD UR4, UR38, 0xb00, UR4 ;  /* 0x00000b00260478a4 */ /* 0x000fe2000f8e0204 */
[----:B------:R-:W-:Y:S02]  /*c610*/  LOP3.LUT R12, R12, R5, RZ, 0x3c, !PT ;  /* 0x000000050c0c7212 */ /* 0x000fe400078e3cff */
[C---:B------:R-:W-:Y:S01]  /*c620*/  IADD3 R21, P4, R16.reuse, 0x20, RZ ;  /* 0x0000002010157810 */ /* 0x040fe20007f9e0ff */
[----:B------:R-:W-:Y:S01]  /*c630*/  UIADD3 UR6, UR4, 0x80, URZ ;  /* 0x0000008004067890 */ /* 0x000fe2000fffe03f */
[----:B------:R-:W-:Y:S02]  /*c640*/  IADD3 R11, P0, R16, 0x4000, RZ ;  /* 0x00004000100b7810 */ /* 0x000fe40007f1e0ff */
[----:B------:R-:W-:Y:S01]  /*c650*/  UMOV UR10, UR4 ;  /* 0x00000004000a7c82 */ /* 0x000fe20008000000 */
[----:B------:R-:W-:Y:S01]  /*c660*/  LOP3.LUT R6, R7, 0x380, RZ, 0xc0, !PT ;  /* 0x0000038007067812 */ /* 0x000fe200078ec0ff */
[----:B------:R-:W-:Y:S01]  /*c670*/  HGMMA.64x128x16.F32.BF16 R24, R176, gdesc[UR8].tnspB, R24, gsb0 ;  /* 0x41e00008b0187df0 */ /* 0x000fe20008001818 */
[----:B------:R-:W-:Y:S01]  /*c680*/  UMOV UR11, 0x40000040 ;  /* 0x40000040000b7882 */ /* 0x000fe20000000000 */
[----:B------:R-:W-:Y:S01]  /*c690*/  UMOV UR10, UR6 ;  /* 0x00000006000a7c82 */ /* 0x000fe20008000000 */
[----:B------:R-:W-:Y:S01]  /*c6a0*/  UIADD3 UR6, UR4, 0x100, URZ ;  /* 0x0000010004067890 */ /* 0x000fe2000fffe03f */
[----:B--2---:R-:W-:Y:S01]  /*c6b0*/  FADD.FTZ R3, R3, R14 ;  /* 0x0000000e03037221 */ /* 0x004fe20000010000 */
[----:B------:R-:W-:Y:S01]  /*c6c0*/  LOP3.LUT R14, R15, 0x380, RZ, 0xc0, !PT ;  /* 0x000003800f0e7812 */ /* 0x000fe200078ec0ff */
[----:B---3--:R-:W-:Y:S01]  /*c6d0*/  FADD.FTZ R18, R4, R13 ;  /* 0x0000000d04127221 */ /* 0x008fe20000010000 */
[----:B------:R-:W-:Y:S01]  /*c6e0*/  LOP3.LUT R20, R21, 0x380, RZ, 0xc0, !PT ;  /* 0x0000038015147812 */ /* 0x000fe200078ec0ff */
[----:B------:R-:W-:Y:S01]  /*c6f0*/  IMAD.X R13, RZ, RZ, R17, P6 ;  /* 0x000000ffff0d7224 */ /* 0x000fe200030e0611 */
[----:B-1----:R-:W1:Y:S01]  /*c700*/  SHFL.BFLY PT, R0, R3, 0x1, 0x1f ;  /* 0x0c201f0003007f89 */ /* 0x002e6200000e0000 */
[----:B------:R-:W-:-:S02]  /*c710*/  SHF.R.U64 R14, R14, 0x3, RZ ;  /* 0x000000030e0e7819 */ /* 0x000fc400000012ff */
[----:B------:R-:W-:Y:S01]  /*c720*/  IADD3 R9, P2, R16, 0x4020, RZ ;  /* 0x0000402010097810 */ /* 0x000fe20007f5e0ff */
[----:B------:R-:W2:Y:S01]  /*c730*/  SHFL.BFLY PT, R5, R18, 0x1, 0x1f ;  /* 0x0c201f0012057f89 */ /* 0x000ea200000e0000 */
[----:B------:R-:W-:Y:S02]  /*c740*/  LOP3.LUT R10, R11, 0x380, RZ, 0xc0, !PT ;  /* 0x000003800b0a7812 */ /* 0x000fe400078ec0ff */
[----:B------:R-:W-:Y:S02]  /*c750*/  SHF.R.U64 R6, R6, 0x3, RZ ;  /* 0x0000000306067819 */ /* 0x000fe400000012ff */
[----:B------:R-:W-:Y:S02]  /*c760*/  SHF.R.U64 R20, R20, 0x3, RZ ;  /* 0x0000000314147819 */ /* 0x000fe400000012ff */
[----:B------:R-:W-:Y:S01]  /*c770*/  LOP3.LUT R14, R14, R15, RZ, 0x3c, !PT ;  /* 0x0000000f0e0e7212 */ /* 0x000fe200078e3cff */
[----:B------:R-:W-:Y:S01]  /*c780*/  IMAD.X R15, RZ, RZ, R17, P5 ;  /* 0x000000ffff0f7224 */ /* 0x000fe200028e0611 */
[----:B------:R-:W-:-:S02]  /*c790*/  LOP3.LUT R91, R16, 0x380, RZ, 0xc0, !PT ;  /* 0x00000380105b7812 */ /* 0x000fc400078ec0ff */
[----:B------:R-:W-:Y:S02]  /*c7a0*/  LOP3.LUT R8, R9, 0x380, RZ, 0xc0, !PT ;  /* 0x0000038009087812 */ /* 0x000fe400078ec0ff */
[----:B------:R-:W-:Y:S02]  /*c7b0*/  SHF.R.U64 R10, R10, 0x3, RZ ;  /* 0x000000030a0a7819 */ /* 0x000fe400000012ff */
[----:B------:R-:W-:Y:S01]  /*c7c0*/  LOP3.LUT R6, R6, R7, RZ, 0x3c, !PT ;  /* 0x0000000706067212 */ /* 0x000fe200078e3cff */
[----:B------:R-:W-:Y:S01]  /*c7d0*/  IMAD.X R7, RZ, RZ, R17, P3 ;  /* 0x000000ffff077224 */ /* 0x000fe200018e0611 */
[----:B------:R-:W-:Y:S02]  /*c7e0*/  R2UR UR5, R221 ;  /* 0x00000000dd0572ca */ /* 0x000fe400000e0000 */
[----:B------:R-:W-:Y:S01]  /*c7f0*/  LOP3.LUT R20, R20, R21, RZ, 0x3c, !PT ;  /* 0x0000001514147212 */ /* 0x000fe200078e3cff */
[----:B-1----:R-:W-:Y:S01]  /*c800*/  FADD.FTZ R3, R3, R0 ;  /* 0x0000000003037221 */ /* 0x002fe20000010000 */
[----:B------:R-:W-:Y:S01]  /*c810*/  SHF.R.U64 R91, R91, 0x3, RZ ;  /* 0x000000035b5b7819 */ /* 0x000fe200000012ff */
[----:B------:R-:W-:Y:S01]  /*c820*/  IMAD.MOV.U32 R0, RZ, RZ, RZ ;  /* 0x000000ffff007224 */ /* 0x000fe200078e00ff */
[----:B------:R-:W-:Y:S01]  /*c830*/  SHF.R.U64 R8, R8, 0x3, RZ ;  /* 0x0000000308087819 */ /* 0x000fe200000012ff */
[----:B--2---:R-:W-:Y:S01]  /*c840*/  FADD.FTZ R18, R18, R5 ;  /* 0x0000000512127221 */ /* 0x004fe20000010000 */
[----:B------:R-:W-:-:S02]  /*c850*/  FSETP.NE.FTZ.AND P5, PT, R3, RZ, PT ;  /* 0x000000ff0300720b */ /* 0x000fc40003fb5000 */
[----:B------:R-:W-:Y:S02]  /*c860*/  LOP3.LUT R10, R10, R11, RZ, 0x3c, !PT ;  /* 0x0000000b0a0a7212 */ /* 0x000fe400078e3cff */
[----:B------:R-:W-:Y:S01]  /*c870*/  FSETP.NE.FTZ.AND P3, PT, R18, RZ, PT ;  /* 0x000000ff1200720b */ /* 0x000fe20003f75000 */
[----:B------:R-:W-:Y:S01]  /*c880*/  UIADD3 UR34, -UR5, URZ, URZ ;  /* 0x0000003f05227290 */ /* 0x000fe2000fffe13f */
[----:B------:R-:W-:Y:S02]  /*c890*/  IADD3.X R21, RZ, R17, RZ, P4, !PT ;  /* 0x00000011ff157210 */ /* 0x000fe400027fe4ff */
[----:B------:R-:W-:Y:S02]  /*c8a0*/  R2UR UR12, R220 ;  /* 0x00000000dc0c72ca */ /* 0x000fe400000e0000 */
[----:B------:R-:W-:Y:S02]  /*c8b0*/  IADD3 R11, P4, R16, 0x4060, RZ ;  /* 0x00004060100b7810 */ /* 0x000fe40007f9e0ff */
[----:B------:R-:W-:Y:S01]  /*c8c0*/  LOP3.LUT R90, R91, R16, RZ, 0x3c, !PT ;  /* 0x000000105b5a7212 */ /* 0x000fe200078e3cff */
[--C-:B------:R-:W-:Y:S01]  /*c8d0*/  IMAD.MOV.U32 R91, RZ, RZ, R17.reuse ;  /* 0x000000ffff5b7224 */ /* 0x100fe200078e0011 */
[----:B------:R-:W-:Y:S01]  /*c8e0*/  LOP3.LUT R8, R8, R9, RZ, 0x3c, !PT ;  /* 0x0000000908087212 */ /* 0x000fe200078e3cff */
[----:B------:R-:W-:Y:S01]  /*c8f0*/  IMAD.X R9, RZ, RZ, R17, P2 ;  /* 0x000000ffff097224 */ /* 0x000fe200010e0611 */
[----:B------:R-:W-:Y:S01]  /*c900*/  LOP3.LUT R4, R11, 0x380, RZ, 0xc0, !PT ;  /* 0x000003800b047812 */ /* 0x000fe200078ec0ff */
[----:B------:R-:W-:Y:S01]  /*c910*/  @P5 MUFU.RCP R0, R3 ;  /* 0x0000000300005308 */ /* 0x000fe20000001000 */
[----:B------:R-:W-:-:S02]  /*c920*/  MOV R98, R90 ;  /* 0x0000005a00627202 */ /* 0x000fc40000000f00 */
[----:B------:R-:W-:Y:S02]  /*c930*/  SHF.R.U64 R4, R4, 0x3, RZ ;  /* 0x0000000304047819 */ /* 0x000fe400000012ff */
[----:B------:R-:W-:Y:S01]  /*c940*/  MOV R96, R14 ;  /* 0x0000000e00607202 */ /* 0x000fe20000000f00 */
[----:B------:R-:W-:Y:S01]  /*c950*/  IMAD.MOV.U32 R14, RZ, RZ, RZ ;  /* 0x000000ffff0e7224 */ /* 0x000fe200078e00ff */
[----:B------:R-:W-:Y:S02]  /*c960*/  MOV R93, R8 ;  /* 0x00000008005d7202 */ /* 0x000fe40000000f00 */
[----:B------:R-:W1:Y:S01]  /*c970*/  @P5 MUFU.LG2 R8, R3 ;  /* 0x0000000300085308 */ /* 0x000e620000000c00 */
[----:B------:R-:W-:Y:S02]  /*c980*/  MOV R91, R6 ;  /* 0x00000006005b7202 */ /* 0x000fe40000000f00 */
[----:B------:R-:W-:Y:S02]  /*c990*/  LOP3.LUT R4, R4, R11, RZ, 0x3c, !PT ;  /* 0x0000000b04047212 */ /* 0x000fe400078e3cff */
[----:B------:R-:W-:-:S02]  /*c9a0*/  IADD3.X R5, RZ, R17, RZ, P4, !PT ;  /* 0x00000011ff057210 */ /* 0x000fc400027fe4ff */
[----:B------:R-:W-:Y:S01]  /*c9b0*/  IADD3.X R11, RZ, R17, RZ, P0, !PT ;  /* 0x00000011ff0b7210 */ /* 0x000fe200007fe4ff */
[----:B------:R-:W2:Y:S01]  /*c9c0*/  @P3 MUFU.LG2 R6, R18 ;  /* 0x0000001200063308 */ /* 0x000ea20000000c00 */
[----:B------:R-:W-:Y:S01]  /*c9d0*/  MOV R90, R4 ;  /* 0x00000004005a7202 */ /* 0x000fe20000000f00 */
[----:B------:R-:W-:Y:S01]  /*c9e0*/  IMAD.U32 R4, RZ, RZ, UR7 ;  /* 0x00000007ff047e24 */ /* 0x000fe2000f8e00ff */
[----:B------:R-:W-:Y:S01]  /*c9f0*/  MOV R94, R10 ;  /* 0x0000000a005e7202 */ /* 0x000fe20000000f00 */
[C---:B------:R-:W-:Y:S01]  /*ca00*/  @P5 FMUL.FTZ R5, R89.reuse, 0.69314718246459960938 ;  /* 0x3f31721859055820 */ /* 0x040fe20000410000 */
[----:B------:R-:W-:Y:S01]  /*ca10*/  @P3 FMUL.FTZ R10, R89, 0.69314718246459960938 ;  /* 0x3f317218590a3820 */ /* 0x000fe20000410000 */
[----:B------:R-:W-:Y:S01]  /*ca20*/  @!P1 VIADD R4, R4, 0x34860 ;  /* 0x0003486004049836 */ /* 0x000fe20000000000 */
[----:B------:R-:W-:Y:S01]  /*ca30*/  LOP3.LUT P0, RZ, R23, 0x3, RZ, 0xc0, !PT ;  /* 0x0000000317ff7812 */ /* 0x000fe2000780c0ff */
[----:B------:R-:W3:Y:S01]  /*ca40*/  @P3 MUFU.RCP R14, R18 ;  /* 0x00000012000e3308 */ /* 0x000ee20000001000 */
[----:B-1----:R-:W-:Y:S01]  /*ca50*/  @P5 FMUL.FTZ R8, R8, 0.69314718246459960938 ;  /* 0x3f31721808085820 */ /* 0x002fe20000410000 */
[----:B------:R-:W-:Y:S01]  /*ca60*/  MOV R97, R20 ;  /* 0x0000001400617202 */ /* 0x000fe20000000f00 */
[----:B------:R-:W-:Y:S01]  /*ca70*/  IMAD.MOV.U32 R3, RZ, RZ, -0x800000 ;  /* 0xff800000ff037424 */ /* 0x000fe200078e00ff */
[----:B------:R-:W-:Y:S01]  /*ca80*/  @!P1 PRMT R4, RZ, 0x654, R4 ;  /* 0x00000654ff049816 */ /* 0x000fe20000000004 */
[----:B------:R-:W-:Y:S01]  /*ca90*/  ULDC UR7, c[0x0][0xa88] ;  /* 0x0002a20000077ab9 */ /* 0x000fe20000000800 */
[----:B------:R-:W-:Y:S01]  /*caa0*/  MOV R21, 0xff800000 ;  /* 0xff80000000157802 */ /* 0x000fe20000000f00 */
[----:B------:R-:W-:Y:S01]  /*cab0*/  @P5 FFMA.FTZ R3, R5, R88, R8 ;  /* 0x0000005805035223 */ /* 0x000fe20000010008 */
[----:B------:R-:W-:Y:S01]  /*cac0*/  MOV R95, R12 ;  /* 0x0000000c005f7202 */ /* 0x000fe20000000f00 */
[----:B--2---:R-:W-:-:S04]  /*cad0*/  @P3 FMUL.FTZ R7, R6, 0.69314718246459960938 ;  /* 0x3f31721806073820 */ /* 0x004fc80000410000 */
[----:B------:R-:W-:Y:S01]  /*cae0*/  @P3 FFMA.FTZ R21, R10, R92, R7 ;  /* 0x0000005c0a153223 */ /* 0x000fe20000010007 */
[----:B------:R-:W-:Y:S02]  /*caf0*/  WARPGROUP.DEPBAR.LE gsb0, 0x0 ;  /* 0x00008000000079c5 */ /* 0x000fe40000010000 */
[----:B------:R-:W-:-:S06]  /*cb00*/  WARPGROUP.ARRIVE ;  /* 0x00000000000079c5 */ /* 0x000fcc0000000000 */
[----:B------:R-:W-:Y:S01]  /*cb10*/  HGMMA.64x128x16.F32.BF16 R24, R180, gdesc[UR8].tnspB, R24, gsb0 ;  /* 0x41e00008b4187df0 */ /* 0x000fe20008001818 */
[----:B------:R-:W-:Y:S01]  /*cb20*/  UMOV UR10, UR6 ;  /* 0x00000006000a7c82 */ /* 0x000fe20008000000 */
[----:B------:R-:W-:Y:S01]  /*cb30*/  UMOV UR11, 0x40000040 ;  /* 0x40000040000b7882 */ /* 0x000fe20000000000 */
[----:B------:R-:W-:Y:S01]  /*cb40*/  UIADD3 UR6, UR4, 0x180, URZ ;  /* 0x0000018004067890 */ /* 0x000fe2000fffe03f */
        /* <DEDUP_REMOVED lines=35> */
[----:B------:R-:W-:Y:S02]  /*cd80*/  UIADD3 UR6, UR4, 0x480, URZ ;  /* 0x0000048004067890 */ /* 0x000fe4000fffe03f */
[----:B------:R-:W-:Y:S01]  /*cd90*/  UIADD3 UR4, UR4, 0x500, URZ ;  /* 0x0000050004047890 */ /* 0x000fe2000fffe03f */
[----:B------:R-:W-:Y:S02]  /*cda0*/  WARPGROUP.DEPBAR.LE gsb0, 0x0 ;  /* 0x00008000000079c5 */ /* 0x000fe40000010000 */
[----:B------:R-:W-:-:S06]  /*cdb0*/  WARPGROUP.ARRIVE ;  /* 0x00000000000079c5 */ /* 0x000fcc0000000000 */
[----:B------:R-:W-:Y:S01]  /*cdc0*/  HGMMA.64x128x16.F32.BF16 R24, R208, gdesc[UR8].tnspB, R24, gsb0 ;  /* 0x41e00008d0187df0 */ /* 0x000fe20008001818 */
[----:B------:R-:W-:Y:S01]  /*cdd0*/  UMOV UR10, UR6 ;  /* 0x00000006000a7c82 */ /* 0x000fe20008000000 */
[----:B------:R-:W-:Y:S01]  /*cde0*/  UMOV UR11, 0x40000040 ;  /* 0x40000040000b7882 */ /* 0x000fe20000000000 */
[----:B------:R-:W-:Y:S02]  /*cdf0*/  WARPGROUP.DEPBAR.LE gsb0, 0x0 ;  /* 0x00008000000079c5 */ /* 0x000fe40000010000 */
[----:B------:R-:W-:-:S07]  /*ce00*/  WARPGROUP.ARRIVE ;  /* 0x00000000000079c5 */ /* 0x000fce0000000000 */
[----:B------:R-:W-:Y:S01]  /*ce10*/  HGMMA.64x128x16.F32.BF16 R24, R212, gdesc[UR8].tnspB, R24, gsb0 ;  /* 0x41e00008d4187df0 */ /* 0x000fe20008001818 */
[----:B------:R-:W-:Y:S01]  /*ce20*/  UMOV UR10, UR4 ;  /* 0x00000004000a7c82 */ /* 0x000fe20008000000 */
[----:B------:R-:W-:Y:S01]  /*ce30*/  UMOV UR11, 0x40000040 ;  /* 0x40000040000b7882 */ /* 0x000fe20000000000 */
[----:B------:R-:W-:Y:S02]  /*ce40*/  ULDC UR4, c[0x0][0xdb4] ;  /* 0x00036d0000047ab9 */ /* 0x000fe40000000800 */
[----:B------:R-:W-:-:S03]  /*ce50*/  UIMAD UR35, UR4, UR35, UR5 ;  /* 0x00000023042372a4 */ /* 0x000fc6000f8e0205 */
[----:B------:R-:W-:Y:S01]  /*ce60*/  ULDC UR5, c[0x0][0xda8] ;  /* 0x00036a0000057ab9 */ /* 0x000fe20000000800 */
[----:B------:R-:W-:Y:S02]  /*ce70*/  USHF.R.S32.HI UR4, URZ, 0x1f, UR35 ;  /* 0x0000001f3f047899 */ /* 0x000fe40008011423 */
[----:B------:R-:W-:Y:S02]  /*ce80*/  UIMAD UR34, UR5, UR34, UR12 ;  /* 0x00000022052272a4 */ /* 0x000fe4000f8e020c */
[----:B------:R-:W-:Y:S02]  /*ce90*/  UIMAD UR6, UR4, UR8, URZ ;  /* 0x00000008040672a4 */ /* 0x000fe4000f8e023f */
[----:B------:R-:W-:Y:S02]  /*cea0*/  USHF.L.U32 UR34, UR34, 0x7, URZ ;  /* 0x0000000722227899 */ /* 0x000fe4000800063f */
[----:B------:R-:W-:Y:S02]  /*ceb0*/  UIMAD.WIDE.U32 UR4, UR35, UR8, URZ ;  /* 0x00000008230472a5 */ /* 0x000fe4000f8e003f */
[----:B------:R-:W-:-:S02]  /*cec0*/  UIMAD UR6, UR35, UR9, UR6 ;  /* 0x00000009230672a4 */ /* 0x000fc4000f8e0206 */
[----:B------:R-:W-:Y:S01]  /*ced0*/  VIADD R99, R224, UR34 ;  /* 0x00000022e0637c36 */ /* 0x000fe20008000000 */
[----:B------:R-:W-:Y:S01]  /*cee0*/  ULDC.64 UR12, c[0x0][0x208] ;  /* 0x00008200000c7ab9 */ /* 0x000fe20000000a00 */
[----:B------:R-:W-:Y:S01]  /*cef0*/  IMAD.U32 R12, RZ, RZ, UR4 ;  /* 0x00000004ff0c7e24 */ /* 0x000fe2000f8e00ff */
[----:B------:R-:W-:Y:S01]  /*cf00*/  UIADD3 UR4, UR5, UR6, URZ ;  /* 0x0000000605047290 */ /* 0x000fe2000fffe03f */
[----:B------:R-:W-:Y:S01]  /*cf10*/  VIADD R9, R99, 0x8 ;  /* 0x0000000863097836 */ /* 0x000fe20000000000 */
[----:B------:R-:W-:-:S04]  /*cf20*/  MOV R13, UR5 ;  /* 0x00000005000d7c02 */ /* 0x000fc80008000f00 */
[----:B------:R-:W-:Y:S01]  /*cf30*/  ISETP.GE.OR P2, PT, R9, UR7, P0 ;  /* 0x0000000709007c0c */ /* 0x000fe20008746670 */
[----:B------:R-:W-:Y:S01]  /*cf40*/  IMAD.U32 R13, RZ, RZ, UR4 ;  /* 0x00000004ff0d7e24 */ /* 0x000fe2000f8e00ff */
[----:B------:R-:W-:Y:S01]  /*cf50*/  USHF.R.S32.HI UR4, URZ, 0x1f, UR36 ;  /* 0x0000001f3f047899 */ /* 0x000fe20008011424 */
[----:B------:R-:W-:Y:S01]  /*cf60*/  ISETP.GE.OR P0, PT, R99, UR7, P0 ;  /* 0x0000000763007c0c */ /* 0x000fe20008706670 */
[----:B------:R-:W-:Y:S02]  /*cf70*/  WARPGROUP.DEPBAR.LE gsb0, 0x0 ;  /* 0x00008000000079c5 */ /* 0x000fe40000010000 */
[----:B------:R-:W-:-:S06]  /*cf80*/  WARPGROUP.ARRIVE ;  /* 0x00000000000079c5 */ /* 0x000fcc0000000000 */
[----:B------:R-:W-:Y:S01]  /*cf90*/  HGMMA.64x128x16.F32.BF16 R24, R216, gdesc[UR8].tnspB, R24, gsb0 ;  /* 0x41e00008d8187df0 */ /* 0x000fe20008001818 */
[----:B------:R-:W-:Y:S02]  /*cfa0*/  R2UR UR10, R19 ;  /* 0x00000000130a72ca */ /* 0x000fe400000e0000 */
[----:B------:R-:W-:Y:S02]  /*cfb0*/  WARPGROUP.DEPBAR.LE gsb0, 0x0 ;  /* 0x00008000000079c5 */ /* 0x000fe40000010000 */
[----:B------:R1:W-:Y:S01]  /*cfc0*/  @!P1 SYNCS.ARRIVE.TRANS64.RED.A1T0 RZ, [R4+URZ], RZ ;  /* 0x000000ff04ff99a7 */ /* 0x0003e2000810043f */
[----:B------:R-:W-:Y:S01]  /*cfd0*/  FMUL.FTZ R5, R24, R0 ;  /* 0x0000000018057220 */ /* 0x000fe20000410000 */
[-C--:B---3--:R-:W-:Y:S01]  /*cfe0*/  FMUL.FTZ R6, R27, R14.reuse ;  /* 0x0000000e1b067220 */ /* 0x088fe20000410000 */
[----:B------:R-:W-:Y:S01]  /*cff0*/  FMUL.FTZ R7, R26, R14 ;  /* 0x0000000e1a077220 */ /* 0x000fe20000410000 */
[-C--:B------:R-:W-:Y:S01]  /*d000*/  FMUL.FTZ R8, R29, R0.reuse ;  /* 0x000000001d087220 */ /* 0x080fe20000410000 */
[-C--:B------:R-:W-:Y:S01]  /*d010*/  FMUL.FTZ R9, R28, R0.reuse ;  /* 0x000000001c097220 */ /* 0x080fe20000410000 */
[-C--:B------:R-:W-:Y:S01]  /*d020*/  FMUL.FTZ R10, R33, R0.reuse ;  /* 0x00000000210a7220 */ /* 0x080fe20000410000 */
[-C--:B------:R-:W-:Y:S01]  /*d030*/  FMUL.FTZ R11, R32, R0.reuse ;  /* 0x00000000200b7220 */ /* 0x080fe20000410000 */
[----:B-1----:R-:W-:Y:S01]  /*d040*/  FMUL.FTZ R4, R25, R0 ;  /* 0x0000000019047220 */ /* 0x002fe20000410000 */
[-C--:B------:R-:W-:Y:S01]  /*d050*/  FMUL.FTZ R18, R34, R14.reuse ;  /* 0x0000000e22127220 */ /* 0x080fe20000410000 */
[-C--:B------:R-:W-:Y:S01]  /*d060*/  FMUL.FTZ R19, R39, R14.reuse ;  /* 0x0000000e27137220 */ /* 0x080fe20000410000 */
[----:B------:R-:W-:Y:S01]  /*d070*/  FMUL.FTZ R24, R38, R14 ;  /* 0x0000000e26187220 */ /* 0x000fe20000410000 */
[-C--:B------:R-:W-:Y:S01]  /*d080*/  FMUL.FTZ R15, R37, R0.reuse ;  /* 0x00000000250f7220 */ /* 0x080fe20000410000 */
[----:B------:R-:W-:Y:S01]  /*d090*/  F2FP.BF16.F32.PACK_AB R4, R4, R5 ;  /* 0x000000050404723e */ /* 0x000fe200000010ff */
[-C--:B------:R-:W-:Y:S01]  /*d0a0*/  FMUL.FTZ R20, R36, R0.reuse ;  /* 0x0000000024147220 */ /* 0x080fe20000410000 */
[----:B------:R-:W-:Y:S01]  /*d0b0*/  F2FP.BF16.F32.PACK_AB R5, R6, R7 ;  /* 0x000000070605723e */ /* 0x000fe200000010ff */
[----:B------:R-:W-:Y:S01]  /*d0c0*/  FMUL.FTZ R25, R41, R0 ;  /* 0x0000000029197220 */ /* 0x000fe20000410000 */
[----:B------:R-:W-:Y:S01]  /*d0d0*/  F2FP.BF16.F32.PACK_AB R6, R8, R9 ;  /* 0x000000090806723e */ /* 0x000fe200000010ff */
[----:B------:R-:W-:Y:S01]  /*d0e0*/  FMUL.FTZ R9, R35, R14 ;  /* 0x0000000e23097220 */ /* 0x000fe20000410000 */
[----:B------:R-:W-:Y:S01]  /*d0f0*/  F2FP.BF16.F32.PACK_AB R8, R10, R11 ;  /* 0x0000000b0a08723e */ /* 0x000fe200000010ff */
[----:B------:R-:W-:Y:S01]  /*d100*/  FMUL.FTZ R26, R40, R0 ;  /* 0x00000000281a7220 */ /* 0x000fe20000410000 */
[----:B------:R-:W-:Y:S01]  /*d110*/  F2FP.BF16.F32.PACK_AB R11, R19, R24 ;  /* 0x00000018130b723e */ /* 0x000fe200000010ff */
[----:B------:R-:W-:Y:S01]  /*d120*/  FMUL.FTZ R27, R45, R0 ;  /* 0x000000002d1b7220 */ /* 0x000fe20000410000 */
[----:B------:R-:W-:Y:S01]  /*d130*/  F2FP.BF16.F32.PACK_AB R9, R9, R18 ;  /* 0x000000120909723e */ /* 0x000fe200000010ff */
[-C--:B------:R-:W-:Y:S01]  /*d140*/  FMUL.FTZ R28, R44, R0.reuse ;  /* 0x000000002c1c7220 */ /* 0x080fe20000410000 */
[----:B------:R-:W1:Y:S01]  /*d150*/  LDC.64 R18, c[0x0][0xb78] ;  /* 0x0002de00ff127b82 */ /* 0x000e620000000a00 */
[-C--:B------:R-:W-:Y:S01]  /*d160*/  FMUL.FTZ R32, R49, R0.reuse ;  /* 0x0000000031207220 */ /* 0x080fe20000410000 */
        /* <DEDUP_REMOVED lines=18> */
[----:B------:R-:W-:Y:S01]  /*d290*/  FMUL.FTZ R69, R84, R0 ;  /* 0x0000000054457220 */ /* 0x000fe20000410000 */
[-C--:B------:R-:W-:Y:S01]  /*d2a0*/  FMUL.FTZ R7, R31, R14.reuse ;  /* 0x0000000e1f077220 */ /* 0x080fe20000410000 */
[----:B------:R-:W-:Y:S01]  /*d2b0*/  FMUL.FTZ R0, R30, R14 ;  /* 0x0000000e1e007220 */ /* 0x000fe20000410000 */
[----:B------:R-:W-:Y:S01]  /*d2c0*/  F2FP.BF16.F32.PACK_AB R10, R15, R20 ;  /* 0x000000140f0a723e */ /* 0x000fe200000010ff */
[-C--:B------:R-:W-:Y:S01]  /*d2d0*/  FMUL.FTZ R20, R47, R14.reuse ;  /* 0x0000000e2f147220 */ /* 0x080fe20000410000 */
[-C--:B------:R-:W-:Y:S01]  /*d2e0*/  FMUL.FTZ R29, R46, R14.reuse ;  /* 0x0000000e2e1d7220 */ /* 0x080fe20000410000 */
[----:B------:R-:W-:Y:S01]  /*d2f0*/  FMUL.FTZ R31, R50, R14 ;  /* 0x0000000e321f7220 */ /* 0x000fe20000410000 */
[----:B------:R-:W-:Y:S01]  /*d300*/  F2FP.BF16.F32.PACK_AB R7, R7, R0 ;  /* 0x000000000707723e */ /* 0x000fe200000010ff */
[----:B------:R-:W-:Y:S01]  /*d310*/  BAR.SYNC.DEFER_BLOCKING 0x1, 0x100 ;  /* 0x0044000000007b1d */ /* 0x000fe20000010000 */
        /* <DEDUP_REMOVED lines=21> */
[----:B-1----:R-:W-:Y:S01]  /*d470*/  IMAD R14, R18, UR4, RZ ;  /* 0x00000004120e7c24 */ /* 0x002fe2000f8e02ff */
[----:B------:R-:W-:Y:S01]  /*d480*/  F2FP.BF16.F32.PACK_AB R24, R32, R33 ;  /* 0x000000212018723e */ /* 0x000fe200000010ff */
[----:B------:R1:W-:Y:S01]  /*d490*/  STSM.16.M88.4 [R98], R4 ;  /* 0x0000000462007844 */ /* 0x0003e20000000200 */
[----:B------:R-:W-:Y:S01]  /*d4a0*/  F2FP.BF16.F32.PACK_AB R40, R40, R41 ;  /* 0x000000292828723e */ /* 0x000fe200000010ff */
[----:B------:R-:W-:Y:S01]  /*d4b0*/  IMAD R70, R19, UR36, R14 ;  /* 0x0000002413467c24 */ /* 0x000fe2000f8e020e */
[----:B------:R-:W-:Y:S01]  /*d4c0*/  F2FP.BF16.F32.PACK_AB R14, R27, R28 ;  /* 0x0000001c1b0e723e */ /* 0x000fe200000010ff */
[----:B------:R-:W-:Y:S01]  /*d4d0*/  IMAD.WIDE.U32 R18, R18, UR36, R12 ;  /* 0x0000002412127c25 */ /* 0x000fe2000f8e000c */
[----:B------:R-:W-:Y:S01]  /*d4e0*/  F2FP.BF16.F32.PACK_AB R13, R0, R15 ;  /* 0x0000000f000d723e */ /* 0x000fe200000010ff */
[----:B------:R-:W-:Y:S01]  /*d4f0*/  STSM.16.M88.4 [R97], R8 ;  /* 0x0000000861007844 */ /* 0x000fe20000000200 */
[----:B------:R-:W-:Y:S01]  /*d500*/  F2FP.BF16.F32.PACK_AB R12, R25, R26 ;  /* 0x0000001a190c723e */ /* 0x000fe200000010ff */
[----:B------:R-:W-:Y:S01]  /*d510*/  ULDC.64 UR4, c[0x0][0xb40] ;  /* 0x0002d00000047ab9 */ /* 0x000fe20000000a00 */
[----:B------:R-:W-:-:S02]  /*d520*/  F2FP.BF16.F32.PACK_AB R15, R20, R29 ;  /* 0x0000001d140f723e */ /* 0x000fc400000010ff */
[----:B------:R-:W-:Y:S02]  /*d530*/  F2FP.BF16.F32.PACK_AB R25, R30, R31 ;  /* 0x0000001f1e19723e */ /* 0x000fe400000010ff */
[----:B------:R-:W-:Y:S01]  /*d540*/  F2FP.BF16.F32.PACK_AB R26, R36, R37 ;  /* 0x00000025241a723e */ /* 0x000fe200000010ff */
[----:B------:R-:W-:Y:S01]  /*d550*/  STSM.16.M88.4 [R96], R12 ;  /* 0x0000000c60007844 */ /* 0x000fe20000000200 */
[----:B------:R-:W-:Y:S02]  /*d560*/  F2FP.BF16.F32.PACK_AB R27, R34, R35 ;  /* 0x00000023221b723e */ /* 0x000fe400000010ff */
[----:B------:R-:W-:Y:S02]  /*d570*/  F2FP.BF16.F32.PACK_AB R48, R48, R49 ;  /* 0x000000313030723e */ /* 0x000fe400000010ff */
[----:B------:R-:W-:Y:S01]  /*d580*/  F2FP.BF16.F32.PACK_AB R41, R38, R39 ;  /* 0x000000272629723e */ /* 0x000fe200000010ff */
[----:B------:R-:W-:Y:S01]  /*d590*/  STSM.16.M88.4 [R95], R24 ;  /* 0x000000185f007844 */ /* 0x000fe20000000200 */
[----:B------:R-:W-:-:S02]  /*d5a0*/  F2FP.BF16.F32.PACK_AB R42, R44, R45 ;  /* 0x0000002d2c2a723e */ /* 0x000fc400000010ff */
[----:B------:R-:W-:Y:S02]  /*d5b0*/  F2FP.BF16.F32.PACK_AB R43, R43, R46 ;  /* 0x0000002e2b2b723e */ /* 0x000fe400000010ff */
[----:B------:R-:W-:Y:S02]  /*d5c0*/  F2FP.BF16.F32.PACK_AB R49, R47, R50 ;  /* 0x000000322f31723e */ /* 0x000fe400000010ff */
[----:B------:R-:W-:Y:S01]  /*d5d0*/  F2FP.BF16.F32.PACK_AB R56, R56, R57 ;  /* 0x000000393838723e */ /* 0x000fe200000010ff */
[----:B------:R-:W-:Y:S01]  /*d5e0*/  STSM.16.M88.4 [R94], R40 ;  /* 0x000000285e007844 */ /* 0x000fe20000000200 */
[----:B-1----:R-:W-:Y:S02]  /*d5f0*/  SHF.R.S32.HI R5, RZ, 0x1f, R99 ;  /* 0x0000001fff057819 */ /* 0x002fe40000011463 */
[----:B------:R-:W-:Y:S02]  /*d600*/  IADD3 R0, P1, R99, R18, RZ ;  /* 0x0000001263007210 */ /* 0x000fe40007f3e0ff */
[----:B------:R-:W-:-:S02]  /*d610*/  F2FP.BF16.F32.PACK_AB R50, R52, R53 ;  /* 0x000000353432723e */ /* 0x000fc400000010ff */
[----:B------:R-:W-:Y:S02]  /*d620*/  F2FP.BF16.F32.PACK_AB R51, R51, R54 ;  /* 0x000000363333723e */ /* 0x000fe400000010ff */
[----:B------:R-:W-:Y:S02]  /*d630*/  F2FP.BF16.F32.PACK_AB R57, R55, R58 ;  /* 0x0000003a3739723e */ /* 0x000fe400000010ff */
[----:B------:R-:W-:Y:S01]  /*d640*/  F2FP.BF16.F32.PACK_AB R64, R64, R65 ;  /* 0x000000414040723e */ /* 0x000fe200000010ff */
[----:B------:R-:W-:Y:S01]  /*d650*/  STSM.16.M88.4 [R93], R48 ;  /* 0x000000305d007844 */ /* 0x000fe20000000200 */
[----:B------:R-:W-:Y:S02]  /*d660*/  F2FP.BF16.F32.PACK_AB R58, R60, R61 ;  /* 0x0000003d3c3a723e */ /* 0x000fe400000010ff */
[----:B------:R-:W-:Y:S02]  /*d670*/  F2FP.BF16.F32.PACK_AB R59, R59, R62 ;  /* 0x0000003e3b3b723e */ /* 0x000fe400000010ff */
[----:B------:R-:W-:-:S02]  /*d680*/  F2FP.BF16.F32.PACK_AB R65, R63, R66 ;  /* 0x000000423f41723e */ /* 0x000fc400000010ff */
[----:B------:R-:W-:Y:S01]  /*d690*/  F2FP.BF16.F32.PACK_AB R66, R68, R69 ;  /* 0x000000454442723e */ /* 0x000fe200000010ff */
[----:B------:R-:W-:Y:S01]  /*d6a0*/  STSM.16.M88.4 [R91], R56 ;  /* 0x000000385b007844 */ /* 0x000fe20000000200 */
[----:B------:R-:W-:Y:S02]  /*d6b0*/  F2FP.BF16.F32.PACK_AB R67, R67, R86 ;  /* 0x000000564343723e */ /* 0x000fe400000010ff */
[----:B------:R-:W-:Y:S02]  /*d6c0*/  IADD3.X R5, R5, R19, R70, P1, !PT ;  /* 0x0000001305057210 */ /* 0x000fe40000ffe446 */
[C---:B------:R-:W-:Y:S01]  /*d6d0*/  LEA R4, P1, R0.reuse, UR4, 0x2 ;  /* 0x0000000400047c11 */ /* 0x040fe2000f8210ff */
[----:B------:R-:W-:Y:S01]  /*d6e0*/  STSM.16.M88.4 [R90], R64 ;  /* 0x000000405a007844 */ /* 0x000fe20000000200 */
[----:B------:R-:W-:Y:S02]  /*d6f0*/  ULDC UR4, c[0x0][0xc] ;  /* 0x0000030000047ab9 */ /* 0x000fe40000000800 */
[----:B------:R-:W-:Y:S01]  /*d700*/  LEA.HI.X R5, R0, UR5, R5, 0x2, P1 ;  /* 0x0000000500057c11 */ /* 0x000fe200088f1405 */
[----:B------:R-:W-:Y:S01]  /*d710*/  @!PT LDS RZ, [RZ] ;  /* 0x00000000fffff984 */ /* 0x000fe20000000800 */
[----:B------:R-:W-:Y:S01]  /*d720*/  @!PT LDS RZ, [RZ] ;  /* 0x00000000fffff984 */ /* 0x000fe20000000800 */
[----:B------:R-:W-:Y:S01]  /*d730*/  @!PT LDS RZ, [RZ] ;  /* 0x00000000fffff984 */ /* 0x000fe20000000800 */
[----:B------:R-:W-:Y:S01]  /*d740*/  @!PT LDS RZ, [RZ] ;  /* 0x00000000fffff984 */ /* 0x000fe20000000800 */
[----:B------:R1:W-:Y:S06]  /*d750*/  MEMBAR.ALL.CTA ;  /* 0x0000000000007992 */ /* 0x0003ec0000008000 */
[----:B-1----:R-:W1:Y:S01]  /*d760*/  FENCE.VIEW.ASYNC.S ;  /* 0x00000000000073c6 */ /* 0x002e620000000000 */
[----:B------:R-:W-:-:S03]  /*d770*/  UIADD3 UR10, UR4, UR10, URZ ;  /* 0x0000000a040a7290 */ /* 0x000fc6000fffe03f */
[----:B-1----:R-:W1:Y:S03]  /*d780*/  SHFL.IDX PT, R0, R223, RZ, 0x1f ;  /* 0x00001fffdf007589 */ /* 0x002e6600000e0000 */
[----:B------:R-:W-:Y:S01]  /*d790*/  IMAD.U32 R19, RZ, RZ, UR10 ;  /* 0x0000000aff137e24 */ /* 0x000fe2000f8e00ff */
[----:B------:R-:W-:Y:S06]  /*d7a0*/  BAR.ARV 0x1, 0x120 ;  /* 0x0044800000007b1d */ /* 0x000fec0000002000 */
[----:B------:R2:W-:Y:S01]  /*d7b0*/  @!P0 STG.E desc[UR12][R4.64], R3 ;  /* 0x0000000304008986 */ /* 0x0005e2000c10190c */
[----:B-1----:R-:W-:-:S03]  /*d7c0*/  ISETP.NE.AND P0, PT, R0, 0x7, PT ;  /* 0x000000070000780c */ /* 0x002fc60003f05270 */
[----:B------:R2:W-:Y:S10]  /*d7d0*/  @!P2 STG.E desc[UR12][R4.64+0x20], R21 ;  /* 0x000020150400a986 */ /* 0x0005f4000c10190c */
[----:B------:R-:W-:Y:S05]  /*d7e0*/  @P0 BRA `(.L_x_29) ;  /* 0x0000000000580947 */ /* 0x000fea0003800000 */
[----:B------:R-:W-:Y:S01]  /*d7f0*/  BAR.SYNC.DEFER_BLOCKING 0x1, 0x120 ;  /* 0x0044800000007b1d */ /* 0x000fe20000010000 */
[----:B------:R-:W-:-:S05]  /*d800*/  ELECT P0, URZ, PT ;  /* 0x00000000003f782f */ /* 0x000fca0003800000 */
[----:B------:R-:W-:Y:S08]  /*d810*/  BSSY B0, `(.L_x_29) ;  /* 0x0000013000007945 */ /* 0x000ff00003800000 */
[----:B------:R-:W-:Y:S05]  /*d820*/  @!P0 BRA `(.L_x_30) ;  /* 0x0000000000448947 */ /* 0x000fea0003800000 */
[----:B------:R-:W-:Y:S01]  /*d830*/  ULDC.64 UR6, c[0x0][0x198] ;  /* 0x0000660000067ab9 */ /* 0x000fe20000000a00 */
[----:B------:R-:W-:Y:S01]  /*d840*/  UMOV UR33, URZ ;  /* 0x0000003f00217c82 */ /* 0x000fe20008000000 */
[----:B------:R-:W-:Y:S02]  /*d850*/  UIADD3 UR4, UP0, UR6, 0x9f0, URZ ;  /* 0x000009f006047890 */ /* 0x000fe4000ff1e03f */
[----:B------:R-:W-:Y:S02]  /*d860*/  UIADD3 UR6, UR39, 0x4000, URZ ;  /* 0x0000400027067890 */ /* 0x000fe4000fffe03f */
[----:B------:R-:W-:Y:S01]  /*d870*/  UIADD3.X UR5, URZ, UR7, URZ, UP0, !UPT ;  /* 0x000000073f057290 */ /* 0x000fe200087fe43f */
[----:B------:R-:W-:Y:S01]  /*d880*/  UMOV UR37, URZ ;  /* 0x0000003f00257c82 */ /* 0x000fe20008000000 */
[----:B------:R-:W-:Y:S01]  /*d890*/  UMOV UR32, UR39 ;  /* 0x0000002700207c82 */ /* 0x000fe20008000000 */
[----:B------:R-:W-:-:S06]  /*d8a0*/  UMOV UR7, 0x40 ;  /* 0x0000004000077882 */ /* 0x000fcc0000000000 */
[----:B------:R1:W-:Y:S02]  /*d8b0*/  UTMASTG.5D [UR32], [UR4] ;  /* 0x00000020040073b5 */ /* 0x0003e40008020000 */
[----:B-1----:R-:W-:Y:S01]  /*d8c0*/  UMOV UR32, UR6 ;  /* 0x0000000600207c82 */ /* 0x002fe20008000000 */
[----:B------:R-:W-:Y:S01]  /*d8d0*/  UMOV UR33, UR7 ;  /* 0x0000000700217c82 */ /* 0x000fe20008000000 */
[----:B------:R-:W-:Y:S01]  /*d8e0*/  UIADD3 UR6, UR39, 0x34820, URZ ;  /* 0x0003482027067890 */ /* 0x000fe2000fffe03f */
[----:B------:R1:W-:Y:S03]  /*d8f0*/  UTMASTG.5D [UR32], [UR4] ;  /* 0x00000020040073b5 */ /* 0x0003e60008020000 */
[----:B------:R-:W-:Y:S01]  /*d900*/  UPRMT UR6, URZ, 0x654, UR6 ;  /* 0x000006543f067896 */ /* 0x000fe20008000006 */
[----:B------:R0:W-:Y:S01]  /*d910*/  UTMACMDFLUSH ;  /* 0x00000000000079b7 */ /* 0x0001e20000000000 */
[----:B------:R-:W-:-:S07]  /*d920*/  DEPBAR.LE SB0, 0x0 ;  /* 0x000080000000791a */ /* 0x000fce0000000000 */
[----:B-1----:R-:W-:Y:S03]  /*d930*/  SYNCS.ARRIVE.TRANS64.RED.A1T0 RZ, [UR6], RZ ;  /* 0x000000ffffff79a7 */ /* 0x002fe60008100406 */
.L_x_30:
[----:B------:R-:W-:Y:S05]  /*d940*/  BSYNC B0 ;  /* 0x0000000000007941 */ /* 0x000fea0003800000 */
.L_x_29:
[----:B------:R-:W1:Y:S01]  /*d950*/  LDC R0, c[0x0][0xda4] ;  /* 0x00036900ff007b82 */ /* 0x000e620000000800 */
[----:B------:R-:W-:Y:S01]  /*d960*/  R2UR UR4, R22 ;  /* 0x00000000160472ca */ /* 0x000fe200000e0000 */
[----:B------:R-:W-:Y:S01]  /*d970*/  UIADD3 UR38, UR38, 0x1, URZ ;  /* 0x0000000126267890 */ /* 0x000fe2000fffe03f */
[----:B------:R-:W-:Y:S02]  /*d980*/  R2UR UR6, R19 ;  /* 0x00000000130672ca */ /* 0x000fe400000e0000 */
[----:B------:R-:W-:Y:S01]  /*d990*/  R2UR UR5, R2 ;  /* 0x00000000020572ca */ /* 0x000fe200000e0000 */
[----:B------:R-:W-:-:S04]  /*d9a0*/  UISETP.NE.AND UP0, UPT, UR38, 0x2, UPT ;  /* 0x000000022600788c */ /* 0x000fc8000bf05270 */
[----:B------:R-:W-:-:S04]  /*d9b0*/  USEL UR38, UR38, URZ, UP0 ;  /* 0x0000003f26267287 */ /* 0x000fc80008000000 */
[----:B------:R-:W-:-:S06]  /*d9c0*/  UIADD3 UR4, UR4, 0x1, URZ ;  /* 0x0000000104047890 */ /* 0x000fcc000fffe03f */
[----:B------:R-:W-:Y:S01]  /*d9d0*/  MOV R22, UR4 ;  /* 0x0000000400167c02 */ /* 0x000fe20008000f00 */
[----:B------:R-:W-:Y:S01]  /*d9e0*/  USEL UR4, URZ, 0x1, UP0 ;  /* 0x000000013f047887 */ /* 0x000fe20008000000 */
[----:B-1----:R-:W-:-:S03]  /*d9f0*/  ISETP.LE.AND P0, PT, R0, UR6, PT ;  /* 0x0000000600007c0c */ /* 0x002fc6000bf03270 */
[----:B------:R-:W-:-:S06]  /*da00*/  ULOP3.LUT UR5, UR5, UR4, URZ, 0x3c, !UPT ;  /* 0x0000000405057292 */ /* 0x000fcc000f8e3c3f */
[----:B------:R-:W-:-:S04]  /*da10*/  IMAD.U32 R2, RZ, RZ, UR5 ;  /* 0x00000005ff027e24 */ /* 0x000fc8000f8e00ff */
[----:B------:R-:W-:Y:S05]  /*da20*/  @!P0 BRA `(.L_x_31) ;  /* 0xffffff3000e88947 */ /* 0x000fea000383ffff */
[----:B------:R-:W-:Y:S05]  /*da30*/  EXIT ;  /* 0x000000000000794d */ /* 0x000fea0003800000 */
.L_x_7:
[----:B------:R-:W-:-:S08]  /*da40*/  NOP ;  /* 0x0000000000007918 */ /* 0x000fd00000000000 */
[----:B-1----:R-:W1:-:S00]  /*da50*/  USETMAXREG.DEALLOC.CTAPOOL 0x18 ;  /* 0x00000018000079c8 */ /* 0x002e4000080e0500 */
[----:B-1----:R-:W-:-:S06]  /*da60*/  LOP3.LUT R0, R0, 0x3, RZ, 0xc0, !PT ;  /* 0x0000000300007812 */ /* 0x002fcc00078ec0ff */
[----:B------:R-:W1:Y:S02]  /*da70*/  SHFL.IDX PT, R0, R0, RZ, 0x1f ;  /* 0x00001fff00007589 */ /* 0x000e6400000e0000 */
[----:B-1----:R-:W-:-:S13]  /*da80*/  ISETP.NE.AND P0, PT, R0, RZ, PT ;  /* 0x000000ff0000720c */ /* 0x002fda0003f05270 */
[----:B------:R-:W-:Y:S05]  /*da90*/  @P0 EXIT ;  /* 0x000000000000094d */ /* 0x000fea0003800000 */
[----:B------:R-:W1:Y:S01]  /*daa0*/  S2UR UR4, SR_CTAID.X ;  /* 0x00000000000479c3 */ /* 0x000e620000002500 */
[----:B------:R-:W-:Y:S01]  /*dab0*/  IMAD.MOV.U32 R16, RZ, RZ, RZ ;  /* 0x000000ffff107224 */ /* 0x000fe200078e00ff */
[----:B------:R-:W-:Y:S01]  /*dac0*/  MOV R17, 0x1 ;  /* 0x0000000100117802 */ /* 0x000fe20000000f00 */
[----:B------:R-:W-:-:S05]  /*dad0*/  IMAD.MOV.U32 R2, RZ, RZ, 0x1 ;  /* 0x00000001ff027424 */ /* 0x000fca00078e00ff */
[----:B------:R-:W1:Y:S02]  /*dae0*/  LDC R0, c[0x0][0xda4] ;  /* 0x00036900ff007b82 */ /* 0x000e640000000800 */
[----:B-1----:R-:W-:-:S13]  /*daf0*/  ISETP.LE.AND P0, PT, R0, UR4, PT ;  /* 0x0000000400007c0c */ /* 0x002fda000bf03270 */
[----:B------:R-:W-:Y:S05]  /*db00*/  @P0 BRA `(.L_x_32) ;  /* 0x0000002800b80947 */ /* 0x000fea0003800000 */
[----:B------:R-:W-:Y:S01]  /*db10*/  IMAD.U32 R0, RZ, RZ, UR4 ;  /* 0x00000004ff007e24 */ /* 0x000fe2000f8e00ff */
[----:B------:R-:W-:Y:S01]  /*db20*/  ULDC.64 UR36, c[0x0][0x198] ;  /* 0x0000660000247ab9 */ /* 0x000fe20000000a00 */
[----:B------:R-:W-:Y:S01]  /*db30*/  IMAD.MOV.U32 R16, RZ, RZ, RZ ;  /* 0x000000ffff107224 */ /* 0x000fe200078e00ff */
[----:B------:R-:W-:Y:S01]  /*db40*/  ULDC UR38, c[0x0][0xc] ;  /* 0x0000030000267ab9 */ /* 0x000fe20000000800 */
[----:B------:R-:W-:Y:S01]  /*db50*/  IMAD.MOV.U32 R17, RZ, RZ, 0x1 ;  /* 0x00000001ff117424 */ /* 0x000fe200078e00ff */
[----:B------:R1:W-:Y:S04]  /*db60*/  STL [R1+0x10], R0 ;  /* 0x0000100001007387 */ /* 0x0003e80000100800 */
[----:B------:R1:W-:Y:S02]  /*db70*/  STL [R1+0x18], RZ ;  /* 0x000018ff01007387 */ /* 0x0003e40000100800 */
.L_x_75:
[----:B------:R-:W2:Y:S01]  /*db80*/  LDL R4, [R1+0x10] ;  /* 0x0000100001047983 */ /* 0x000ea20000100800 */
[----:B-1----:R-:W1:Y:S01]  /*db90*/  LDC R0, c[0x0][0xda8] ;  /* 0x00036a00ff007b82 */ /* 0x002e620000000800 */
[----:B------:R-:W-:Y:S05]  /*dba0*/  YIELD ;  /* 0x0000000000007946 */ /* 0x000fea0003800000 */
[----:B------:R-:W3:Y:S01]  /*dbb0*/  S2R R5, SR_CgaCtaId ;  /* 0x0000000000057919 */ /* 0x000ee20000008800 */
[----:B------:R-:W-:Y:S02]  /*dbc0*/  ULDC.64 UR4, c[0x0][0x3f8] ;  /* 0x0000fe0000047ab9 */ /* 0x000fe40000000a00 */
[----:B------:R-:W-:-:S03]  /*dbd0*/  UISETP.NE.U32.AND UP0, UPT, UR4, URZ, UPT ;  /* 0x0000003f0400728c */ /* 0x000fc6000bf05070 */
[----:B------:R-:W-:Y:S01]  /*dbe0*/  ULDC UR4, c[0x0][0x404] ;  /* 0x0001010000047ab9 */ /* 0x000fe20000000800 */
[----:B------:R-:W-:-:S04]  /*dbf0*/  UISETP.NE.AND.EX UP0, UPT, UR5, URZ, UPT, UP0 ;  /* 0x0000003f0500728c */ /* 0x000fc8000bf05300 */
[----:B------:R-:W-:Y:S01]  /*dc00*/  USEL UR4, UR4, 0x1, UP0 ;  /* 0x0000000104047887 */ /* 0x000fe20008000000 */
[----:B-1----:R-:W-:Y:S02]  /*dc10*/  ISETP.NE.AND P0, PT, R0, 0x1, PT ;  /* 0x000000010000780c */ /* 0x002fe40003f05270 */
[----:B------:R-:W1:Y:S11]  /*dc20*/  LDC R0, c[0x0][0xdb4] ;  /* 0x00036d00ff007b82 */ /* 0x000e760000000800 */
[----:B------:R-:W2:Y:S08]  /*dc30*/  @P0 LDC R2, c[0x0][0xdac] ;  /* 0x00036b00ff020b82 */ /* 0x000eb00000000800 */
[----:B------:R-:W4:Y:S01]  /*dc40*/  @P0 LDC R3, c[0x0][0xdb0] ;  /* 0x00036c00ff030b82 */ /* 0x000f220000000800 */
[----:B-1----:R-:W-:Y:S01]  /*dc50*/  ISETP.NE.AND P1, PT, R0, 0x1, PT ;  /* 0x000000010000780c */ /* 0x002fe20003f25270 */
[----:B--2---:R-:W-:Y:S01]  /*dc60*/  @P0 IMAD.HI.U32 R2, R4, R2, RZ ;  /* 0x0000000204020227 */ /* 0x004fe200078e00ff */
[----:B------:R-:W-:-:S05]  /*dc70*/  MOV R6, R4 ;  /* 0x0000000400067202 */ /* 0x000fca0000000f00 */
[----:B------:R-:W1:Y:S01]  /*dc80*/  LDC R4, c[0x0][0x2e0] ;  /* 0x0000b800ff047b82 */ /* 0x000e620000000800 */
[----:B----4-:R-:W-:-:S05]  /*dc90*/  @P0 SHF.R.U32.HI R6, RZ, R3, R2 ;  /* 0x00000003ff060219 */ /* 0x010fca0000011602 */
[----:B------:R-:W-:Y:S02]  /*dca0*/  IMAD.MOV.U32 R19, RZ, RZ, R6 ;  /* 0x000000ffff137224 */ /* 0x000fe400078e0006 */
[----:B------:R-:W2:Y:S01]  /*dcb0*/  @P1 LDC.64 R2, c[0x0][0xdb8] ;  /* 0x00036e00ff021b82 */ /* 0x000ea20000000a00 */
[----:B------:R4:W-:Y:S01]  /*dcc0*/  STL [R1+0x8], R6 ;  /* 0x0000080601007387 */ /* 0x0009e20000100800 */
[----:B-1----:R-:W-:-:S05]  /*dcd0*/  IMAD R8, R4, UR4, RZ ;  /* 0x0000000404087c24 */ /* 0x002fca000f8e02ff */
[----:B------:R4:W-:Y:S01]  /*dce0*/  STL [R1+0x14], R8 ;  /* 0x0000140801007387 */ /* 0x0009e20000100800 */
[----:B--2---:R-:W-:-:S05]  /*dcf0*/  @P1 IMAD.HI.U32 R2, R6, R2, RZ ;  /* 0x0000000206021227 */ /* 0x004fca00078e00ff */
[----:B------:R-:W-:Y:S02]  /*dd00*/  @P1 SHF.R.U32.HI R19, RZ, R3, R2 ;  /* 0x00000003ff131219 */ /* 0x000fe40000011602 */
[----:B------:R-:W-:Y:S02]  /*dd10*/  MOV R2, 0x400 ;  /* 0x0000040000027802 */ /* 0x000fe40000000f00 */
[----:B------:R-:W-:Y:S02]  /*dd20*/  IADD3 R3, -R19, RZ, RZ ;  /* 0x000000ff13037210 */ /* 0x000fe40007ffe1ff */
[----:B---3--:R-:W-:Y:S01]  /*dd30*/  LEA R7, R5, R2, 0x18 ;  /* 0x0000000205077211 */ /* 0x008fe200078ec0ff */
[----:B------:R-:W-:-:S04]  /*dd40*/  VIADD R2, R8, 0xaf ;  /* 0x000000af08027836 */ /* 0x000fc80000000000 */
[----:B------:R-:W-:Y:S01]  /*dd50*/  VIADD R4, R7, 0x1e400 ;  /* 0x0001e40007047836 */ /* 0x000fe20000000000 */
[----:B------:R4:W-:Y:S01]  /*dd60*/  STL [R1+0x4], R7 ;  /* 0x0000040701007387 */ /* 0x0009e20000100800 */
[----:B------:R-:W-:-:S03]  /*dd70*/  IMAD.HI R2, R2, 0x2e8ba2e9, RZ ;  /* 0x2e8ba2e902027827 */ /* 0x000fc600078e02ff */
[----:B------:R-:W-:Y:S01]  /*dd80*/  LOP3.LUT P0, RZ, R4, 0x3ff, RZ, 0xc0, !PT ;  /* 0x000003ff04ff7812 */ /* 0x000fe2000780c0ff */
[----:B------:R-:W-:Y:S01]  /*dd90*/  IMAD R4, R0, R3, R6 ;  /* 0x0000000300047224 */ /* 0x000fe200078e0206 */
[----:B------:R-:W-:-:S04]  /*dda0*/  SHF.R.U32.HI R3, RZ, 0x1f, R2 ;  /* 0x0000001fff037819 */ /* 0x000fc80000011602 */
[----:B------:R-:W-:Y:S01]  /*ddb0*/  LEA.HI.SX32 R0, R2, R3, 0x1b ;  /* 0x0000000302007211 */ /* 0x000fe200078fdaff */
[----:B------:R4:W-:Y:S04]  /*ddc0*/  STL [R1], R4 ;  /* 0x0000000401007387 */ /* 0x0009e80000100800 */
[----:B------:R4:W-:Y:S02]  /*ddd0*/  STL [R1+0xc], R0 ;  /* 0x00000c0001007387 */ /* 0x0009e40000100800 */
[----:B------:R-:W-:Y:S05]  /*dde0*/  @!P0 BRA `(.L_x_33) ;  /* 0x0000000000408947 */ /* 0x000fea0003800000 */
[----:B------:R-:W-:Y:S01]  /*ddf0*/  MOV R2, 0x0 ;  /* 0x0000000000027802 */ /* 0x000fe20000000f00 */
[----:B------:R-:W-:Y:S01]  /*de00*/  ULDC.64 UR6, c[0x4][0xa0] ;  /* 0x0100280000067ab9 */ /* 0x000fe20000000a00 */
[----:B------:R-:W-:Y:S01]  /*de10*/  ULDC.64 UR8, c[0x4][0xa8] ;  /* 0x01002a0000087ab9 */ /* 0x000fe20000000a00 */
[----:B------:R-:W-:Y:S01]  /*de20*/  ULDC.64 UR4, c[0x4][0x28] ;  /* 0x01000a0000047ab9 */ /* 0x000fe20000000a00 */
[----:B----4-:R-:W-:Y:S01]  /*de30*/  IMAD.U32 R4, RZ, RZ, UR6 ;  /* 0x00000006ff047e24 */ /* 0x010fe2000f8e00ff */
[----:B------:R-:W-:Y:S01]  /*de40*/  MOV R6, UR8 ;  /* 0x0000000800067c02 */ /* 0x000fe20008000f00 */
[----:B------:R-:W1:Y:S01]  /*de50*/  LDC.64 R2, c[0x4][R2] ;  /* 0x0100000002027b82 */ /* 0x000e620000000a00 */
[----:B------:R-:W-:Y:S01]  /*de60*/  IMAD.U32 R5, RZ, RZ, UR7 ;  /* 0x00000007ff057e24 */ /* 0x000fe2000f8e00ff */
[----:B------:R-:W-:Y:S01]  /*de70*/  MOV R11, UR5 ;  /* 0x00000005000b7c02 */ /* 0x000fe20008000f00 */
[----:B------:R-:W-:Y:S01]  /*de80*/  IMAD.U32 R7, RZ, RZ, UR9 ;  /* 0x00000009ff077e24 */ /* 0x000fe2000f8e00ff */
[----:B------:R-:W-:Y:S01]  /*de90*/  MOV R13, RZ ;  /* 0x000000ff000d7202 */ /* 0x000fe20000000f00 */
[----:B------:R-:W-:-:S02]  /*dea0*/  IMAD.U32 R10, RZ, RZ, UR4 ;  /* 0x00000004ff0a7e24 */ /* 0x000fc4000f8e00ff */
[----:B------:R-:W-:Y:S02]  /*deb0*/  IMAD.MOV.U32 R8, RZ, RZ, 0x70 ;  /* 0x00000070ff087424 */ /* 0x000fe400078e00ff */
[----:B------:R-:W-:-:S07]  /*dec0*/  IMAD.MOV.U32 R12, RZ, RZ, 0x1 ;  /* 0x00000001ff0c7424 */ /* 0x000fce00078e00ff */
[----:B------:R-:W-:-:S07]  /*ded0*/  LEPC R20, `(.L_x_33) ;  /* 0x000000001014794e */ /* 0x000fce0000000000 */
[----:B-1----:R-:W-:Y:S05]  /*dee0*/  CALL.ABS.NOINC R2 ;  /* 0x0000000002007343 */ /* 0x002fea0003c00000 */
.L_x_33:
[----:B------:R-:W4:Y:S02]  /*def0*/  LDL R2, [R1+0x4] ;  /* 0x0000040001027983 */ /* 0x000f240000100800 */
[----:B----4-:R-:W-:-:S05]  /*df00*/  VIADD R0, R2, 0x400 ;  /* 0x0000040002007836 */ /* 0x010fca0000000000 */
[----:B------:R-:W-:-:S13]  /*df10*/  LOP3.LUT P0, RZ, R0, 0x3ff, RZ, 0xc0, !PT ;  /* 0x000003ff00ff7812 */ /* 0x000fda000780c0ff */
[----:B------:R-:W-:Y:S05]  /*df20*/  @!P0 BRA `(.L_x_34) ;  /* 0x0000000000808947 */ /* 0x000fea0003800000 */
[----:B------:R-:W-:Y:S01]  /*df30*/  MOV R0, 0x0 ;  /* 0x0000000000007802 */ /* 0x000fe20000000f00 */
[----:B------:R-:W-:Y:S01]  /*df40*/  ULDC.64 UR6, c[0x4][0xa0] ;  /* 0x0100280000067ab9 */ /* 0x000fe20000000a00 */
[----:B------:R-:W-:Y:S01]  /*df50*/  ULDC.64 UR8, c[0x4][0xa8] ;  /* 0x01002a0000087ab9 */ /* 0x000fe20000000a00 */
[----:B------:R-:W-:Y:S01]  /*df60*/  ULDC.64 UR4, c[0x4][0x30] ;  /* 0x01000c0000047ab9 */ /* 0x000fe20000000a00 */
[----:B------:R1:W2:Y:S01]  /*df70*/  LDC.64 R2, c[0x4][R0] ;  /* 0x0100000000027b82 */ /* 0x0002a20000000a00 */
[----:B------:R-:W-:Y:S01]  /*df80*/  IMAD.U32 R4, RZ, RZ, UR6 ;  /* 0x00000006ff047e24 */ /* 0x000fe2000f8e00ff */
[----:B------:R-:W-:Y:S01]  /*df90*/  MOV R5, UR7 ;  /* 0x0000000700057c02 */ /* 0x000fe20008000f00 */
        /* <DEDUP_REMOVED lines=9> */
.L_x_35:
[----:B------:R-:W-:Y:S01]  /*e030*/  MOV R2, 0x0 ;  /* 0x0000000000027802 */ /* 0x000fe20000000f00 */
[----:B------:R-:W-:Y:S01]  /*e040*/  ULDC.64 UR6, c[0x4][0xa0] ;  /* 0x0100280000067ab9 */ /* 0x000fe20000000a00 */
[----:B------:R-:W-:Y:S01]  /*e050*/  ULDC.64 UR8, c[0x4][0xa8] ;  /* 0x01002a0000087ab9 */ /* 0x000fe20000000a00 */
[----:B------:R-:W-:Y:S01]  /*e060*/  ULDC.64 UR4, c[0x4][0x38] ;  /* 0x01000e0000047ab9 */ /* 0x000fe20000000a00 */
[----:B------:R-:W-:Y:S01]  /*e070*/  IMAD.U32 R4, RZ, RZ, UR6 ;  /* 0x00000006ff047e24 */ /* 0x000fe2000f8e00ff */
[----:B------:R-:W-:Y:S01]  /*e080*/  MOV R5, UR7 ;  /* 0x0000000700057c02 */ /* 0x000fe20008000f00 */
[----:B------:R-:W1:Y:S01]  /*e090*/  LDC.64 R2, c[0x4][R2] ;  /* 0x0100000002027b82 */ /* 0x000e620000000a00 */
[----:B------:R-:W-:Y:S01]  /*e0a0*/  IMAD.U32 R6, RZ, RZ, UR8 ;  /* 0x00000008ff067e24 */ /* 0x000fe2000f8e00ff */
[----:B------:R-:W-:Y:S01]  /*e0b0*/  MOV R10, UR4 ;  /* 0x00000004000a7c02 */ /* 0x000fe20008000f00 */
[----:B------:R-:W-:Y:S01]  /*e0c0*/  IMAD.U32 R7, RZ, RZ, UR9 ;  /* 0x00000009ff077e24 */ /* 0x000fe2000f8e00ff */
[----:B------:R-:W-:Y:S01]  /*e0d0*/  MOV R12, 0x1 ;  /* 0x00000001000c7802 */ /* 0x000fe20000000f00 */
[----:B------:R-:W-:-:S02]  /*e0e0*/  IMAD.U32 R11, RZ, RZ, UR5 ;  /* 0x00000005ff0b7e24 */ /* 0x000fc4000f8e00ff */
[----:B------:R-:W-:Y:S02]  /*e0f0*/  IMAD.MOV.U32 R8, RZ, RZ, 0x70 ;  /* 0x00000070ff087424 */ /* 0x000fe400078e00ff */
[----:B------:R-:W-:-:S07]  /*e100*/  IMAD.MOV.U32 R13, RZ, RZ, RZ ;  /* 0x000000ffff0d7224 */ /* 0x000fce00078e00ff */
[----:B------:R-:W-:-:S07]  /*e110*/  LEPC R20, `(.L_x_34) ;  /* 0x000000001014794e */ /* 0x000fce0000000000 */
[----:B-1----:R-:W-:Y:S05]  /*e120*/  CALL.ABS.NOINC R2 ;  /* 0x0000000002007343 */ /* 0x002fea0003c00000 */
.L_x_34:
[----:B------:R-:W2:Y:S01]  /*e130*/  LDL R4, [R1] ;  /* 0x0000000001047983 */ /* 0x000ea20000100800 */
[----:B------:R-:W1:Y:S01]  /*e140*/  LDC R0, c[0x0][0x428] ;  /* 0x00010a00ff007b82 */ /* 0x000e620000000800 */
[----:B------:R-:W-:Y:S02]  /*e150*/  ULDC.64 UR4, c[0x0][0x9f8] ;  /* 0x00027e0000047ab9 */ /* 0x000fe40000000a00 */
[----:B------:R-:W3:Y:S01]  /*e160*/  LDL.LU R6, [R1+0x8] ;  /* 0x0000080001067983 */ /* 0x000ee20000300800 */
[----:B-1----:R-:W-:-:S03]  /*e170*/  ISETP.NE.AND P1, PT, R0, 0x1, PT ;  /* 0x000000010000780c */ /* 0x002fc60003f25270 */
[----:B------:R-:W4:Y:S01]  /*e180*/  LDL R5, [R1+0x10] ;  /* 0x0000100001057983 */ /* 0x000f220000100800 */
[----:B------:R-:W-:Y:S01]  /*e190*/  ISETP.NE.U32.AND P0, PT, RZ, UR4, PT ;  /* 0x00000004ff007c0c */ /* 0x000fe2000bf05070 */
[----:B------:R-:W-:Y:S01]  /*e1a0*/  ULDC.64 UR6, c[0x0][0x208] ;  /* 0x0000820000067ab9 */ /* 0x000fe20000000a00 */
[----:B------:R-:W-:Y:S01]  /*e1b0*/  ULDC UR4, c[0x0][0xda8] ;  /* 0x00036a0000047ab9 */ /* 0x000fe20000000800 */
[----:B------:R-:W1:Y:S01]  /*e1c0*/  S2R R7, SR_TID.X ;  /* 0x0000000000077919 */ /* 0x000e620000002100 */
[----:B------:R-:W-:-:S05]  /*e1d0*/  ISETP.NE.AND.EX P0, PT, RZ, UR5, PT, P0 ;  /* 0x00000005ff007c0c */ /* 0x000fca000bf05300 */
[----:B------:R-:W2:Y:S08]  /*e1e0*/  @P1 LDC R2, c[0x0][0x42c] ;  /* 0x00010b00ff021b82 */ /* 0x000eb00000000800 */
[----:B------:R-:W2:Y:S01]  /*e1f0*/  @P1 LDC R3, c[0x0][0x430] ;  /* 0x00010c00ff031b82 */ /* 0x000ea20000000800 */
[----:B-1----:R-:W-:Y:S01]  /*e200*/  LOP3.LUT R7, R7, 0x1f, RZ, 0xc0, !PT ;  /* 0x0000001f07077812 */ /* 0x002fe200078ec0ff */
[----:B--2---:R-:W-:-:S04]  /*e210*/  @P1 IMAD.HI.U32 R2, R4, R2, RZ ;  /* 0x0000000204021227 */ /* 0x004fc800078e00ff */
[----:B------:R-:W-:Y:S01]  /*e220*/  IMAD.MOV.U32 R0, RZ, RZ, R4 ;  /* 0x000000ffff007224 */ /* 0x000fe200078e0004 */
[----:B------:R-:W-:Y:S02]  /*e230*/  @P1 SHF.R.U32.HI R0, RZ, R3, R2 ;  /* 0x00000003ff001219 */ /* 0x000fe40000011602 */
[----:B------:R-:W1:Y:S01]  /*e240*/  @P0 LDC.64 R2, c[0x0][0x9f8] ;  /* 0x00027e00ff020b82 */ /* 0x000e620000000a00 */
[----:B------:R-:W-:Y:S01]  /*e250*/  MOV R4, R19 ;  /* 0x0000001300047202 */ /* 0x000fe20000000f00 */
[----:B-1----:R-:W-:-:S05]  /*e260*/  @P0 IMAD.WIDE R2, R19, 0x4, R2 ;  /* 0x0000000413020825 */ /* 0x002fca00078e0202 */
[----:B------:R1:W5:Y:S01]  /*e270*/  @P0 LDG.E R4, desc[UR6][R2.64] ;  /* 0x0000000602040981 */ /* 0x000362000c1e1900 */
[----:B------:R-:W-:Y:S01]  /*e280*/  ISETP.NE.AND P1, PT, R7, RZ, PT ;  /* 0x000000ff0700720c */ /* 0x000fe20003f25270 */
[----:B---3--:R-:W-:-:S03]  /*e290*/  IMAD.MOV R8, RZ, RZ, -R6 ;  /* 0x000000ffff087224 */ /* 0x008fc600078e0a06 */
[----:B------:R-:W-:Y:S01]  /*e2a0*/  PLOP3.LUT P2, PT, P1, PT, PT, 0x8, 0x0 ;  /* 0x000000000000781c */ /* 0x000fe20000f4e170 */
[----:B----4-:R-:W-:-:S04]  /*e2b0*/  IMAD R8, R8, UR4, R5 ;  /* 0x0000000408087c24 */ /* 0x010fc8000f8e0205 */
[----:B------:R-:W-:-:S04]  /*e2c0*/  IMAD.SHL.U32 R8, R8, 0x80, RZ ;  /* 0x0000008008087824 */ /* 0x000fc800078e00ff */
[----:B------:R-:W-:-:S05]  /*e2d0*/  VOTEU.ALL UP1, P1 ;  /* 0x00000000003f7886 */ /* 0x000fca0000820000 */
[----:B------:R-:W-:-:S04]  /*e2e0*/  @!UP1 UIADD3 UR8, UP0, UR36, 0x270, URZ ;  /* 0x0000027024089890 */ /* 0x000fc8000ff1e03f */
[----:B------:R-:W-:-:S03]  /*e2f0*/  @!UP1 UIADD3.X UR9, URZ, UR37, URZ, UP0, !UPT ;  /* 0x000000253f099290 */ /* 0x000fc600087fe43f */
[----:B-1----:R-:W-:-:S09]  /*e300*/  VOTEU.ALL UP0, P1 ;  /* 0x00000000003f7886 */ /* 0x002fd20000800000 */
.L_x_36:
[----:B------:R-:W2:Y:S01]  /*e310*/  LDL R2, [R1] ;  /* 0x0000000001027983 */ /* 0x000ea20000100800 */
[----:B------:R-:W-:Y:S02]  /*e320*/  PLOP3.LUT P0, PT, P0, P2, PT, 0xa2, 0x0 ;  /* 0x000000000000781c */ /* 0x000fe40000705472 */
[----:B------:R-:W-:Y:S01]  /*e330*/  @P2 R2UR P0, UR7, R19 ;  /* 0x00000000130722ca */ /* 0x000fe20000000000 */
[----:B------:R-:W-:-:S07]  /*e340*/  UMOV UR4, URZ ;  /* 0x0000003f00047c82 */ /* 0x000fce0008000000 */
[----:B------:R-:W-:Y:S02]  /*e350*/  PLOP3.LUT P0, PT, P0, P2, PT, 0xa2, 0x0 ;  /* 0x000000000000781c */ /* 0x000fe40000705472 */
[----:B--2---:R-:W-:-:S08]  /*e360*/  @P2 R2UR.OR P0, UR6, R2 ;  /* 0x00000000020622ca */ /* 0x004fd00000100000 */
[----:B------:R-:W-:Y:S02]  /*e370*/  PLOP3.LUT P0, PT, P0, P2, PT, 0xa2, 0x0 ;  /* 0x000000000000781c */ /* 0x000fe40000705472 */
[----:B------:R-:W-:-:S08]  /*e380*/  @P2 R2UR.OR P0, UR5, R8 ;  /* 0x00000000080522ca */ /* 0x000fd00000100000 */
[----:B------:R-:W-:-:S05]  /*e390*/  @P2 PLOP3.LUT P2, PT, P0, PT, PT, 0x80, 0x0 ;  /* 0x000000000000281c */ /* 0x000fca000074f070 */
[----:B------:R1:W-:Y:S08]  /*e3a0*/  @!UP0 UTMAPF.L2.4D [UR4], [UR8] ;  /* 0x00000004080085b8 */ /* 0x0003f00008018000 */
[----:B-1----:R-:W-:Y:S05]  /*e3b0*/  @P2 BRA.U.ANY `(.L_x_36) ;  /* 0xfffffffd00d42947 */ /* 0x002fea000393ffff */
[----:B------:R-:W-:Y:S01]  /*e3c0*/  PLOP3.LUT P2, PT, P1, PT, PT, 0x8, 0x0 ;  /* 0x000000000000781c */ /* 0x000fe20000f4e170 */
[----:B------:R-:W-:Y:S01]  /*e3d0*/  VOTEU.ALL UP0, P1 ;  /* 0x00000000003f7886 */ /* 0x000fe20000800000 */
[----:B------:R-:W-:-:S11]  /*e3e0*/  UMOV UR4, 0x40 ;  /* 0x0000004000047882 */ /* 0x000fd60000000000 */
.L_x_37:
[----:B------:R-:W2:Y:S01]  /*e3f0*/  LDL R2, [R1] ;  /* 0x0000000001027983 */ /* 0x000ea20000100800 */
[----:B------:R-:W-:Y:S02]  /*e400*/  PLOP3.LUT P0, PT, P0, P2, PT, 0xa2, 0x0 ;  /* 0x000000000000781c */ /* 0x000fe40000705472 */
[----:B------:R-:W-:-:S08]  /*e410*/  @P2 R2UR P0, UR7, R19 ;  /* 0x00000000130722ca */ /* 0x000fd00000000000 */
[----:B------:R-:W-:Y:S02]  /*e420*/  PLOP3.LUT P0, PT, P0, P2, PT, 0xa2, 0x0 ;  /* 0x000000000000781c */ /* 0x000fe40000705472 */
[----:B--2---:R-:W-:-:S08]  /*e430*/  @P2 R2UR.OR P0, UR6, R2 ;  /* 0x00000000020622ca */ /* 0x004fd00000100000 */
[----:B------:R-:W-:Y:S02]  /*e440*/  PLOP3.LUT P0, PT, P0, P2, PT, 0xa2, 0x0 ;  /* 0x000000000000781c */ /* 0x000fe40000705472 */
[----:B------:R-:W-:-:S08]  /*e450*/  @P2 R2UR.OR P0, UR5, R8 ;  /* 0x00000000080522ca */ /* 0x000fd00000100000 */
[----:B------:R-:W-:-:S05]  /*e460*/  @P2 PLOP3.LUT P2, PT, P0, PT, PT, 0x80, 0x0 ;  /* 0x000000000000281c */ /* 0x000fca000074f070 */
[----:B------:R1:W-:Y:S08]  /*e470*/  @!UP0 UTMAPF.L2.4D [UR4], [UR8] ;  /* 0x00000004080085b8 */ /* 0x0003f00008018000 */
[----:B-1----:R-:W-:Y:S05]  /*e480*/  @P2 BRA.U.ANY `(.L_x_37) ;  /* 0xfffffffd00d82947 */ /* 0x002fea000393ffff */
[----:B------:R-:W1:Y:S01]  /*e490*/  LDC.64 R2, c[0x0][0x3f8] ;  /* 0x0000fe00ff027b82 */ /* 0x000e620000000a00 */
[----:B------:R-:W-:Y:S01]  /*e4a0*/  UMOV UR4, 0xffffffff ;  /* 0xffffffff00047882 */ /* 0x000fe20000000000 */
[----:B-1----:R-:W-:-:S04]  /*e4b0*/  ISETP.NE.U32.AND P0, PT, R2, RZ, PT ;  /* 0x000000ff0200720c */ /* 0x002fc80003f05070 */
[----:B------:R-:W-:-:S04]  /*e4c0*/  ISETP.NE.AND.EX P0, PT, R3, RZ, PT, P0 ;  /* 0x000000ff0300720c */ /* 0x000fc80003f05300 */
[----:B-----5:R-:W-:Y:S01]  /*e4d0*/  SEL R5, R4, RZ, !P0 ;  /* 0x000000ff04057207 */ /* 0x020fe20004000000 */
[----:B------:R-:W-:Y:S08]  /*e4e0*/  BRA.DIV UR4, `(.L_x_38) ;  /* 0x0000002604907947 */ /* 0x000ff0000b800000 */
.L_x_91:
[----:B------:R-:W2:Y:S01]  /*e4f0*/  LDL R6, [R1+0xc] ;  /* 0x00000c0001067983 */ /* 0x000ea20000100800 */
[----:B------:R-:W-:Y:S01]  /*e500*/  UMOV UR4, 0xffffffff ;  /* 0xffffffff00047882 */ /* 0x000fe20000000000 */
[----:B------:R-:W-:Y:S02]  /*e510*/  SHF.R.S32.HI R11, RZ, 0x1f, R4 ;  /* 0x0000001fff0b7819 */ /* 0x000fe40000011404 */
[----:B--2---:R-:W-:Y:S01]  /*e520*/  IADD3 R10, R6, -0x1, RZ ;  /* 0xffffffff060a7810 */ /* 0x004fe20007ffe0ff */
[----:B------:R-:W-:Y:S06]  /*e530*/  BRA.DIV UR4, `(.L_x_39) ;  /* 0x0000002604b07947 */ /* 0x000fec000b800000 */
[----:B------:R-:W-:-:S13]  /*e540*/  ELECT P6, URZ, PT ;  /* 0x00000000003f782f */ /* 0x000fda00038c0000 */
.L_x_94:
[----:B------:R-:W-:Y:S05]  /*e550*/  @!P6 BRA `(.L_x_40) ;  /* 0x000000040000e947 */ /* 0x000fea0003800000 */
[----:B------:R-:W-:Y:S02]  /*e560*/  IMAD.MOV.U32 R18, RZ, RZ, R10 ;  /* 0x000000ffff127224 */ /* 0x000fe400078e000a */
[----:B------:R-:W-:Y:S01]  /*e570*/  IMAD.MOV.U32 R5, RZ, RZ, R4 ;  /* 0x000000ffff057224 */ /* 0x000fe200078e0004 */
[----:B------:R-:W-:Y:S06]  /*e580*/  @!P0 BRA `(.L_x_41) ;  /* 0x00000000004c8947 */ /* 0x000fec0003800000 */
[----:B------:R-:W1:Y:S01]  /*e590*/  LDC R9, c[0x0][0x41c] ;  /* 0x00010700ff097b82 */ /* 0x000e620000000800 */
[----:B------:R-:W-:Y:S01]  /*e5a0*/  MOV R5, R10 ;  /* 0x0000000a00057202 */ /* 0x000fe20000000f00 */
[----:B------:R-:W-:Y:S01]  /*e5b0*/  ULDC.64 UR4, c[0x0][0x408] ;  /* 0x0001020000047ab9 */ /* 0x000fe20000000a00 */
[----:B------:R-:W-:Y:S01]  /*e5c0*/  ULDC.64 UR6, c[0x0][0x208] ;  /* 0x0000820000067ab9 */ /* 0x000fe20000000a00 */
[----:B-1----:R-:W-:-:S13]  /*e5d0*/  ISETP.NE.AND P1, PT, R9, 0x1, PT ;  /* 0x000000010900780c */ /* 0x002fda0003f25270 */
[----:B------:R-:W1:Y:S02]  /*e5e0*/  @P1 LDC.64 R6, c[0x0][0x420] ;  /* 0x00010800ff061b82 */ /* 0x000e640000000a00 */
[----:B-1----:R-:W-:-:S05]  /*e5f0*/  @P1 IMAD.HI.U32 R6, R10, R6, RZ ;  /* 0x000000060a061227 */ /* 0x002fca00078e00ff */
[----:B------:R-:W-:Y:S01]  /*e600*/  @P1 SHF.R.U32.HI R5, RZ, R7, R6 ;  /* 0x00000007ff051219 */ /* 0x000fe20000011606 */
[----:B------:R-:W-:-:S03]  /*e610*/  IMAD R6, R11, UR4, RZ ;  /* 0x000000040b067c24 */ /* 0x000fc6000f8e02ff */
[--C-:B------:R-:W-:Y:S01]  /*e620*/  SHF.R.S32.HI R7, RZ, 0x1f, R5.reuse ;  /* 0x0000001fff077819 */ /* 0x100fe20000011405 */
[----:B------:R-:W-:-:S04]  /*e630*/  IMAD.MOV R18, RZ, RZ, -R5 ;  /* 0x000000ffff127224 */ /* 0x000fc800078e0a05 */
[----:B------:R-:W-:Y:S02]  /*e640*/  IMAD R18, R9, R18, R10 ;  /* 0x0000001209127224 */ /* 0x000fe400078e020a */
[----:B------:R-:W-:Y:S02]  /*e650*/  IMAD R9, R4, UR5, R6 ;  /* 0x0000000504097c24 */ /* 0x000fe4000f8e0206 */
[----:B------:R-:W-:-:S04]  /*e660*/  IMAD.MOV.U32 R6, RZ, RZ, R5 ;  /* 0x000000ffff067224 */ /* 0x000fc800078e0005 */
[----:B------:R-:W-:-:S05]  /*e670*/  IMAD.WIDE.U32 R6, R4, UR4, R6 ;  /* 0x0000000404067c25 */ /* 0x000fca000f8e0006 */
[----:B------:R-:W-:Y:S02]  /*e680*/  IADD3 R5, R7, R9, RZ ;  /* 0x0000000907057210 */ /* 0x000fe40007ffe0ff */
[----:B------:R-:W-:-:S04]  /*e690*/  LEA R12, P1, R6, R2, 0x2 ;  /* 0x00000002060c7211 */ /* 0x000fc800078210ff */
[----:B------:R-:W-:-:S05]  /*e6a0*/  LEA.HI.X R13, R6, R3, R5, 0x2, P1 ;  /* 0x00000003060d7211 */ /* 0x000fca00008f1405 */
[----:B------:R1:W5:Y:S04]  /*e6b0*/  LDG.E R5, desc[UR6][R12.64] ;  /* 0x000000060c057981 */ /* 0x000368000c1e1900 */
.L_x_41:
[----:B------:R-:W2:Y:S01]  /*e6c0*/  S2R R7, SR_CgaCtaId ;  /* 0x0000000000077919 */ /* 0x000ea20000008800 */
[----:B------:R-:W-:-:S04]  /*e6d0*/  MOV R6, 0x400 ;  /* 0x0000040000067802 */ /* 0x000fc80000000f00 */
[----:B--2---:R-:W-:Y:S02]  /*e6e0*/  LEA R6, R7, R6, 0x18 ;  /* 0x0000000607067211 */ /* 0x004fe400078ec0ff */
[----:B------:R-:W-:-:S03]  /*e6f0*/  SHF.L.U32 R7, R17, 0x1f, RZ ;  /* 0x0000001f11077819 */ /* 0x000fc600000006ff */
[----:B------:R-:W-:-:S04]  /*e700*/  IMAD R6, R16, 0x8, R6 ;  /* 0x0000000810067824 */ /* 0x000fc800078e0206 */
[----:B------:R-:W2:Y:S02]  /*e710*/  SYNCS.PHASECHK.TRANS64.TRYWAIT P1, [R6+URZ+0x34840], R7 ;  /* 0x03484007060075a7 */ /* 0x000ea4000802017f */
[----:B--2---:R-:W-:Y:S05]  /*e720*/  @!P1 BRA `(.L_x_42) ;  /* 0x0000002400549947 */ /* 0x004fea0003800000 */
.L_x_95:
[----:B------:R-:W3:Y:S02]  /*e730*/  S2R R9, SR_TID.X ;  /* 0x0000000000097919 */ /* 0x000ee40000002100 */
[----:B---3--:R-:W-:-:S04]  /*e740*/  LOP3.LUT R9, R9, 0x7f, RZ, 0xc0, !PT ;  /* 0x0000007f09097812 */ /* 0x008fc800078ec0ff */
[----:B------:R-:W-:-:S13]  /*e750*/  ISETP.NE.AND P1, PT, R9, RZ, PT ;  /* 0x000000ff0900720c */ /* 0x000fda0003f25270 */
[----:B------:R-:W-:Y:S05]  /*e760*/  @P1 BRA `(.L_x_43) ;  /* 0x00000000001c1947 */ /* 0x000fea0003800000 */
[----:B------:R-:W3:Y:S01]  /*e770*/  S2R R9, SR_TID.X ;  /* 0x0000000000097919 */ /* 0x000ee20000002100 */
[----:B--2---:R-:W-:-:S04]  /*e780*/  IMAD.MOV.U32 R7, RZ, RZ, 0xb000 ;  /* 0x0000b000ff077424 */ /* 0x004fc800078e00ff */
[----:B------:R4:W-:Y:S01]  /*e790*/  SYNCS.ARRIVE.TRANS64 RZ, [R6+URZ+0x34830], R7 ;  /* 0x0348300706ff79a7 */ /* 0x0009e2000800003f */
[----:B---3--:R-:W-:-:S04]  /*e7a0*/  LOP3.LUT R9, R9, 0x1f, RZ, 0xc0, !PT ;  /* 0x0000001f09097812 */ /* 0x008fc800078ec0ff */
[----:B------:R-:W-:-:S13]  /*e7b0*/  ISETP.NE.AND P1, PT, R9, RZ, PT ;  /* 0x000000ff0900720c */ /* 0x000fda0003f25270 */
[----:B----4-:R-:W-:Y:S05]  /*e7c0*/  @!P1 BRA `(.L_x_43) ;  /* 0x0000000000049947 */ /* 0x010fea0003800000 */
[----:B------:R-:W-:Y:S01]  /*e7d0*/  BPT.TRAP 0x1 ;  /* 0x000000040000795c */ /* 0x000fe20000300000 */
.L_x_43:
[----:B------:R-:W3:Y:S01]  /*e7e0*/  S2R R9, SR_CgaCtaId ;  /* 0x0000000000097919 */ /* 0x000ee20000008800 */
[----:B--2---:R-:W-:Y:S01]  /*e7f0*/  MOV R7, 0x400 ;  /* 0x0000040000077802 */ /* 0x004fe20000000f00 */
[----:B------:R-:W-:Y:S01]  /*e800*/  UIADD3 UR4, UP0, UR36, 0x370, URZ ;  /* 0x0000037024047890 */ /* 0x000fe2000ff1e03f */
[----:B------:R-:W-:Y:S01]  /*e810*/  R2UR UR9, R6 ;  /* 0x00000000060972ca */ /* 0x000fe200000e0000 */
[----:B------:R-:W-:Y:S01]  /*e820*/  UMOV UR10, URZ ;  /* 0x0000003f000a7c82 */ /* 0x000fe20008000000 */
[----:B------:R-:W-:Y:S01]  /*e830*/  R2UR UR11, R18 ;  /* 0x00000000120b72ca */ /* 0x000fe200000e0000 */
[----:B------:R-:W-:Y:S01]  /*e840*/  UIADD3.X UR5, URZ, UR37, URZ, UP0, !UPT ;  /* 0x000000253f057290 */ /* 0x000fe200087fe43f */
[----:B------:R-:W-:Y:S01]  /*e850*/  R2UR UR12, R0 ;  /* 0x00000000000c72ca */ /* 0x000fe200000e0000 */
[----:B------:R-:W-:Y:S01]  /*e860*/  UMOV UR7, 0x14f00000 ;  /* 0x14f0000000077882 */ /* 0x000fe20000000000 */
[----:B-----5:R-:W-:Y:S01]  /*e870*/  R2UR UR13, R5 ;  /* 0x00000000050d72ca */ /* 0x020fe200000e0000 */
[----:B------:R-:W-:-:S06]  /*e880*/  UMOV UR15, 0x40 ;  /* 0x00000040000f7882 */ /* 0x000fcc0000000000 */
[----:B------:R-:W-:Y:S02]  /*e890*/  UIADD3 UR9, UR9, 0x34830, URZ ;  /* 0x0003483009097890 */ /* 0x000fe4000fffe03f */
[----:B------:R-:W-:Y:S01]  /*e8a0*/  UIMAD UR11, UR11, 0xb0, URZ ;  /* 0x000000b00b0b78a4 */ /* 0x000fe2000f8e023f */
[----:B---3--:R-:W-:-:S05]  /*e8b0*/  LEA R7, R9, R7, 0x18 ;  /* 0x0000000709077211 */ /* 0x008fca00078ec0ff */
[----:B------:R-:W-:-:S05]  /*e8c0*/  IMAD R6, R16, 0xb000, R7 ;  /* 0x0000b00010067824 */ /* 0x000fca00078e0207 */
[----:B------:R-:W-:-:S13]  /*e8d0*/  R2UR UR6, R6 ;  /* 0x00000000060672ca */ /* 0x000fda00000e0000 */
[----:B------:R-:W-:Y:S02]  /*e8e0*/  UIADD3 UR8, UR6, 0x1e400, URZ ;  /* 0x0001e40006087890 */ /* 0x000fe4000fffe03f */
[----:B------:R-:W-:-:S03]  /*e8f0*/  UIADD3 UR14, UR6, 0x23c00, URZ ;  /* 0x00023c00060e7890 */ /* 0x000fc6000fffe03f */
[----:B------:R-:W-:-:S04]  /*e900*/  UMOV UR6, 0x0 ;  /* 0x0000000000067882 */ /* 0x000fc80000000000 */
[----:B------:R2:W-:Y:S02]  /*e910*/  UTMALDG.4D [UR8], [UR4], desc[UR6] ;  /* 0x00000608040075b4 */ /* 0x0005e40008019000 */
[----:B--2---:R-:W-:Y:S01]  /*e920*/  UMOV UR8, UR14 ;  /* 0x0000000e00087c82 */ /* 0x004fe20008000000 */
[----:B------:R-:W-:Y:S02]  /*e930*/  UMOV UR10, UR15 ;  /* 0x0000000f000a7c82 */ /* 0x000fe40008000000 */
[----:B------:R2:W-:Y:S02]  /*e940*/  UTMALDG.4D [UR8], [UR4], desc[UR6] ;  /* 0x00000608040075b4 */ /* 0x0005e40008019000 */
[----:B--2---:R-:W-:Y:S01]  /*e950*/  NOP ;  /* 0x0000000000007918 */ /* 0x004fe20000000000 */
.L_x_40:
[----:B------:R-:W2:Y:S04]  /*e960*/  LDL.LU R14, [R1] ;  /* 0x00000000010e7983 */ /* 0x000ea80000300800 */
[----:B-1----:R-:W3:Y:S01]  /*e970*/  LDL R13, [R1+0x18] ;  /* 0x00001800010d7983 */ /* 0x002ee20000100800 */
[----:B------:R-:W-:-:S03]  /*e980*/  MOV R9, 0x400 ;  /* 0x0000040000097802 */ /* 0x000fc60000000f00 */
[----:B------:R-:W4:Y:S01]  /*e990*/  LDL.LU R7, [R1+0x14] ;  /* 0x0000140001077983 */ /* 0x000f220000300800 */
[----:B------:R-:W1:Y:S01]  /*e9a0*/  S2R R12, SR_CgaCtaId ;  /* 0x00000000000c7919 */ /* 0x000e620000008800 */
[----:B------:R-:W-:Y:S05]  /*e9b0*/  WARPSYNC.ALL ;  /* 0x0000000000007948 */ /* 0x000fea0003800000 */
[----:B------:R-:W-:-:S13]  /*e9c0*/  ELECT P1, URZ, PT ;  /* 0x00000000003f782f */ /* 0x000fda0003820000 */
[C---:B------:R-:W-:Y:S01]  /*e9d0*/  @P1 R2UR UR13, R19.reuse ;  /* 0x00000000130d12ca */ /* 0x040fe200000e0000 */
[----:B------:R-:W-:Y:S01]  /*e9e0*/  UIADD3 UR4, UP0, UR36, 0x270, URZ ;  /* 0x0000027024047890 */ /* 0x000fe2000ff1e03f */
[C---:B------:R-:W-:Y:S02]  /*e9f0*/  @P1 R2UR UR11, R8.reuse ;  /* 0x00000000080b12ca */ /* 0x040fe400000e0000 */
[----:B------:R-:W-:Y:S02]  /*ea00*/  @P1 R2UR UR21, R19 ;  /* 0x00000000131512ca */ /* 0x000fe400000e0000 */
[----:B------:R-:W-:Y:S01]  /*ea10*/  @P1 R2UR UR19, R8 ;  /* 0x00000000081312ca */ /* 0x000fe200000e0000 */
[----:B------:R-:W-:Y:S01]  /*ea20*/  UIADD3.X UR5, URZ, UR37, URZ, UP0, !UPT ;  /* 0x000000253f057290 */ /* 0x000fe200087fe43f */
[----:B-1----:R-:W-:-:S04]  /*ea30*/  LEA R9, R12, R9, 0x18 ;  /* 0x000000090c097211 */ /* 0x002fc800078ec0ff */
[----:B------:R-:W-:Y:S02]  /*ea40*/  R2UR UR16, R9 ;  /* 0x00000000091072ca */ /* 0x000fe400000e0000 */
[----:B------:R-:W-:Y:S01]  /*ea50*/  @P1 MOV R6, 0x8000 ;  /* 0x0000800000061802 */ /* 0x000fe20000000f00 */
[----:B------:R-:W-:Y:S10]  /*ea60*/  BAR.SYNC.DEFER_BLOCKING 0x8, 0x120 ;  /* 0x0204800000007b1d */ /* 0x000ff40000010000 */
[----:B------:R-:W-:-:S02]  /*ea70*/  UIADD3 UR8, UR16, 0x16400, URZ ;  /* 0x0001640010087890 */ /* 0x000fc4000fffe03f */
[----:B------:R-:W-:Y:S02]  /*ea80*/  UIADD3 UR9, UR16, 0x34800, URZ ;  /* 0x0003480010097890 */ /* 0x000fe4000fffe03f */
[----:B------:R-:W-:Y:S01]  /*ea90*/  UIADD3 UR16, UR16, 0x1a400, URZ ;  /* 0x0001a40010107890 */ /* 0x000fe2000fffe03f */
[----:B------:R-:W-:Y:S01]  /*eaa0*/  UMOV UR6, 0x0 ;  /* 0x0000000000067882 */ /* 0x000fe20000000000 */
[----:B------:R-:W-:Y:S01]  /*eab0*/  UMOV UR7, 0x12f00000 ;  /* 0x12f0000000077882 */ /* 0x000fe20000000000 */
[----:B------:R-:W-:Y:S01]  /*eac0*/  UMOV UR10, URZ ;  /* 0x0000003f000a7c82 */ /* 0x000fe20008000000 */
[----:B------:R3:W-:Y:S01]  /*ead0*/  @P1 SYNCS.ARRIVE.TRANS64 RZ, [R9+URZ+0x34800], R6 ;  /* 0x0348000609ff19a7 */ /* 0x0007e2000800003f */
[----:B------:R-:W-:Y:S01]  /*eae0*/  UMOV UR14, 0x0 ;  /* 0x00000000000e7882 */ /* 0x000fe20000000000 */
[----:B------:R-:W-:Y:S01]  /*eaf0*/  UMOV UR15, 0x12f00000 ;  /* 0x12f00000000f7882 */ /* 0x000fe20000000000 */
[----:B------:R-:W-:Y:S01]  /*eb00*/  UMOV UR18, 0x40 ;  /* 0x0000004000127882 */ /* 0x000fe20000000000 */
[----:B------:R-:W-:Y:S01]  /*eb10*/  UMOV UR17, UR9 ;  /* 0x0000000900117c82 */ /* 0x000fe20008000000 */
[----:B------:R-:W-:Y:S01]  /*eb20*/  BSSY B0, `(.L_x_44) ;  /* 0x000000a000007945 */ /* 0x000fe20003800000 */
[----:B--2---:R-:W-:-:S02]  /*eb30*/  @P1 R2UR UR12, R14 ;  /* 0x000000000e0c12ca */ /* 0x004fc400000e0000 */
[----:B------:R-:W-:Y:S02]  /*eb40*/  @P1 R2UR UR20, R14 ;  /* 0x000000000e1412ca */ /* 0x000fe400000e0000 */
[----:B---3--:R-:W-:-:S04]  /*eb50*/  LOP3.LUT R6, R13, 0x1, RZ, 0xc, !PT ;  /* 0x000000010d067812 */ /* 0x008fc800078e0cff */
[----:B------:R-:W-:-:S05]  /*eb60*/  SHF.L.U32 R6, R6, 0x1f, RZ ;  /* 0x0000001f06067819 */ /* 0x000fca00000006ff */
[----:B------:R1:W-:Y:S02]  /*eb70*/  UTMALDG.4D [UR8], [UR4], desc[UR6] ;  /* 0x00000608040075b4 */ /* 0x0003e40008019000 */
[----:B------:R1:W-:Y:S01]  /*eb80*/  UTMALDG.4D [UR16], [UR4], desc[UR14] ;  /* 0x00000e10040075b4 */ /* 0x0003e20008019000 */
[----:B------:R-:W2:Y:S01]  /*eb90*/  SYNCS.PHASECHK.TRANS64.TRYWAIT P1, [R9+URZ+0x34820], R6 ;  /* 0x03482006090075a7 */ /* 0x000ea2000802017f */
[----:B----4-:R-:W-:Y:S01]  /*eba0*/  ISETP.GE.AND P2, PT, R7, 0xb1, PT ;  /* 0x000000b10700780c */ /* 0x010fe20003f46270 */
[----:B-12---:R-:W-:-:S12]  /*ebb0*/  @!P1 BRA `(.L_x_45) ;  /* 0x0000002000449947 */ /* 0x006fd80003800000 */
.L_x_96:
[----:B------:R-:W-:Y:S05]  /*ebc0*/  BSYNC B0 ;  /* 0x0000000000007941 */ /* 0x000fea0003800000 */
.L_x_44:
[----:B------:R-:W-:Y:S05]  /*ebd0*/  @!P2 BRA `(.L_x_46) ;  /* 0x000000140094a947 */ /* 0x000fea0003800000 */
[----:B-1----:R-:W2:Y:S01]  /*ebe0*/  LDL R7, [R1+0xc] ;  /* 0x00000c0001077983 */ /* 0x002ea20000100800 */
[----:B------:R-:W-:Y:S02]  /*ebf0*/  IMAD.MOV.U32 R6, RZ, RZ, 0x1 ;  /* 0x00000001ff067424 */ /* 0x000fe400078e00ff */
[----:B--2---:R-:W-:-:S05]  /*ec00*/  IMAD.MOV R13, RZ, RZ, -R7 ;  /* 0x000000ffff0d7224 */ /* 0x004fca00078e0a07 */
[----:B------:R-:W-:-:S04]  /*ec10*/  VIADDMNMX R13, R13, R6, 0xffffffff, !PT ;  /* 0xffffffff0d0d7446 */ /* 0x000fc80007800106 */
[----:B------:R-:W-:-:S04]  /*ec20*/  IADD3 R6, R7, R13, RZ ;  /* 0x0000000d07067210 */ /* 0x000fc80007ffe0ff */
[----:B------:R-:W-:-:S04]  /*ec30*/  LOP3.LUT R6, R6, 0x1, RZ, 0xc0, !PT ;  /* 0x0000000106067812 */ /* 0x000fc800078ec0ff */
[----:B------:R-:W-:Y:S01]  /*ec40*/  ISETP.NE.U32.AND P1, PT, R6, 0x1, PT ;  /* 0x000000010600780c */ /* 0x000fe20003f25070 */
[----:B------:R-:W-:-:S12]  /*ec50*/  VIADD R6, R7, 0xfffffffe ;  /* 0xfffffffe07067836 */ /* 0x000fd80000000000 */
[----:B------:R-:W-:Y:S05]  /*ec60*/  @P1 BRA `(.L_x_47) ;  /* 0x0000000400d81947 */ /* 0x000fea0003800000 */
[----:B------:R-:W-:Y:S01]  /*ec70*/  VIADD R7, R16, 0x1 ;  /* 0x0000000110077836 */ /* 0x000fe20000000000 */
[----:B------:R-:W-:Y:S04]  /*ec80*/  BSSY B0, `(.L_x_48) ;  /* 0x0000070000007945 */ /* 0x000fe80003800000 */
[----:B------:R-:W-:-:S04]  /*ec90*/  ISETP.NE.AND P1, PT, R7, 0x2, PT ;  /* 0x000000020700780c */ /* 0x000fc80003f25270 */
[----:B------:R-:W-:Y:S02]  /*eca0*/  SEL R12, RZ, 0x1, P1 ;  /* 0x00000001ff0c7807 */ /* 0x000fe40000800000 */
[----:B------:R-:W-:Y:S02]  /*ecb0*/  SEL R7, R7, RZ, P1 ;  /* 0x000000ff07077207 */ /* 0x000fe40000800000 */
[----:B------:R-:W-:Y:S01]  /*ecc0*/  LOP3.LUT R12, R17, R12, RZ, 0x3c, !PT ;  /* 0x0000000c110c7212 */ /* 0x000fe200078e3cff */
[----:B------:R-:W-:Y:S06]  /*ecd0*/  @!P6 BRA `(.L_x_49) ;  /* 0x0000000400a8e947 */ /* 0x000fec0003800000 */
[----:B------:R-:W-:Y:S01]  /*ece0*/  MOV R8, R5 ;  /* 0x0000000500087202 */ /* 0x000fe20000000f00 */
[----:B------:R-:W-:Y:S06]  /*ecf0*/  @!P0 BRA `(.L_x_50) ;  /* 0x0000000000488947 */ /* 0x000fec0003800000 */
[----:B------:R-:W1:Y:S01]  /*ed00*/  LDC R15, c[0x0][0x41c] ;  /* 0x00010700ff0f7b82 */ /* 0x000e620000000800 */
[----:B------:R-:W-:Y:S01]  /*ed10*/  ULDC.64 UR4, c[0x0][0x408] ;  /* 0x0001020000047ab9 */ /* 0x000fe20000000a00 */
[----:B------:R-:W-:Y:S01]  /*ed20*/  ULDC.64 UR6, c[0x0][0x208] ;  /* 0x0000820000067ab9 */ /* 0x000fe20000000a00 */
[----:B-1----:R-:W-:-:S13]  /*ed30*/  ISETP.NE.AND P1, PT, R15, 0x1, PT ;  /* 0x000000010f00780c */ /* 0x002fda0003f25270 */
[----:B------:R-:W1:Y:S02]  /*ed40*/  @P1 LDC.64 R8, c[0x0][0x420] ;  /* 0x00010800ff081b82 */ /* 0x000e640000000a00 */
[----:B-1----:R-:W-:-:S04]  /*ed50*/  @P1 IMAD.HI.U32 R14, R6, R8, RZ ;  /* 0x00000008060e1227 */ /* 0x002fc800078e00ff */
[----:B------:R-:W-:Y:S01]  /*ed60*/  IMAD.MOV.U32 R8, RZ, RZ, R6 ;  /* 0x000000ffff087224 */ /* 0x000fe200078e0006 */
[----:B------:R-:W-:Y:S01]  /*ed70*/  @P1 SHF.R.U32.HI R8, RZ, R9, R14 ;  /* 0x00000009ff081219 */ /* 0x000fe2000001160e */
[----:B------:R-:W-:-:S04]  /*ed80*/  IMAD R14, R11, UR4, RZ ;  /* 0x000000040b0e7c24 */ /* 0x000fc8000f8e02ff */
[----:B------:R-:W-:Y:S02]  /*ed90*/  IMAD.MOV R9, RZ, RZ, -R8 ;  /* 0x000000ffff097224 */ /* 0x000fe400078e0a08 */
[----:B------:R-:W-:Y:S02]  /*eda0*/  IMAD R14, R4, UR5, R14 ;  /* 0x00000005040e7c24 */ /* 0x000fe4000f8e020e */
[----:B------:R-:W-:Y:S01]  /*edb0*/  IMAD R6, R15, R9, R6 ;  /* 0x000000090f067224 */ /* 0x000fe200078e0206 */
[----:B------:R-:W-:-:S03]  /*edc0*/  SHF.R.S32.HI R9, RZ, 0x1f, R8 ;  /* 0x0000001fff097819 */ /* 0x000fc60000011408 */
[----:B------:R-:W-:-:S03]  /*edd0*/  IMAD.WIDE.U32 R8, R4, UR4, R8 ;  /* 0x0000000404087c25 */ /* 0x000fc6000f8e0008 */
[----:B------:R-:W-:Y:S02]  /*ede0*/  LEA R2, P1, R8, R2, 0x2 ;  /* 0x0000000208027211 */ /* 0x000fe400078210ff */
[----:B------:R-:W-:-:S04]  /*edf0*/  IADD3 R9, R14, R9, RZ ;  /* 0x000000090e097210 */ /* 0x000fc80007ffe0ff */
[----:B------:R-:W-:-:S05]  /*ee00*/  LEA.HI.X R3, R8, R3, R9, 0x2, P1 ;  /* 0x0000000308037211 */ /* 0x000fca00008f1409 */
[----:B------:R1:W5:Y:S02]  /*ee10*/  LDG.E R8, desc[UR6][R2.64] ;  /* 0x0000000602087981 */ /* 0x000364000c1e1900 */
.L_x_50:
[----:B-1----:R-:W1:Y:S01]  /*ee20*/  S2R R3, SR_CgaCtaId ;  /* 0x0000000000037919 */ /* 0x002e620000008800 */
[----:B------:R-:W-:-:S04]  /*ee30*/  MOV R2, 0x400 ;  /* 0x0000040000027802 */ /* 0x000fc80000000f00 */
[----:B-1----:R-:W-:Y:S02]  /*ee40*/  LEA R2, R3, R2, 0x18 ;  /* 0x0000000203027211 */ /* 0x002fe400078ec0ff */
[----:B------:R-:W-:-:S03]  /*ee50*/  SHF.L.U32 R3, R12, 0x1f, RZ ;  /* 0x0000001f0c037819 */ /* 0x000fc600000006ff */
[----:B------:R-:W-:-:S04]  /*ee60*/  IMAD R2, R7, 0x8, R2 ;  /* 0x0000000807027824 */ /* 0x000fc800078e0202 */
[----:B------:R-:W1:Y:S02]  /*ee70*/  SYNCS.PHASECHK.TRANS64.TRYWAIT P1, [R2+URZ+0x34840], R3 ;  /* 0x03484003020075a7 */ /* 0x000e64000802017f */
[----:B-1----:R-:W-:Y:S05]  /*ee80*/  @!P1 BRA `(.L_x_51) ;  /* 0x0000001c00b09947 */ /* 0x002fea0003800000 */
.L_x_97:
[----:B------:R-:W2:Y:S02]  /*ee90*/  S2R R9, SR_TID.X ;  /* 0x0000000000097919 */ /* 0x000ea40000002100 */
[----:B--2---:R-:W-:-:S04]  /*eea0*/  LOP3.LUT R9, R9, 0x7f, RZ, 0xc0, !PT ;  /* 0x0000007f09097812 */ /* 0x004fc800078ec0ff */
[----:B------:R-:W-:-:S13]  /*eeb0*/  ISETP.NE.AND P2, PT, R9, RZ, PT ;  /* 0x000000ff0900720c */ /* 0x000fda0003f45270 */
[----:B------:R-:W-:Y:S05]  /*eec0*/  @P2 BRA `(.L_x_52) ;  /* 0x00000000001c2947 */ /* 0x000fea0003800000 */
[----:B------:R-:W2:Y:S01]  /*eed0*/  S2R R9, SR_TID.X ;  /* 0x0000000000097919 */ /* 0x000ea20000002100 */
[----:B-1----:R-:W-:-:S04]  /*eee0*/  IMAD.MOV.U32 R3, RZ, RZ, 0xb000 ;  /* 0x0000b000ff037424 */ /* 0x002fc800078e00ff */
[----:B------:R3:W-:Y:S01]  /*eef0*/  SYNCS.ARRIVE.TRANS64 RZ, [R2+URZ+0x34830], R3 ;  /* 0x0348300302ff79a7 */ /* 0x0007e2000800003f */
[----:B--2---:R-:W-:-:S04]  /*ef00*/  LOP3.LUT R9, R9, 0x1f, RZ, 0xc0, !PT ;  /* 0x0000001f09097812 */ /* 0x004fc800078ec0ff */
[----:B------:R-:W-:-:S13]  /*ef10*/  ISETP.NE.AND P1, PT, R9, RZ, PT ;  /* 0x000000ff0900720c */ /* 0x000fda0003f25270 */
[----:B---3--:R-:W-:Y:S05]  /*ef20*/  @!P1 BRA `(.L_x_52) ;  /* 0x0000000000049947 */ /* 0x008fea0003800000 */
[----:B------:R-:W-:Y:S01]  /*ef30*/  BPT.TRAP 0x1 ;  /* 0x000000040000795c */ /* 0x000fe20000300000 */
.L_x_52:
[----:B------:R-:W2:Y:S01]  /*ef40*/  S2R R9, SR_CgaCtaId ;  /* 0x0000000000097919 */ /* 0x000ea20000008800 */
[----:B-1----:R-:W-:Y:S01]  /*ef50*/  MOV R3, 0x400 ;  /* 0x0000040000037802 */ /* 0x002fe20000000f00 */
        /* <DEDUP_REMOVED lines=8> */
[----:B------:R-:W-:Y:S01]  /*efe0*/  UMOV UR7, 0x14f00000 ;  /* 0x14f0000000077882 */ /* 0x000fe20000000000 */
[----:B------:R-:W-:-:S05]  /*eff0*/  UMOV UR16, 0x40 ;  /* 0x0000004000107882 */ /* 0x000fca0000000000 */
[----:B------:R-:W-:Y:S02]  /*f000*/  UIADD3 UR9, UR9, 0x34830, URZ ;  /* 0x0003483009097890 */ /* 0x000fe4000fffe03f */
[----:B------:R-:W-:Y:S01]  /*f010*/  UIMAD UR11, UR11, 0xb0, URZ ;  /* 0x000000b00b0b78a4 */ /* 0x000fe2000f8e023f */
[----:B--2---:R-:W-:-:S05]  /*f020*/  LEA R3, R9, R3, 0x18 ;  /* 0x0000000309037211 */ /* 0x004fca00078ec0ff */
[----:B------:R-:W-:-:S05]  /*f030*/  IMAD R2, R7, 0xb000, R3 ;  /* 0x0000b00007027824 */ /* 0x000fca00078e0203 */
[----:B------:R-:W-:Y:S02]  /*f040*/  R2UR UR8, R2 ;  /* 0x00000000020872ca */ /* 0x000fe400000e0000 */
[----:B------:R-:W-:Y:S02]  /*f050*/  IADD3 R2, R3, 0x34800, RZ ;  /* 0x0003480003027810 */ /* 0x000fe40007ffe0ff */
[----:B------:R-:W-:-:S03]  /*f060*/  SHF.L.U32 R3, R17, 0x1f, RZ ;  /* 0x0000001f11037819 */ /* 0x000fc600000006ff */
[----:B------:R-:W-:-:S06]  /*f070*/  IMAD R2, R16, 0x8, R2 ;  /* 0x0000000810027824 */ /* 0x000fcc00078e0202 */
[----:B------:R-:W-:Y:S02]  /*f080*/  UIADD3 UR14, UR8, 0x1e400, URZ ;  /* 0x0001e400080e7890 */ /* 0x000fe4000fffe03f */
[----:B------:R-:W-:-:S05]  /*f090*/  UIADD3 UR15, UR8, 0x23c00, URZ ;  /* 0x00023c00080f7890 */ /* 0x000fca000fffe03f */
[----:B------:R-:W-:Y:S02]  /*f0a0*/  UMOV UR8, UR14 ;  /* 0x0000000e00087c82 */ /* 0x000fe40008000000 */
[----:B------:R1:W-:Y:S02]  /*f0b0*/  UTMALDG.4D [UR8], [UR4], desc[UR6] ;  /* 0x00000608040075b4 */ /* 0x0003e40008019000 */
[----:B-1----:R-:W-:Y:S01]  /*f0c0*/  UMOV UR8, UR15 ;  /* 0x0000000f00087c82 */ /* 0x002fe20008000000 */
[----:B------:R-:W-:Y:S02]  /*f0d0*/  UMOV UR10, UR16 ;  /* 0x00000010000a7c82 */ /* 0x000fe40008000000 */
[----:B------:R1:W-:Y:S01]  /*f0e0*/  UTMALDG.4D [UR8], [UR4], desc[UR6] ;  /* 0x00000608040075b4 */ /* 0x0003e20008019000 */
[----:B------:R-:W2:Y:S02]  /*f0f0*/  SYNCS.PHASECHK.TRANS64.TRYWAIT P1, [R2+URZ+0x60], R3 ;  /* 0x00006003020075a7 */ /* 0x000ea4000802017f */
[----:B-12---:R-:W-:Y:S05]  /*f100*/  @!P1 BRA `(.L_x_53) ;  /* 0x0000001c00249947 */ /* 0x006fea0003800000 */
.L_x_98:
[----:B------:R-:W-:Y:S05]  /*f110*/  @P2 BRA `(.L_x_54) ;  /* 0x00000000002c2947 */ /* 0x000fea0003800000 */
[----:B------:R-:W2:Y:S01]  /*f120*/  S2R R9, SR_TID.X ;  /* 0x0000000000097919 */ /* 0x000ea20000002100 */
[----:B------:R-:W-:Y:S02]  /*f130*/  MOV R14, 0x400 ;  /* 0x00000400000e7802 */ /* 0x000fe40000000f00 */
[----:B-1----:R-:W-:Y:S01]  /*f140*/  MOV R3, 0xb000 ;  /* 0x0000b00000037802 */ /* 0x002fe20000000f00 */
[----:B------:R-:W1:Y:S01]  /*f150*/  S2R R15, SR_CgaCtaId ;  /* 0x00000000000f7919 */ /* 0x000e620000008800 */
[----:B--2---:R-:W-:-:S04]  /*f160*/  LOP3.LUT R9, R9, 0x1f, RZ, 0xc0, !PT ;  /* 0x0000001f09097812 */ /* 0x004fc800078ec0ff */
[----:B------:R-:W-:Y:S02]  /*f170*/  ISETP.NE.AND P1, PT, R9, RZ, PT ;  /* 0x000000ff0900720c */ /* 0x000fe40003f25270 */
[----:B-1----:R-:W-:-:S05]  /*f180*/  LEA R14, R15, R14, 0x18 ;  /* 0x0000000e0f0e7211 */ /* 0x002fca00078ec0ff */
[----:B------:R-:W-:-:S04]  /*f190*/  IMAD R2, R16, 0x8, R14 ;  /* 0x0000000810027824 */ /* 0x000fc800078e020e */
[----:B------:R2:W-:Y:S02]  /*f1a0*/  SYNCS.ARRIVE.TRANS64 RZ, [R2+URZ+0x34850], R3 ;  /* 0x0348500302ff79a7 */ /* 0x0005e4000800003f */
[----:B------:R-:W-:Y:S05]  /*f1b0*/  @!P1 BRA `(.L_x_54) ;  /* 0x0000000000049947 */ /* 0x000fea0003800000 */
[----:B------:R-:W-:Y:S01]  /*f1c0*/  BPT.TRAP 0x1 ;  /* 0x000000040000795c */ /* 0x000fe20000300000 */
.L_x_54:
[----:B------:R-:W3:Y:S01]  /*f1d0*/  S2R R9, SR_CgaCtaId ;  /* 0x0000000000097919 */ /* 0x000ee20000008800 */
[----:B-12---:R-:W-:Y:S01]  /*f1e0*/  MOV R3, 0x400 ;  /* 0x0000040000037802 */ /* 0x006fe20000000f00 */
[----:B------:R-:W-:Y:S01]  /*f1f0*/  UIADD3 UR4, UP0, UR36, 0x470, URZ ;  /* 0x0000047024047890 */ /* 0x000fe2000ff1e03f */
[----:B------:R-:W-:Y:S01]  /*f200*/  R2UR UR11, R18 ;  /* 0x00000000120b72ca */ /* 0x000fe200000e0000 */
[----:B------:R-:W-:Y:S01]  /*f210*/  UMOV UR10, URZ ;  /* 0x0000003f000a7c82 */ /* 0x000fe20008000000 */
[----:B------:R-:W-:Y:S01]  /*f220*/  R2UR UR13, R5 ;  /* 0x00000000050d72ca */ /* 0x000fe200000e0000 */
[----:B------:R-:W-:Y:S01]  /*f230*/  UIADD3.X UR5, URZ, UR37, URZ, UP0, !UPT ;  /* 0x000000253f057290 */ /* 0x000fe200087fe43f */
[----:B------:R-:W-:Y:S01]  /*f240*/  R2UR UR12, R0 ;  /* 0x00000000000c72ca */ /* 0x000fe200000e0000 */
[----:B------:R-:W-:Y:S01]  /*f250*/  UMOV UR6, 0x0 ;  /* 0x0000000000067882 */ /* 0x000fe20000000000 */
[----:B------:R-:W-:Y:S01]  /*f260*/  UMOV UR7, 0x14f00000 ;  /* 0x14f0000000077882 */ /* 0x000fe20000000000 */
[----:B------:R-:W-:Y:S01]  /*f270*/  UMOV UR15, 0x40 ;  /* 0x00000040000f7882 */ /* 0x000fe20000000000 */
[----:B------:R-:W-:Y:S01]  /*f280*/  IMAD.MOV.U32 R5, RZ, RZ, R8 ;  /* 0x000000ffff057224 */ /* 0x000fe200078e0008 */
[----:B------:R-:W-:-:S04]  /*f290*/  MOV R18, R6 ;  /* 0x0000000600127202 */ /* 0x000fc80000000f00 */
[----:B------:R-:W-:Y:S01]  /*f2a0*/  UIMAD UR11, UR11, 0xb0, URZ ;  /* 0x000000b00b0b78a4 */ /* 0x000fe2000f8e023f */
[----:B---3--:R-:W-:-:S05]  /*f2b0*/  LEA R3, R9, R3, 0x18 ;  /* 0x0000000309037211 */ /* 0x008fca00078ec0ff */
[----:B------:R-:W-:-:S05]  /*f2c0*/  IMAD R2, R16, 0x8, R3 ;  /* 0x0000000810027824 */ /* 0x000fca00078e0203 */
[----:B------:R-:W-:Y:S01]  /*f2d0*/  R2UR UR9, R2 ;  /* 0x00000000020972ca */ /* 0x000fe200000e0000 */
[----:B------:R-:W-:-:S05]  /*f2e0*/  IMAD R2, R16, 0xb000, R3 ;  /* 0x0000b00010027824 */ /* 0x000fca00078e0203 */
[----:B------:R-:W-:-:S07]  /*f2f0*/  R2UR UR14, R2 ;  /* 0x00000000020e72ca */ /* 0x000fce00000e0000 */
[----:B------:R-:W-:-:S06]  /*f300*/  UIADD3 UR9, UR9, 0x34850, URZ ;  /* 0x0003485009097890 */ /* 0x000fcc000fffe03f */
[----:B------:R-:W-:Y:S02]  /*f310*/  UIADD3 UR8, UR14, 0x400, URZ ;  /* 0x000004000e087890 */ /* 0x000fe4000fffe03f */
[----:B------:R-:W-:-:S07]  /*f320*/  UIADD3 UR14, UR14, 0x5c00, URZ ;  /* 0x00005c000e0e7890 */ /* 0x000fce000fffe03f */
[----:B------:R1:W-:Y:S02]  /*f330*/  UTMALDG.4D [UR8], [UR4], desc[UR6] ;  /* 0x00000608040075b4 */ /* 0x0003e40008019000 */
[----:B-1----:R-:W-:Y:S01]  /*f340*/  UMOV UR8, UR14 ;  /* 0x0000000e00087c82 */ /* 0x002fe20008000000 */
[----:B------:R-:W-:Y:S02]  /*f350*/  UMOV UR10, UR15 ;  /* 0x0000000f000a7c82 */ /* 0x000fe40008000000 */
[----:B------:R1:W-:Y:S02]  /*f360*/  UTMALDG.4D [UR8], [UR4], desc[UR6] ;  /* 0x00000608040075b4 */ /* 0x0003e40008019000 */
[----:B-1----:R-:W-:Y:S01]  /*f370*/  NOP ;  /* 0x0000000000007918 */ /* 0x002fe20000000000 */
.L_x_49:
[----:B------:R-:W-:Y:S05]  /*f380*/  BSYNC B0 ;  /* 0x0000000000007941 */ /* 0x000fea0003800000 */
.L_x_48:
[----:B------:R-:W2:Y:S01]  /*f390*/  LDL.LU R2, [R1+0xc] ;  /* 0x00000c0001027983 */ /* 0x000ea20000300800 */
[----:B------:R-:W-:Y:S01]  /*f3a0*/  IMAD.MOV.U32 R16, RZ, RZ, R7 ;  /* 0x000000ffff107224 */ /* 0x000fe200078e0007 */
[----:B------:R-:W-:Y:S01]  /*f3b0*/  MOV R17, R12 ;  /* 0x0000000c00117202 */ /* 0x000fe20000000f00 */
[----:B--2---:R-:W-:-:S07]  /*f3c0*/  VIADD R6, R2, 0xfffffffd ;  /* 0xfffffffd02067836 */ /* 0x004fce0000000000 */
.L_x_47:
[----:B------:R-:W-:Y:S01]  /*f3d0*/  IMAD.MOV R13, RZ, RZ, -R13 ;  /* 0x000000ffff0d7224 */ /* 0x000fe200078e0a0d */
[----:B------:R-:W-:Y:S04]  /*f3e0*/  BSSY B0, `(.L_x_46) ;  /* 0x00000e4000007945 */ /* 0x000fe80003800000 */
[----:B------:R-:W-:-:S13]  /*f3f0*/  ISETP.NE.AND P1, PT, R10, R13, PT ;  /* 0x0000000d0a00720c */ /* 0x000fda0003f25270 */
[----:B------:R-:W-:Y:S05]  /*f400*/  @!P1 BRA `(.L_x_55) ;  /* 0x0000000c00849947 */ /* 0x000fea0003800000 */
[----:B------:R-:W-:-:S07]  /*f410*/  IMAD.MOV.U32 R8, RZ, RZ, R5 ;  /* 0x000000ffff087224 */ /* 0x000fce00078e0005 */
.L_x_70:
[----:B------:R-:W-:Y:S01]  /*f420*/  IADD3 R7, R16, 0x1, RZ ;  /* 0x0000000110077810 */ /* 0x000fe20007ffe0ff */
[----:B------:R-:W-:Y:S03]  /*f430*/  BSSY B1, `(.L_x_56) ;  /* 0x000006c000017945 */ /* 0x000fe60003800000 */
[----:B------:R-:W-:-:S04]  /*f440*/  ISETP.NE.AND P1, PT, R7, 0x2, PT ;  /* 0x000000020700780c */ /* 0x000fc80003f25270 */
[----:B------:R-:W-:Y:S02]  /*f450*/  SEL R10, RZ, 0x1, P1 ;  /* 0x00000001ff0a7807 */ /* 0x000fe40000800000 */
[----:B------:R-:W-:Y:S02]  /*f460*/  SEL R7, R7, RZ, P1 ;  /* 0x000000ff07077207 */ /* 0x000fe40000800000 */
[----:B------:R-:W-:Y:S01]  /*f470*/  LOP3.LUT R10, R17, R10, RZ, 0x3c, !PT ;  /* 0x0000000a110a7212 */ /* 0x000fe200078e3cff */
[----:B------:R-:W-:Y:S06]  /*f480*/  @!P6 BRA `(.L_x_57) ;  /* 0x000000040098e947 */ /* 0x000fec0003800000 */
[----:B------:R-:W-:Y:S01]  /*f490*/  IMAD.MOV.U32 R12, RZ, RZ, R6 ;  /* 0x000000ffff0c7224 */ /* 0x000fe200078e0006 */
[----:B------:R-:W-:Y:S06]  /*f4a0*/  @!P0 BRA `(.L_x_58) ;  /* 0x00000000004c8947 */ /* 0x000fec0003800000 */
[----:B------:R-:W1:Y:S01]  /*f4b0*/  LDC R9, c[0x0][0x41c] ;  /* 0x00010700ff097b82 */ /* 0x000e620000000800 */
[----:B------:R-:W-:Y:S01]  /*f4c0*/  ULDC.64 UR4, c[0x0][0x408] ;  /* 0x0001020000047ab9 */ /* 0x000fe20000000a00 */
[----:B------:R-:W-:Y:S01]  /*f4d0*/  ULDC.64 UR6, c[0x0][0x208] ;  /* 0x0000820000067ab9 */ /* 0x000fe20000000a00 */
[----:B------:R-:W-:-:S04]  /*f4e0*/  IMAD R13, R11, UR4, RZ ;  /* 0x000000040b0d7c24 */ /* 0x000fc8000f8e02ff */
[----:B------:R-:W-:Y:S01]  /*f4f0*/  IMAD R13, R4, UR5, R13 ;  /* 0x00000005040d7c24 */ /* 0x000fe2000f8e020d */
[----:B-1----:R-:W-:-:S13]  /*f500*/  ISETP.NE.AND P1, PT, R9, 0x1, PT ;  /* 0x000000010900780c */ /* 0x002fda0003f25270 */
[----:B------:R-:W1:Y:S02]  /*f510*/  @P1 LDC.64 R2, c[0x0][0x420] ;  /* 0x00010800ff021b82 */ /* 0x000e640000000a00 */
[----:B-1----:R-:W-:-:S04]  /*f520*/  @P1 IMAD.HI.U32 R8, R6, R2, RZ ;  /* 0x0000000206081227 */ /* 0x002fc800078e00ff */
[----:B------:R-:W-:Y:S01]  /*f530*/  IMAD.MOV.U32 R2, RZ, RZ, R6 ;  /* 0x000000ffff027224 */ /* 0x000fe200078e0006 */
[----:B------:R-:W-:-:S04]  /*f540*/  @P1 SHF.R.U32.HI R2, RZ, R3, R8 ;  /* 0x00000003ff021219 */ /* 0x000fc80000011608 */
[----:B------:R-:W-:Y:S02]  /*f550*/  IADD3 R12, -R2, RZ, RZ ;  /* 0x000000ff020c7210 */ /* 0x000fe40007ffe1ff */
[----:B------:R-:W-:-:S03]  /*f560*/  SHF.R.S32.HI R3, RZ, 0x1f, R2 ;  /* 0x0000001fff037819 */ /* 0x000fc60000011402 */
[----:B------:R-:W-:Y:S02]  /*f570*/  IMAD R12, R9, R12, R6 ;  /* 0x0000000c090c7224 */ /* 0x000fe400078e0206 */
[----:B------:R-:W1:Y:S01]  /*f580*/  LDC.64 R8, c[0x0][0x3f8] ;  /* 0x0000fe00ff087b82 */ /* 0x000e620000000a00 */
[----:B------:R-:W-:-:S04]  /*f590*/  IMAD.WIDE.U32 R2, R4, UR4, R2 ;  /* 0x0000000404027c25 */ /* 0x000fc8000f8e0002 */
[----:B------:R-:W-:Y:S01]  /*f5a0*/  IMAD.IADD R13, R13, 0x1, R3 ;  /* 0x000000010d0d7824 */ /* 0x000fe200078e0203 */
[----:B-1----:R-:W-:-:S04]  /*f5b0*/  LEA R8, P1, R2, R8, 0x2 ;  /* 0x0000000802087211 */ /* 0x002fc800078210ff */
[----:B------:R-:W-:-:S05]  /*f5c0*/  LEA.HI.X R9, R2, R9, R13, 0x2, P1 ;  /* 0x0000000902097211 */ /* 0x000fca00008f140d */
[----:B------:R1:W5:Y:S04]  /*f5d0*/  LDG.E R8, desc[UR6][R8.64] ;  /* 0x0000000608087981 */ /* 0x000368000c1e1900 */
.L_x_58:
[----:B------:R-:W2:Y:S01]  /*f5e0*/  S2R R3, SR_CgaCtaId ;  /* 0x0000000000037919 */ /* 0x000ea20000008800 */
[----:B------:R-:W-:-:S04]  /*f5f0*/  MOV R2, 0x400 ;  /* 0x0000040000027802 */ /* 0x000fc80000000f00 */
[----:B--2---:R-:W-:Y:S02]  /*f600*/  LEA R2, R3, R2, 0x18 ;  /* 0x0000000203027211 */ /* 0x004fe400078ec0ff */
[----:B------:R-:W-:-:S03]  /*f610*/  SHF.L.U32 R3, R10, 0x1f, RZ ;  /* 0x0000001f0a037819 */ /* 0x000fc600000006ff */
[----:B------:R-:W-:-:S04]  /*f620*/  IMAD R2, R7, 0x8, R2 ;  /* 0x0000000807027824 */ /* 0x000fc800078e0202 */
[----:B------:R-:W2:Y:S02]  /*f630*/  SYNCS.PHASECHK.TRANS64.TRYWAIT P1, [R2+URZ+0x34840], R3 ;  /* 0x03484003020075a7 */ /* 0x000ea4000802017f */
[----:B--2---:R-:W-:Y:S05]  /*f640*/  @!P1 BRA `(.L_x_59) ;  /* 0x0000001400e89947 */ /* 0x004fea0003800000 */
.L_x_99:
[----:B-1----:R-:W1:Y:S02]  /*f650*/  S2R R9, SR_TID.X ;  /* 0x0000000000097919 */ /* 0x002e640000002100 */
[----:B-1----:R-:W-:-:S04]  /*f660*/  LOP3.LUT R9, R9, 0x7f, RZ, 0xc0, !PT ;  /* 0x0000007f09097812 */ /* 0x002fc800078ec0ff */
[----:B------:R-:W-:-:S13]  /*f670*/  ISETP.NE.AND P2, PT, R9, RZ, PT ;  /* 0x000000ff0900720c */ /* 0x000fda0003f45270 */
[----:B------:R-:W-:Y:S05]  /*f680*/  @P2 BRA `(.L_x_60) ;  /* 0x00000000001c2947 */ /* 0x000fea0003800000 */
[----:B------:R-:W1:Y:S01]  /*f690*/  S2R R9, SR_TID.X ;  /* 0x0000000000097919 */ /* 0x000e620000002100 */
[----:B--2---:R-:W-:-:S04]  /*f6a0*/  MOV R3, 0xb000 ;  /* 0x0000b00000037802 */ /* 0x004fc80000000f00 */
[----:B------:R3:W-:Y:S01]  /*f6b0*/  SYNCS.ARRIVE.TRANS64 RZ, [R2+URZ+0x34830], R3 ;  /* 0x0348300302ff79a7 */ /* 0x0007e2000800003f */
[----:B-1----:R-:W-:-:S04]  /*f6c0*/  LOP3.LUT R9, R9, 0x1f, RZ, 0xc0, !PT ;  /* 0x0000001f09097812 */ /* 0x002fc800078ec0ff */
[----:B------:R-:W-:-:S13]  /*f6d0*/  ISETP.NE.AND P1, PT, R9, RZ, PT ;  /* 0x000000ff0900720c */ /* 0x000fda0003f25270 */
[----:B---3--:R-:W-:Y:S05]  /*f6e0*/  @!P1 BRA `(.L_x_60) ;  /* 0x0000000000049947 */ /* 0x008fea0003800000 */
[----:B------:R-:W-:Y:S01]  /*f6f0*/  BPT.TRAP 0x1 ;  /* 0x000000040000795c */ /* 0x000fe20000300000 */
.L_x_60:
[----:B------:R-:W1:Y:S01]  /*f700*/  S2R R9, SR_CgaCtaId ;  /* 0x0000000000097919 */ /* 0x000e620000008800 */
        /* <DEDUP_REMOVED lines=10> */
[----:B------:R-:W-:Y:S01]  /*f7b0*/  UMOV UR16, 0x40 ;  /* 0x0000004000107882 */ /* 0x000fe20000000000 */
[----:B------:R-:W-:-:S04]  /*f7c0*/  SHF.L.U32 R17, R17, 0x1f, RZ ;  /* 0x0000001f11117819 */ /* 0x000fc800000006ff */
[----:B------:R-:W-:Y:S02]  /*f7d0*/  UIADD3 UR9, UR9, 0x34830, URZ ;  /* 0x0003483009097890 */ /* 0x000fe4000fffe03f */
[----:B------:R-:W-:Y:S01]  /*f7e0*/  UIMAD UR11, UR11, 0xb0, URZ ;  /* 0x000000b00b0b78a4 */ /* 0x000fe2000f8e023f */
[----:B-1----:R-:W-:-:S05]  /*f7f0*/  LEA R3, R9, R3, 0x18 ;  /* 0x0000000309037211 */ /* 0x002fca00078ec0ff */
[----:B------:R-:W-:Y:S02]  /*f800*/  IMAD R2, R7, 0xb000, R3 ;  /* 0x0000b00007027824 */ /* 0x000fe400078e0203 */
[----:B------:R-:W-:-:S03]  /*f810*/  VIADD R3, R3, 0x34800 ;  /* 0x0003480003037836 */ /* 0x000fc60000000000 */
[----:B------:R-:W-:Y:S01]  /*f820*/  R2UR UR8, R2 ;  /* 0x00000000020872ca */ /* 0x000fe200000e0000 */
[----:B------:R-:W-:-:S12]  /*f830*/  IMAD R2, R16, 0x8, R3 ;  /* 0x0000000810027824 */ /* 0x000fd800078e0203 */
        /* <DEDUP_REMOVED lines=9> */
.L_x_100:
[----:B------:R-:W-:Y:S05]  /*f8d0*/  @P2 BRA `(.L_x_62) ;  /* 0x00000000001c2947 */ /* 0x000fea0003800000 */
[----:B------:R-:W2:Y:S01]  /*f8e0*/  S2R R9, SR_TID.X ;  /* 0x0000000000097919 */ /* 0x000ea20000002100 */
[----:B------:R-:W-:-:S04]  /*f8f0*/  MOV R3, 0xb000 ;  /* 0x0000b00000037802 */ /* 0x000fc80000000f00 */
[----:B------:R3:W-:Y:S01]  /*f900*/  SYNCS.ARRIVE.TRANS64 RZ, [R2+URZ+0x50], R3 ;  /* 0x0000500302ff79a7 */ /* 0x0007e2000800003f */
[----:B--2---:R-:W-:-:S04]  /*f910*/  LOP3.LUT R9, R9, 0x1f, RZ, 0xc0, !PT ;  /* 0x0000001f09097812 */ /* 0x004fc800078ec0ff */
[----:B------:R-:W-:-:S13]  /*f920*/  ISETP.NE.AND P1, PT, R9, RZ, PT ;  /* 0x000000ff0900720c */ /* 0x000fda0003f25270 */
[----:B---3--:R-:W-:Y:S05]  /*f930*/  @!P1 BRA `(.L_x_62) ;  /* 0x0000000000049947 */ /* 0x008fea0003800000 */
[----:B------:R-:W-:Y:S01]  /*f940*/  BPT.TRAP 0x1 ;  /* 0x000000040000795c */ /* 0x000fe20000300000 */
.L_x_62:
[----:B------:R-:W2:Y:S01]  /*f950*/  S2R R9, SR_CgaCtaId ;  /* 0x0000000000097919 */ /* 0x000ea20000008800 */
[----:B------:R-:W-:Y:S01]  /*f960*/  MOV R3, 0x400 ;  /* 0x0000040000037802 */ /* 0x000fe20000000f00 */
[----:B------:R-:W-:Y:S01]  /*f970*/  UIADD3 UR4, UP0, UR36, 0x470, URZ ;  /* 0x0000047024047890 */ /* 0x000fe2000ff1e03f */
[----:B------:R-:W-:Y:S01]  /*f980*/  R2UR UR11, R18 ;  /* 0x00000000120b72ca */ /* 0x000fe200000e0000 */
[----:B------:R-:W-:Y:S01]  /*f990*/  UMOV UR10, URZ ;  /* 0x0000003f000a7c82 */ /* 0x000fe20008000000 */
[----:B------:R-:W-:Y:S01]  /*f9a0*/  R2UR UR9, R2 ;  /* 0x00000000020972ca */ /* 0x000fe200000e0000 */
[----:B------:R-:W-:Y:S01]  /*f9b0*/  UIADD3.X UR5, URZ, UR37, URZ, UP0, !UPT ;  /* 0x000000253f057290 */ /* 0x000fe200087fe43f */
[----:B------:R-:W-:Y:S01]  /*f9c0*/  R2UR UR13, R5 ;  /* 0x00000000050d72ca */ /* 0x000fe200000e0000 */
[----:B------:R-:W-:Y:S01]  /*f9d0*/  UMOV UR7, 0x14f00000 ;  /* 0x14f0000000077882 */ /* 0x000fe20000000000 */
[----:B------:R-:W-:Y:S01]  /*f9e0*/  R2UR UR12, R0 ;  /* 0x00000000000c72ca */ /* 0x000fe200000e0000 */
[----:B------:R-:W-:Y:S01]  /*f9f0*/  UMOV UR15, 0x40 ;  /* 0x00000040000f7882 */ /* 0x000fe20000000000 */
[----:B------:R-:W-:-:S02]  /*fa00*/  IMAD.MOV.U32 R18, RZ, RZ, R12 ;  /* 0x000000ffff127224 */ /* 0x000fc400078e000c */
[----:B------:R-:W-:-:S03]  /*fa10*/  IMAD.MOV.U32 R5, RZ, RZ, R8 ;  /* 0x000000ffff057224 */ /* 0x000fc600078e0008 */
[----:B------:R-:W-:Y:S02]  /*fa20*/  UIMAD UR11, UR11, 0xb0, URZ ;  /* 0x000000b00b0b78a4 */ /* 0x000fe4000f8e023f */
[----:B------:R-:W-:Y:S01]  /*fa30*/  UIADD3 UR9, UR9, 0x50, URZ ;  /* 0x0000005009097890 */ /* 0x000fe2000fffe03f */
[----:B--2---:R-:W-:-:S05]  /*fa40*/  LEA R3, R9, R3, 0x18 ;  /* 0x0000000309037211 */ /* 0x004fca00078ec0ff */
        /* <DEDUP_REMOVED lines=10> */
.L_x_57:
[----:B------:R-:W-:Y:S05]  /*faf0*/  BSYNC B1 ;  /* 0x0000000000017941 */ /* 0x000fea0003800000 */
.L_x_56:
[----:B------:R-:W-:Y:S01]  /*fb00*/  IADD3 R16, R7, 0x1, RZ ;  /* 0x0000000107107810 */ /* 0x000fe20007ffe0ff */
[----:B------:R-:W-:Y:S03]  /*fb10*/  BSSY B1, `(.L_x_63) ;  /* 0x000006d000017945 */ /* 0x000fe60003800000 */
[----:B------:R-:W-:-:S04]  /*fb20*/  ISETP.NE.AND P1, PT, R16, 0x2, PT ;  /* 0x000000021000780c */ /* 0x000fc80003f25270 */
[----:B-1----:R-:W-:Y:S02]  /*fb30*/  SEL R17, RZ, 0x1, P1 ;  /* 0x00000001ff117807 */ /* 0x002fe40000800000 */
[----:B------:R-:W-:Y:S02]  /*fb40*/  SEL R16, R16, RZ, P1 ;  /* 0x000000ff10107207 */ /* 0x000fe40000800000 */
[----:B------:R-:W-:Y:S01]  /*fb50*/  LOP3.LUT R17, R10, R17, RZ, 0x3c, !PT ;  /* 0x000000110a117212 */ /* 0x000fe200078e3cff */
[----:B------:R-:W-:Y:S06]  /*fb60*/  @!P6 BRA `(.L_x_64) ;  /* 0x00000004009ce947 */ /* 0x000fec0003800000 */
[----:B------:R-:W-:Y:S01]  /*fb70*/  VIADD R12, R6, 0xffffffff ;  /* 0xffffffff060c7836 */ /* 0x000fe20000000000 */
        /* <DEDUP_REMOVED lines=11> */
[----:B------:R-:W-:-:S05]  /*fc30*/  IADD3 R3, -R2, RZ, RZ ;  /* 0x000000ff02037210 */ /* 0x000fca0007ffe1ff */
[----:B------:R-:W-:Y:S01]  /*fc40*/  IMAD R12, R8, R3, R12 ;  /* 0x00000003080c7224 */ /* 0x000fe200078e020c */
[--C-:B------:R-:W-:Y:S01]  /*fc50*/  SHF.R.S32.HI R3, RZ, 0x1f, R2.reuse ;  /* 0x0000001fff037819 */ /* 0x100fe20000011402 */
[----:B------:R-:W1:Y:S02]  /*fc60*/  LDC.64 R8, c[0x0][0x3f8] ;  /* 0x0000fe00ff087b82 */ /* 0x000e640000000a00 */
[----:B------:R-:W-:-:S04]  /*fc70*/  IMAD.WIDE.U32 R2, R4, UR4, R2 ;  /* 0x0000000404027c25 */ /* 0x000fc8000f8e0002 */
[----:B------:R-:W-:Y:S01]  /*fc80*/  IMAD.IADD R13, R13, 0x1, R3 ;  /* 0x000000010d0d7824 */ /* 0x000fe200078e0203 */
[----:B-1----:R-:W-:-:S04]  /*fc90*/  LEA R8, P1, R2, R8, 0x2 ;  /* 0x0000000802087211 */ /* 0x002fc800078210ff */
[----:B------:R-:W-:-:S05]  /*fca0*/  LEA.HI.X R9, R2, R9, R13, 0x2, P1 ;  /* 0x0000000902097211 */ /* 0x000fca00008f140d */
[----:B------:R1:W5:Y:S04]  /*fcb0*/  LDG.E R8, desc[UR6][R8.64] ;  /* 0x0000000608087981 */ /* 0x000368000c1e1900 */
.L_x_65:
[----:B------:R-:W2:Y:S01]  /*fcc0*/  S2R R3, SR_CgaCtaId ;  /* 0x0000000000037919 */ /* 0x000ea20000008800 */
[----:B------:R-:W-:-:S04]  /*fcd0*/  MOV R2, 0x400 ;  /* 0x0000040000027802 */ /* 0x000fc80000000f00 */
[----:B--2---:R-:W-:Y:S02]  /*fce0*/  LEA R2, R3, R2, 0x18 ;  /* 0x0000000203027211 */ /* 0x004fe400078ec0ff */
[----:B------:R-:W-:-:S03]  /*fcf0*/  SHF.L.U32 R3, R17, 0x1f, RZ ;  /* 0x0000001f11037819 */ /* 0x000fc600000006ff */
[----:B------:R-:W-:-:S04]  /*fd00*/  IMAD R2, R16, 0x8, R2 ;  /* 0x0000000810027824 */ /* 0x000fc800078e0202 */
[----:B------:R-:W2:Y:S02]  /*fd10*/  SYNCS.PHASECHK.TRANS64.TRYWAIT P1, [R2+URZ+0x34840], R3 ;  /* 0x03484003020075a7 */ /* 0x000ea4000802017f */
[----:B--2---:R-:W-:Y:S05]  /*fd20*/  @!P1 BRA `(.L_x_66) ;  /* 0x0000001000589947 */ /* 0x004fea0003800000 */
.L_x_101:
        /* <DEDUP_REMOVED lines=11> */
.L_x_67:
[----:B------:R-:W1:Y:S01]  /*fde0*/  S2R R13, SR_CgaCtaId ;  /* 0x00000000000d7919 */ /* 0x000e620000008800 */
[----:B------:R-:W-:Y:S01]  /*fdf0*/  MOV R9, 0x400 ;  /* 0x0000040000097802 */ /* 0x000fe20000000f00 */
[----:B------:R-:W-:Y:S01]  /*fe00*/  UIADD3 UR4, UP0, UR36, 0x370, URZ ;  /* 0x0000037024047890 */ /* 0x000fe2000ff1e03f */
[----:B------:R-:W-:Y:S01]  /*fe10*/  R2UR UR11, R12 ;  /* 0x000000000c0b72ca */ /* 0x000fe200000e0000 */
[----:B------:R-:W-:Y:S01]  /*fe20*/  UMOV UR10, URZ ;  /* 0x0000003f000a7c82 */ /* 0x000fe20008000000 */
[----:B------:R-:W-:Y:S01]  /*fe30*/  R2UR UR12, R0 ;  /* 0x00000000000c72ca */ /* 0x000fe200000e0000 */
[----:B------:R-:W-:Y:S01]  /*fe40*/  UIADD3.X UR5, URZ, UR37, URZ, UP0, !UPT ;  /* 0x000000253f057290 */ /* 0x000fe200087fe43f */
[----:B-----5:R-:W-:Y:S01]  /*fe50*/  R2UR UR13, R8 ;  /* 0x00000000080d72ca */ /* 0x020fe200000e0000 */
[----:B------:R-:W-:Y:S01]  /*fe60*/  UMOV UR6, 0x0 ;  /* 0x0000000000067882 */ /* 0x000fe20000000000 */
[----:B------:R-:W-:Y:S01]  /*fe70*/  UMOV UR7, 0x14f00000 ;  /* 0x14f0000000077882 */ /* 0x000fe20000000000 */
[----:B------:R-:W-:-:S06]  /*fe80*/  UMOV UR16, 0x40 ;  /* 0x0000004000107882 */ /* 0x000fcc0000000000 */
[----:B------:R-:W-:Y:S01]  /*fe90*/  UIMAD UR11, UR11, 0xb0, URZ ;  /* 0x000000b00b0b78a4 */ /* 0x000fe2000f8e023f */
[----:B-1----:R-:W-:-:S05]  /*fea0*/  LEA R9, R13, R9, 0x18 ;  /* 0x000000090d097211 */ /* 0x002fca00078ec0ff */
[----:B--2---:R-:W-:-:S04]  /*feb0*/  VIADD R2, R9, 0x34800 ;  /* 0x0003480009027836 */ /* 0x004fc80000000000 */
[----:B------:R-:W-:Y:S01]  /*fec0*/  IMAD R3, R16, 0x8, R2 ;  /* 0x0000000810037824 */ /* 0x000fe200078e0202 */
[----:B------:R-:W-:-:S04]  /*fed0*/  LEA R2, R7, R2, 0x3 ;  /* 0x0000000207027211 */ /* 0x000fc800078e18ff */
[----:B------:R-:W-:Y:S01]  /*fee0*/  R2UR UR9, R3 ;  /* 0x00000000030972ca */ /* 0x000fe200000e0000 */
[----:B------:R-:W-:-:S05]  /*fef0*/  IMAD R3, R16, 0xb000, R9 ;  /* 0x0000b00010037824 */ /* 0x000fca00078e0209 */
[----:B------:R-:W-:Y:S02]  /*ff00*/  R2UR UR8, R3 ;  /* 0x00000000030872ca */ /* 0x000fe400000e0000 */
[----:B------:R-:W-:-:S05]  /*ff10*/  SHF.L.U32 R3, R10, 0x1f, RZ ;  /* 0x0000001f0a037819 */ /* 0x000fca00000006ff */
[----:B------:R-:W-:-:S06]  /*ff20*/  UIADD3 UR9, UR9, 0x30, URZ ;  /* 0x0000003009097890 */ /* 0x000fcc000fffe03f */
        /* <DEDUP_REMOVED lines=9> */
.L_x_102:
        /* <DEDUP_REMOVED lines=8> */
.L_x_69:
        /* <DEDUP_REMOVED lines=11> */
[----:B------:R-:W-:Y:S01]  /*100f0*/  UMOV UR15, 0x40 ;  /* 0x00000040000f7882 */ /* 0x000fe20000000000 */
[----:B------:R-:W-:Y:S01]  /*10100*/  IMAD.MOV.U32 R18, RZ, RZ, R12 ;  /* 0x000000ffff127224 */ /* 0x000fe200078e000c */
[----:B------:R-:W-:-:S03]  /*10110*/  MOV R5, R8 ;  /* 0x0000000800057202 */ /* 0x000fc60000000f00 */
[----:B------:R-:W-:Y:S02]  /*10120*/  UIMAD UR11, UR11, 0xb0, URZ ;  /* 0x000000b00b0b78a4 */ /* 0x000fe4000f8e023f */
[----:B------:R-:W-:Y:S01]  /*10130*/  UIADD3 UR9, UR9, 0x50, URZ ;  /* 0x0000005009097890 */ /* 0x000fe2000fffe03f */
[----:B--2---:R-:W-:-:S05]  /*10140*/  LEA R3, R9, R3, 0x18 ;  /* 0x0000000309037211 */ /* 0x004fca00078ec0ff */
[----:B------:R-:W-:-:S05]  /*10150*/  IMAD R7, R7, 0xb000, R3 ;  /* 0x0000b00007077824 */ /* 0x000fca00078e0203 */
[----:B------:R-:W-:-:S13]  /*10160*/  R2UR UR14, R7 ;  /* 0x00000000070e72ca */ /* 0x000fda00000e0000 */
[----:B------:R-:W-:Y:S02]  /*10170*/  UIADD3 UR8, UR14, 0x400, URZ ;  /* 0x000004000e087890 */ /* 0x000fe4000fffe03f */
[----:B------:R-:W-:-:S07]  /*10180*/  UIADD3 UR14, UR14, 0x5c00, URZ ;  /* 0x00005c000e0e7890 */ /* 0x000fce000fffe03f */
[----:B------:R1:W-:Y:S02]  /*10190*/  UTMALDG.4D [UR8], [UR4], desc[UR6] ;  /* 0x00000608040075b4 */ /* 0x0003e40008019000 */
[----:B-1----:R-:W-:Y:S01]  /*101a0*/  UMOV UR8, UR14 ;  /* 0x0000000e00087c82 */ /* 0x002fe20008000000 */
[----:B------:R-:W-:Y:S02]  /*101b0*/  UMOV UR10, UR15 ;  /* 0x0000000f000a7c82 */ /* 0x000fe40008000000 */
[----:B------:R1:W-:Y:S02]  /*101c0*/  UTMALDG.4D [UR8], [UR4], desc[UR6] ;  /* 0x00000608040075b4 */ /* 0x0003e40008019000 */
[----:B-1----:R-:W-:Y:S01]  /*101d0*/  NOP ;  /* 0x0000000000007918 */ /* 0x002fe20000000000 */
.L_x_64:
[----:B------:R-:W-:Y:S05]  /*101e0*/  BSYNC B1 ;  /* 0x0000000000017941 */ /* 0x000fea0003800000 */
.L_x_63:
[C---:B------:R-:W-:Y:S01]  /*101f0*/  ISETP.GT.AND P1, PT, R6.reuse, 0x1, PT ;  /* 0x000000010600780c */ /* 0x040fe20003f24270 */
[----:B------:R-:W-:-:S12]  /*10200*/  VIADD R6, R6, 0xfffffffe ;  /* 0xfffffffe06067836 */ /* 0x000fd80000000000 */
[----:B------:R-:W-:Y:S05]  /*10210*/  @P1 BRA `(.L_x_70) ;  /* 0xfffffff000801947 */ /* 0x000fea000383ffff */
.L_x_55:
[----:B------:R-:W-:Y:S05]  /*10220*/  BSYNC B0 ;  /* 0x0000000000007941 */ /* 0x000fea0003800000 */
.L_x_46:
[----:B------:R-:W-:Y:S04]  /*10230*/  BSSY B0, `(.L_x_71) ;  /* 0x000002c000007945 */ /* 0x000fe80003800000 */
[----:B------:R-:W-:Y:S05]  /*10240*/  @!P6 BRA `(.L_x_72) ;  /* 0x0000000000a8e947 */ /* 0x000fea0003800000 */
[----:B------:R-:W2:Y:S01]  /*10250*/  S2R R3, SR_CgaCtaId ;  /* 0x0000000000037919 */ /* 0x000ea20000008800 */
[----:B------:R-:W-:Y:S01]  /*10260*/  MOV R2, 0x400 ;  /* 0x0000040000027802 */ /* 0x000fe20000000f00 */
[----:B------:R-:W3:Y:S03]  /*10270*/  S2R R4, SR_TID.X ;  /* 0x0000000000047919 */ /* 0x000ee60000002100 */
[----:B--2---:R-:W-:Y:S02]  /*10280*/  LEA R2, R3, R2, 0x18 ;  /* 0x0000000203027211 */ /* 0x004fe400078ec0ff */
[----:B---3--:R-:W-:-:S03]  /*10290*/  LOP3.LUT R4, R4, 0x7f, RZ, 0xc0, !PT ;  /* 0x0000007f04047812 */ /* 0x008fc600078ec0ff */
[----:B------:R-:W-:Y:S01]  /*102a0*/  IMAD R3, R16, 0x8, R2 ;  /* 0x0000000810037824 */ /* 0x000fe200078e0202 */
[----:B------:R-:W-:Y:S02]  /*102b0*/  SHF.L.U32 R2, R17, 0x1f, RZ ;  /* 0x0000001f11027819 */ /* 0x000fe400000006ff */
[----:B------:R-:W-:Y:S02]  /*102c0*/  ISETP.NE.AND P1, PT, R4, RZ, PT ;  /* 0x000000ff0400720c */ /* 0x000fe40003f25270 */
[----:B------:R-:W2:Y:S02]  /*102d0*/  SYNCS.PHASECHK.TRANS64.TRYWAIT P0, [R3+URZ+0x34860], R2 ;  /* 0x03486002030075a7 */ /* 0x000ea4000800017f */
[----:B--2---:R-:W-:Y:S09]  /*102e0*/  @!P0 BRA `(.L_x_73) ;  /* 0x0000000c00108947 */ /* 0x004ff20003800000 */
.L_x_103:
[----:B------:R-:W-:Y:S05]  /*102f0*/  @P1 BRA `(.L_x_74) ;  /* 0x00000000001c1947 */ /* 0x000fea0003800000 */
[----:B------:R-:W3:Y:S01]  /*10300*/  S2R R4, SR_TID.X ;  /* 0x0000000000047919 */ /* 0x000ee20000002100 */
[----:B--2---:R-:W-:-:S04]  /*10310*/  MOV R2, 0xb000 ;  /* 0x0000b00000027802 */ /* 0x004fc80000000f00 */
[----:B------:R4:W-:Y:S01]  /*10320*/  SYNCS.ARRIVE.TRANS64 RZ, [R3+URZ+0x34850], R2 ;  /* 0x0348500203ff79a7 */ /* 0x0009e2000800003f */
[----:B---3--:R-:W-:-:S04]  /*10330*/  LOP3.LUT R4, R4, 0x1f, RZ, 0xc0, !PT ;  /* 0x0000001f04047812 */ /* 0x008fc800078ec0ff */
[----:B------:R-:W-:-:S13]  /*10340*/  ISETP.NE.AND P0, PT, R4, RZ, PT ;  /* 0x000000ff0400720c */ /* 0x000fda0003f05270 */
[----:B----4-:R-:W-:Y:S05]  /*10350*/  @!P0 BRA `(.L_x_74) ;  /* 0x0000000000048947 */ /* 0x010fea0003800000 */
[----:B------:R-:W-:Y:S01]  /*10360*/  BPT.TRAP 0x1 ;  /* 0x000000040000795c */ /* 0x000fe20000300000 */
.L_x_74:
        /* <DEDUP_REMOVED lines=24> */
.L_x_72:
[----:B------:R-:W-:Y:S05]  /*104f0*/  BSYNC B0 ;  /* 0x0000000000007941 */ /* 0x000fea0003800000 */
.L_x_71:
[----:B------:R-:W2:Y:S01]  /*10500*/  LDL.LU R0, [R1+0x10] ;  /* 0x0000100001007983 */ /* 0x000ea20000300800 */
[----:B------:R-:W-:-:S03]  /*10510*/  ULDC UR4, c[0x0][0xda4] ;  /* 0x0003690000047ab9 */ /* 0x000fc60000000800 */
[----:B------:R-:W3:Y:S01]  /*10520*/  LDL.LU R2, [R1+0x18] ;  /* 0x0000180001027983 */ /* 0x000ee20000300800 */
[----:B------:R-:W-:-:S05]  /*10530*/  VIADD R16, R16, 0x1 ;  /* 0x0000000110107836 */ /* 0x000fca0000000000 */
[----:B------:R-:W-:-:S04]  /*10540*/  ISETP.NE.AND P0, PT, R16, 0x2, PT ;  /* 0x000000021000780c */ /* 0x000fc80003f05270 */
[----:B------:R-:W-:Y:S01]  /*10550*/  SEL R16, R16, RZ, P0 ;  /* 0x000000ff10107207 */ /* 0x000fe20000000000 */
[----:B--2---:R-:W-:Y:S01]  /*10560*/  VIADD R0, R0, UR38 ;  /* 0x0000002600007c36 */ /* 0x004fe20008000000 */
[----:B---3--:R-:W-:-:S04]  /*10570*/  IADD3 R2, R2, 0x1, RZ ;  /* 0x0000000102027810 */ /* 0x008fc80007ffe0ff */
[----:B------:R2:W-:Y:S01]  /*10580*/  STL [R1+0x10], R0 ;  /* 0x0000100001007387 */ /* 0x0005e20000100800 */
[----:B------:R-:W-:-:S03]  /*10590*/  ISETP.GE.AND P1, PT, R0, UR4, PT ;  /* 0x0000000400007c0c */ /* 0x000fc6000bf26270 */
[----:B------:R3:W-:Y:S01]  /*105a0*/  STL [R1+0x18], R2 ;  /* 0x0000180201007387 */ /* 0x0007e20000100800 */
[----:B--2---:R-:W-:-:S04]  /*105b0*/  SEL R0, RZ, 0x1, P0 ;  /* 0x00000001ff007807 */ /* 0x004fc80000000000 */
[----:B------:R-:W-:-:S05]  /*105c0*/  LOP3.LUT R17, R17, R0, RZ, 0x3c, !PT ;  /* 0x0000000011117212 */ /* 0x000fca00078e3cff */
[----:B---3--:R-:W-:Y:S05]  /*105d0*/  @!P1 BRA `(.L_x_75) ;  /* 0xffffffd400689947 */ /* 0x008fea000383ffff */
[----:B------:R-:W-:-:S07]  /*105e0*/  LOP3.LUT R2, R2, 0x1, RZ, 0xc, !PT ;  /* 0x0000000102027812 */ /* 0x000fce00078e0cff */
.L_x_32:
[----:B------:R-:W2:Y:S01]  /*105f0*/  S2R R3, SR_CgaCtaId ;  /* 0x0000000000037919 */ /* 0x000ea20000008800 */
[----:B------:R-:W-:Y:S01]  /*10600*/  MOV R0, 0x400 ;  /* 0x0000040000007802 */ /* 0x000fe20000000f00 */
[----:B------:R-:W-:Y:S03]  /*10610*/  BSSY B0, `(.L_x_76) ;  /* 0x0000005000007945 */ /* 0x000fe60003800000 */
[----:B--2---:R-:W-:Y:S02]  /*10620*/  LEA R0, R3, R0, 0x18 ;  /* 0x0000000003007211 */ /* 0x004fe400078ec0ff */
[----:B------:R-:W-:-:S04]  /*10630*/  SHF.L.U32 R3, R2, 0x1f, RZ ;  /* 0x0000001f02037819 */ /* 0x000fc800000006ff */
[----:B------:R-:W2:Y:S02]  /*10640*/  SYNCS.PHASECHK.TRANS64.TRYWAIT P0, [R0+URZ+0x34820], R3 ;  /* 0x03482003000075a7 */ /* 0x000ea4000800017f */
[----:B--2---:R-:W-:Y:S05]  /*10650*/  @!P0 BRA `(.L_x_77) ;  /* 0x0000000800488947 */ /* 0x004fea0003800000 */
.L_x_104:
[----:B------:R-:W-:Y:S05]  /*10660*/  BSYNC B0 ;  /* 0x0000000000007941 */ /* 0x000fea0003800000 */
.L_x_76:
[----:B------:R-:W-:-:S03]  /*10670*/  UMOV UR4, 0xffffffff ;  /* 0xffffffff00047882 */ /* 0x000fc60000000000 */
[----:B------:R-:W-:Y:S05]  /*10680*/  BRA.DIV UR4, `(.L_x_78) ;  /* 0x0000000a04507947 */ /* 0x000fea000b800000 */
[----:B------:R-:W3:Y:S02]  /*10690*/  S2R R2, SR_TID.X ;  /* 0x0000000000027919 */ /* 0x000ee40000002100 */
[----:B---3--:R-:W-:-:S04]  /*106a0*/  SHF.R.U32.HI R2, RZ, 0x5, R2 ;  /* 0x00000005ff027819 */ /* 0x008fc80000011602 */
[----:B------:R-:W-:-:S05]  /*106b0*/  LOP3.LUT R2, R2, 0x3, RZ, 0xc0, !PT ;  /* 0x0000000302027812 */ /* 0x000fca00078ec0ff */
[----:B------:R3:W4:Y:S02]  /*106c0*/  SHFL.IDX PT, R14, R2, RZ, 0x1f ;  /* 0x00001fff020e7589 */ /* 0x00072400000e0000 */
.L_x_107:
[----:B----4-:R-:W-:Y:S01]  /*106d0*/  ISETP.NE.AND P0, PT, R14, RZ, PT ;  /* 0x000000ff0e00720c */ /* 0x010fe20003f05270 */
[----:B------:R-:W-:-:S12]  /*106e0*/  BSSY B0, `(.L_x_79) ;  /* 0x0000026000007945 */ /* 0x000fd80003800000 */
[----:B------:R-:W-:Y:S05]  /*106f0*/  @P0 BRA `(.L_x_80) ;  /* 0x0000000000900947 */ /* 0x000fea0003800000 */
[----:B------:R-:W-:-:S03]  /*10700*/  UMOV UR4, 0xffffffff ;  /* 0xffffffff00047882 */ /* 0x000fc60000000000 */
[----:B------:R-:W-:Y:S05]  /*10710*/  BRA.DIV UR4, `(.L_x_81) ;  /* 0x0000000a04607947 */ /* 0x000fea000b800000 */
[----:B------:R-:W-:-:S13]  /*10720*/  ELECT P6, URZ, PT ;  /* 0x00000000003f782f */ /* 0x000fda00038c0000 */
.L_x_110:
[----:B------:R-:W-:Y:S05]  /*10730*/  @!P6 BRA `(.L_x_80) ;  /* 0x000000000080e947 */ /* 0x000fea0003800000 */
[----:B---3--:R-:W3:Y:S02]  /*10740*/  LDL R2, [R1+0x1c] ;  /* 0x00001c0001027983 */ /* 0x008ee40000100800 */
[----:B---3--:R-:W-:-:S13]  /*10750*/  R2UR UR4, R2 ;  /* 0x00000000020472ca */ /* 0x008fda00000e0000 */
[----:B------:R-:W-:-:S06]  /*10760*/  ULOP3.LUT UR4, UR4, 0x2, URZ, 0xfc, !UPT ;  /* 0x0000000204047892 */ /* 0x000fcc000f8efc3f */
[----:B------:R-:W-:-:S05]  /*10770*/  IMAD.U32 R2, RZ, RZ, UR4 ;  /* 0x00000004ff027e24 */ /* 0x000fca000f8e00ff */
[----:B------:R-:W-:-:S13]  /*10780*/  ISETP.NE.AND P2, PT, R2, 0x3, PT ;  /* 0x000000030200780c */ /* 0x000fda0003f45270 */
[----:B------:R-:W-:Y:S05]  /*10790*/  @!P2 BRA `(.L_x_82) ;  /* 0x000000000004a947 */ /* 0x000fea0003800000 */
[----:B------:R-:W-:Y:S01]  /*107a0*/  BPT.TRAP 0x1 ;  /* 0x000000040000795c */ /* 0x000fe20000300000 */
.L_x_82:
[----:B--2---:R-:W-:Y:S01]  /*107b0*/  VIADD R3, R0, 0x34840 ;  /* 0x0003484000037836 */ /* 0x004fe20000000000 */
[----:B------:R-:W-:Y:S01]  /*107c0*/  SHF.L.U32 R5, R17, 0x1f, RZ ;  /* 0x0000001f11057819 */ /* 0x000fe200000006ff */
[----:B------:R-:W-:-:S03]  /*107d0*/  VIADD R2, R16, 0x1 ;  /* 0x0000000110027836 */ /* 0x000fc60000000000 */
[----:B-1----:R-:W-:Y:S02]  /*107e0*/  LEA R6, R16, R3, 0x3 ;  /* 0x0000000310067211 */ /* 0x002fe400078e18ff */
[----:B------:R-:W-:Y:S02]  /*107f0*/  ISETP.NE.AND P1, PT, R2, 0x2, PT ;  /* 0x000000020200780c */ /* 0x000fe40003f25270 */
[----:B------:R-:W1:Y:S02]  /*10800*/  SYNCS.PHASECHK.TRANS64.TRYWAIT P0, [R6+URZ], R5 ;  /* 0x00000005060075a7 */ /* 0x000e64000800017f */
[----:B------:R-:W-:-:S04]  /*10810*/  SEL R4, RZ, 0x1, P1 ;  /* 0x00000001ff047807 */ /* 0x000fc80000800000 */
[----:B------:R-:W-:Y:S02]  /*10820*/  LOP3.LUT R17, R17, R4, RZ, 0x3c, !PT ;  /* 0x0000000411117212 */ /* 0x000fe400078e3cff */
[----:B------:R-:W-:Y:S02]  /*10830*/  SEL R4, R2, RZ, P1 ;  /* 0x000000ff02047207 */ /* 0x000fe40000800000 */
[----:B------:R-:W-:-:S03]  /*10840*/  SHF.L.U32 R2, R17, 0x1f, RZ ;  /* 0x0000001f11027819 */ /* 0x000fc600000006ff */
[----:B------:R-:W-:Y:S01]  /*10850*/  IMAD R3, R4, 0x8, R3 ;  /* 0x0000000804037824 */ /* 0x000fe200078e0203 */
[----:B-1----:R-:W-:Y:S06]  /*10860*/  @!P0 BRA `(.L_x_83) ;  /* 0x00000008002c8947 */ /* 0x002fec0003800000 */
.L_x_111:
[----:B------:R-:W2:Y:S02]  /*10870*/  SYNCS.PHASECHK.TRANS64.TRYWAIT P0, [R3+URZ], R2 ;  /* 0x00000002030075a7 */ /* 0x000ea4000800017f */
[----:B--2---:R-:W-:Y:S05]  /*10880*/  @!P0 BRA `(.L_x_84) ;  /* 0x0000000800388947 */ /* 0x004fea0003800000 */
.L_x_112:
[----:B------:R-:W-:Y:S05]  /*10890*/  @!P2 BRA `(.L_x_85) ;  /* 0x000000000004a947 */ /* 0x000fea0003800000 */
[----:B------:R-:W-:Y:S01]  /*108a0*/  BPT.TRAP 0x1 ;  /* 0x000000040000795c */ /* 0x000fe20000300000 */
.L_x_85:
[----:B--2---:R-:W-:-:S05]  /*108b0*/  IADD3 R3, R0, 0x34860, RZ ;  /* 0x0003486000037810 */ /* 0x004fca0007ffe0ff */
[----:B------:R-:W-:-:S04]  /*108c0*/  IMAD R16, R16, 0x8, R3 ;  /* 0x0000000810107824 */ /* 0x000fc800078e0203 */
[----:B------:R-:W2:Y:S02]  /*108d0*/  SYNCS.PHASECHK.TRANS64.TRYWAIT P0, [R16+URZ], R5 ;  /* 0x00000005100075a7 */ /* 0x000ea4000800017f */
[----:B--2---:R-:W-:Y:S05]  /*108e0*/  @!P0 BRA `(.L_x_86) ;  /* 0x0000000800348947 */ /* 0x004fea0003800000 */
.L_x_113:
[----:B------:R-:W-:-:S07]  /*108f0*/  IMAD R3, R4, 0x8, R3 ;  /* 0x0000000804037824 */ /* 0x000fce00078e0203 */
.L_x_87:
[----:B---3--:R3:W4:Y:S02]  /*10900*/  SYNCS.PHASECHK.TRANS64.TRYWAIT P0, [R3+URZ], R2 ;  /* 0x00000002030075a7 */ /* 0x008724000800017f */
[----:B----4-:R-:W-:Y:S05]  /*10910*/  @!P0 NANOSLEEP.SYNCS 0x989680 ;  /* 0x009896800000895d */ /* 0x010fea0003900000 */
[----:B------:R-:W4:Y:S02]  /*10920*/  @!P0 SYNCS.PHASECHK.TRANS64 P0, [R3+URZ], R2 ;  /* 0x00000002030085a7 */ /* 0x000f24000800007f */
[----:B----4-:R-:W-:Y:S05]  /*10930*/  @!P0 BRA `(.L_x_87) ;  /* 0xfffffffc00f08947 */ /* 0x010fea000383ffff */
.L_x_80:
[----:B------:R-:W-:Y:S05]  /*10940*/  BSYNC B0 ;  /* 0x0000000000007941 */ /* 0x000fea0003800000 */
.L_x_79:
[----:B------:R-:W-:Y:S05]  /*10950*/  EXIT ;  /* 0x000000000000794d */ /* 0x000fea0003800000 */
.L_x_10:
[----:B-1----:R-:W-:-:S04]  /*10960*/  MOV R3, UR39 ;  /* 0x0000002700037c02 */ /* 0x002fc80008000f00 */
[----:B------:R1:W2:Y:S03]  /*10970*/  SYNCS.PHASECHK.TRANS64.TRYWAIT P1, [R3+URZ+0x34800], R0 ;  /* 0x03480000030075a7 */ /* 0x0002a6000802017f */
[----:B--2---:R-:W-:Y:S05]  /*10980*/  @!P1 NANOSLEEP.SYNCS 0x989680 ;  /* 0x009896800000995d */ /* 0x004fea0003900000 */
[----:B------:R-:W2:Y:S02]  /*10990*/  @!P1 SYNCS.PHASECHK.TRANS64 P1, [R3+URZ+0x34800], R0 ;  /* 0x03480000030095a7 */ /* 0x000ea4000802007f */
[----:B--2---:R-:W-:Y:S05]  /*109a0*/  @!P1 BRA `(.L_x_10) ;  /* 0xfffffffc00ec9947 */ /* 0x004fea000383ffff */
[----:B------:R-:W-:Y:S05]  /*109b0*/  BRA `(.L_x_88) ;  /* 0xffffff08000c7947 */ /* 0x000fea000383ffff */
.L_x_14:
[----:B--2---:R2:W3:Y:S02]  /*109c0*/  SYNCS.PHASECHK.TRANS64.TRYWAIT P2, [R3+URZ+0x34830], R0 ;  /* 0x03483000030075a7 */ /* 0x0044e4000804017f */
[----:B---3--:R-:W-:Y:S05]  /*109d0*/  @!P2 NANOSLEEP.SYNCS 0x989680 ;  /* 0x009896800000a95d */ /* 0x008fea0003900000 */
[----:B------:R-:W3:Y:S02]  /*109e0*/  @!P2 SYNCS.PHASECHK.TRANS64 P2, [R3+URZ+0x34830], R0 ;  /* 0x034830000300a5a7 */ /* 0x000ee4000804007f */
[----:B---3--:R-:W-:Y:S05]  /*109f0*/  @!P2 BRA `(.L_x_14) ;  /* 0xfffffffc00f0a947 */ /* 0x008fea000383ffff */
[----:B------:R-:W-:Y:S05]  /*10a00*/  BRA `(.L_x_13) ;  /* 0xffffff08003c7947 */ /* 0x000fea000383ffff */
.L_x_19:
[----:B--2---:R-:W-:-:S04]  /*10a10*/  IMAD.U32 R20, RZ, RZ, UR6 ;  /* 0x00000006ff147e24 */ /* 0x004fc8000f8e00ff */
[----:B------:R2:W3:Y:S03]  /*10a20*/  SYNCS.PHASECHK.TRANS64.TRYWAIT P2, [R20+URZ+0x34830], R15 ;  /* 0x0348300f140075a7 */ /* 0x0004e6000804017f */
[----:B---3--:R-:W-:Y:S05]  /*10a30*/  @!P2 NANOSLEEP.SYNCS 0x989680 ;  /* 0x009896800000a95d */ /* 0x008fea0003900000 */
[----:B------:R-:W3:Y:S02]  /*10a40*/  @!P2 SYNCS.PHASECHK.TRANS64 P2, [R20+URZ+0x34830], R15 ;  /* 0x0348300f1400a5a7 */ /* 0x000ee4000804007f */
[----:B---3--:R-:W-:Y:S05]  /*10a50*/  @!P2 BRA `(.L_x_19) ;  /* 0xfffffffc00eca947 */ /* 0x008fea000383ffff */
[----:B------:R-:W-:Y:S05]  /*10a60*/  BRA `(.L_x_16) ;  /* 0xffffff6400187947 */ /* 0x000fea000383ffff */
.L_x_23:
[----:B--2---:R-:W-:-:S04]  /*10a70*/  IMAD.U32 R20, RZ, RZ, UR6 ;  /* 0x00000006ff147e24 */ /* 0x004fc8000f8e00ff */
[----:B------:R2:W3:Y:S03]  /*10a80*/  SYNCS.PHASECHK.TRANS64.TRYWAIT P2, [R20+URZ+0x34850], R15 ;  /* 0x0348500f140075a7 */ /* 0x0004e6000804017f */
[----:B---3--:R-:W-:Y:S05]  /*10a90*/  @!P2 NANOSLEEP.SYNCS 0x989680 ;  /* 0x009896800000a95d */ /* 0x008fea0003900000 */
[----:B------:R-:W3:Y:S02]  /*10aa0*/  @!P2 SYNCS.PHASECHK.TRANS64 P2, [R20+URZ+0x34850], R15 ;  /* 0x0348500f1400a5a7 */ /* 0x000ee4000804007f */
[----:B---3--:R-:W-:Y:S05]  /*10ab0*/  @!P2 BRA `(.L_x_23) ;  /* 0xfffffffc00eca947 */ /* 0x008fea000383ffff */
[----:B------:R-:W-:Y:S05]  /*10ac0*/  BRA `(.L_x_20) ;  /* 0xffffff8800e07947 */ /* 0x000fea000383ffff */
.L_x_28:
[----:B--2---:R-:W-:-:S04]  /*10ad0*/  MOV R3, UR7 ;  /* 0x0000000700037c02 */ /* 0x004fc80008000f00 */
[----:B------:R2:W3:Y:S03]  /*10ae0*/  SYNCS.PHASECHK.TRANS64.TRYWAIT P0, [R3+URZ+0x34850], R0 ;  /* 0x03485000030075a7 */ /* 0x0004e6000800017f */
[----:B---3--:R-:W-:Y:S05]  /*10af0*/  @!P0 NANOSLEEP.SYNCS 0x989680 ;  /* 0x009896800000895d */ /* 0x008fea0003900000 */
[----:B------:R-:W3:Y:S02]  /*10b00*/  @!P0 SYNCS.PHASECHK.TRANS64 P0, [R3+URZ+0x34850], R0 ;  /* 0x03485000030085a7 */ /* 0x000ee4000800007f */
[----:B---3--:R-:W-:Y:S05]  /*10b10*/  @!P0 BRA `(.L_x_28) ;  /* 0xfffffffc00ec8947 */ /* 0x008fea000383ffff */
[----:B------:R-:W-:Y:S05]  /*10b20*/  BRA `(.L_x_27) ;  /* 0xffffffb800787947 */ /* 0x000fea000383ffff */
.L_x_38:
[----:B------:R-:W1:Y:S01]  /*10b30*/  S2R R6, SR_TID.X ;  /* 0x0000000000067919 */ /* 0x000e620000002100 */
[----:B------:R-:W-:Y:S01]  /*10b40*/  BSSY B0, `(.L_x_89) ;  /* 0x000000a000007945 */ /* 0x000fe20003800000 */
[----:B------:R-:W-:Y:S01]  /*10b50*/  IMAD.MOV.U32 R12, RZ, RZ, RZ ;  /* 0x000000ffff0c7224 */ /* 0x000fe200078e00ff */
[----:B------:R-:W-:Y:S01]  /*10b60*/  MOV R11, 0x1f ;  /* 0x0000001f000b7802 */ /* 0x000fe20000000f00 */
[----:B------:R-:W-:Y:S01]  /*10b70*/  IMAD.MOV.U32 R15, RZ, RZ, -0x1 ;  /* 0xffffffffff0f7424 */ /* 0x000fe200078e00ff */
[----:B-1----:R-:W-:-:S04]  /*10b80*/  SHF.R.U32.HI R6, RZ, 0x5, R6 ;  /* 0x00000005ff067819 */ /* 0x002fc80000011606 */
[----:B------:R-:W-:-:S05]  /*10b90*/  LOP3.LUT R6, R6, 0x3, RZ, 0xc0, !PT ;  /* 0x0000000306067812 */ /* 0x000fca00078ec0ff */
[----:B------:R-:W-:-:S07]  /*10ba0*/  IMAD.MOV.U32 R13, RZ, RZ, R6 ;  /* 0x000000ffff0d7224 */ /* 0x000fce00078e0006 */
[----:B------:R-:W-:Y:S05]  /*10bb0*/  WARPSYNC.COLLECTIVE R15, `(.L_x_90) ;  /* 0x000000000f087348 */ /* 0x000fea0003c00000 */
[----:B------:R1:W2:Y:S02]  /*10bc0*/  SHFL.IDX P6, R14, R13, R12, R11 ;  /* 0x0000000c0d0e7389 */ /* 0x0002a400000c000b */
[----:B-12---:R-:W-:Y:S01]  /*10bd0*/  ENDCOLLECTIVE ;  /* 0x000000000000791b */ /* 0x006fe20003800000 */
.L_x_90:
[----:B------:R-:W-:Y:S05]  /*10be0*/  BSYNC B0 ;  /* 0x0000000000007941 */ /* 0x000fea0003800000 */
.L_x_89:
[----:B------:R-:W-:Y:S05]  /*10bf0*/  BRA `(.L_x_91) ;  /* 0xffffffd8003c7947 */ /* 0x000fea000383ffff */
.L_x_39:
[----:B------:R-:W-:Y:S01]  /*10c00*/  BSSY B0, `(.L_x_92) ;  /* 0x0000006000007945 */ /* 0x000fe20003800000 */
[----:B------:R-:W-:-:S07]  /*10c10*/  IMAD.MOV.U32 R15, RZ, RZ, -0x1 ;  /* 0xffffffffff0f7424 */ /* 0x000fce00078e00ff */
[----:B------:R-:W-:Y:S05]  /*10c20*/  WARPSYNC.COLLECTIVE R15, `(.L_x_93) ;  /* 0x000000000f0c7348 */ /* 0x000fea0003c00000 */
[----:B------:R-:W-:Y:S02]  /*10c30*/  ELECT P6, UR62, PT ;  /* 0x00000000003e782f */ /* 0x000fe400038c0000 */
[----:B------:R-:W-:Y:S01]  /*10c40*/  MOV R14, UR62 ;  /* 0x0000003e000e7c02 */ /* 0x000fe20008000f00 */
[----:B------:R-:W-:Y:S10]  /*10c50*/  ENDCOLLECTIVE ;  /* 0x000000000000791b */ /* 0x000ff40003800000 */
.L_x_93:
[----:B------:R-:W-:Y:S05]  /*10c60*/  BSYNC B0 ;  /* 0x0000000000007941 */ /* 0x000fea0003800000 */
.L_x_92:
[----:B------:R-:W-:Y:S05]  /*10c70*/  BRA `(.L_x_94) ;  /* 0xffffffd800347947 */ /* 0x000fea000383ffff */
.L_x_42:
[----:B--2---:R2:W3:Y:S02]  /*10c80*/  SYNCS.PHASECHK.TRANS64.TRYWAIT P1, [R6+URZ+0x34840], R7 ;  /* 0x03484007060075a7 */ /* 0x0044e4000802017f */
[----:B---3--:R-:W-:Y:S05]  /*10c90*/  @!P1 NANOSLEEP.SYNCS 0x989680 ;  /* 0x009896800000995d */ /* 0x008fea0003900000 */
[----:B------:R-:W3:Y:S02]  /*10ca0*/  @!P1 SYNCS.PHASECHK.TRANS64 P1, [R6+URZ+0x34840], R7 ;  /* 0x03484007060095a7 */ /* 0x000ee4000802007f */
[----:B---3--:R-:W-:Y:S05]  /*10cb0*/  @!P1 BRA `(.L_x_42) ;  /* 0xfffffffc00f09947 */ /* 0x008fea000383ffff */
[----:B------:R-:W-:Y:S05]  /*10cc0*/  BRA `(.L_x_95) ;  /* 0xffffffd800987947 */ /* 0x000fea000383ffff */
.L_x_45:
[----:B-1----:R-:W1:Y:S01]  /*10cd0*/  S2R R8, SR_CgaCtaId ;  /* 0x0000000000087919 */ /* 0x002e620000008800 */
[----:B------:R-:W-:-:S04]  /*10ce0*/  MOV R7, 0x400 ;  /* 0x0000040000077802 */ /* 0x000fc80000000f00 */
[----:B-1----:R-:W-:-:S04]  /*10cf0*/  LEA R7, R8, R7, 0x18 ;  /* 0x0000000708077211 */ /* 0x002fc800078ec0ff */
[----:B------:R1:W2:Y:S03]  /*10d00*/  SYNCS.PHASECHK.TRANS64.TRYWAIT P1, [R7+URZ+0x34820], R6 ;  /* 0x03482006070075a7 */ /* 0x0002a6000802017f */
[----:B--2---:R-:W-:Y:S05]  /*10d10*/  @!P1 NANOSLEEP.SYNCS 0x989680 ;  /* 0x009896800000995d */ /* 0x004fea0003900000 */
[----:B------:R-:W2:Y:S02]  /*10d20*/  @!P1 SYNCS.PHASECHK.TRANS64 P1, [R7+URZ+0x34820], R6 ;  /* 0x03482006070095a7 */ /* 0x000ea4000802007f */
[----:B--2---:R-:W-:Y:S05]  /*10d30*/  @!P1 BRA `(.L_x_45) ;  /* 0xfffffffc00e49947 */ /* 0x004fea000383ffff */
[----:B------:R-:W-:Y:S05]  /*10d40*/  BRA `(.L_x_96) ;  /* 0xffffffdc009c7947 */ /* 0x000fea000383ffff */
.L_x_51:
[----:B-1----:R1:W2:Y:S02]  /*10d50*/  SYNCS.PHASECHK.TRANS64.TRYWAIT P1, [R2+URZ+0x34840], R3 ;  /* 0x03484003020075a7 */ /* 0x0022a4000802017f */
[----:B--2---:R-:W-:Y:S05]  /*10d60*/  @!P1 NANOSLEEP.SYNCS 0x989680 ;  /* 0x009896800000995d */ /* 0x004fea0003900000 */
[----:B------:R-:W2:Y:S02]  /*10d70*/  @!P1 SYNCS.PHASECHK.TRANS64 P1, [R2+URZ+0x34840], R3 ;  /* 0x03484003020095a7 */ /* 0x000ea4000802007f */
[----:B--2---:R-:W-:Y:S05]  /*10d80*/  @!P1 BRA `(.L_x_51) ;  /* 0xfffffffc00f09947 */ /* 0x004fea000383ffff */
[----:B------:R-:W-:Y:S05]  /*10d90*/  BRA `(.L_x_97) ;  /* 0xffffffe0003c7947 */ /* 0x000fea000383ffff */
.L_x_53:
[----:B-1----:R1:W2:Y:S02]  /*10da0*/  SYNCS.PHASECHK.TRANS64.TRYWAIT P1, [R2+URZ+0x60], R3 ;  /* 0x00006003020075a7 */ /* 0x0022a4000802017f */
[----:B--2---:R-:W-:Y:S05]  /*10db0*/  @!P1 NANOSLEEP.SYNCS 0x989680 ;  /* 0x009896800000995d */ /* 0x004fea0003900000 */
[----:B------:R-:W2:Y:S02]  /*10dc0*/  @!P1 SYNCS.PHASECHK.TRANS64 P1, [R2+URZ+0x60], R3 ;  /* 0x00006003020095a7 */ /* 0x000ea4000802007f */
[----:B--2---:R-:W-:Y:S05]  /*10dd0*/  @!P1 BRA `(.L_x_53) ;  /* 0xfffffffc00f09947 */ /* 0x004fea000383ffff */
[----:B------:R-:W-:Y:S05]  /*10de0*/  BRA `(.L_x_98) ;  /* 0xffffffe000c87947 */ /* 0x000fea000383ffff */
.L_x_59:
[----:B--2---:R2:W3:Y:S02]  /*10df0*/  SYNCS.PHASECHK.TRANS64.TRYWAIT P1, [R2+URZ+0x34840], R3 ;  /* 0x03484003020075a7 */ /* 0x0044e4000802017f */
[----:B---3--:R-:W-:Y:S05]  /*10e00*/  @!P1 NANOSLEEP.SYNCS 0x989680 ;  /* 0x009896800000995d */ /* 0x008fea0003900000 */
[----:B------:R-:W3:Y:S02]  /*10e10*/  @!P1 SYNCS.PHASECHK.TRANS64 P1, [R2+URZ+0x34840], R3 ;  /* 0x03484003020095a7 */ /* 0x000ee4000802007f */
[----:B---3--:R-:W-:Y:S05]  /*10e20*/  @!P1 BRA `(.L_x_59) ;  /* 0xfffffffc00f09947 */ /* 0x008fea000383ffff */
[----:B------:R-:W-:Y:S05]  /*10e30*/  BRA `(.L_x_99) ;  /* 0xffffffe800047947 */ /* 0x000fea000383ffff */
.L_x_61:
[----:B-1----:R1:W2:Y:S02]  /*10e40*/  SYNCS.PHASECHK.TRANS64.TRYWAIT P1, [R2+URZ+0x60], R17 ;  /* 0x00006011020075a7 */ /* 0x0022a4000802017f */
[----:B--2---:R-:W-:Y:S05]  /*10e50*/  @!P1 NANOSLEEP.SYNCS 0x989680 ;  /* 0x009896800000995d */ /* 0x004fea0003900000 */
[----:B------:R-:W2:Y:S02]  /*10e60*/  @!P1 SYNCS.PHASECHK.TRANS64 P1, [R2+URZ+0x60], R17 ;  /* 0x00006011020095a7 */ /* 0x000ea4000802007f */
[----:B--2---:R-:W-:Y:S05]  /*10e70*/  @!P1 BRA `(.L_x_61) ;  /* 0xfffffffc00f09947 */ /* 0x004fea000383ffff */
[----:B------:R-:W-:Y:S05]  /*10e80*/  BRA `(.L_x_100) ;  /* 0xffffffe800907947 */ /* 0x000fea000383ffff */
.L_x_66:
[----:B--2---:R2:W3:Y:S02]  /*10e90*/  SYNCS.PHASECHK.TRANS64.TRYWAIT P1, [R2+URZ+0x34840], R3 ;  /* 0x03484003020075a7 */ /* 0x0044e4000802017f */
[----:B---3--:R-:W-:Y:S05]  /*10ea0*/  @!P1 NANOSLEEP.SYNCS 0x989680 ;  /* 0x009896800000995d */ /* 0x008fea0003900000 */
[----:B------:R-:W3:Y:S02]  /*10eb0*/  @!P1 SYNCS.PHASECHK.TRANS64 P1, [R2+URZ+0x34840], R3 ;  /* 0x03484003020095a7 */ /* 0x000ee4000802007f */
[----:B---3--:R-:W-:Y:S05]  /*10ec0*/  @!P1 BRA `(.L_x_66) ;  /* 0xfffffffc00f09947 */ /* 0x008fea000383ffff */
[----:B------:R-:W-:Y:S05]  /*10ed0*/  BRA `(.L_x_101) ;  /* 0xffffffec00947947 */ /* 0x000fea000383ffff */
.L_x_68:
[----:B-1----:R1:W2:Y:S02]  /*10ee0*/  SYNCS.PHASECHK.TRANS64.TRYWAIT P1, [R2+URZ+0x60], R3 ;  /* 0x00006003020075a7 */ /* 0x0022a4000802017f */
[----:B--2---:R-:W-:Y:S05]  /*10ef0*/  @!P1 NANOSLEEP.SYNCS 0x989680 ;  /* 0x009896800000995d */ /* 0x004fea0003900000 */
[----:B------:R-:W2:Y:S02]  /*10f00*/  @!P1 SYNCS.PHASECHK.TRANS64 P1, [R2+URZ+0x60], R3 ;  /* 0x00006003020095a7 */ /* 0x000ea4000802007f */
[----:B--2---:R-:W-:Y:S05]  /*10f10*/  @!P1 BRA `(.L_x_68) ;  /* 0xfffffffc00f09947 */ /* 0x004fea000383ffff */
[----:B------:R-:W-:Y:S05]  /*10f20*/  BRA `(.L_x_102) ;  /* 0xfffffff000247947 */ /* 0x000fea000383ffff */
.L_x_73:
[----:B--2---:R2:W3:Y:S02]  /*10f30*/  SYNCS.PHASECHK.TRANS64.TRYWAIT P0, [R3+URZ+0x34860], R2 ;  /* 0x03486002030075a7 */ /* 0x0044e4000800017f */
[----:B---3--:R-:W-:Y:S05]  /*10f40*/  @!P0 NANOSLEEP.SYNCS 0x989680 ;  /* 0x009896800000895d */ /* 0x008fea0003900000 */
[----:B------:R-:W3:Y:S02]  /*10f50*/  @!P0 SYNCS.PHASECHK.TRANS64 P0, [R3+URZ+0x34860], R2 ;  /* 0x03486002030085a7 */ /* 0x000ee4000800007f */
[----:B---3--:R-:W-:Y:S05]  /*10f60*/  @!P0 BRA `(.L_x_73) ;  /* 0xfffffffc00f08947 */ /* 0x008fea000383ffff */
[----:B------:R-:W-:Y:S05]  /*10f70*/  BRA `(.L_x_103) ;  /* 0xfffffff000dc7947 */ /* 0x000fea000383ffff */
.L_x_77:
[----:B--2---:R2:W3:Y:S02]  /*10f80*/  SYNCS.PHASECHK.TRANS64.TRYWAIT P0, [R0+URZ+0x34820], R3 ;  /* 0x03482003000075a7 */ /* 0x0044e4000800017f */
[----:B---3--:R-:W-:Y:S05]  /*10f90*/  @!P0 NANOSLEEP.SYNCS 0x989680 ;  /* 0x009896800000895d */ /* 0x008fea0003900000 */
[----:B------:R-:W3:Y:S02]  /*10fa0*/  @!P0 SYNCS.PHASECHK.TRANS64 P0, [R0+URZ+0x34820], R3 ;  /* 0x03482003000085a7 */ /* 0x000ee4000800007f */
[----:B---3--:R-:W-:Y:S05]  /*10fb0*/  @!P0 BRA `(.L_x_77) ;  /* 0xfffffffc00f08947 */ /* 0x008fea000383ffff */
[----:B------:R-:W-:Y:S05]  /*10fc0*/  BRA `(.L_x_104) ;  /* 0xfffffff400a47947 */ /* 0x000fea000383ffff */
.L_x_78:
[----:B------:R-:W3:Y:S01]  /*10fd0*/  S2R R2, SR_TID.X ;  /* 0x0000000000027919 */ /* 0x000ee20000002100 */
[----:B------:R-:W-:Y:S01]  /*10fe0*/  BSSY B0, `(.L_x_105) ;  /* 0x000000a000007945 */ /* 0x000fe20003800000 */
[----:B------:R-:W-:Y:S01]  /*10ff0*/  IMAD.MOV.U32 R12, RZ, RZ, RZ ;  /* 0x000000ffff0c7224 */ /* 0x000fe200078e00ff */
[----:B------:R-:W-:Y:S01]  /*11000*/  MOV R15, 0xffffffff ;  /* 0xffffffff000f7802 */ /* 0x000fe20000000f00 */
[----:B------:R-:W-:Y:S01]  /*11010*/  IMAD.MOV.U32 R11, RZ, RZ, 0x1f ;  /* 0x0000001fff0b7424 */ /* 0x000fe200078e00ff */
[----:B---3--:R-:W-:-:S04]  /*11020*/  SHF.R.U32.HI R2, RZ, 0x5, R2 ;  /* 0x00000005ff027819 */ /* 0x008fc80000011602 */
[----:B------:R-:W-:-:S04]  /*11030*/  LOP3.LUT R2, R2, 0x3, RZ, 0xc0, !PT ;  /* 0x0000000302027812 */ /* 0x000fc800078ec0ff */
[----:B------:R-:W-:-:S07]  /*11040*/  MOV R13, R2 ;  /* 0x00000002000d7202 */ /* 0x000fce0000000f00 */
[----:B-12---:R-:W-:Y:S05]  /*11050*/  WARPSYNC.COLLECTIVE R15, `(.L_x_106) ;  /* 0x000000000f087348 */ /* 0x006fea0003c00000 */
[----:B------:R3:W4:Y:S02]  /*11060*/  SHFL.IDX P6, R14, R13, R12, R11 ;  /* 0x0000000c0d0e7389 */ /* 0x00072400000c000b */
[----:B-1234-:R-:W-:Y:S01]  /*11070*/  ENDCOLLECTIVE ;  /* 0x000000000000791b */ /* 0x01efe20003800000 */
.L_x_106:
[----:B------:R-:W-:Y:S05]  /*11080*/  BSYNC B0 ;  /* 0x0000000000007941 */ /* 0x000fea0003800000 */
.L_x_105:
[----:B------:R-:W-:Y:S05]  /*11090*/  BRA `(.L_x_107) ;  /* 0xfffffff4008c7947 */ /* 0x000fea000383ffff */
.L_x_81:
[----:B------:R-:W-:Y:S01]  /*110a0*/  BSSY B1, `(.L_x_108) ;  /* 0x0000006000017945 */ /* 0x000fe20003800000 */
[----:B------:R-:W-:-:S07]  /*110b0*/  IMAD.MOV.U32 R15, RZ, RZ, -0x1 ;  /* 0xffffffffff0f7424 */ /* 0x000fce00078e00ff */
[----:B-123--:R-:W-:Y:S05]  /*110c0*/  WARPSYNC.COLLECTIVE R15, `(.L_x_109) ;  /* 0x000000000f0c7348 */ /* 0x00efea0003c00000 */
[----:B------:R-:W-:Y:S02]  /*110d0*/  ELECT P6, UR62, PT ;  /* 0x00000000003e782f */ /* 0x000fe400038c0000 */
[----:B------:R-:W-:Y:S01]  /*110e0*/  MOV R14, UR62 ;  /* 0x0000003e000e7c02 */ /* 0x000fe20008000f00 */
[----:B-123--:R-:W-:Y:S10]  /*110f0*/  ENDCOLLECTIVE ;  /* 0x000000000000791b */ /* 0x00eff40003800000 */
.L_x_109:
[----:B------:R-:W-:Y:S05]  /*11100*/  BSYNC B1 ;  /* 0x0000000000017941 */ /* 0x000fea0003800000 */
.L_x_108:
[----:B------:R-:W-:Y:S05]  /*11110*/  BRA `(.L_x_110) ;  /* 0xfffffff400847947 */ /* 0x000fea000383ffff */
.L_x_83:
[----:B-1----:R1:W2:Y:S02]  /*11120*/  SYNCS.PHASECHK.TRANS64.TRYWAIT P0, [R6+URZ], R5 ;  /* 0x00000005060075a7 */ /* 0x0022a4000800017f */
[----:B--2---:R-:W-:Y:S05]  /*11130*/  @!P0 NANOSLEEP.SYNCS 0x989680 ;  /* 0x009896800000895d */ /* 0x004fea0003900000 */
[----:B------:R-:W2:Y:S02]  /*11140*/  @!P0 SYNCS.PHASECHK.TRANS64 P0, [R6+URZ], R5 ;  /* 0x00000005060085a7 */ /* 0x000ea4000800007f */
[----:B--2---:R-:W-:Y:S05]  /*11150*/  @!P0 BRA `(.L_x_83) ;  /* 0xfffffffc00f08947 */ /* 0x004fea000383ffff */
[----:B------:R-:W-:Y:S05]  /*11160*/  BRA `(.L_x_111) ;  /* 0xfffffff400c07947 */ /* 0x000fea000383ffff */
.L_x_84:
[----:B--2---:R2:W3:Y:S02]  /*11170*/  SYNCS.PHASECHK.TRANS64.TRYWAIT P0, [R3+URZ], R2 ;  /* 0x00000002030075a7 */ /* 0x0044e4000800017f */
[----:B---3--:R-:W-:Y:S05]  /*11180*/  @!P0 NANOSLEEP.SYNCS 0x989680 ;  /* 0x009896800000895d */ /* 0x008fea0003900000 */
[----:B------:R-:W3:Y:S02]  /*11190*/  @!P0 SYNCS.PHASECHK.TRANS64 P0, [R3+URZ], R2 ;  /* 0x00000002030085a7 */ /* 0x000ee4000800007f */
[----:B---3--:R-:W-:Y:S05]  /*111a0*/  @!P0 BRA `(.L_x_84) ;  /* 0xfffffffc00f08947 */ /* 0x008fea000383ffff */
[----:B------:R-:W-:Y:S05]  /*111b0*/  BRA `(.L_x_112) ;  /* 0xfffffff400b47947 */ /* 0x000fea000383ffff */
.L_x_86:
[----:B--2---:R2:W3:Y:S02]  /*111c0*/  SYNCS.PHASECHK.TRANS64.TRYWAIT P0, [R16+URZ], R5 ;  /* 0x00000005100075a7 */ /* 0x0044e4000800017f */
[----:B---3--:R-:W-:Y:S05]  /*111d0*/  @!P0 NANOSLEEP.SYNCS 0x989680 ;  /* 0x009896800000895d */ /* 0x008fea0003900000 */
[----:B------:R-:W3:Y:S02]  /*111e0*/  @!P0 SYNCS.PHASECHK.TRANS64 P0, [R16+URZ], R5 ;  /* 0x00000005100085a7 */ /* 0x000ee4000800007f */
[----:B---3--:R-:W-:Y:S05]  /*111f0*/  @!P0 BRA `(.L_x_86) ;  /* 0xfffffffc00f08947 */ /* 0x008fea000383ffff */
[----:B------:R-:W-:Y:S05]  /*11200*/  BRA `(.L_x_113) ;  /* 0xfffffff400b87947 */ /* 0x000fea000383ffff */
.L_x_114:
[----:B------:R-:W-:-:S00]  /*11210*/  BRA `(.L_x_114) ;  /* 0xfffffffc00fc7947 */ /* 0x000fc0000383ffff */
[----:B------:R-:W-:-:S00]  /*11220*/  NOP ;  /* 0x0000000000007918 */ /* 0x000fc00000000000 */
        /* <DEDUP_REMOVED lines=13> */
.L_x_2726:


//--------------------- .text._ZN7cutlass13device_kernelIN5flash11enable_sm90INS1_16FlashAttnFwdSm90INS1_25CollectiveMainloopFwdSm90ILi2EN4cute5tupleIJNS5_1CILi2EEENS7_ILi1EEES9_EEENS6_IJNS7_ILi128EEENS7_ILi176EEESB_EEELi128ENS_10bfloat16_tEfNS_4arch4Sm90ELb0ELb0ELb1ELb0ELb0ELb0ELb0ELb1ELb1ELb0ELb0ELb0EEENS1_21CollectiveEpilogueFwdINS6_IJSB_SB_SC_EEESA_SE_SG_Li256ELb0ELb0ELb0ELb0EEENS1_29StaticPersistentTileSchedulerILb0EEEEEEEEEvNT_6ParamsE --------------------------
	.section	.text._ZN7cutlass13device_kernelIN5flash11enable_sm90INS1_16FlashAttnFwdSm90INS1_25CollectiveMainloopFwdSm90ILi2EN4cute5tupleIJNS5_1CILi2EEENS7_ILi1EEES9_EEENS6_IJNS7_ILi128EEENS7_ILi176EEESB_EEELi128ENS_10bfloat16_tEfNS_4arch4Sm90ELb0ELb0ELb1ELb0ELb0ELb0ELb0ELb1ELb1ELb0ELb0ELb0EEENS1_21CollectiveEpilogueFwdINS6_IJSB_SB_SC_EEESA_SE_SG_Li256ELb0ELb0ELb0ELb0EEENS1_29StaticPersistentTileSchedulerILb0EEEEEEEEEvNT_6ParamsE,"ax",@progbits
	.align	128
.text._ZN7cutlass13device_kernelIN5flash11enable_sm90INS1_16FlashAttnFwdSm90INS1_25CollectiveMainloopFwdSm90ILi2EN4cute5tupleIJNS5_1CILi2EEENS7_ILi1EEES9_EEENS6_IJNS7_ILi128EEENS7_ILi176EEESB_EEELi128ENS_10bfloat16_tEfNS_4arch4Sm90ELb0ELb0ELb1ELb0ELb0ELb0ELb0ELb1ELb1ELb0ELb0ELb0EEENS1_21CollectiveEpilogueFwdINS6_IJSB_SB_SC_EEESA_SE_SG_Li256ELb0ELb0ELb0ELb0EEENS1_29StaticPersistentTileSchedulerILb0EEEEEEEEEvNT_6ParamsE:
        .type           _ZN7cutlass13device_kernelIN5flash11enable_sm90INS1_16FlashAttnFwdSm90INS1_25CollectiveMainloopFwdSm90ILi2EN4cute5tupleIJNS5_1CILi2EEENS7_ILi1EEES9_EEENS6_IJNS7_ILi128EEENS7_ILi176EEESB_EEELi128ENS_10bfloat16_tEfNS_4arch4Sm90ELb0ELb0ELb1ELb0ELb0ELb0ELb0ELb1ELb1ELb0ELb0ELb0EEENS1_21CollectiveEpilogueFwdINS6_IJSB_SB_SC_EEESA_SE_SG_Li256ELb0ELb0ELb0ELb0EEENS1_29StaticPersistentTileSchedulerILb0EEEEEEEEEvNT_6ParamsE,@function
        .size           _ZN7cutlass13device_kernelIN5flash11enable_sm90INS1_16FlashAttnFwdSm90INS1_25CollectiveMainloopFwdSm90ILi2EN4cute5tupleIJNS5_1CILi2EEENS7_ILi1EEES9_EEENS6_IJNS7_ILi128EEENS7_ILi176EEESB_EEELi128ENS_10bfloat16_tEfNS_4arch4Sm90ELb0ELb0ELb1ELb0ELb0ELb0ELb0ELb1ELb1ELb0ELb0ELb0EEENS1_21CollectiveEpilogueFwdINS6_IJSB_SB_SC_EEESA_SE_SG_Li256ELb0ELb0ELb0ELb0EEENS1_29StaticPersistentTileSchedulerILb0EEEEEEEEEvNT_6ParamsE,(.L_x_2727 - _ZN7cutlass13device_kernelIN5flash11enable_sm90INS1_16FlashAttnFwdSm90INS1_25CollectiveMainloopFwdSm90ILi2EN4cute5tupleIJNS5_1CILi2EEENS7_ILi1EEES9_EEENS6_IJNS7_ILi128EEENS7_ILi176EEESB_EEELi128ENS_10bfloat16_tEfNS_4arch4Sm90ELb0ELb0ELb1ELb0ELb0ELb0ELb0ELb1ELb1ELb0ELb0ELb0EEENS1_21CollectiveEpilogueFwdINS6_IJSB_SB_SC_EEESA_SE_SG_Li256ELb0ELb0ELb0ELb0EEENS1_29StaticPersistentTileSchedulerILb0EEEEEEEEEvNT_6ParamsE)
        .other          _ZN7cutlass13device_kernelIN5flash11enable_sm90INS1_16FlashAttnFwdSm90INS1_25CollectiveMainloopFwdSm90ILi2EN4cute5tupleIJNS5_1CILi2EEENS7_ILi1EEES9_EEENS6_IJNS7_ILi128EEENS7_ILi176EEESB_EEELi128ENS_10bfloat16_tEfNS_4arch4Sm90ELb0ELb0ELb1ELb0ELb0ELb0ELb0ELb1ELb1ELb0ELb0ELb0EEENS1_21CollectiveEpilogueFwdINS6_IJSB_SB_SC_EEESA_SE_SG_Li256ELb0ELb0ELb0ELb0EEENS1_29StaticPersistentTileSchedulerILb0EEEEEEEEEvNT_6ParamsE,@"STO_CUDA_ENTRY STV_DEFAULT"
_ZN7cutlass13device_kernelIN5flash11enable_sm90INS1_16FlashAttnFwdSm90INS1_25CollectiveMainloopFwdSm90ILi2EN4cute5tupleIJNS5_1CILi2EEENS7_ILi1EEES9_EEENS6_IJNS7_ILi128EEENS7_ILi176EEESB_EEELi128ENS_10bfloat16_tEfNS_4arch4Sm90ELb0ELb0ELb1ELb0ELb0ELb0ELb0ELb1ELb1ELb0ELb0ELb0EEENS1_21CollectiveEpilogueFwdINS6_IJSB_SB_SC_EEESA_SE_SG_Li256ELb0ELb0ELb0ELb0EEENS1_29StaticPersistentTileSchedulerILb0EEEEEEEEEvNT_6ParamsE:
[----:B------:R-:W1:Y:S02]  /*0000*/  LDC R1, c[0x0][0x28] ;  /* 0x00000a00ff017b82 */ /* 0x000e640000000800 */
[----:B-1----:R-:W-:Y:S01]  /*0010*/  VIADD R1, R1, 0xffffffd0 ;  /* 0xffffffd001017836 */ /* 0x002fe20000000000 */
[----:B------:R-:W1:Y:S01]  /*0020*/  S2R R10, SR_TID.X ;  /* 0x00000000000a7919 */ /* 0x000e620000002100 */
[----:B------:R-:W-:Y:S01]  /*0030*/  ELECT P0, URZ, PT ;  /* 0x00000000003f782f */ /* 0x000fe20003800000 */
[----:B------:R-:W-:Y:S01]  /*0040*/  BSSY B0, `(.L_x_115) ;  /* 0x0000013000007945 */ /* 0x000fe20003800000 */
[----:B-1----:R-:W-:-:S05]  /*0050*/  SHF.R.U32.HI R0, RZ, 0x5, R10 ;  /* 0x00000005ff007819 */ /* 0x002fca000001160a */
        /* <DEDUP_REMOVED lines=17> */
.L_x_116:
[----:B------:R-:W-:Y:S05]  /*0170*/  BSYNC B0 ;  /* 0x0000000000007941 */ /* 0x000fea0003800000 */
.L_x_115:
[----:B------:R-:W-:Y:S01]  /*0180*/  VOTEU.ANY UP0, P0 ;  /* 0x00000000003f7886 */ /* 0x000fe20000000100 */
[----:B------:R-:W1:Y:S01]  /*0190*/  SHFL.IDX PT, R2, R0, RZ, 0x1f ;  /* 0x00001fff00027589 */ /* 0x000e6200000e0000 */
[----:B------:R-:W-:Y:S01]  /*01a0*/  UMOV UR4, 0x1 ;  /* 0x0000000100047882 */ /* 0x000fe20000000000 */
[----:B------:R-:W-:Y:S01]  /*01b0*/  UMOV UR7, 0x2 ;  /* 0x0000000200077882 */ /* 0x000fe20000000000 */
[----:B------:R-:W-:Y:S01]  /*01c0*/  SHF.R.U32.HI R3, RZ, 0x7, R10 ;  /* 0x00000007ff037819 */ /* 0x000fe2000001160a */
[----:B------:R-:W2:Y:S01]  /*01d0*/  @UP0 S2UR UR8, SR_CgaCtaId ;  /* 0x00000000000809c3 */ /* 0x000ea20000008800 */
[----:B------:R-:W-:Y:S01]  /*01e0*/  @UP0 UMOV UR6, 0x400 ;  /* 0x0000040000060882 */ /* 0x000fe20000000000 */
[----:B------:R-:W-:-:S04]  /*01f0*/  @UP0 UIADD3 UR4, -UR4, 0x100000, URZ ;  /* 0x0010000004040890 */ /* 0x000fc8000fffe13f */
[----:B------:R-:W-:Y:S02]  /*0200*/  @UP0 USHF.L.U32 UR5, UR4, 0xb, URZ ;  /* 0x0000000b04050899 */ /* 0x000fe4000800063f */
[----:B------:R-:W-:Y:S01]  /*0210*/  @UP0 USHF.L.U32 UR4, UR4, 0x1, URZ ;  /* 0x0000000104040899 */ /* 0x000fe2000800063f */
[----:B------:R-:W-:Y:S01]  /*0220*/  VOTEU.ANY UP1, P0 ;  /* 0x00000000003f7886 */ /* 0x000fe20000020100 */
[----:B------:R3:W4:Y:S01]  /*0230*/  SHFL.IDX PT, R12, R3, RZ, 0x1f ;  /* 0x00001fff030c7589 */ /* 0x00072200000e0000 */
[----:B-1----:R-:W-:Y:S01]  /*0240*/  ISETP.NE.AND P1, PT, R2, RZ, PT ;  /* 0x000000ff0200720c */ /* 0x002fe20003f25270 */
[----:B--2---:R-:W-:Y:S02]  /*0250*/  @UP0 ULEA UR8, UR8, UR6, 0x18 ;  /* 0x0000000608080291 */ /* 0x004fe4000f8ec03f */
[----:B------:R-:W-:-:S04]  /*0260*/  @UP0 UIADD3 UR6, -UR7, 0x100000, URZ ;  /* 0x0010000007060890 */ /* 0x000fc8000fffe13f */
[----:B------:R-:W-:Y:S02]  /*0270*/  @UP0 USHF.L.U32 UR7, UR6, 0xb, URZ ;  /* 0x0000000b06070899 */ /* 0x000fe4000800063f */
[----:B------:R-:W-:Y:S01]  /*0280*/  @UP0 USHF.L.U32 UR6, UR6, 0x1, URZ ;  /* 0x0000000106060899 */ /* 0x000fe2000800063f */
[----:B------:R-:W-:Y:S01]  /*0290*/  VOTEU.ANY UP0, P0 ;  /* 0x00000000003f7886 */ /* 0x000fe20000000100 */
[----:B------:R-:W1:Y:S04]  /*02a0*/  FENCE.VIEW.ASYNC.S ;  /* 0x00000000000073c6 */ /* 0x000e680000000000 */
[----:B-1----:R3:W1:Y:S06]  /*02b0*/  @UP0 SYNCS.EXCH.64 URZ, [UR8+0x34800], UR4 ;  /* 0x03480004083f05b2 */ /* 0x00266c0008000100 */
[----:B------:R3:W2:Y:S02]  /*02c0*/  @UP1 SYNCS.EXCH.64 URZ, [UR8+0x34820], UR6 ;  /* 0x03482006083f15b2 */ /* 0x0006a40008000100 */
[----:B---34-:R-:W-:Y:S05]  /*02d0*/  @P1 BRA `(.L_x_117) ;  /* 0x0000000000481947 */ /* 0x018fea0003800000 */
[----:B------:R-:W3:Y:S01]  /*02e0*/  S2UR UR5, SR_CgaCtaId ;  /* 0x00000000000579c3 */ /* 0x000ee20000008800 */
[----:B------:R-:W-:Y:S01]  /*02f0*/  UMOV UR4, 0x400 ;  /* 0x0000040000047882 */ /* 0x000fe20000000000 */
[----:B------:R-:W-:Y:S01]  /*0300*/  UMOV UR6, 0x1 ;  /* 0x0000000100067882 */ /* 0x000fe20000000000 */
[----:B------:R-:W-:Y:S01]  /*0310*/  UMOV UR9, 0x4 ;  /* 0x0000000400097882 */ /* 0x000fe20000000000 */
[----:B------:R-:W-:-:S04]  /*0320*/  UIADD3 UR6, -UR6, 0x100000, URZ ;  /* 0x0010000006067890 */ /* 0x000fc8000fffe13f */
[----:B------:R-:W-:Y:S02]  /*0330*/  USHF.L.U32 UR7, UR6, 0xb, URZ ;  /* 0x0000000b06077899 */ /* 0x000fe4000800063f */
[----:B------:R-:W-:Y:S01]  /*0340*/  USHF.L.U32 UR6, UR6, 0x1, URZ ;  /* 0x0000000106067899 */ /* 0x000fe2000800063f */
[----:B------:R-:W-:Y:S01]  /*0350*/  ELECT P0, URZ, PT ;  /* 0x00000000003f782f */ /* 0x000fe20003800000 */
[----:B---3--:R-:W-:Y:S02]  /*0360*/  ULEA UR8, UR5, UR4, 0x18 ;  /* 0x0000000405087291 */ /* 0x008fe4000f8ec03f */
[----:B------:R-:W-:-:S04]  /*0370*/  UIADD3 UR4, -UR9, 0x100000, URZ ;  /* 0x0010000009047890 */ /* 0x000fc8000fffe13f */
[----:B------:R-:W-:Y:S02]  /*0380*/  USHF.L.U32 UR5, UR4, 0xb, URZ ;  /* 0x0000000b04057899 */ /* 0x000fe4000800063f */
[----:B------:R-:W-:Y:S01]  /*0390*/  USHF.L.U32 UR4, UR4, 0x1, URZ ;  /* 0x0000000104047899 */ /* 0x000fe2000800063f */
[----:B------:R-:W3:Y:S03]  /*03a0*/  FENCE.VIEW.ASYNC.S ;  /* 0x00000000000073c6 */ /* 0x000ee60000000000 */
[----:B---3--:R3:W4:Y:S08]  /*03b0*/  SYNCS.EXCH.64 URZ, [UR8+0x34830], UR6 ;  /* 0x03483006083f75b2 */ /* 0x0087300008000100 */
[----:B------:R3:W1:Y:S01]  /*03c0*/  SYNCS.EXCH.64 URZ, [UR8+0x34840], UR4 ;  /* 0x03484004083f75b2 */ /* 0x0006620008000100 */
[----:B------:R3:W1:Y:S01]  /*03d0*/  SYNCS.EXCH.64 URZ, [UR8+0x34838], UR6 ;  /* 0x03483806083f75b2 */ /* 0x0006620008000100 */
[----:B------:R3:W1:Y:S01]  /*03e0*/  SYNCS.EXCH.64 URZ, [UR8+0x34848], UR4 ;  /* 0x03484804083f75b2 */ /* 0x0006620008000100 */
[----:B------:R-:W-:Y:S01]  /*03f0*/  NOP ;  /* 0x0000000000007918 */ /* 0x000fe20000000000 */
.L_x_117:
[----:B---3--:R-:W3:Y:S01]  /*0400*/  S2UR UR4, SR_CTAID.Y ;  /* 0x00000000000479c3 */ /* 0x008ee20000002600 */
[----:B------:R-:W5:Y:S01]  /*0410*/  SHFL.IDX PT, R6, R0, RZ, 0x1f ;  /* 0x00001fff00067589 */ /* 0x000f6200000e0000 */
[----:B------:R-:W-:Y:S01]  /*0420*/  ULDC UR5, c[0x0][0x154] ;  /* 0x0000550000057ab9 */ /* 0x000fe20000000800 */
[----:B------:R-:W-:-:S05]  /*0430*/  NOP ;  /* 0x0000000000007918 */ /* 0x000fca0000000000 */
[----:B------:R-:W4:Y:S08]  /*0440*/  S2UR UR6, SR_CTAID.X ;  /* 0x00000000000679c3 */ /* 0x000f300000002500 */
[----:B------:R-:W2:Y:S01]  /*0450*/  LDC R7, c[0x0][0x148] ;  /* 0x00005200ff077b82 */ /* 0x000ea20000000800 */
[----:B---3--:R-:W-:Y:S02]  /*0460*/  I2FP.F32.U32 R3, UR4 ;  /* 0x0000000400037c45 */ /* 0x008fe40008201000 */
[----:B-----5:R-:W-:-:S03]  /*0470*/  ISETP.NE.AND P0, PT, R6, RZ, PT ;  /* 0x000000ff0600720c */ /* 0x020fc60003f05270 */
[----:B------:R-:W-:Y:S01]  /*0480*/  FMUL R5, R3, UR5 ;  /* 0x0000000503057c20 */ /* 0x000fe20008400000 */
[----:B------:R-:W-:Y:S02]  /*0490*/  SHF.R.S32.HI R3, RZ, 0x1f, R10 ;  /* 0x0000001fff037819 */ /* 0x000fe4000001140a */
[----:B----4-:R-:W-:Y:S02]  /*04a0*/  I2FP.F32.U32 R4, UR6 ;  /* 0x0000000600047c45 */ /* 0x010fe40008201000 */
[----:B------:R-:W-:Y:S01]  /*04b0*/  LEA.HI R3, R3, R10, RZ, 0x7 ;  /* 0x0000000a03037211 */ /* 0x000fe200078f38ff */
[----:B------:R-:W3:Y:S02]  /*04c0*/  F2I.U32.TRUNC.NTZ R5, R5 ;  /* 0x0000000500057305 */ /* 0x000ee4000020f000 */
[----:B---3--:R-:W-:-:S04]  /*04d0*/  IMAD.MOV R8, RZ, RZ, -R5 ;  /* 0x000000ffff087224 */ /* 0x008fc800078e0a05 */
[----:B--2---:R-:W-:Y:S01]  /*04e0*/  IMAD R11, R7, R8, UR4 ;  /* 0x00000004070b7e24 */ /* 0x004fe2000f8e0208 */
[----:B------:R-:W-:Y:S02]  /*04f0*/  ULDC UR4, c[0x0][0x150] ;  /* 0x0000540000047ab9 */ /* 0x000fe40000000800 */
[----:B------:R-:W-:Y:S01]  /*0500*/  FMUL R8, R4, UR4 ;  /* 0x0000000404087c20 */ /* 0x000fe20008400000 */
[----:B------:R-:W-:Y:S06]  /*0510*/  @P0 BRA `(.L_x_118) ;  /* 0x0000000000480947 */ /* 0x000fec0003800000 */
[----:B------:R-:W2:Y:S01]  /*0520*/  S2UR UR5, SR_CgaCtaId ;  /* 0x00000000000579c3 */ /* 0x000ea20000008800 */
[----:B------:R-:W-:Y:S01]  /*0530*/  UMOV UR4, 0x400 ;  /* 0x0000040000047882 */ /* 0x000fe20000000000 */
[----:B------:R-:W-:Y:S01]  /*0540*/  UMOV UR6, 0x1 ;  /* 0x0000000100067882 */ /* 0x000fe20000000000 */
[----:B------:R-:W-:Y:S01]  /*0550*/  UMOV UR7, 0x4 ;  /* 0x0000000400077882 */ /* 0x000fe20000000000 */
[----:B------:R-:W-:Y:S01]  /*0560*/  ELECT P0, URZ, PT ;  /* 0x00000000003f782f */ /* 0x000fe20003800000 */
[----:B--2---:R-:W-:Y:S02]  /*0570*/  ULEA UR8, UR5, UR4, 0x18 ;  /* 0x0000000405087291 */ /* 0x004fe4000f8ec03f */
[----:B------:R-:W-:-:S04]  /*0580*/  UIADD3 UR4, -UR6, 0x100000, URZ ;  /* 0x0010000006047890 */ /* 0x000fc8000fffe13f */
[----:B------:R-:W-:Y:S02]  /*0590*/  USHF.L.U32 UR5, UR4, 0xb, URZ ;  /* 0x0000000b04057899 */ /* 0x000fe4000800063f */
[----:B------:R-:W-:Y:S02]  /*05a0*/  USHF.L.U32 UR4, UR4, 0x1, URZ ;  /* 0x0000000104047899 */ /* 0x000fe4000800063f */
[----:B------:R-:W-:-:S04]  /*05b0*/  UIADD3 UR6, -UR7, 0x100000, URZ ;  /* 0x0010000007067890 */ /* 0x000fc8000fffe13f */
[----:B------:R-:W-:Y:S02]  /*05c0*/  USHF.L.U32 UR7, UR6, 0xb, URZ ;  /* 0x0000000b06077899 */ /* 0x000fe4000800063f */
[----:B------:R-:W-:Y:S01]  /*05d0*/  USHF.L.U32 UR6, UR6, 0x1, URZ ;  /* 0x0000000106067899 */ /* 0x000fe2000800063f */
[----:B------:R-:W2:Y:S03]  /*05e0*/  FENCE.VIEW.ASYNC.S ;  /* 0x00000000000073c6 */ /* 0x000ea60000000000 */
[----:B--2---:R2:W3:Y:S08]  /*05f0*/  SYNCS.EXCH.64 URZ, [UR8+0x34850], UR4 ;  /* 0x03485004083f75b2 */ /* 0x0044f00008000100 */
[----:B------:R2:W4:Y:S01]  /*0600*/  SYNCS.EXCH.64 URZ, [UR8+0x34860], UR6 ;  /* 0x03486006083f75b2 */ /* 0x0005220008000100 */
[----:B------:R2:W1:Y:S01]  /*0610*/  SYNCS.EXCH.64 URZ, [UR8+0x34858], UR4 ;  /* 0x03485804083f75b2 */ /* 0x0004620008000100 */
[----:B------:R2:W1:Y:S01]  /*0620*/  SYNCS.EXCH.64 URZ, [UR8+0x34868], UR6 ;  /* 0x03486806083f75b2 */ /* 0x0004620008000100 */
[----:B------:R-:W-:Y:S01]  /*0630*/  NOP ;  /* 0x0000000000007918 */ /* 0x000fe20000000000 */
.L_x_118:
[----:B------:R-:W5:Y:S01]  /*0640*/  SHFL.IDX PT, R9, R0, RZ, 0x1f ;  /* 0x00001fff00097589 */ /* 0x000f6200000e0000 */
[----:B------:R-:W-:Y:S01]  /*0650*/  LOP3.LUT R3, R3, 0xffffff80, RZ, 0xc0, !PT ;  /* 0xffffff8003037812 */ /* 0x000fe200078ec0ff */
[----:B------:R-:W1:Y:S01]  /*0660*/  F2I.U32.TRUNC.NTZ R8, R8 ;  /* 0x0000000800087305 */ /* 0x000e62000020f000 */
[----:B------:R-:W-:Y:S01]  /*0670*/  SHF.R.S32.HI R7, RZ, 0x1f, R2 ;  /* 0x0000001fff077819 */ /* 0x000fe20000011402 */
[----:B------:R-:W-:Y:S02]  /*0680*/  NOP ;  /* 0x0000000000007918 */ /* 0x000fe40000000000 */
[----:B------:R-:W-:Y:S01]  /*0690*/  IMAD.IADD R3, R10, 0x1, -R3 ;  /* 0x000000010a037824 */ /* 0x000fe200078e0a03 */
[----:B------:R-:W-:Y:S01]  /*06a0*/  LEA.HI R7, R7, R2, RZ, 0x2 ;  /* 0x0000000207077211 */ /* 0x000fe200078f10ff */
[----:B------:R-:W1:Y:S03]  /*06b0*/  LDC R10, c[0x0][0x144] ;  /* 0x00005100ff0a7b82 */ /* 0x000e660000000800 */
[----:B------:R-:W-:-:S02]  /*06c0*/  SHF.R.S32.HI R4, RZ, 0x1f, R3 ;  /* 0x0000001fff047819 */ /* 0x000fc40000011403 */
[----:B------:R-:W-:Y:S02]  /*06d0*/  LOP3.LUT R7, R7, 0x3ffffffc, RZ, 0xc0, !PT ;  /* 0x3ffffffc07077812 */ /* 0x000fe400078ec0ff */
[----:B------:R-:W-:-:S04]  /*06e0*/  LEA.HI R4, R4, R3, RZ, 0x3 ;  /* 0x0000000304047211 */ /* 0x000fc800078f18ff */
[--C-:B------:R-:W-:Y:S02]  /*06f0*/  SHF.R.S32.HI R5, RZ, 0x3, R4.reuse ;  /* 0x00000003ff057819 */ /* 0x100fe40000011404 */
[----:B------:R-:W-:Y:S02]  /*0700*/  SHF.R.S32.HI R4, RZ, 0x1f, R4 ;  /* 0x0000001fff047819 */ /* 0x000fe40000011404 */
[----:B-----5:R-:W-:Y:S02]  /*0710*/  ISETP.NE.AND P0, PT, R9, RZ, PT ;  /* 0x000000ff0900720c */ /* 0x020fe40003f05270 */
[----:B------:R-:W-:Y:S02]  /*0720*/  LEA.HI R4, R4, R5, RZ, 0x2 ;  /* 0x0000000504047211 */ /* 0x000fe400078f10ff */
[----:B------:R-:W-:Y:S02]  /*0730*/  SHF.R.S32.HI R9, RZ, 0x1f, R6 ;  /* 0x0000001fff097819 */ /* 0x000fe40000011406 */
[----:B------:R-:W-:-:S02]  /*0740*/  LOP3.LUT R4, R4, 0xfffffffc, RZ, 0xc0, !PT ;  /* 0xfffffffc04047812 */ /* 0x000fc400078ec0ff */
[----:B------:R-:W-:-:S05]  /*0750*/  LEA.HI R9, R9, R6, RZ, 0x2 ;  /* 0x0000000609097211 */ /* 0x000fca00078f10ff */
[----:B------:R-:W-:Y:S05]  /*0760*/  @P0 BRA `(.L_x_119) ;  /* 0x0000000000480947 */ /* 0x000fea0003800000 */
[----:B--2---:R-:W2:Y:S01]  /*0770*/  S2UR UR5, SR_CgaCtaId ;  /* 0x00000000000579c3 */ /* 0x004ea20000008800 */
        /* <DEDUP_REMOVED lines=12> */
[----:B--2---:R2:W1:Y:S08]  /*0840*/  SYNCS.EXCH.64 URZ, [UR8+0x34870], UR4 ;  /* 0x03487004083f75b2 */ /* 0x0044700008000100 */
[----:B------:R2:W1:Y:S01]  /*0850*/  SYNCS.EXCH.64 URZ, [UR8+0x34880], UR6 ;  /* 0x03488006083f75b2 */ /* 0x0004620008000100 */
[----:B------:R2:W1:Y:S01]  /*0860*/  SYNCS.EXCH.64 URZ, [UR8+0x34878], UR4 ;  /* 0x03487804083f75b2 */ /* 0x0004620008000100 */
[----:B------:R2:W1:Y:S01]  /*0870*/  SYNCS.EXCH.64 URZ, [UR8+0x34888], UR6 ;  /* 0x03488806083f75b2 */ /* 0x0004620008000100 */
[----:B------:R-:W-:Y:S01]  /*0880*/  NOP ;  /* 0x0000000000007918 */ /* 0x000fe20000000000 */
.L_x_119:
[----:B------:R-:W5:Y:S01]  /*0890*/  SHFL.IDX PT, R13, R0, RZ, 0x1f ;  /* 0x00001fff000d7589 */ /* 0x000f6200000e0000 */
[----:B--2---:R-:W2:Y:S01]  /*08a0*/  S2UR UR4, SR_CTAID.X ;  /* 0x00000000000479c3 */ /* 0x004ea20000002500 */
[----:B------:R-:W-:Y:S01]  /*08b0*/  LOP3.LUT R9, R9, 0x3ffffffc, RZ, 0xc0, !PT ;  /* 0x3ffffffc09097812 */ /* 0x000fe200078ec0ff */
[----:B------:R-:W-:Y:S01]  /*08c0*/  IMAD.IADD R4, R5, 0x1, -R4 ;  /* 0x0000000105047824 */ /* 0x000fe200078e0a04 */
[----:B------:R-:W-:Y:S01]  /*08d0*/  NOP ;  /* 0x0000000000007918 */ /* 0x000fe20000000000 */
[----:B------:R-:W-:Y:S02]  /*08e0*/  IMAD.IADD R7, R2, 0x1, -R7 ;  /* 0x0000000102077824 */ /* 0x000fe400078e0a07 */
[----:B------:R-:W-:Y:S02]  /*08f0*/  IMAD.IADD R9, R6, 0x1, -R9 ;  /* 0x0000000106097824 */ /* 0x000fe400078e0a09 */
[----:B------:R-:W3:Y:S01]  /*0900*/  LDC R6, c[0x0][0x140] ;  /* 0x00005000ff067b82 */ /* 0x000ee20000000800 */
[----:B------:R-:W-:Y:S01]  /*0910*/  LEA R7, R7, R4, 0x2 ;  /* 0x0000000407077211 */ /* 0x000fe200078e10ff */
[----:B------:R-:W-:-:S02]  /*0920*/  IMAD R9, R9, 0x4, R4 ;  /* 0x0000000409097824 */ /* 0x000fc400078e0204 */
[----:B-1----:R-:W-:Y:S01]  /*0930*/  IMAD.MOV R5, RZ, RZ, -R8 ;  /* 0x000000ffff057224 */ /* 0x002fe200078e0a08 */
[----:B------:R-:W-:Y:S02]  /*0940*/  LEA.HI R2, R7, R7, RZ, 0x1 ;  /* 0x0000000707027211 */ /* 0x000fe400078f08ff */
[----:B------:R-:W-:Y:S02]  /*0950*/  LEA.HI R4, R9, R9, RZ, 0x1 ;  /* 0x0000000909047211 */ /* 0x000fe400078f08ff */
[----:B------:R-:W-:Y:S02]  /*0960*/  LOP3.LUT R2, R2, 0xfffffffe, RZ, 0xc0, !PT ;  /* 0xfffffffe02027812 */ /* 0x000fe400078ec0ff */
[----:B------:R-:W-:-:S03]  /*0970*/  LOP3.LUT R4, R4, 0xfffffffe, RZ, 0xc0, !PT ;  /* 0xfffffffe04047812 */ /* 0x000fc600078ec0ff */
[----:B------:R-:W-:Y:S01]  /*0980*/  IMAD.IADD R2, R7, 0x1, -R2 ;  /* 0x0000000107027824 */ /* 0x000fe200078e0a02 */
[----:B-----5:R-:W-:Y:S01]  /*0990*/  ISETP.NE.AND P0, PT, R13, RZ, PT ;  /* 0x000000ff0d00720c */ /* 0x020fe20003f05270 */
[----:B--2---:R-:W-:Y:S02]  /*09a0*/  IMAD R5, R10, R5, UR4 ;  /* 0x000000040a057e24 */ /* 0x004fe4000f8e0205 */
[----:B------:R-:W-:-:S03]  /*09b0*/  IMAD.IADD R4, R9, 0x1, -R4 ;  /* 0x0000000109047824 */ /* 0x000fc600078e0a04 */
[-C--:B------:R-:W-:Y:S02]  /*09c0*/  ISETP.NE.AND P3, PT, R2, R5.reuse, PT ;  /* 0x000000050200720c */ /* 0x080fe40003f65270 */
[----:B------:R-:W-:-:S05]  /*09d0*/  ISETP.NE.AND P5, PT, R4, R5, PT ;  /* 0x000000050400720c */ /* 0x000fca0003fa5270 */
[----:B------:R-:W-:Y:S08]  /*09e0*/  @P0 BRA `(.L_x_120) ;  /* 0x0000000000480947 */ /* 0x000ff00003800000 */
[----:B------:R-:W1:Y:S01]  /*09f0*/  S2UR UR5, SR_CgaCtaId ;  /* 0x00000000000579c3 */ /* 0x000e620000008800 */
        /* <DEDUP_REMOVED lines=12> */
[----:B-1----:R1:W2:Y:S08]  /*0ac0*/  SYNCS.EXCH.64 URZ, [UR8+0x34890], UR4 ;  /* 0x03489004083f75b2 */ /* 0x0022b00008000100 */
[----:B------:R1:W1:Y:S01]  /*0ad0*/  SYNCS.EXCH.64 URZ, [UR8+0x348a0], UR6 ;  /* 0x0348a006083f75b2 */ /* 0x0002620008000100 */
[----:B------:R1:W1:Y:S01]  /*0ae0*/  SYNCS.EXCH.64 URZ, [UR8+0x34898], UR4 ;  /* 0x03489804083f75b2 */ /* 0x0002620008000100 */
[----:B------:R1:W1:Y:S01]  /*0af0*/  SYNCS.EXCH.64 URZ, [UR8+0x348a8], UR6 ;  /* 0x0348a806083f75b2 */ /* 0x0002620008000100 */
[----:B------:R-:W-:Y:S01]  /*0b00*/  NOP ;  /* 0x0000000000007918 */ /* 0x000fe20000000000 */
.L_x_120:
[----:B------:R-:W5:Y:S01]  /*0b10*/  SHFL.IDX PT, R5, R0, RZ, 0x1f ;  /* 0x00001fff00057589 */ /* 0x000f6200000e0000 */
[----:B------:R-:W-:Y:S01]  /*0b20*/  IMAD.SHL.U32 R2, R7, 0x4, RZ ;  /* 0x0000000407027824 */ /* 0x000fe200078e00ff */
[----:B------:R-:W-:Y:S01]  /*0b30*/  MOV R23, 0x1 ;  /* 0x0000000100177802 */ /* 0x000fe20000000f00 */
[----:B------:R-:W-:Y:S01]  /*0b40*/  IMAD.SHL.U32 R4, R9, 0x4, RZ ;  /* 0x0000000409047824 */ /* 0x000fe200078e00ff */
[----:B------:R-:W-:Y:S01]  /*0b50*/  LOP3.LUT P0, RZ, R3, 0x7, RZ, 0xc0, !PT ;  /* 0x0000000703ff7812 */ /* 0x000fe2000780c0ff */
[----:B------:R-:W-:Y:S01]  /*0b60*/  IMAD.MOV.U32 R22, RZ, RZ, 0x1 ;  /* 0x00000001ff167424 */ /* 0x000fe200078e00ff */
[----:B------:R-:W-:Y:S01]  /*0b70*/  LOP3.LUT R10, R7, 0xc, R2, 0x78, !PT ;  /* 0x0000000c070a7812 */ /* 0x000fe200078e7802 */
[----:B------:R-:W-:Y:S01]  /*0b80*/  NOP ;  /* 0x0000000000007918 */ /* 0x000fe20000000000 */
[----:B------:R-:W-:Y:S02]  /*0b90*/  LOP3.LUT R8, R9, 0xc, R4, 0x78, !PT ;  /* 0x0000000c09087812 */ /* 0x000fe400078e7804 */
[----:B------:R-:W-:Y:S01]  /*0ba0*/  @P3 LEA.HI R2, R10, R10, RZ, 0x1 ;  /* 0x0000000a0a023211 */ /* 0x000fe200078f08ff */
[----:B------:R1:W-:Y:S01]  /*0bb0*/  STL [R1+0x4], R10 ;  /* 0x0000040a01007387 */ /* 0x0003e20000100800 */
[----:B------:R-:W-:-:S02]  /*0bc0*/  @P5 LEA.HI R4, R8, R8, RZ, 0x1 ;  /* 0x0000000808045211 */ /* 0x000fc400078f08ff */
[----:B------:R-:W-:Y:S01]  /*0bd0*/  @P3 SHF.R.S32.HI R2, RZ, 0x1, R2 ;  /* 0x00000001ff023819 */ /* 0x000fe20000011402 */
[----:B------:R1:W-:Y:S01]  /*0be0*/  STL [R1], R8 ;  /* 0x0000000801007387 */ /* 0x0003e20000100800 */
[----:B------:R-:W-:Y:S02]  /*0bf0*/  @P5 SHF.R.S32.HI R4, RZ, 0x1, R4 ;  /* 0x00000001ff045819 */ /* 0x000fe40000011404 */
[-C--:B------:R-:W-:Y:S02]  /*0c00*/  @P3 ISETP.NE.AND P6, PT, R2, R11.reuse, PT ;  /* 0x0000000b0200320c */ /* 0x080fe40003fc5270 */
[----:B------:R-:W-:Y:S02]  /*0c10*/  @P5 ISETP.NE.AND P4, PT, R4, R11, PT ;  /* 0x0000000b0400520c */ /* 0x000fe40003f85270 */
[----:B------:R-:W-:Y:S02]  /*0c20*/  @P3 SEL R23, RZ, 0x1, P6 ;  /* 0x00000001ff173807 */ /* 0x000fe40003000000 */
[----:B-----5:R-:W-:-:S02]  /*0c30*/  ISETP.NE.AND P3, PT, R5, RZ, PT ;  /* 0x000000ff0500720c */ /* 0x020fc40003f65270 */
[----:B------:R-:W-:Y:S02]  /*0c40*/  ISETP.LT.U32.AND P6, PT, R10, 0x2, !P0 ;  /* 0x000000020a00780c */ /* 0x000fe400047c1070 */
[----:B------:R-:W-:Y:S02]  /*0c50*/  ISETP.LT.U32.AND P0, PT, R8, 0x2, !P0 ;  /* 0x000000020800780c */ /* 0x000fe40004701070 */
[----:B---3--:R-:W-:Y:S02]  /*0c60*/  ISETP.EQ.U32.AND P1, PT, R6, 0x1, PT ;  /* 0x000000010600780c */ /* 0x008fe40003f22070 */
[----:B------:R-:W-:Y:S02]  /*0c70*/  ISETP.NE.AND P2, PT, R12, RZ, PT ;  /* 0x000000ff0c00720c */ /* 0x000fe40003f45270 */
[----:B------:R-:W-:Y:S02]  /*0c80*/  SEL R2, RZ, 0x1, !P6 ;  /* 0x00000001ff027807 */ /* 0x000fe40007000000 */
[----:B------:R-:W-:-:S02]  /*0c90*/  SEL R3, RZ, 0x1, !P0 ;  /* 0x00000001ff037807 */ /* 0x000fc40004000000 */
[----:B------:R-:W-:Y:S01]  /*0ca0*/  @P5 SEL R22, RZ, 0x1, P4 ;  /* 0x00000001ff165807 */ /* 0x000fe20002000000 */
[----:B-1----:R-:W-:Y:S06]  /*0cb0*/  @P3 BRA `(.L_x_121) ;  /* 0x0000000000483947 */ /* 0x002fec0003800000 */
        /* <DEDUP_REMOVED lines=13> */
[----:B-1----:R1:W3:Y:S08]  /*0d90*/  SYNCS.EXCH.64 URZ, [UR8+0x348b0], UR4 ;  /* 0x0348b004083f75b2 */ /* 0x0022f00008000100 */
[----:B------:R1:W1:Y:S01]  /*0da0*/  SYNCS.EXCH.64 URZ, [UR8+0x348c0], UR6 ;  /* 0x0348c006083f75b2 */ /* 0x0002620008000100 */
[----:B------:R1:W1:Y:S01]  /*0db0*/  SYNCS.EXCH.64 URZ, [UR8+0x348b8], UR4 ;  /* 0x0348b804083f75b2 */ /* 0x0002620008000100 */
[----:B------:R1:W1:Y:S01]  /*0dc0*/  SYNCS.EXCH.64 URZ, [UR8+0x348c8], UR6 ;  /* 0x0348c806083f75b2 */ /* 0x0002620008000100 */
[----:B------:R-:W-:Y:S01]  /*0dd0*/  NOP ;  /* 0x0000000000007918 */ /* 0x000fe20000000000 */
.L_x_121:
[----:B------:R-:W-:Y:S01]  /*0de0*/  LOP3.LUT R23, R23, R2, RZ, 0xc0, !PT ;  /* 0x0000000217177212 */ /* 0x000fe200078ec0ff */
[----:B------:R-:W-:Y:S01]  /*0df0*/  NOP ;  /* 0x0000000000007918 */ /* 0x000fe20000000000 */
[----:B------:R-:W-:Y:S01]  /*0e00*/  LOP3.LUT R22, R22, R3, RZ, 0xc0, !PT ;  /* 0x0000000316167212 */ /* 0x000fe200078ec0ff */
[----:B------:R-:W-:Y:S06]  /*0e10*/  @!P1 BRA `(.L_x_122) ;  /* 0x0000000000089947 */ /* 0x000fec0003800000 */
[----:B-1234-:R-:W-:Y:S01]  /*0e20*/  UCGABAR_ARV ;  /* 0x00000000000079c7 */ /* 0x01efe20008000000 */
[----:B------:R-:W-:Y:S05]  /*0e30*/  BRA `(.L_x_123) ;  /* 0x0000000000047947 */ /* 0x000fea0003800000 */
.L_x_122:
[----:B-1234-:R-:W-:Y:S01]  /*0e40*/  NOP ;  /* 0x0000000000007918 */ /* 0x01efe20000000000 */
.L_x_123:
[----:B------:R-:W-:Y:S05]  /*0e50*/  @!P1 BRA `(.L_x_124) ;  /* 0x00000000000c9947 */ /* 0x000fea0003800000 */
[----:B------:R-:W-:Y:S01]  /*0e60*/  UCGABAR_WAIT ;  /* 0x0000000000007dc7 */ /* 0x000fe20008000000 */
[----:B------:R-:W-:Y:S01]  /*0e70*/  CCTL.IVALL ;  /* 0x00000000ff00798f */ /* 0x000fe20002000000 */
[----:B------:R-:W-:Y:S05]  /*0e80*/  BRA `(.L_x_125) ;  /* 0x0000000000047947 */ /* 0x000fea0003800000 */
.L_x_124:
[----:B------:R-:W-:Y:S06]  /*0e90*/  BAR.SYNC.DEFER_BLOCKING 0x0 ;  /* 0x0000000000007b1d */ /* 0x000fec0000010000 */
.L_x_125:
[----:B------:R-:W-:-:S05]  /*0ea0*/  IMAD.MOV.U32 R2, RZ, RZ, 0x1 ;  /* 0x00000001ff027424 */ /* 0x000fca00078e00ff */
[----:B------:R-:W-:-:S05]  /*0eb0*/  SEL R2, R2, 0x2, !P2 ;  /* 0x0000000202027807 */ /* 0x000fca0005000000 */
[----:B------:R1:W-:Y:S01]  /*0ec0*/  STL [R1+0x1c], R2 ;  /* 0x00001c0201007387 */ /* 0x0003e20000100800 */
[----:B------:R-:W-:Y:S05]  /*0ed0*/  @!P2 BRA `(.L_x_126) ;  /* 0x000000cc0054a947 */ /* 0x000fea0003800000 */
.L_x_127:
[----:B------:R-:W-:-:S08]  /*0ee0*/  NOP ;  /* 0x0000000000007918 */ /* 0x000fd00000000000 */
[----:B------:R-:W2:Y:S02]  /*0ef0*/  USETMAXREG.TRY_ALLOC.CTAPOOL UP0, 0xf0 ;  /* 0x000000f0000079c8 */ /* 0x000ea40008000600 */
[----:B--2---:R-:W-:-:S13]  /*0f00*/  PLOP3.LUT P0, PT, PT, PT, UP0, 0x80, 0x0 ;  /* 0x000000000000781c */ /* 0x004fda0003f0f008 */
[----:B------:R-:W-:Y:S05]  /*0f10*/  @!P0 BRA `(.L_x_127) ;  /* 0xfffffffc00f08947 */ /* 0x000fea000383ffff */
[----:B-1----:R-:W1:Y:S01]  /*0f20*/  S2R R2, SR_TID.X ;  /* 0x0000000000027919 */ /* 0x002e620000002100 */
[----:B------:R-:W2:Y:S08]  /*0f30*/  S2UR UR7, SR_CTAID.X ;  /* 0x00000000000779c3 */ /* 0x000eb00000002500 */
[----:B------:R-:W-:Y:S06]  /*0f40*/  BAR.ARV 0x8, 0x120 ;  /* 0x0204800000007b1d */ /* 0x000fec0000002000 */
[----:B-1----:R-:W-:-:S04]  /*0f50*/  LOP3.LUT R0, R2, 0xffffff80, RZ, 0xc0, !PT ;  /* 0xffffff8002007812 */ /* 0x002fc800078ec0ff */
[----:B------:R-:W-:Y:S02]  /*0f60*/  ISETP.NE.AND P0, PT, R0, 0x80, PT ;  /* 0x000000800000780c */ /* 0x000fe40003f05270 */
[----:B------:R-:W2:Y:S11]  /*0f70*/  LDC R0, c[0x0][0xda4] ;  /* 0x00036900ff007b82 */ /* 0x000eb60000000800 */
[----:B------:R-:W-:Y:S06]  /*0f80*/  @!P0 BAR.ARV 0x9, 0x100 ;  /* 0x0244000000008b1d */ /* 0x000fec0000002000 */
[----:B--2---:R-:W-:-:S13]  /*0f90*/  ISETP.LE.AND P0, PT, R0, UR7, PT ;  /* 0x0000000700007c0c */ /* 0x004fda000bf03270 */
[----:B------:R-:W-:Y:S05]  /*0fa0*/  @P0 EXIT ;  /* 0x000000000000094d */ /* 0x000fea0003800000 */
[----:B------:R-:W2:Y:S01]  /*0fb0*/  LDL.LU R8, [R1+0x1c] ;  /* 0x00001c0001087983 */ /* 0x000ea20000300800 */
[----:B------:R-:W-:-:S05]  /*0fc0*/  VIADD R0, R2, 0xffffff80 ;  /* 0xffffff8002007836 */ /* 0x000fca0000000000 */
[----:B------:R-:W-:-:S04]  /*0fd0*/  SHF.R.S32.HI R3, RZ, 0x1f, R0 ;  /* 0x0000001fff037819 */ /* 0x000fc80000011400 */
[----:B------:R-:W-:-:S04]  /*0fe0*/  LEA.HI R2, R3, R0, RZ, 0x7 ;  /* 0x0000000003027211 */ /* 0x000fc800078f38ff */
[----:B------:R-:W-:Y:S01]  /*0ff0*/  LOP3.LUT R5, R2, 0xffffff80, RZ, 0xc0, !PT ;  /* 0xffffff8002057812 */ /* 0x000fe200078ec0ff */
[----:B------:R-:W1:Y:S01]  /*1000*/  S2UR UR4, SR_CgaCtaId ;  /* 0x00000000000479c3 */ /* 0x000e620000008800 */
[----:B------:R-:W-:-:S03]  /*1010*/  LEA.HI R6, R3, R0, RZ, 0x4 ;  /* 0x0000000003067211 */ /* 0x000fc600078f20ff */
[----:B------:R-:W-:Y:S01]  /*1020*/  IMAD.IADD R222, R0, 0x1, -R5 ;  /* 0x0000000100de7824 */ /* 0x000fe200078e0a05 */
[----:B------:R-:W-:-:S03]  /*1030*/  LOP3.LUT R7, R6, 0x3fffff0, RZ, 0xc0, !PT ;  /* 0x03fffff006077812 */ /* 0x000fc600078ec0ff */
[----:B------:R-:W3:Y:S01]  /*1040*/  S2UR UR6, SR_SWINHI ;  /* 0x00000000000679c3 */ /* 0x000ee20000002f00 */
[----:B------:R-:W-:Y:S02]  /*1050*/  SHF.R.S32.HI R5, RZ, 0x1f, R222 ;  /* 0x0000001fff057819 */ /* 0x000fe400000114de */
[----:B------:R-:W-:Y:S02]  /*1060*/  SHF.R.S32.HI R9, RZ, 0x4, R6 ;  /* 0x00000004ff097819 */ /* 0x000fe40000011406 */
[----:B------:R-:W-:Y:S01]  /*1070*/  LEA.HI R4, R5, R222, RZ, 0x2 ;  /* 0x000000de05047211 */ /* 0x000fe200078f10ff */
[----:B------:R-:W-:Y:S01]  /*1080*/  IMAD.IADD R7, R0, 0x1, -R7 ;  /* 0x0000000100077824 */ /* 0x000fe200078e0a07 */
[----:B------:R-:W-:Y:S02]  /*1090*/  LEA.HI R226, R3, R0, RZ, 0x5 ;  /* 0x0000000003e27211 */ /* 0x000fe400078f28ff */
[----:B------:R-:W-:Y:S02]  /*10a0*/  LEA.HI R6, R6, R9, RZ, 0x1 ;  /* 0x0000000906067211 */ /* 0x000fe400078f08ff */
[----:B------:R-:W-:-:S02]  /*10b0*/  SHF.R.S32.HI R0, RZ, 0x2, R4 ;  /* 0x00000002ff007819 */ /* 0x000fc40000011404 */
[----:B------:R-:W-:Y:S02]  /*10c0*/  SHF.R.S32.HI R3, RZ, 0x1f, R4 ;  /* 0x0000001fff037819 */ /* 0x000fe40000011404 */
[----:B------:R-:W-:Y:S02]  /*10d0*/  LOP3.LUT R6, R6, 0x1ffffffe, RZ, 0xc0, !PT ;  /* 0x1ffffffe06067812 */ /* 0x000fe400078ec0ff */
[----:B------:R-:W-:Y:S02]  /*10e0*/  SHF.R.S32.HI R226, RZ, 0x5, R226 ;  /* 0x00000005ffe27819 */ /* 0x000fe400000114e2 */
[----:B------:R-:W-:Y:S02]  /*10f0*/  LEA.HI R3, R3, R0, RZ, 0x3 ;  /* 0x0000000003037211 */ /* 0x000fe400078f18ff */
[----:B------:R-:W-:Y:S01]  /*1100*/  SHF.R.S32.HI R225, RZ, 0x7, R2 ;  /* 0x00000007ffe17819 */ /* 0x000fe20000011402 */
[----:B------:R-:W-:Y:S01]  /*1110*/  UMOV UR39, 0x400 ;  /* 0x0000040000277882 */ /* 0x000fe20000000000 */
[----:B------:R-:W-:Y:S01]  /*1120*/  LEA R7, R226, R7, 0x4 ;  /* 0x00000007e2077211 */ /* 0x000fe200078e20ff */
[----:B------:R-:W-:Y:S01]  /*1130*/  IMAD.IADD R6, R9, 0x1, -R6 ;  /* 0x0000000109067824 */ /* 0x000fe200078e0a06 */
[----:B------:R-:W-:Y:S01]  /*1140*/  LOP3.LUT R3, R3, 0xfffffff8, RZ, 0xc0, !PT ;  /* 0xfffffff803037812 */ /* 0x000fe200078ec0ff */
[----:B-1----:R-:W-:Y:S01]  /*1150*/  ULEA UR39, UR4, UR39, 0x18 ;  /* 0x0000002704277291 */ /* 0x002fe2000f8ec03f */
[----:B------:R-:W-:-:S02]  /*1160*/  LEA.HI R5, R5, R222, RZ, 0x5 ;  /* 0x000000de05057211 */ /* 0x000fc400078f28ff */
[----:B------:R-:W-:Y:S01]  /*1170*/  LEA.HI R2, R2, R225, RZ, 0x1 ;  /* 0x000000e102027211 */ /* 0x000fe200078f08ff */
[----:B------:R-:W-:Y:S02]  /*1180*/  IMAD R6, R7, 0x8, R6 ;  /* 0x0000000807067824 */ /* 0x000fe400078e0206 */
[----:B------:R-:W-:Y:S01]  /*1190*/  IMAD.IADD R7, R0, 0x1, -R3 ;  /* 0x0000000100077824 */ /* 0x000fe200078e0a03 */
[----:B------:R-:W-:Y:S02]  /*11a0*/  LOP3.LUT R3, R4, 0x7ffffffc, RZ, 0xc0, !PT ;  /* 0x7ffffffc04037812 */ /* 0x000fe400078ec0ff */
[----:B------:R-:W-:Y:S02]  /*11b0*/  SHF.R.S32.HI R0, RZ, 0x5, R5 ;  /* 0x00000005ff007819 */ /* 0x000fe40000011405 */
[----:B------:R-:W-:Y:S01]  /*11c0*/  LOP3.LUT R2, R2, 0x3fffffe, RZ, 0xc0, !PT ;  /* 0x03fffffe02027812 */ /* 0x000fe200078ec0ff */
[----:B------:R-:W-:Y:S01]  /*11d0*/  UMOV UR4, UR39 ;  /* 0x0000002700047c82 */ /* 0x000fe20008000000 */
[----:B---3--:R-:W-:Y:S01]  /*11e0*/  UMOV UR5, UR6 ;  /* 0x0000000600057c82 */ /* 0x008fe20008000000 */
[----:B------:R-:W-:Y:S01]  /*11f0*/  SHF.L.U32 R5, R6, 0x3, RZ ;  /* 0x0000000306057819 */ /* 0x000fe200000006ff */
[----:B------:R-:W-:-:S02]  /*1200*/  IMAD.MOV.U32 R228, RZ, RZ, -0x2 ;  /* 0xfffffffeffe47424 */ /* 0x000fc400078e00ff */
[----:B------:R-:W-:Y:S02]  /*1210*/  IMAD.U32 R16, RZ, RZ, UR4 ;  /* 0x00000004ff107e24 */ /* 0x000fe4000f8e00ff */
[----:B------:R-:W-:Y:S02]  /*1220*/  IMAD.U32 R17, RZ, RZ, UR5 ;  /* 0x00000005ff117e24 */ /* 0x000fe4000f8e00ff */
[----:B------:R-:W-:Y:S02]  /*1230*/  IMAD.IADD R3, R222, 0x1, -R3 ;  /* 0x00000001de037824 */ /* 0x000fe400078e0a03 */
[----:B------:R-:W-:Y:S02]  /*1240*/  IMAD R7, R0, 0x10, R7 ;  /* 0x0000001000077824 */ /* 0x000fe400078e0207 */
[----:B------:R-:W-:Y:S02]  /*1250*/  IMAD.IADD R2, R225, 0x1, -R2 ;  /* 0x00000001e1027824 */ /* 0x000fe400078e0a02 */
[----:B------:R-:W-:-:S02]  /*1260*/  IMAD R228, R3, R228, 0xb0 ;  /* 0x000000b003e47424 */ /* 0x000fc400078e02e4 */
[----:B------:R-:W-:Y:S01]  /*1270*/  IMAD.WIDE R16, R5, 0x2, R16 ;  /* 0x0000000205107825 */ /* 0x000fe200078e0210 */
[----:B------:R-:W-:-:S03]  /*1280*/  UMOV UR61, URZ ;  /* 0x0000003f003d7c82 */ /* 0x000fc60008000000 */
[----:B------:R-:W-:Y:S02]  /*1290*/  IMAD R227, R2, 0x40, R7 ;  /* 0x0000004002e37824 */ /* 0x000fe400078e0207 */
[----:B------:R-:W-:Y:S02]  /*12a0*/  IMAD.U32 R220, RZ, RZ, UR7 ;  /* 0x00000007ffdc7e24 */ /* 0x000fe4000f8e00ff */
[----:B------:R-:W-:Y:S01]  /*12b0*/  IMAD.MOV.U32 R221, RZ, RZ, RZ ;  /* 0x000000ffffdd7224 */ /* 0x000fe200078e00ff */
[----:B------:R-:W-:Y:S01]  /*12c0*/  UMOV UR38, URZ ;  /* 0x0000003f00267c82 */ /* 0x000fe20008000000 */
[----:B--2---:R-:W-:-:S07]  /*12d0*/  LOP3.LUT R18, R8, 0x1, RZ, 0xfc, !PT ;  /* 0x0000000108127812 */ /* 0x004fce00078efcff */
.L_x_154:
[----:B------:R-:W1:Y:S01]  /*12e0*/  SHFL.IDX PT, R0, R225, RZ, 0x1f ;  /* 0x00001fffe1007589 */ /* 0x000e6200000e0000 */
[----:B------:R-:W2:Y:S01]  /*12f0*/  LDC R113, c[0x0][0x2e0] ;  /* 0x0000b800ff717b82 */ /* 0x000ea20000000800 */
[----:B------:R-:W-:Y:S01]  /*1300*/  ULDC UR4, c[0x0][0xda8] ;  /* 0x00036a0000047ab9 */ /* 0x000fe20000000800 */
[----:B------:R-:W-:Y:S01]  /*1310*/  ULDC.64 UR6, c[0x0][0x3f8] ;  /* 0x0000fe0000067ab9 */ /* 0x000fe20000000a00 */
[----:B------:R-:W-:Y:S01]  /*1320*/  R2UR UR10, R220 ;  /* 0x00000000dc0a72ca */ /* 0x000fe200000e0000 */
[----:B------:R-:W-:Y:S02]  /*1330*/  UISETP.NE.AND UP1, UPT, UR4, 0x1, UPT ;  /* 0x000000010400788c */ /* 0x000fe4000bf25270 */
[----:B------:R-:W-:Y:S01]  /*1340*/  UISETP.NE.U32.AND UP0, UPT, UR6, URZ, UPT ;  /* 0x0000003f0600728c */ /* 0x000fe2000bf05070 */
[----:B------:R-:W-:Y:S02]  /*1350*/  ULDC UR5, c[0x0][0xdb4] ;  /* 0x00036d0000057ab9 */ /* 0x000fe40000000800 */
[----:B------:R-:W-:Y:S01]  /*1360*/  ULDC UR6, c[0x0][0x404] ;  /* 0x0001010000067ab9 */ /* 0x000fe20000000800 */
[----:B------:R-:W-:-:S02]  /*1370*/  UISETP.NE.AND.EX UP0, UPT, UR7, URZ, UPT, UP0 ;  /* 0x0000003f0700728c */ /* 0x000fc4000bf05300 */
[----:B------:R-:W-:Y:S02]  /*1380*/  UIADD3 UR8, UR39, 0x16400, URZ ;  /* 0x0001640027087890 */ /* 0x000fe4000fffe03f */
[----:B------:R-:W-:Y:S02]  /*1390*/  UISETP.NE.AND UP2, UPT, UR5, 0x1, UPT ;  /* 0x000000010500788c */ /* 0x000fe4000bf45270 */
[----:B------:R-:W-:Y:S01]  /*13a0*/  USEL UR6, UR6, 0x1, UP0 ;  /* 0x0000000106067887 */ /* 0x000fe20008000000 */
[----:B------:R-:W-:Y:S01]  /*13b0*/  @UP1 ULDC UR5, c[0x0][0xdac] ;  /* 0x00036b0000051ab9 */ /* 0x000fe20000000800 */
[----:B------:R-:W-:Y:S01]  /*13c0*/  ULOP3.LUT UP0, URZ, UR8, 0x9f, URZ, 0xc0, !UPT ;  /* 0x0000009f083f7892 */ /* 0x000fe2000f80c03f */
[----:B------:R-:W-:Y:S01]  /*13d0*/  UMOV UR11, UR10 ;  /* 0x0000000a000b7c82 */ /* 0x000fe20008000000 */
[----:B-1----:R-:W-:Y:S02]  /*13e0*/  R2UR UR9, R0 ;  /* 0x00000000000972ca */ /* 0x002fe400000e0000 */
[----:B--2---:R-:W-:Y:S01]  /*13f0*/  IMAD R113, R113, UR6, RZ ;  /* 0x0000000671717c24 */ /* 0x004fe2000f8e02ff */
[----:B------:R-:W-:Y:S01]  /*1400*/  @UP1 ULDC UR6, c[0x0][0xdb0] ;  /* 0x00036c0000061ab9 */ /* 0x000fe20000000800 */
[----:B------:R-:W-:-:S03]  /*1410*/  PLOP3.LUT P0, PT, PT, PT, UP0, 0x80, 0x0 ;  /* 0x000000000000781c */ /* 0x000fc60003f0f008 */
[----:B------:R-:W-:-:S05]  /*1420*/  IADD3 R0, R113, 0xaf, RZ ;  /* 0x000000af71007810 */ /* 0x000fca0007ffe0ff */
[----:B------:R-:W-:Y:S01]  /*1430*/  IMAD.HI R0, R0, 0x2e8ba2e9, RZ ;  /* 0x2e8ba2e900007827 */ /* 0x000fe200078e02ff */
[----:B------:R-:W-:-:S03]  /*1440*/  ULEA.HI UR4, UR9, UR9, URZ, 0x1 ;  /* 0x0000000909047291 */ /* 0x000fc6000f8f083f */
[----:B------:R-:W-:Y:S01]  /*1450*/  IMAD.U32 R19, RZ, RZ, UR9 ;  /* 0x00000009ff137e24 */ /* 0x000fe2000f8e00ff */
[----:B------:R-:W-:Y:S01]  /*1460*/  SHF.R.U32.HI R3, RZ, 0x1f, R0 ;  /* 0x0000001fff037819 */ /* 0x000fe20000011600 */
[----:B------:R-:W-:Y:S02]  /*1470*/  ULOP3.LUT UR7, UR4, 0x1e, URZ, 0xc0, !UPT ;  /* 0x0000001e04077892 */ /* 0x000fe4000f8ec03f */
[----:B------:R-:W-:Y:S01]  /*1480*/  UIMAD.WIDE.U32 UR4, UR10, UR5, URZ ;  /* 0x000000050a0472a5 */ /* 0x000fe2000f8e003f */
[----:B------:R-:W-:Y:S01]  /*1490*/  LEA.HI.SX32 R112, R0, R3, 0x1b ;  /* 0x0000000300707211 */ /* 0x000fe200078fdaff */
[----:B------:R-:W-:Y:S02]  /*14a0*/  UIADD3 UR7, UR9, -UR7, URZ ;  /* 0x8000000709077290 */ /* 0x000fe4000fffe03f */
[----:B------:R-:W-:Y:S02]  /*14b0*/  @UP1 USHF.R.U32.HI UR11, URZ, UR6, UR5 ;  /* 0x000000063f0b1299 */ /* 0x000fe40008011605 */
[----:B------:R-:W-:-:S03]  /*14c0*/  ULEA UR7, UR7, UR8, 0xd ;  /* 0x0000000807077291 */ /* 0x000fc6000f8e683f */
[----:B------:R-:W-:Y:S01]  /*14d0*/  @UP2 ULDC.64 UR8, c[0x0][0xdb8] ;  /* 0x00036e0000082ab9 */ /* 0x000fe20000000a00 */
[----:B------:R-:W-:Y:S01]  /*14e0*/  USHF.R.U32.HI UR7, URZ, 0x4, UR7 ;  /* 0x000000043f077899 */ /* 0x000fe20008011607 */
[----:B------:R-:W-:Y:S01]  /*14f0*/  IMAD.U32 R224, RZ, RZ, UR11 ;  /* 0x0000000bffe07e24 */ /* 0x000fe2000f8e00ff */
[----:B------:R-:W-:Y:S02]  /*1500*/  UIMAD.WIDE.U32 UR4, UR11, UR8, URZ ;  /* 0x000000080b0472a5 */ /* 0x000fe4000f8e003f */
[----:B------:R-:W-:Y:S01]  /*1510*/  UMOV UR36, UR11 ;  /* 0x0000000b00247c82 */ /* 0x000fe20008000000 */
[----:B------:R-:W-:Y:S02]  /*1520*/  ULOP3.LUT UR48, UR7, 0x3fff, URZ, 0xc0, !UPT ;  /* 0x00003fff07307892 */ /* 0x000fe4000f8ec03f */
[----:B------:R-:W-:Y:S02]  /*1530*/  @UP2 USHF.R.U32.HI UR36, URZ, UR9, UR5 ;  /* 0x000000093f242299 */ /* 0x000fe40008011605 */
[----:B------:R-:W-:-:S02]  /*1540*/  UMOV UR4, UR10 ;  /* 0x0000000a00047c82 */ /* 0x000fc40008000000 */
[----:B------:R-:W-:Y:S01]  /*1550*/  IMAD.U32 R223, RZ, RZ, UR4 ;  /* 0x00000004ffdf7e24 */ /* 0x000fe2000f8e00ff */
[----:B------:R-:W-:Y:S07]  /*1560*/  @!P0 BRA `(.L_x_128) ;  /* 0x0000000000408947 */ /* 0x000fee0003800000 */
[----:B------:R-:W-:Y:S01]  /*1570*/  MOV R0, 0x0 ;  /* 0x0000000000007802 */ /* 0x000fe20000000f00 */
[----:B------:R-:W-:Y:S01]  /*1580*/  ULDC.64 UR4, c[0x4][0xa0] ;  /* 0x0100280000047ab9 */ /* 0x000fe20000000a00 */
[----:B------:R-:W-:Y:S01]  /*1590*/  ULDC.64 UR6, c[0x4][0x40] ;  /* 0x0100100000067ab9 */ /* 0x000fe20000000a00 */
[----:B------:R-:W-:Y:S01]  /*15a0*/  IMAD.U32 R4, RZ, RZ, UR4 ;  /* 0x00000004ff047e24 */ /* 0x000fe2000f8e00ff */
[----:B------:R1:W2:Y:S01]  /*15b0*/  LDC.64 R2, c[0x4][R0] ;  /* 0x0100000000027b82 */ /* 0x0002a20000000a00 */
[----:B------:R-:W-:Y:S01]  /*15c0*/  IMAD.U32 R5, RZ, RZ, UR5 ;  /* 0x00000005ff057e24 */ /* 0x000fe2000f8e00ff */
[----:B------:R-:W-:Y:S01]  /*15d0*/  ULDC.64 UR4, c[0x4][0xa8] ;  /* 0x01002a0000047ab9 */ /* 0x000fe20000000a00 */
[----:B------:R-:W-:Y:S01]  /*15e0*/  MOV R10, UR6 ;  /* 0x00000006000a7c02 */ /* 0x000fe20008000f00 */
[----:B------:R-:W-:Y:S02]  /*15f0*/  IMAD.U32 R6, RZ, RZ, UR4 ;  /* 0x00000004ff067e24 */ /* 0x000fe4000f8e00ff */
[----:B------:R-:W-:-:S02]  /*1600*/  IMAD.U32 R7, RZ, RZ, UR5 ;  /* 0x00000005ff077e24 */ /* 0x000fc4000f8e00ff */
[----:B------:R-:W-:Y:S02]  /*1610*/  IMAD.U32 R11, RZ, RZ, UR7 ;  /* 0x00000007ff0b7e24 */ /* 0x000fe4000f8e00ff */
[----:B------:R-:W-:Y:S02]  /*1620*/  IMAD.MOV.U32 R8, RZ, RZ, 0x70 ;  /* 0x00000070ff087424 */ /* 0x000fe400078e00ff */
[----:B------:R-:W-:Y:S02]  /*1630*/  IMAD.MOV.U32 R12, RZ, RZ, 0x1 ;  /* 0x00000001ff0c7424 */ /* 0x000fe400078e00ff */
[----:B-1----:R-:W-:-:S07]  /*1640*/  IMAD.MOV.U32 R13, RZ, RZ, RZ ;  /* 0x000000ffff0d7224 */ /* 0x002fce00078e00ff */
[----:B------:R-:W-:-:S07]  /*1650*/  LEPC R20, `(.L_x_128) ;  /* 0x000000001014794e */ /* 0x000fce0000000000 */
[----:B--2---:R-:W-:Y:S05]  /*1660*/  CALL.ABS.NOINC R2 ;  /* 0x0000000002007343 */ /* 0x004fea0003c00000 */
.L_x_128:
[----:B------:R-:W-:Y:S02]  /*1670*/  LOP3.LUT R0, R221, 0x1, RZ, 0xc0, !PT ;  /* 0x00000001dd007812 */ /* 0x000fe400078ec0ff */
[----:B------:R-:W-:Y:S02]  /*1680*/  ISETP.NE.AND P0, PT, R18, 0x3, PT ;  /* 0x000000031200780c */ /* 0x000fe40003f05270 */
[----:B------:R-:W-:-:S04]  /*1690*/  SHF.L.U32 R0, R0, 0x1f, RZ ;  /* 0x0000001f00007819 */ /* 0x000fc800000006ff */
[----:B------:R-:W1:Y:S02]  /*16a0*/  SYNCS.PHASECHK.TRANS64.TRYWAIT P1, [UR39+0x34800], R0 ;  /* 0x03480000ff0075a7 */ /* 0x000e640008020167 */
[----:B-1----:R-:W-:Y:S05]  /*16b0*/  @!P1 BRA `(.L_x_129) ;  /* 0x000000f400c49947 */ /* 0x002fea0003800000 */
.L_x_219:
[----:B------:R-:W-:Y:S05]  /*16c0*/  @!P0 BRA `(.L_x_130) ;  /* 0x0000000000048947 */ /* 0x000fea0003800000 */
[----:B------:R-:W-:Y:S01]  /*16d0*/  BPT.TRAP 0x1 ;  /* 0x000000040000795c */ /* 0x000fe20000300000 */
.L_x_130:
[----:B------:R-:W-:Y:S02]  /*16e0*/  IMAD.U32 R10, RZ, RZ, UR38 ;  /* 0x00000026ff0a7e24 */ /* 0x000fe4000f8e00ff */
[----:B-1----:R-:W-:-:S03]  /*16f0*/  IMAD.U32 R3, RZ, RZ, UR61 ;  /* 0x0000003dff037e24 */ /* 0x002fc6000f8e00ff */
[----:B------:R-:W-:Y:S02]  /*1700*/  LEA R10, R10, UR39, 0x3 ;  /* 0x000000270a0a7c11 */ /* 0x000fe4000f8e18ff */
[----:B------:R-:W-:-:S04]  /*1710*/  SHF.L.U32 R3, R3, 0x1f, RZ ;  /* 0x0000001f03037819 */ /* 0x000fc800000006ff */
[----:B------:R1:W2:Y:S01]  /*1720*/  SYNCS.PHASECHK.TRANS64.TRYWAIT P1, [R10+URZ+0x34830], R3 ;  /* 0x034830030a0075a7 */ /* 0x0002a2000802017f */
[----:B------:R-:W-:Y:S05]  /*1730*/  @!P0 BRA `(.L_x_131) ;  /* 0x0000000000048947 */ /* 0x000fea0003800000 */
[----:B------:R-:W-:Y:S01]  /*1740*/  BPT.TRAP 0x1 ;  /* 0x000000040000795c */ /* 0x000fe20000300000 */
.L_x_131:
[----:B--2---:R-:W-:Y:S05]  /*1750*/  @P1 BRA `(.L_x_132) ;  /* 0x0000000000081947 */ /* 0x004fea0003800000 */
[----:B------:R-:W2:Y:S02]  /*1760*/  SYNCS.PHASECHK.TRANS64.TRYWAIT P1, [R10+URZ+0x34830], R3 ;  /* 0x034830030a0075a7 */ /* 0x000ea4000802017f */
[----:B--2---:R-:W-:Y:S05]  /*1770*/  @!P1 BRA `(.L_x_133) ;  /* 0x000000f400ac9947 */ /* 0x004fea0003800000 */
.L_x_132:
[----:B------:R-:W-:Y:S05]  /*1780*/  WARPSYNC.ALL ;  /* 0x0000000000007948 */ /* 0x000fea0003800000 */
[----:B------:R-:W-:Y:S01]  /*1790*/  UIADD3 UR4, UR39, 0x1e400, URZ ;  /* 0x0001e40027047890 */ /* 0x000fe2000fffe03f */
[----:B------:R-:W-:Y:S01]  /*17a0*/  WARPGROUP.ARRIVE ;  /* 0x00000000000079c5 */ /* 0x000fe20000000000 */
[----:B------:R-:W-:Y:S02]  /*17b0*/  ULOP3.LUT UR48, UR48, 0x10000, URZ, 0xfc, !UPT ;  /* 0x0001000030307892 */ /* 0x000fe4000f8efc3f */
[----:B------:R-:W-:Y:S01]  /*17c0*/  USHF.R.U32.HI UR4, URZ, 0x4, UR4 ;  /* 0x000000043f047899 */ /* 0x000fe20008011604 */
[----:B------:R-:W-:Y:S01]  /*17d0*/  UMOV UR41, 0x40000040 ;  /* 0x4000004000297882 */ /* 0x000fe20000000000 */
[----:B------:R-:W-:-:S02]  /*17e0*/  UMOV UR43, 0x40000040 ;  /* 0x40000040002b7882 */ /* 0x000fc40000000000 */
[----:B------:R-:W-:Y:S01]  /*17f0*/  ULOP3.LUT UR6, UR4, 0x3fff, URZ, 0xc0, !UPT ;  /* 0x00003fff04067892 */ /* 0x000fe2000f8ec03f */
[----:B------:R-:W-:Y:S01]  /*1800*/  IMAD.U32 R9, RZ, RZ, UR41 ;  /* 0x00000029ff097e24 */ /* 0x000fe2000f8e00ff */
[----:B------:R-:W-:Y:S01]  /*1810*/  UMOV UR40, UR48 ;  /* 0x0000003000287c82 */ /* 0x000fe20008000000 */
[----:B------:R-:W-:Y:S01]  /*1820*/  UMOV UR5, UR41 ;  /* 0x0000002900057c82 */ /* 0x000fe20008000000 */
[----:B------:R-:W-:Y:S01]  /*1830*/  ULOP3.LUT UR7, UR6, 0x10000, URZ, 0xfc, !UPT ;  /* 0x0001000006077892 */ /* 0x000fe2000f8efc3f */
[----:B------:R-:W-:Y:S01]  /*1840*/  MOV R8, UR40 ;  /* 0x0000002800087c02 */ /* 0x000fe20008000f00 */
[----:B------:R-:W-:Y:S01]  /*1850*/  UMOV UR4, UR40 ;  /* 0x0000002800047c82 */ /* 0x000fe20008000000 */
[----:B------:R-:W-:Y:S01]  /*1860*/  UMOV UR8, UR40 ;  /* 0x0000002800087c82 */ /* 0x000fe20008000000 */
[----:B------:R-:W-:Y:S02]  /*1870*/  UIMAD UR37, UR38, 0xb00, UR7 ;  /* 0x00000b00262578a4 */ /* 0x000fe4000f8e0207 */
[----:B------:R-:W-:Y:S01]  /*1880*/  IMAD.U32 R0, RZ, RZ, UR7 ;  /* 0x00000007ff007e24 */ /* 0x000fe2000f8e00ff */
[----:B------:R-:W-:Y:S01]  /*1890*/  UMOV UR7, 0x40000040 ;  /* 0x4000004000077882 */ /* 0x000fe20000000000 */
[----:B------:R-:W-:-:S02]  /*18a0*/  UIADD3 UR6, UR37, 0x80, URZ ;  /* 0x0000008025067890 */ /* 0x000fc4000fffe03f */
[----:B------:R-:W-:Y:S02]  /*18b0*/  UIADD3 UR10, UR37, 0x100, URZ ;  /* 0x00000100250a7890 */ /* 0x000fe4000fffe03f */
[----:B------:R-:W-:Y:S01]  /*18c0*/  UMOV UR42, UR37 ;  /* 0x00000025002a7c82 */ /* 0x000fe20008000000 */
[----:B------:R-:W-:Y:S01]  /*18d0*/  UMOV UR9, UR41 ;  /* 0x0000002900097c82 */ /* 0x000fe20008000000 */
[----:B------:R-:W-:Y:S01]  /*18e0*/  HGMMA.64x16x16.F32.BF16 R104, gdesc[UR40], RZ, !UPT, gsb0 ;  /* 0x00200000286879f0 */ /* 0x000fe2000c0018ff */
        /* <DEDUP_REMOVED lines=25> */
[----:B------:R-:W-:Y:S01]  /*1a80*/  UMOV UR43, 0x40000040 ;  /* 0x40000040002b7882 */ /* 0x000fe20000000000 */
[----:B------:R-:W-:Y:S01]  /*1a90*/  UIADD3 UR46, UR37, 0x604, URZ ;  /* 0x00000604252e7890 */ /* 0x000fe2000fffe03f */
[----:B------:R-:W-:Y:S01]  /*1aa0*/  UMOV UR47, 0x40000040 ;  /* 0x40000040002f7882 */ /* 0x000fe20000000000 */
[----:B------:R-:W-:Y:S01]  /*1ab0*/  UIADD3 UR50, UR37, 0x606, URZ ;  /* 0x0000060625327890 */ /* 0x000fe2000fffe03f */
[----:B------:R-:W-:Y:S01]  /*1ac0*/  UMOV UR51, 0x40000040 ;  /* 0x4000004000337882 */ /* 0x000fe20000000000 */
        /* <DEDUP_REMOVED lines=50> */
[----:B------:R-:W-:Y:S02]  /*1df0*/  UMOV UR41, 0x40000040 ;  /* 0x4000004000297882 */ /* 0x000fe40000000000 */
[----:B------:R-:W-:Y:S01]  /*1e00*/  UMOV UR9, UR41 ;  /* 0x0000002900097c82 */ /* 0x000fe20008000000 */
[----:B------:R-:W-:Y:S01]  /*1e10*/  UMOV UR13, UR41 ;  /* 0x00000029000d7c82 */ /* 0x000fe20008000000 */
[----:B------:R-:W-:Y:S01]  /*1e20*/  UMOV UR17, UR41 ;  /* 0x0000002900117c82 */ /* 0x000fe20008000000 */
[----:B------:R-:W-:Y:S01]  /*1e30*/  UMOV UR21, UR41 ;  /* 0x0000002900157c82 */ /* 0x000fe20008000000 */
[----:B------:R-:W-:Y:S01]  /*1e40*/  UMOV UR25, UR41 ;  /* 0x0000002900197c82 */ /* 0x000fe20008000000 */
[----:B------:R-:W-:Y:S01]  /*1e50*/  UMOV UR29, UR41 ;  /* 0x00000029001d7c82 */ /* 0x000fe20008000000 */
[----:B------:R-:W-:Y:S01]  /*1e60*/  UMOV UR33, UR41 ;  /* 0x0000002900217c82 */ /* 0x000fe20008000000 */
[----:B------:R-:W-:Y:S01]  /*1e70*/  IMAD.U32 R7, RZ, RZ, UR41 ;  /* 0x00000029ff077e24 */ /* 0x000fe2000f8e00ff */
[----:B------:R-:W-:-:S02]  /*1e80*/  WARPGROUP.DEPBAR.LE gsb0, 0x0 ;  /* 0x00008000000079c5 */ /* 0x000fc40000010000 */
[----:B------:R-:W-:-:S06]  /*1e90*/  WARPGROUP.ARRIVE ;  /* 0x00000000000079c5 */ /* 0x000fcc0000000000 */
[----:B------:R-:W-:Y:S01]  /*1ea0*/  HGMMA.64x16x16.F32.BF16 R24, gdesc[UR4], RZ, !UPT, gsb0 ;  /* 0x00200000041879f0 */ /* 0x000fe2000c0018ff */
[----:B------:R-:W-:Y:S02]  /*1eb0*/  UIADD3 UR4, UR48, 0x2, URZ ;  /* 0x0000000230047890 */ /* 0x000fe4000fffe03f */
[----:B------:R-:W-:Y:S01]  /*1ec0*/  UIADD3 UR6, UR37, 0x2, URZ ;  /* 0x0000000225067890 */ /* 0x000fe2000fffe03f */
[----:B------:R-:W-:Y:S01]  /*1ed0*/  UMOV UR5, UR41 ;  /* 0x0000002900057c82 */ /* 0x000fe20008000000 */
[----:B------:R-:W-:-:S03]  /*1ee0*/  UMOV UR7, 0x40000040 ;  /* 0x4000004000077882 */ /* 0x000fc60000000000 */
[----:B------:R-:W-:Y:S02]  /*1ef0*/  UMOV UR40, UR4 ;  /* 0x0000000400287c82 */ /* 0x000fe40008000000 */
        /* <DEDUP_REMOVED lines=15> */
[----:B------:R-:W-:Y:S01]  /*1ff0*/  HGMMA.64x16x16.F32.BF16 R104, gdesc[UR40], R104, gsb0 ;  /* 0x00200000286879f0 */ /* 0x000fe20008001868 */
[----:B------:R-:W-:Y:S02]  /*2000*/  UMOV UR43, 0x40000040 ;  /* 0x40000040002b7882 */ /* 0x000fe40000000000 */
[----:B------:R-:W-:Y:S02]  /*2010*/  WARPGROUP.DEPBAR.LE gsb0, 0x0 ;  /* 0x00008000000079c5 */ /* 0x000fe40000010000 */
[----:B------:R-:W-:-:S06]  /*2020*/  WARPGROUP.ARRIVE ;  /* 0x00000000000079c5 */ /* 0x000fcc0000000000 */
[----:B------:R-:W-:Y:S01]  /*2030*/  HGMMA.64x16x16.F32.BF16 R96, gdesc[UR4], R96, gsb0 ;  /* 0x00200000046079f0 */ /* 0x000fe20008001860 */
[----:B------:R-:W-:Y:S02]  /*2040*/  UIADD3 UR4, UR37, 0x202, URZ ;  /* 0x0000020225047890 */ /* 0x000fe4000fffe03f */
[----:B------:R-:W-:Y:S01]  /*2050*/  UIADD3 UR6, UR37, 0x482, URZ ;  /* 0x0000048225067890 */ /* 0x000fe2000fffe03f */
[----:B------:R-:W-:Y:S01]  /*2060*/  UMOV UR5, UR41 ;  /* 0x0000002900057c82 */ /* 0x000fe20008000000 */
[----:B------:R-:W-:-:S03]  /*2070*/  UMOV UR7, 0x40000040 ;  /* 0x4000004000077882 */ /* 0x000fc60000000000 */
[----:B------:R-:W-:Y:S01]  /*2080*/  UMOV UR18, UR4 ;  /* 0x0000000400127c82 */ /* 0x000fe20008000000 */
[----:B------:R-:W-:Y:S01]  /*2090*/  UMOV UR4, UR40 ;  /* 0x0000002800047c82 */ /* 0x000fe20008000000 */
        /* <DEDUP_REMOVED lines=137> */
[----:B-12---:R-:W-:Y:S01]  /*2930*/  IMAD.U32 R3, RZ, RZ, UR41 ;  /* 0x00000029ff037e24 */ /* 0x006fe2000f8e00ff */
        /* <DEDUP_REMOVED lines=20> */
[----:B------:R-:W-:Y:S01]  /*2a80*/  MOV R2, UR40 ;  /* 0x0000002800027c02 */ /* 0x000fe20008000f00 */
        /* <DEDUP_REMOVED lines=63> */
[----:B------:R-:W-:Y:S01]  /*2e80*/  UMOV UR7, 0x40000040 ;  /* 0x4000004000077882 */ /* 0x000fe20000000000 */
        /* <DEDUP_REMOVED lines=17> */
[----:B------:R-:W-:Y:S01]  /*2fa0*/  UMOV UR6, UR10 ;  /* 0x0000000a00067c82 */ /* 0x000fe20008000000 */
[----:B------:R-:W-:Y:S01]  /*2fb0*/  UMOV UR7, 0x40000040 ;  /* 0x4000004000077882 */ /* 0x000fe20000000000 */
[----:B------:R-:W-:Y:S01]  /*2fc0*/  UMOV UR10, UR14 ;  /* 0x0000000e000a7c82 */ /* 0x000fe20008000000 */
[----:B------:R-:W-:Y:S01]  /*2fd0*/  UMOV UR14, UR18 ;  /* 0x00000012000e7c82 */ /* 0x000fe20008000000 */
        /* <DEDUP_REMOVED lines=9> */
[----:B------:R-:W-:-:S06]  /*3070*/  UMOV UR7, 0x40000040 ;  /* 0x4000004000077882 */ /* 0x000fcc0000000000 */
[----:B------:R-:W-:Y:S01]  /*3080*/  UMOV UR18, UR6 ;  /* 0x0000000600127c82 */ /* 0x000fe20008000000 */
[----:B------:R-:W-:Y:S01]  /*3090*/  UIADD3 UR6, UR37, 0xa00, URZ ;  /* 0x00000a0025067890 */ /* 0x000fe2000fffe03f */
[----:B------:R-:W-:Y:S02]  /*30a0*/  WARPGROUP.DEPBAR.LE gsb0, 0x0 ;  /* 0x00008000000079c5 */ /* 0x000fe40000010000 */
[----:B------:R-:W-:-:S06]  /*30b0*/  WARPGROUP.ARRIVE ;  /* 0x00000000000079c5 */ /* 0x000fcc0000000000 */
[----:B------:R-:W-:Y:S01]  /*30c0*/  HGMMA.64x16x16.F32.BF16 R80, gdesc[UR8], R80, gsb0 ;  /* 0x00200000085079f0 */ /* 0x000fe20008001850 */
[----:B------:R-:W-:Y:S02]  /*30d0*/  UIADD3 UR8, UR37, 0xa80, URZ ;  /* 0x00000a8025087890 */ /* 0x000fe4000fffe03f */
[----:B------:R-:W-:Y:S01]  /*30e0*/  UIADD3 UR10, UR37, 0x582, URZ ;  /* 0x00000582250a7890 */ /* 0x000fe2000fffe03f */
[----:B------:R-:W-:Y:S01]  /*30f0*/  UMOV UR9, 0x40000040 ;  /* 0x4000004000097882 */ /* 0x000fe20000000000 */
[----:B------:R-:W-:Y:S01]  /*3100*/  UMOV UR11, 0x40000040 ;  /* 0x40000040000b7882 */ /* 0x000fe20000000000 */
[----:B------:R-:W-:Y:S01]  /*3110*/  UMOV UR41, UR9 ;  /* 0x0000000900297c82 */ /* 0x000fe20008000000 */
[----:B------:R-:W-:Y:S01]  /*3120*/  UMOV UR33, UR9 ;  /* 0x0000000900217c82 */ /* 0x000fe20008000000 */
[----:B------:R-:W-:Y:S02]  /*3130*/  WARPGROUP.DEPBAR.LE gsb0, 0x0 ;  /* 0x00008000000079c5 */ /* 0x000fe40000010000 */
[----:B------:R-:W-:-:S06]  /*3140*/  WARPGROUP.ARRIVE ;  /* 0x00000000000079c5 */ /* 0x000fcc0000000000 */
[----:B------:R-:W-:Y:S01]  /*3150*/  HGMMA.64x16x16.F32.BF16 R72, gdesc[UR12], R72, gsb0 ;  /* 0x002000000c4879f0 */ /* 0x000fe20008001848 */
[----:B------:R-:W-:Y:S01]  /*3160*/  UIADD3 UR14, UR37, 0x782, URZ ;  /* 0x00000782250e7890 */ /* 0x000fe2000fffe03f */
[----:B------:R-:W-:Y:S01]  /*3170*/  UMOV UR13, UR9 ;  /* 0x00000009000d7c82 */ /* 0x000fe20008000000 */
[----:B------:R-:W-:Y:S01]  /*3180*/  UMOV UR15, 0x40000040 ;  /* 0x40000040000f7882 */ /* 0x000fe20000000000 */
        /* <DEDUP_REMOVED lines=27> */
[----:B------:R-:W-:Y:S01]  /*3340*/  UMOV UR6, UR8 ;  /* 0x0000000800067c82 */ /* 0x000fe20008000000 */
[----:B------:R-:W-:Y:S01]  /*3350*/  UMOV UR7, 0x40000040 ;  /* 0x4000004000077882 */ /* 0x000fe20000000000 */
[----:B------:R-:W-:-:S07]  /*3360*/  UIADD3 UR8, UR48, 0x402, URZ ;  /* 0x0000040230087890 */ /* 0x000fce000fffe03f */
[----:B------:R-:W-:Y:S01]  /*3370*/  UMOV UR40, UR8 ;  /* 0x0000000800287c82 */ /* 0x000fe20008000000 */
[----:B------:R-:W-:Y:S01]  /*3380*/  UMOV UR32, UR8 ;  /* 0x0000000800207c82 */ /* 0x000fe20008000000 */
[----:B------:R-:W-:Y:S01]  /*3390*/  UMOV UR12, UR8 ;  /* 0x00000008000c7c82 */ /* 0x000fe20008000000 */
[----:B------:R-:W-:Y:S01]  /*33a0*/  UMOV UR16, UR8 ;  /* 0x0000000800107c82 */ /* 0x000fe20008000000 */
[----:B------:R-:W-:Y:S01]  /*33b0*/  UMOV UR20, UR8 ;  /* 0x0000000800147c82 */ /* 0x000fe20008000000 */
[----:B------:R-:W-:Y:S01]  /*33c0*/  UMOV UR24, UR8 ;  /* 0x0000000800187c82 */ /* 0x000fe20008000000 */
[----:B------:R-:W-:Y:S01]  /*33d0*/  UMOV UR28, UR8 ;  /* 0x00000008001c7c82 */ /* 0x000fe20008000000 */
        /* <DEDUP_REMOVED lines=185> */
[----:B------:R-:W-:Y:S05]  /*3f70*/  @!P0 BRA `(.L_x_134) ;  /* 0x0000000000048947 */ /* 0x000fea0003800000 */
[----:B------:R-:W-:Y:S01]  /*3f80*/  BPT.TRAP 0x1 ;  /* 0x000000040000795c */ /* 0x000fe20000300000 */
.L_x_134:
[----:B------:R-:W-:Y:S01]  /*3f90*/  ULDC UR6, c[0x0][0x9d8] ;  /* 0x0002760000067ab9 */ /* 0x000fe20000000800 */
[----:B------:R-:W-:Y:S01]  /*3fa0*/  ULDC UR7, c[0x0][0x988] ;  /* 0x0002620000077ab9 */ /* 0x000fe20000000800 */
[----:B------:R-:W-:Y:S01]  /*3fb0*/  FMUL.FTZ R13, R104, UR6 ;  /* 0x00000006680d7c20 */ /* 0x000fe20008410000 */
[----:B------:R-:W-:Y:S01]  /*3fc0*/  FMUL.FTZ R14, R105, UR6 ;  /* 0x00000006690e7c20 */ /* 0x000fe20008410000 */
[----:B------:R-:W-:Y:S01]  /*3fd0*/  FMUL.FTZ R21, R108, UR6 ;  /* 0x000000066c157c20 */ /* 0x000fe20008410000 */
[----:B------:R-:W-:Y:S01]  /*3fe0*/  FMUL.FTZ R104, R109, UR6 ;  /* 0x000000066d687c20 */ /* 0x000fe20008410000 */
[----:B------:R-:W2:Y:S01]  /*3ff0*/  LDL R134, [R1+0x4] ;  /* 0x0000040001867983 */ /* 0x000ea20000100800 */
[----:B------:R-:W-:Y:S01]  /*4000*/  FMUL.FTZ R122, R33, UR6 ;  /* 0x00000006217a7c20 */ /* 0x000fe20008410000 */
[----:B------:R-:W1:Y:S01]  /*4010*/  MUFU.TANH R13, R13 ;  /* 0x0000000d000d7308 */ /* 0x000e620000002400 */
[----:B------:R-:W-:Y:S02]  /*4020*/  IMAD.IADD R33, R228, 0x1, R113 ;  /* 0x00000001e4217824 */ /* 0x000fe400078e0271 */
[----:B------:R-:W-:Y:S01]  /*4030*/  FMUL.FTZ R105, R96, UR6 ;  /* 0x0000000660697c20 */ /* 0x000fe20008410000 */
[----:B------:R-:W-:Y:S01]  /*4040*/  FMUL.FTZ R126, R36, UR6 ;  /* 0x00000006247e7c20 */ /* 0x000fe20008410000 */
[----:B------:R-:W-:Y:S01]  /*4050*/  FMUL.FTZ R11, R106, UR6 ;  /* 0x000000066a0b7c20 */ /* 0x000fe20008410000 */
[----:B------:R-:W-:-:S02]  /*4060*/  IMAD R36, R112, -0xb0, R33 ;  /* 0xffffff5070247824 */ /* 0x000fc400078e0221 */
[----:B------:R-:W-:Y:S01]  /*4070*/  FMUL.FTZ R106, R97, UR6 ;  /* 0x00000006616a7c20 */ /* 0x000fe20008410000 */
[----:B------:R-:W-:Y:S01]  /*4080*/  FMUL.FTZ R12, R107, UR6 ;  /* 0x000000066b0c7c20 */ /* 0x000fe20008410000 */
[----:B------:R-:W3:Y:S01]  /*4090*/  MUFU.TANH R14, R14 ;  /* 0x0000000e000e7308 */ /* 0x000ee20000002400 */
[----:B------:R-:W-:Y:S01]  /*40a0*/  FMUL.FTZ R107, R100, UR6 ;  /* 0x00000006646b7c20 */ /* 0x000fe20008410000 */
[----:B------:R-:W-:Y:S01]  /*40b0*/  ISETP.GT.AND P2, PT, R36, RZ, PT ;  /* 0x000000ff2400720c */ /* 0x000fe20003f44270 */
[----:B------:R-:W-:Y:S01]  /*40c0*/  FMUL.FTZ R128, R24, UR6 ;  /* 0x0000000618807c20 */ /* 0x000fe20008410000 */
[----:B------:R-:W-:Y:S01]  /*40d0*/  ISETP.GT.AND P1, PT, R36, 0x1, PT ;  /* 0x000000012400780c */ /* 0x000fe20003f24270 */
[----:B------:R-:W-:Y:S01]  /*40e0*/  FMUL.FTZ R20, R110, UR6 ;  /* 0x000000066e147c20 */ /* 0x000fe20008410000 */
[----:B------:R-:W-:Y:S01]  /*40f0*/  ISETP.GT.AND P6, PT, R36, 0x8, PT ;  /* 0x000000082400780c */ /* 0x000fe20003fc4270 */
[----:B------:R-:W-:Y:S01]  /*4100*/  FMUL.FTZ R100, R101, UR6 ;  /* 0x0000000665647c20 */ /* 0x000fe20008410000 */
[----:B------:R-:W4:Y:S01]  /*4110*/  MUFU.TANH R21, R21 ;  /* 0x0000001500157308 */ /* 0x000f220000002400 */
[----:B-1----:R-:W-:Y:S01]  /*4120*/  FSEL R24, R13, -INF , P2 ;  /* 0xff8000000d187808 */ /* 0x002fe20001000000 */
[----:B------:R-:W-:Y:S01]  /*4130*/  FMUL.FTZ R15, R111, UR6 ;  /* 0x000000066f0f7c20 */ /* 0x000fe20008410000 */
[----:B------:R-:W-:Y:S01]  /*4140*/  FMUL.FTZ R97, R98, UR6 ;  /* 0x0000000662617c20 */ /* 0x000fe20008410000 */
[----:B------:R-:W-:Y:S01]  /*4150*/  FMUL.FTZ R98, R102, UR6 ;  /* 0x0000000666627c20 */ /* 0x000fe20008410000 */
[----:B------:R-:W-:Y:S01]  /*4160*/  ISETP.GT.AND P5, PT, R36, 0x9, PT ;  /* 0x000000092400780c */ /* 0x000fe20003fa4270 */
[----:B------:R-:W-:Y:S01]  /*4170*/  FMUL.FTZ R102, R88, UR6 ;  /* 0x0000000658667c20 */ /* 0x000fe20008410000 */
[----:B------:R-:W-:Y:S01]  /*4180*/  ISETP.GT.AND P4, PT, R36, 0x10, PT ;  /* 0x000000102400780c */ /* 0x000fe20003f84270 */
[----:B------:R-:W1:Y:S01]  /*4190*/  MUFU.TANH R104, R104 ;  /* 0x0000006800687308 */ /* 0x000e620000002400 */
[----:B---3--:R-:W-:Y:S01]  /*41a0*/  FSEL R109, R14, -INF , P1 ;  /* 0xff8000000e6d7808 */ /* 0x008fe20000800000 */
[----:B------:R-:W-:Y:S01]  /*41b0*/  FMUL.FTZ R101, R89, UR6 ;  /* 0x0000000659657c20 */ /* 0x000fe20008410000 */
[----:B------:R-:W-:Y:S01]  /*41c0*/  FMUL.FTZ R96, R99, UR6 ;  /* 0x0000000663607c20 */ /* 0x000fe20008410000 */
[----:B------:R-:W-:Y:S01]  /*41d0*/  FMUL.FTZ R99, R103, UR6 ;  /* 0x0000000667637c20 */ /* 0x000fe20008410000 */
[----:B------:R-:W-:Y:S01]  /*41e0*/  FMNMX.FTZ R132, R24, R109, !PT ;  /* 0x0000006d18847209 */ /* 0x000fe20007810000 */
[----:B------:R-:W-:Y:S01]  /*41f0*/  FMUL.FTZ R103, R92, UR6 ;  /* 0x000000065c677c20 */ /* 0x000fe20008410000 */
[----:B------:R-:W-:Y:S01]  /*4200*/  ISETP.GT.AND P3, PT, R36, 0x11, PT ;  /* 0x000000112400780c */ /* 0x000fe20003f64270 */
[----:B------:R-:W3:Y:S01]  /*4210*/  MUFU.TANH R105, R105 ;  /* 0x0000006900697308 */ /* 0x000ee20000002400 */
[----:B----4-:R-:W-:Y:S01]  /*4220*/  FSEL R111, R21, -INF , P6 ;  /* 0xff800000156f7808 */ /* 0x010fe20003000000 */
[----:B------:R-:W-:Y:S01]  /*4230*/  FMUL.FTZ R92, R93, UR6 ;  /* 0x000000065d5c7c20 */ /* 0x000fe20008410000 */
[----:B------:R-:W-:Y:S01]  /*4240*/  FMUL.FTZ R88, R90, UR6 ;  /* 0x000000065a587c20 */ /* 0x000fe20008410000 */
[----:B------:R-:W-:Y:S01]  /*4250*/  FMUL.FTZ R90, R94, UR6 ;  /* 0x000000065e5a7c20 */ /* 0x000fe20008410000 */
[----:B------:R-:W-:Y:S01]  /*4260*/  FMNMX.FTZ R132, R111, R132, !PT ;  /* 0x000000846f847209 */ /* 0x000fe20007810000 */
[----:B------:R-:W-:Y:S01]  /*4270*/  FMUL.FTZ R94, R80, UR6 ;  /* 0x00000006505e7c20 */ /* 0x000fe20008410000 */
[----:B------:R-:W-:Y:S01]  /*4280*/  FMUL.FTZ R93, R81, UR6 ;  /* 0x00000006515d7c20 */ /* 0x000fe20008410000 */
[----:B------:R-:W4:Y:S01]  /*4290*/  MUFU.TANH R11, R11 ;  /* 0x0000000b000b7308 */ /* 0x000f220000002400 */
[----:B-1----:R-:W-:Y:S01]  /*42a0*/  FSEL R115, R104, -INF , P5 ;  /* 0xff80000068737808 */ /* 0x002fe20002800000 */
[----:B------:R-:W-:Y:S01]  /*42b0*/  FMUL.FTZ R89, R91, UR6 ;  /* 0x000000065b597c20 */ /* 0x000fe20008410000 */
[----:B------:R-:W-:Y:S01]  /*42c0*/  FMUL.FTZ R91, R95, UR6 ;  /* 0x000000065f5b7c20 */ /* 0x000fe20008410000 */
[----:B------:R-:W-:Y:S01]  /*42d0*/  FMUL.FTZ R95, R84, UR6 ;  /* 0x00000006545f7c20 */ /* 0x000fe20008410000 */
[----:B------:R-:W-:Y:S01]  /*42e0*/  FMNMX.FTZ R132, R115, R132, !PT ;  /* 0x0000008473847209 */ /* 0x000fe20007810000 */
[----:B------:R-:W-:Y:S01]  /*42f0*/  FMUL.FTZ R84, R85, UR6 ;  /* 0x0000000655547c20 */ /* 0x000fe20008410000 */
[----:B------:R-:W-:Y:S01]  /*4300*/  FMUL.FTZ R130, R25, UR6 ;  /* 0x0000000619827c20 */ /* 0x000fe20008410000 */
[----:B------:R-:W1:Y:S01]  /*4310*/  MUFU.TANH R106, R106 ;  /* 0x0000006a006a7308 */ /* 0x000e620000002400 */
[----:B---3--:R-:W-:Y:S01]  /*4320*/  FSEL R105, R105, -INF , P4 ;  /* 0xff80000069697808 */ /* 0x008fe20002000000 */
[----:B------:R-:W-:Y:S01]  /*4330*/  FMUL.FTZ R29, R29, UR6 ;  /* 0x000000061d1d7c20 */ /* 0x000fe20008410000 */
[----:B------:R-:W-:Y:S01]  /*4340*/  FMUL.FTZ R80, R82, UR6 ;  /* 0x0000000652507c20 */ /* 0x000fe20008410000 */
[----:B------:R-:W-:Y:S01]  /*4350*/  FMUL.FTZ R82, R86, UR6 ;  /* 0x0000000656527c20 */ /* 0x000fe20008410000 */
[----:B------:R-:W-:Y:S01]  /*4360*/  FMNMX.FTZ R132, R105, R132, !PT ;  /* 0x0000008469847209 */ /* 0x000fe20007810000 */
[----:B------:R-:W-:Y:S01]  /*4370*/  FMUL.FTZ R86, R72, UR6 ;  /* 0x0000000648567c20 */ /* 0x000fe20008410000 */
[----:B------:R-:W-:Y:S01]  /*4380*/  FMUL.FTZ R85, R73, UR6 ;  /* 0x0000000649557c20 */ /* 0x000fe20008410000 */
[----:B------:R-:W3:Y:S01]  /*4390*/  MUFU.TANH R12, R12 ;  /* 0x0000000c000c7308 */ /* 0x000ee20000002400 */
[----:B----4-:R-:W-:Y:S01]  /*43a0*/  FSEL R11, R11, -INF , P2 ;  /* 0xff8000000b0b7808 */ /* 0x010fe20001000000 */
[----:B------:R-:W-:Y:S01]  /*43b0*/  FMUL.FTZ R81, R83, UR6 ;  /* 0x0000000653517c20 */ /* 0x000fe20008410000 */
[----:B------:R-:W-:Y:S01]  /*43c0*/  ISETP.GT.AND P2, PT, R36, 0x18, PT ;  /* 0x000000182400780c */ /* 0x000fe20003f44270 */
[----:B------:R-:W-:Y:S01]  /*43d0*/  FMUL.FTZ R83, R87, UR6 ;  /* 0x0000000657537c20 */ /* 0x000fe20008410000 */
[----:B------:R-:W-:Y:S01]  /*43e0*/  FMUL.FTZ R87, R76, UR6 ;  /* 0x000000064c577c20 */ /* 0x000fe20008410000 */
        /* <DEDUP_REMOVED lines=13> */
[----:B------:R-:W-:Y:S01]  /*44c0*/  ISETP.GT.AND P1, PT, R36, 0x19, PT ;  /* 0x000000192400780c */ /* 0x000fe20003f24270 */
[----:B------:R-:W-:Y:S01]  /*44d0*/  FMUL.FTZ R114, R41, UR6 ;  /* 0x0000000629727c20 */ /* 0x000fe20008410000 */
[----:B------:R-:W-:Y:S01]  /*44e0*/  FMUL.FTZ R52, R54, UR6 ;  /* 0x0000000636347c20 */ /* 0x000fe20008410000 */
[----:B------:R-:W-:Y:S01]  /*44f0*/  FMUL.FTZ R54, R40, UR6 ;  /* 0x0000000628367c20 */ /* 0x000fe20008410000 */
[----:B------:R-:W-:Y:S01]  /*4500*/  FMUL.FTZ R77, R65, UR6 ;  /* 0x00000006414d7c20 */ /* 0x000fe20008410000 */
        /* <DEDUP_REMOVED lines=11> */
[----:B------:R-:W-:Y:S01]  /*45c0*/  ISETP.GT.AND P6, PT, R36, 0x20, PT ;  /* 0x000000202400780c */ /* 0x000fe20003fc4270 */
[----:B------:R-:W-:Y:S01]  /*45d0*/  FMUL.FTZ R68, R69, UR6 ;  /* 0x0000000645447c20 */ /* 0x000fe20008410000 */
[----:B------:R-:W-:Y:S01]  /*45e0*/  FMUL.FTZ R69, R56, UR6 ;  /* 0x0000000638457c20 */ /* 0x000fe20008410000 */
        /* <DEDUP_REMOVED lines=37> */
[----:B------:R-:W-:Y:S01]  /*4840*/  P2R R116, PR, RZ, 0x1 ;  /* 0x00000001ff747803 */ /* 0x000fe20000000000 */
[----:B------:R-:W-:Y:S01]  /*4850*/  FMUL.FTZ R39, R39, UR6 ;  /* 0x0000000627277c20 */ /* 0x000fe20008410000 */
[----:B------:R-:W-:Y:S01]  /*4860*/  FMNMX.FTZ R132, R151, R132, !PT ;  /* 0x0000008497847209 */ /* 0x000fe20007810000 */
[----:B------:R-:W-:Y:S01]  /*4870*/  FMUL.FTZ R26, R26, UR6 ;  /* 0x000000061a1a7c20 */ /* 0x000fe20008410000 */
[----:B------:R-:W-:Y:S01]  /*4880*/  FMUL.FTZ R30, R30, UR6 ;  /* 0x000000061e1e7c20 */ /* 0x000fe20008410000 */
[----:B------:R-:W-:Y:S01]  /*4890*/  MUFU.TANH R98, R98 ;  /* 0x0000006200627308 */ /* 0x000fe20000002400 */
[----:B-1----:R-:W-:-:S02]  /*48a0*/  FSEL R25, R96, -INF , P3 ;  /* 0xff80000060197808 */ /* 0x002fc40001800000 */
[----:B------:R-:W-:-:S05]  /*48b0*/  ISETP.GT.AND P3, PT, R36, 0x29, PT ;  /* 0x000000292400780c */ /* 0x000fca0003f64270 */
[----:B------:R-:W1:Y:S01]  /*48c0*/  MUFU.TANH R92, R92 ;  /* 0x0000005c005c7308 */ /* 0x000e620000002400 */
[----:B---3--:R-:W-:-:S04]  /*48d0*/  FSEL R149, R103, -INF , P4 ;  /* 0xff80000067957808 */ /* 0x008fc80002000000 */
[----:B------:R-:W-:-:S03]  /*48e0*/  FMNMX.FTZ R132, R149, R132, !PT ;  /* 0x0000008495847209 */ /* 0x000fc60007810000 */
[----:B------:R-:W3:Y:S08]  /*48f0*/  MUFU.TANH R99, R99 ;  /* 0x0000006300637308 */ /* 0x000ef00000002400 */
[----:B------:R-:W-:Y:S01]  /*4900*/  MUFU.TANH R94, R94 ;  /* 0x0000005e005e7308 */ /* 0x000fe20000002400 */
[----:B-1----:R-:W-:-:S04]  /*4910*/  FSEL R103, R92, -INF , P3 ;  /* 0xff8000005c677808 */ /* 0x002fc80001800000 */
[----:B------:R-:W-:-:S03]  /*4920*/  FMNMX.FTZ R132, R103, R132, !PT ;  /* 0x0000008467847209 */ /* 0x000fc60007810000 */
[----:B------:R-:W1:Y:S01]  /*4930*/  MUFU.TANH R88, R88 ;  /* 0x0000005800587308 */ /* 0x000e620000002400 */
[----:B---3--:R-:W-:Y:S02]  /*4940*/  FSEL R33, R99, -INF , P1 ;  /* 0xff80000063217808 */ /* 0x008fe40000800000 */
[----:B------:R-:W-:-:S05]  /*4950*/  ISETP.GT.AND P1, PT, R36, 0x31, PT ;  /* 0x000000312400780c */ /* 0x000fca0003f24270 */
[----:B------:R-:W3:Y:S08]  /*4960*/  MUFU.TANH R93, R93 ;  /* 0x0000005d005d7308 */ /* 0x000ef00000002400 */
[----:B------:R-:W4:Y:S01]  /*4970*/  MUFU.TANH R89, R89 ;  /* 0x0000005900597308 */ /* 0x000f220000002400 */
[----:B-1----:R-:W-:Y:S01]  /*4980*/  FSEL R35, R88, -INF , P6 ;  /* 0xff80000058237808 */ /* 0x002fe20003000000 */
[----:B------:R-:W-:Y:S01]  /*4990*/  IMAD.U32 R88, RZ, RZ, UR7 ;  /* 0x00000007ff587e24 */ /* 0x000fe2000f8e00ff */
[----:B------:R-:W-:-:S05]  /*49a0*/  ISETP.GT.AND P6, PT, R36, 0x38, PT ;  /* 0x000000382400780c */ /* 0x000fca0003fc4270 */
[----:B------:R-:W1:Y:S01]  /*49b0*/  MUFU.TANH R95, R95 ;  /* 0x0000005f005f7308 */ /* 0x000e620000002400 */
[----:B---3--:R-:W-:-:S07]  /*49c0*/  FSEL R131, R93, -INF , P1 ;  /* 0xff8000005d837808 */ /* 0x008fce0000800000 */
[----:B------:R-:W3:Y:S01]  /*49d0*/  MUFU.TANH R90, R90 ;  /* 0x0000005a005a7308 */ /* 0x000ee20000002400 */
[----:B----4-:R-:W-:Y:S02]  /*49e0*/  FSEL R37, R89, -INF , P5 ;  /* 0xff80000059257808 */ /* 0x010fe40002800000 */
[----:B------:R-:W-:-:S05]  /*49f0*/  ISETP.GT.AND P5, PT, R36, 0x39, PT ;  /* 0x000000392400780c */ /* 0x000fca0003fa4270 */
[----:B------:R4:W-:Y:S01]  /*4a00*/  MUFU.TANH R185, R29 ;  /* 0x0000001d00b97308 */ /* 0x0009e20000002400 */
[----:B-1----:R-:W-:-:S07]  /*4a10*/  FSEL R145, R95, -INF , P6 ;  /* 0xff8000005f917808 */ /* 0x002fce0003000000 */
[----:B------:R-:W1:Y:S01]  /*4a20*/  MUFU.TANH R84, R84 ;  /* 0x0000005400547308 */ /* 0x000e620000002400 */
[----:B----4-:R-:W-:Y:S02]  /*4a30*/  FSEL R29, R98, -INF , P2 ;  /* 0xff800000621d7808 */ /* 0x010fe40001000000 */
[----:B------:R-:W-:Y:S02]  /*4a40*/  ISETP.GT.AND P2, PT, R36, 0x30, PT ;  /* 0x000000302400780c */ /* 0x000fe40003f44270 */
[----:B---3--:R-:W-:Y:S02]  /*4a50*/  FSEL R41, R90, -INF , P4 ;  /* 0xff8000005a297808 */ /* 0x008fe40002000000 */
[----:B------:R-:W-:Y:S01]  /*4a60*/  FSEL R147, R94, -INF , P2 ;  /* 0xff8000005e937808 */ /* 0x000fe20001000000 */
[----:B------:R-:W3:Y:S01]  /*4a70*/  MUFU.TANH R91, R91 ;  /* 0x0000005b005b7308 */ /* 0x000ee20000002400 */
[----:B------:R-:W-:Y:S02]  /*4a80*/  ISETP.GT.AND P4, PT, R36, 0x40, PT ;  /* 0x000000402400780c */ /* 0x000fe40003f84270 */
[----:B------:R-:W-:-:S04]  /*4a90*/  FMNMX.FTZ R132, R147, R132, !PT ;  /* 0x0000008493847209 */ /* 0x000fc80007810000 */
[----:B------:R-:W-:Y:S01]  /*4aa0*/  FMNMX.FTZ R132, R131, R132, !PT ;  /* 0x0000008483847209 */ /* 0x000fe20007810000 */
[----:B------:R-:W4:Y:S01]  /*4ab0*/  MUFU.TANH R86, R86 ;  /* 0x0000005600567308 */ /* 0x000f220000002400 */
[----:B-1----:R-:W-:Y:S02]  /*4ac0*/  FSEL R101, R84, -INF , P5 ;  /* 0xff80000054657808 */ /* 0x002fe40002800000 */
[----:B------:R-:W-:-:S04]  /*4ad0*/  FMNMX.FTZ R132, R145, R132, !PT ;  /* 0x0000008491847209 */ /* 0x000fc80007810000 */
[----:B------:R-:W-:Y:S01]  /*4ae0*/  FMNMX.FTZ R132, R101, R132, !PT ;  /* 0x0000008465847209 */ /* 0x000fe20007810000 */
[----:B------:R-:W1:Y:S01]  /*4af0*/  MUFU.TANH R80, R80 ;  /* 0x0000005000507308 */ /* 0x000e620000002400 */
[----:B---3--:R-:W-:Y:S02]  /*4b00*/  FSEL R43, R91, -INF , P3 ;  /* 0xff8000005b2b7808 */ /* 0x008fe40001800000 */
[----:B------:R-:W-:-:S05]  /*4b10*/  ISETP.GT.AND P3, PT, R36, 0x41, PT ;  /* 0x000000412400780c */ /* 0x000fca0003f64270 */
[----:B------:R-:W3:Y:S01]  /*4b20*/  MUFU.TANH R85, R85 ;  /* 0x0000005500557308 */ /* 0x000ee20000002400 */
[----:B----4-:R-:W-:-:S04]  /*4b30*/  FSEL R143, R86, -INF , P4 ;  /* 0xff800000568f7808 */ /* 0x010fc80002000000 */
[----:B------:R-:W-:-:S03]  /*4b40*/  FMNMX.FTZ R132, R143, R132, !PT ;  /* 0x000000848f847209 */ /* 0x000fc60007810000 */
[----:B------:R-:W4:Y:S01]  /*4b50*/  MUFU.TANH R81, R81 ;  /* 0x0000005100517308 */ /* 0x000f220000002400 */
[----:B-1----:R-:W-:Y:S02]  /*4b60*/  FSEL R45, R80, -INF , P2 ;  /* 0xff800000502d7808 */ /* 0x002fe40001000000 */
[----:B------:R-:W-:-:S05]  /*4b70*/  ISETP.GT.AND P2, PT, R36, 0x48, PT ;  /* 0x000000482400780c */ /* 0x000fca0003f44270 */
[----:B------:R-:W1:Y:S01]  /*4b80*/  MUFU.TANH R87, R87 ;  /* 0x0000005700577308 */ /* 0x000e620000002400 */
[----:B---3--:R-:W-:-:S04]  /*4b90*/  FSEL R125, R85, -INF , P3 ;  /* 0xff800000557d7808 */ /* 0x008fc80001800000 */
[----:B------:R-:W-:-:S03]  /*4ba0*/  FMNMX.FTZ R132, R125, R132, !PT ;  /* 0x000000847d847209 */ /* 0x000fc60007810000 */
[----:B------:R-:W3:Y:S01]  /*4bb0*/  MUFU.TANH R82, R82 ;  /* 0x0000005200527308 */ /* 0x000ee20000002400 */
[----:B----4-:R-:W-:Y:S02]  /*4bc0*/  FSEL R81, R81, -INF , P1 ;  /* 0xff80000051517808 */ /* 0x010fe40000800000 */
[----:B------:R-:W-:-:S05]  /*4bd0*/  ISETP.GT.AND P1, PT, R36, 0x49, PT ;  /* 0x000000492400780c */ /* 0x000fca0003f24270 */
[----:B------:R-:W4:Y:S01]  /*4be0*/  MUFU.TANH R76, R76 ;  /* 0x0000004c004c7308 */ /* 0x000f220000002400 */
[----:B-1----:R-:W-:-:S04]  /*4bf0*/  FSEL R141, R87, -INF , P2 ;  /* 0xff800000578d7808 */ /* 0x002fc80001000000 */
[----:B------:R-:W-:-:S03]  /*4c00*/  FMNMX.FTZ R132, R141, R132, !PT ;  /* 0x000000848d847209 */ /* 0x000fc60007810000 */
        /* <DEDUP_REMOVED lines=139> */
[----:B----4-:R-:W-:Y:S01]  /*54c0*/  FSEL R99, R32, -INF , P1 ;  /* 0xff80000020637808 */ /* 0x010fe20000800000 */
[----:B------:R-:W-:Y:S01]  /*54d0*/  FMUL.FTZ R32, R31, UR6 ;  /* 0x000000061f207c20 */ /* 0x000fe20008410000 */
[----:B------:R-:W-:-:S04]  /*54e0*/  ISETP.GT.AND P1, PT, R36, 0xa9, PT ;  /* 0x000000a92400780c */ /* 0x000fc80003f24270 */
[----:B------:R-:W-:Y:S01]  /*54f0*/  FSEL R185, R185, -INF , P1 ;  /* 0xff800000b9b97808 */ /* 0x000fe20000800000 */
[----:B------:R-:W4:Y:S01]  /*5500*/  MUFU.TANH R20, R39 ;  /* 0x0000002700147308 */ /* 0x000f220000002400 */
[----:B-1----:R-:W-:-:S04]  /*5510*/  FSEL R183, R14, -INF , P2 ;  /* 0xff8000000eb77808 */ /* 0x002fc80001000000 */
[----:B------:R-:W-:-:S03]  /*5520*/  FMNMX.FTZ R132, R183, R132, !PT ;  /* 0x00000084b7847209 */ /* 0x000fc60007810000 */
[----:B------:R-:W1:Y:S01]  /*5530*/  MUFU.TANH R26, R26 ;  /* 0x0000001a001a7308 */ /* 0x000e620000002400 */
[----:B------:R-:W-:-:S05]  /*5540*/  FMNMX.FTZ R132, R185, R132, !PT ;  /* 0x00000084b9847209 */ /* 0x000fca0007810000 */
[----:B------:R-:W5:Y:S02]  /*5550*/  SHFL.BFLY PT, R89, R132, 0x2, 0x1f ;  /* 0x0c401f0084597f89 */ /* 0x000f6400000e0000 */
[----:B------:R-:W-:Y:S08]  /*5560*/  MUFU.TANH R30, R30 ;  /* 0x0000001e001e7308 */ /* 0x000ff00000002400 */
[----:B------:R-:W-:Y:S01]  /*5570*/  MUFU.TANH R32, R32 ;  /* 0x0000002000207308 */ /* 0x000fe20000002400 */
[----:B-----5:R-:W-:-:S05]  /*5580*/  FMNMX.FTZ R28, R132, R89, !PT ;  /* 0x00000059841c7209 */ /* 0x020fca0007810000 */
[----:B------:R-:W5:Y:S02]  /*5590*/  SHFL.BFLY PT, R89, R28, 0x1, 0x1f ;  /* 0x0c201f001c597f89 */ /* 0x000f6400000e0000 */
[----:B-----5:R-:W-:Y:S01]  /*55a0*/  FMNMX.FTZ R89, R28, R89, !PT ;  /* 0x000000591c597209 */ /* 0x020fe20007810000 */
[----:B------:R-:W-:-:S03]  /*55b0*/  FMUL.FTZ R28, R27, UR6 ;  /* 0x000000061b1c7c20 */ /* 0x000fc60008410000 */
[C---:B------:R-:W-:Y:S01]  /*55c0*/  FSETP.NEU.FTZ.AND P0, PT, R89.reuse, -INF , PT ;  /* 0xff8000005900780b */ /* 0x040fe20003f1d000 */
[----:B------:R-:W-:Y:S02]  /*55d0*/  FMUL.FTZ R14, R89, R88 ;  /* 0x00000058590e7220 */ /* 0x000fe40000410000 */
[----:B------:R-:W5:Y:S03]  /*55e0*/  MUFU.TANH R28, R28 ;  /* 0x0000001c001c7308 */ /* 0x000f660000002400 */
[----:B------:R-:W-:Y:S02]  /*55f0*/  FSEL R14, R14, RZ, P0 ;  /* 0x000000ff0e0e7208 */ /* 0x000fe40000000000 */
[----:B------:R-:W-:-:S03]  /*5600*/  ISETP.NE.AND P0, PT, R116, RZ, PT ;  /* 0x000000ff7400720c */ /* 0x000fc60003f05270 */
[--C-:B------:R-:W-:Y:S01]  /*5610*/  FFMA.FTZ R176, R24, R88, -R14.reuse ;  /* 0x0000005818b07223 */ /* 0x100fe2000001080e */
[----:B------:R-:W-:Y:S01]  /*5620*/  FMNMX.FTZ R24, R11, R12, !PT ;  /* 0x0000000c0b187209 */ /* 0x000fe20007810000 */
[-CC-:B------:R-:W-:Y:S01]  /*5630*/  FFMA.FTZ R180, R105, R88.reuse, -R14.reuse ;  /* 0x0000005869b47223 */ /* 0x180fe2000001080e */
[-CC-:B------:R-:W-:Y:S01]  /*5640*/  FFMA.FTZ R105, R121, R88.reuse, -R14.reuse ;  /* 0x0000005879697223 */ /* 0x180fe2000001080e */
[--C-:B------:R-:W-:Y:S01]  /*5650*/  FFMA.FTZ R121, R127, R88, -R14.reuse ;  /* 0x000000587f797223 */ /* 0x100fe2000001080e */
[----:B------:R-:W-:Y:S01]  /*5660*/  FMNMX.FTZ R24, R13, R24, !PT ;  /* 0x000000180d187209 */ /* 0x000fe20007810000 */
[-CC-:B------:R-:W-:Y:S01]  /*5670*/  FFMA.FTZ R27, R109, R88.reuse, -R14.reuse ;  /* 0x000000586d1b7223 */ /* 0x180fe2000001080e */
[----:B---3--:R-:W-:Y:S01]  /*5680*/  FSEL R127, R38, -INF , P6 ;  /* 0xff800000267f7808 */ /* 0x008fe20003000000 */
[--C-:B------:R-:W-:Y:S01]  /*5690*/  FFMA.FTZ R109, R131, R88, -R14.reuse ;  /* 0x00000058836d7223 */ /* 0x100fe2000001080e */
[----:B------:R-:W-:Y:S01]  /*56a0*/  FMNMX.FTZ R24, R15, R24, !PT ;  /* 0x000000180f187209 */ /* 0x000fe20007810000 */
[-CC-:B------:R-:W-:Y:S01]  /*56b0*/  FFMA.FTZ R31, R115, R88.reuse, -R14.reuse ;  /* 0x00000058731f7223 */ /* 0x180fe2000001080e */
[----:B----4-:R-:W-:Y:S01]  /*56c0*/  FSEL R131, R20, -INF , P5 ;  /* 0xff80000014837808 */ /* 0x010fe20002800000 */
[--C-:B------:R-:W-:Y:S01]  /*56d0*/  FFMA.FTZ R115, R133, R88, -R14.reuse ;  /* 0x0000005885737223 */ /* 0x100fe2000001080e */
[----:B------:R-:W-:Y:S01]  /*56e0*/  FMNMX.FTZ R24, R21, R24, !PT ;  /* 0x0000001815187209 */ /* 0x000fe20007810000 */
[-CC-:B------:R-:W-:Y:S01]  /*56f0*/  FFMA.FTZ R196, R139, R88.reuse, -R14.reuse ;  /* 0x000000588bc47223 */ /* 0x180fe2000001080e */
[----:B-1----:R-:W-:Y:S01]  /*5700*/  FSEL R133, R26, -INF , P4 ;  /* 0xff8000001a857808 */ /* 0x002fe20002000000 */
[--C-:B------:R-:W-:Y:S01]  /*5710*/  FFMA.FTZ R194, R141, R88, -R14.reuse ;  /* 0x000000588dc27223 */ /* 0x100fe2000001080e */
[----:B------:R-:W-:Y:S01]  /*5720*/  FMNMX.FTZ R24, R25, R24, !PT ;  /* 0x0000001819187209 */ /* 0x000fe20007810000 */
[-CC-:B------:R-:W-:Y:S01]  /*5730*/  FFMA.FTZ R188, R147, R88.reuse, -R14.reuse ;  /* 0x0000005893bc7223 */ /* 0x180fe2000001080e */
[----:B-----5:R-:W-:Y:S01]  /*5740*/  FSEL R139, R28, -INF , P3 ;  /* 0xff8000001c8b7808 */ /* 0x020fe20001800000 */
[--C-:B------:R-:W-:Y:S01]  /*5750*/  FFMA.FTZ R39, R117, R88, -R14.reuse ;  /* 0x0000005875277223 */ /* 0x100fe2000001080e */
[----:B------:R-:W-:Y:S01]  /*5760*/  FMNMX.FTZ R24, R29, R24, !PT ;  /* 0x000000181d187209 */ /* 0x000fe20007810000 */
[-CC-:B------:R-:W-:Y:S01]  /*5770*/  FFMA.FTZ R117, R91, R88.reuse, -R14.reuse ;  /* 0x000000585b757223 */ /* 0x180fe2000001080e */
[----:B------:R-:W-:Y:S01]  /*5780*/  FSEL R141, R30, -INF , P2 ;  /* 0xff8000001e8d7808 */ /* 0x000fe20001000000 */
[--C-:B------:R-:W-:Y:S01]  /*5790*/  FFMA.FTZ R178, R111, R88, -R14.reuse ;  /* 0x000000586fb27223 */ /* 0x100fe2000001080e */
[----:B------:R-:W-:Y:S01]  /*57a0*/  FMNMX.FTZ R24, R33, R24, !PT ;  /* 0x0000001821187209 */ /* 0x000fe20007810000 */
[----:B------:R-:W-:Y:S01]  /*57b0*/  MUFU.EX2 R176, R176 ;  /* 0x000000b000b07308 */ /* 0x000fe20000000800 */
[----:B------:R-:W-:Y:S01]  /*57c0*/  FSEL R147, R32, -INF , P1 ;  /* 0xff80000020937808 */ /* 0x000fe20000800000 */
[--C-:B------:R-:W-:Y:S01]  /*57d0*/  FFMA.FTZ R182, R107, R88, -R14.reuse ;  /* 0x000000586bb67223 */ /* 0x100fe2000001080e */
[----:B------:R-:W-:Y:S01]  /*57e0*/  FMNMX.FTZ R24, R35, R24, !PT ;  /* 0x0000001823187209 */ /* 0x000fe20007810000 */
[-CC-:B------:R-:W-:Y:S01]  /*57f0*/  FFMA.FTZ R190, R145, R88.reuse, -R14.reuse ;  /* 0x0000005891be7223 */ /* 0x180fe2000001080e */
[-CC-:B------:R-:W-:Y:S01]  /*5800*/  FFMA.FTZ R145, R177, R88.reuse, -R14.reuse ;  /* 0x00000058b1917223 */ /* 0x180fe2000001080e */
[--C-:B------:R-:W-:Y:S01]  /*5810*/  FFMA.FTZ R184, R123, R88, -R14.reuse ;  /* 0x000000587bb87223 */ /* 0x100fe2000001080e */
[----:B------:R-:W-:Y:S01]  /*5820*/  FMNMX.FTZ R24, R37, R24, !PT ;  /* 0x0000001825187209 */ /* 0x000fe20007810000 */
[----:B------:R-:W1:Y:S01]  /*5830*/  MUFU.EX2 R27, R27 ;  /* 0x0000001b001b7308 */ /* 0x000e620000000800 */
[-CC-:B------:R-:W-:Y:S01]  /*5840*/  FFMA.FTZ R216, R179, R88.reuse, -R14.reuse ;  /* 0x00000058b3d87223 */ /* 0x180fe2000001080e */
[--C-:B------:R-:W-:Y:S01]  /*5850*/  FFMA.FTZ R107, R151, R88, -R14.reuse ;  /* 0x00000058976b7223 */ /* 0x100fe2000001080e */
[----:B------:R-:W-:Y:S01]  /*5860*/  FMNMX.FTZ R24, R41, R24, !PT ;  /* 0x0000001829187209 */ /* 0x000fe20007810000 */
[-CC-:B------:R-:W-:Y:S01]  /*5870*/  FFMA.FTZ R186, R149, R88.reuse, -R14.reuse ;  /* 0x0000005895ba7223 */ /* 0x180fe2000001080e */
[-CC-:B------:R-:W-:Y:S01]  /*5880*/  FFMA.FTZ R192, R143, R88.reuse, -R14.reuse ;  /* 0x000000588fc07223 */ /* 0x180fe2000001080e */
[--C-:B------:R-:W-:Y:S01]  /*5890*/  FFMA.FTZ R111, R125, R88, -R14.reuse ;  /* 0x000000587d6f7223 */ /* 0x100fe2000001080e */
[----:B------:R-:W-:Y:S01]  /*58a0*/  FMNMX.FTZ R24, R43, R24, !PT ;  /* 0x000000182b187209 */ /* 0x000fe20007810000 */
[----:B------:R-:W3:Y:S01]  /*58b0*/  MUFU.EX2 R178, R178 ;  /* 0x000000b200b27308 */ /* 0x000ee20000000800 */
[-CC-:B------:R-:W-:Y:S01]  /*58c0*/  FFMA.FTZ R198, R137, R88.reuse, -R14.reuse ;  /* 0x0000005889c67223 */ /* 0x180fe2000001080e */
[--C-:B------:R-:W-:Y:S01]  /*58d0*/  FFMA.FTZ R200, R135, R88, -R14.reuse ;  /* 0x0000005887c87223 */ /* 0x100fe2000001080e */
[----:B------:R-:W-:Y:S01]  /*58e0*/  FMNMX.FTZ R24, R45, R24, !PT ;  /* 0x000000182d187209 */ /* 0x000fe20007810000 */
[-CC-:B------:R-:W-:Y:S01]  /*58f0*/  FFMA.FTZ R123, R129, R88.reuse, -R14.reuse ;  /* 0x00000058817b7223 */ /* 0x180fe2000001080e */
[-CC-:B------:R-:W-:Y:S01]  /*5900*/  FFMA.FTZ R103, R103, R88.reuse, -R14.reuse ;  /* 0x0000005867677223 */ /* 0x180fe2000001080e */
[--C-:B------:R-:W-:Y:S01]  /*5910*/  FFMA.FTZ R101, R101, R88, -R14.reuse ;  /* 0x0000005865657223 */ /* 0x100fe2000001080e */
[----:B------:R-:W-:Y:S01]  /*5920*/  FMNMX.FTZ R24, R81, R24, !PT ;  /* 0x0000001851187209 */ /* 0x000fe20007810000 */
[----:B------:R-:W4:Y:S01]  /*5930*/  MUFU.EX2 R31, R31 ;  /* 0x0000001f001f7308 */ /* 0x000f220000000800 */
[-CC-:B------:R-:W-:Y:S01]  /*5940*/  FFMA.FTZ R202, R153, R88.reuse, -R14.reuse ;  /* 0x0000005899ca7223 */ /* 0x180fe2000001080e */
[--C-:B------:R-:W-:Y:S01]  /*5950*/  FFMA.FTZ R125, R159, R88, -R14.reuse ;  /* 0x000000589f7d7223 */ /* 0x100fe2000001080e */
[----:B------:R-:W-:Y:S01]  /*5960*/  FMNMX.FTZ R24, R47, R24, !PT ;  /* 0x000000182f187209 */ /* 0x000fe20007810000 */
[-CC-:B------:R-:W-:Y:S01]  /*5970*/  FFMA.FTZ R204, R157, R88.reuse, -R14.reuse ;  /* 0x000000589dcc7223 */ /* 0x180fe2000001080e */
[-CC-:B------:R-:W-:Y:S01]  /*5980*/  FFMA.FTZ R129, R155, R88.reuse, -R14.reuse ;  /* 0x000000589b817223 */ /* 0x180fe2000001080e */
[--C-:B------:R-:W-:Y:S01]  /*5990*/  FFMA.FTZ R206, R161, R88, -R14.reuse ;  /* 0x00000058a1ce7223 */ /* 0x100fe2000001080e */
[----:B------:R-:W-:Y:S01]  /*59a0*/  FMNMX.FTZ R24, R83, R24, !PT ;  /* 0x0000001853187209 */ /* 0x000fe20007810000 */
[----:B------:R-:W5:Y:S01]  /*59b0*/  MUFU.EX2 R180, R180 ;  /* 0x000000b400b47308 */ /* 0x000f620000000800 */
[-CC-:B------:R-:W-:Y:S01]  /*59c0*/  FFMA.FTZ R135, R163, R88.reuse, -R14.reuse ;  /* 0x00000058a3877223 */ /* 0x180fe2000001080e */
[--C-:B------:R-:W-:Y:S01]  /*59d0*/  FFMA.FTZ R208, R165, R88, -R14.reuse ;  /* 0x00000058a5d07223 */ /* 0x100fe2000001080e */
[----:B------:R-:W-:Y:S01]  /*59e0*/  FMNMX.FTZ R24, R49, R24, !PT ;  /* 0x0000001831187209 */ /* 0x000fe20007810000 */
[-CC-:B------:R-:W-:Y:S01]  /*59f0*/  FFMA.FTZ R137, R167, R88.reuse, -R14.reuse ;  /* 0x00000058a7897223 */ /* 0x180fe2000001080e */
[-CC-:B------:R-:W-:Y:S01]  /*5a00*/  FFMA.FTZ R210, R169, R88.reuse, -R14.reuse ;  /* 0x00000058a9d27223 */ /* 0x180fe2000001080e */
[--C-:B------:R-:W-:Y:S01]  /*5a10*/  FFMA.FTZ R119, R119, R88, -R14.reuse ;  /* 0x0000005877777223 */ /* 0x100fe2000001080e */
[----:B------:R-:W-:Y:S01]  /*5a20*/  FMNMX.FTZ R24, R73, R24, !PT ;  /* 0x0000001849187209 */ /* 0x000fe20007810000 */
[----:B------:R-:W2:Y:S01]  /*5a30*/  MUFU.EX2 R39, R39 ;  /* 0x0000002700277308 */ /* 0x000ea20000000800 */
        /* <DEDUP_REMOVED lines=8> */
[----:B------:R-:W-:Y:S01]  /*5ac0*/  FFMA.FTZ R151, R185, R88, -R14 ;  /* 0x00000058b9977223 */ /* 0x000fe2000001080e */
[----:B------:R-:W-:-:S02]  /*5ad0*/  ISETP.GE.AND P2, PT, R113, 0xb1, PT ;  /* 0x000000b17100780c */ /* 0x000fc40003f46270 */
[----:B------:R-:W-:-:S04]  /*5ae0*/  FMNMX.FTZ R24, R53, R24, !PT ;  /* 0x0000001835187209 */ /* 0x000fc80007810000 */
[----:B------:R-:W-:Y:S01]  /*5af0*/  FMNMX.FTZ R24, R65, R24, !PT ;  /* 0x0000001841187209 */ /* 0x000fe20007810000 */
[----:B------:R-:W2:Y:S03]  /*5b00*/  MUFU.EX2 R105, R105 ;  /* 0x0000006900697308 */ /* 0x000ea60000000800 */
[----:B------:R-:W-:-:S04]  /*5b10*/  FMNMX.FTZ R24, R67, R24, !PT ;  /* 0x0000001843187209 */ /* 0x000fc80007810000 */
[----:B------:R-:W-:Y:S01]  /*5b20*/  FMNMX.FTZ R24, R55, R24, !PT ;  /* 0x0000001837187209 */ /* 0x000fe20007810000 */
[----:B------:R-:W2:Y:S03]  /*5b30*/  MUFU.EX2 R184, R184 ;  /* 0x000000b800b87308 */ /* 0x000ea60000000800 */
[----:B------:R-:W-:-:S04]  /*5b40*/  FMNMX.FTZ R24, R57, R24, !PT ;  /* 0x0000001839187209 */ /* 0x000fc80007810000 */
[----:B------:R-:W-:Y:S01]  /*5b50*/  FMNMX.FTZ R24, R59, R24, !PT ;  /* 0x000000183b187209 */ /* 0x000fe20007810000 */
[----:B------:R-:W-:Y:S03]  /*5b60*/  MUFU.EX2 R107, R107 ;  /* 0x0000006b006b7308 */ /* 0x000fe60000000800 */
        /* <DEDUP_REMOVED lines=26> */
[----:B------:R-:W-:Y:S04]  /*5d10*/  MUFU.EX2 R194, R194 ;  /* 0x000000c200c27308 */ /* 0x000fe80000000800 */
[----:B------:R-:W1:Y:S04]  /*5d20*/  SHFL.BFLY PT, R91, R24, 0x2, 0x1f ;  /* 0x0c401f00185b7f89 */ /* 0x000e6800000e0000 */
[----:B------:R-:W-:Y:S08]  /*5d30*/  MUFU.EX2 R115, R115 ;  /* 0x0000007300737308 */ /* 0x000ff00000000800 */
[----:B------:R-:W-:Y:S08]  /*5d40*/  MUFU.EX2 R196, R196 ;  /* 0x000000c400c47308 */ /* 0x000ff00000000800 */
[----:B------:R-:W-:Y:S01]  /*5d50*/  MUFU.EX2 R117, R117 ;  /* 0x0000007500757308 */ /* 0x000fe20000000800 */
[----:B-1----:R-:W-:-:S07]  /*5d60*/  FMNMX.FTZ R20, R24, R91, !PT ;  /* 0x0000005b18147209 */ /* 0x002fce0007810000 */
[----:B------:R-:W-:Y:S01]  /*5d70*/  MUFU.EX2 R198, R198 ;  /* 0x000000c600c67308 */ /* 0x000fe20000000800 */
[----:B------:R-:W1:Y:S07]  /*5d80*/  SHFL.BFLY PT, R91, R20, 0x1, 0x1f ;  /* 0x0c201f00145b7f89 */ /* 0x000e6e00000e0000 */
[----:B------:R-:W-:Y:S08]  /*5d90*/  MUFU.EX2 R121, R121 ;  /* 0x0000007900797308 */ /* 0x000ff00000000800 */
[----:B------:R-:W-:Y:S08]  /*5da0*/  MUFU.EX2 R200, R200 ;  /* 0x000000c800c87308 */ /* 0x000ff00000000800 */
[----:B------:R-:W-:Y:S01]  /*5db0*/  MUFU.EX2 R123, R123 ;  /* 0x0000007b007b7308 */ /* 0x000fe20000000800 */
[----:B-1----:R-:W-:-:S04]  /*5dc0*/  FMNMX.FTZ R91, R20, R91, !PT ;  /* 0x0000005b145b7209 */ /* 0x002fc80007810000 */
[C---:B------:R-:W-:Y:S01]  /*5dd0*/  FSETP.NEU.FTZ.AND P1, PT, R91.reuse, -INF , PT ;  /* 0xff8000005b00780b */ /* 0x040fe20003f3d000 */
[----:B------:R-:W-:Y:S02]  /*5de0*/  FMUL.FTZ R38, R91, R88 ;  /* 0x000000585b267220 */ /* 0x000fe40000410000 */
[----:B------:R-:W-:Y:S03]  /*5df0*/  MUFU.EX2 R202, R202 ;  /* 0x000000ca00ca7308 */ /* 0x000fe60000000800 */
[----:B------:R-:W-:Y:S02]  /*5e00*/  FSEL R38, R38, RZ, P1 ;  /* 0x000000ff26267208 */ /* 0x000fe40000800000 */
[----:B------:R-:W-:-:S03]  /*5e10*/  ISETP.NE.AND P1, PT, R23, RZ, PT ;  /* 0x000000ff1700720c */ /* 0x000fc60003f25270 */
[-CC-:B------:R-:W-:Y:S01]  /*5e20*/  FFMA.FTZ R177, R11, R88.reuse, -R38.reuse ;  /* 0x000000580bb17223 */ /* 0x180fe20000010826 */
[----:B------:R-:W-:Y:S01]  /*5e30*/  FADD.FTZ R11, R176, R27 ;  /* 0x0000001bb00b7221 */ /* 0x000fe20000010000 */
[-CC-:B------:R-:W-:Y:S01]  /*5e40*/  FFMA.FTZ R12, R12, R88.reuse, -R38.reuse ;  /* 0x000000580c0c7223 */ /* 0x180fe20000010826 */
[-CC-:B------:R-:W-:Y:S01]  /*5e50*/  FFMA.FTZ R179, R13, R88.reuse, -R38.reuse ;  /* 0x000000580db37223 */ /* 0x180fe20000010826 */
[-CC-:B------:R-:W-:Y:S01]  /*5e60*/  FFMA.FTZ R14, R15, R88.reuse, -R38.reuse ;  /* 0x000000580f0e7223 */ /* 0x180fe20000010826 */
[----:B---3--:R-:W-:Y:S01]  /*5e70*/  FADD.FTZ R42, R178, R11 ;  /* 0x0000000bb22a7221 */ /* 0x008fe20000010000 */
[----:B------:R-:W-:Y:S01]  /*5e80*/  MUFU.EX2 R177, R177 ;  /* 0x000000b100b17308 */ /* 0x000fe20000000800 */
[-CC-:B------:R-:W-:Y:S01]  /*5e90*/  FFMA.FTZ R181, R21, R88.reuse, -R38.reuse ;  /* 0x0000005815b57223 */ /* 0x180fe20000010826 */
[-C--:B------:R-:W-:Y:S01]  /*5ea0*/  FFMA.FTZ R20, R25, R88.reuse, -R38 ;  /* 0x0000005819147223 */ /* 0x080fe20000010826 */
[----:B----4-:R-:W-:Y:S01]  /*5eb0*/  FADD.FTZ R11, R31, R42 ;  /* 0x0000002a1f0b7221 */ /* 0x010fe20000010000 */
[-CC-:B------:R-:W-:Y:S01]  /*5ec0*/  FFMA.FTZ R183, R29, R88.reuse, -R38.reuse ;  /* 0x000000581db77223 */ /* 0x180fe20000010826 */
[-CC-:B------:R-:W-:Y:S01]  /*5ed0*/  FFMA.FTZ R24, R33, R88.reuse, -R38.reuse ;  /* 0x0000005821187223 */ /* 0x180fe20000010826 */
[-CC-:B------:R-:W-:Y:S01]  /*5ee0*/  FFMA.FTZ R185, R35, R88.reuse, -R38.reuse ;  /* 0x0000005823b97223 */ /* 0x180fe20000010826 */
[----:B-----5:R-:W-:Y:S01]  /*5ef0*/  FADD.FTZ R42, R180, R11 ;  /* 0x0000000bb42a7221 */ /* 0x020fe20000010000 */
[----:B------:R-:W1:Y:S01]  /*5f00*/  MUFU.EX2 R12, R12 ;  /* 0x0000000c000c7308 */ /* 0x000e620000000800 */
[-CC-:B------:R-:W-:Y:S01]  /*5f10*/  FFMA.FTZ R26, R37, R88.reuse, -R38.reuse ;  /* 0x00000058251a7223 */ /* 0x180fe20000010826 */
[-C--:B------:R-:W-:Y:S01]  /*5f20*/  FFMA.FTZ R187, R41, R88.reuse, -R38 ;  /* 0x0000005829bb7223 */ /* 0x080fe20000010826 */
[----:B--2---:R-:W-:Y:S01]  /*5f30*/  FADD.FTZ R11, R39, R42 ;  /* 0x0000002a270b7221 */ /* 0x004fe20000010000 */
[-CC-:B------:R-:W-:Y:S01]  /*5f40*/  FFMA.FTZ R28, R43, R88.reuse, -R38.reuse ;  /* 0x000000582b1c7223 */ /* 0x180fe20000010826 */
[-CC-:B------:R-:W-:Y:S01]  /*5f50*/  FFMA.FTZ R189, R45, R88.reuse, -R38.reuse ;  /* 0x000000582dbd7223 */ /* 0x180fe20000010826 */
[-CC-:B------:R-:W-:Y:S01]  /*5f60*/  FFMA.FTZ R30, R81, R88.reuse, -R38.reuse ;  /* 0x00000058511e7223 */ /* 0x180fe20000010826 */
[----:B------:R-:W-:Y:S01]  /*5f70*/  FADD.FTZ R44, R182, R11 ;  /* 0x0000000bb62c7221 */ /* 0x000fe20000010000 */
[----:B------:R-:W2:Y:S01]  /*5f80*/  MUFU.EX2 R179, R179 ;  /* 0x000000b300b37308 */ /* 0x000ea20000000800 */
[-CC-:B------:R-:W-:Y:S01]  /*5f90*/  FFMA.FTZ R191, R47, R88.reuse, -R38.reuse ;  /* 0x000000582fbf7223 */ /* 0x180fe20000010826 */
[-C--:B------:R-:W-:Y:S01]  /*5fa0*/  FFMA.FTZ R32, R83, R88.reuse, -R38 ;  /* 0x0000005853207223 */ /* 0x080fe20000010826 */
[----:B------:R-:W-:Y:S01]  /*5fb0*/  FADD.FTZ R11, R105, R44 ;  /* 0x0000002c690b7221 */ /* 0x000fe20000010000 */
[----:B------:R-:W-:Y:S01]  /*5fc0*/  FFMA.FTZ R193, R49, R88, -R38 ;  /* 0x0000005831c17223 */ /* 0x000fe20000010826 */
[----:B------:R-:W-:-:S02]  /*5fd0*/  @P1 VIADD R10, R10, 0x34840 ;  /* 0x000348400a0a1836 */ /* 0x000fc40000000000 */
[-C--:B------:R-:W-:Y:S01]  /*5fe0*/  FFMA.FTZ R34, R73, R88.reuse, -R38 ;  /* 0x0000005849227223 */ /* 0x080fe20000010826 */
[----:B------:R-:W-:Y:S01]  /*5ff0*/  FADD.FTZ R44, R184, R11 ;  /* 0x0000000bb82c7221 */ /* 0x000fe20000010000 */
[----:B------:R-:W3:Y:S01]  /*6000*/  MUFU.EX2 R14, R14 ;  /* 0x0000000e000e7308 */ /* 0x000ee20000000800 */
[----:B-1----:R-:W-:Y:S01]  /*6010*/  FADD.FTZ R46, R177, R12 ;  /* 0x0000000cb12e7221 */ /* 0x002fe20000010000 */
[----:B------:R-:W-:Y:S01]  /*6020*/  @P1 PRMT R10, R134, 0x654, R10 ;  /* 0x00000654860a1816 */ /* 0x000fe2000000000a */
[----:B------:R-:W-:Y:S01]  /*6030*/  FADD.FTZ R13, R107, R44 ;  /* 0x0000002c6b0d7221 */ /* 0x000fe20000010000 */
[-CC-:B------:R-:W-:Y:S01]  /*6040*/  FFMA.FTZ R195, R51, R88.reuse, -R38.reuse ;  /* 0x0000005833c37223 */ /* 0x180fe20000010826 */
[-C--:B------:R-:W-:Y:S01]  /*6050*/  FFMA.FTZ R36, R75, R88.reuse, -R38 ;  /* 0x000000584b247223 */ /* 0x080fe20000010826 */
[----:B------:R1:W-:Y:S01]  /*6060*/  @P1 SYNCS.ARRIVE.TRANS64.RED.A1T0 RZ, [R10+URZ], RZ ;  /* 0x000000ff0aff19a7 */ /* 0x0003e2000810043f */
[----:B------:R-:W-:Y:S01]  /*6070*/  FADD.FTZ R48, R186, R13 ;  /* 0x0000000dba307221 */ /* 0x000fe20000010000 */
[----:B------:R-:W4:Y:S01]  /*6080*/  MUFU.EX2 R181, R181 ;  /* 0x000000b500b57308 */ /* 0x000f220000000800 */
[----:B--2---:R-:W-:Y:S01]  /*6090*/  FADD.FTZ R11, R179, R46 ;  /* 0x0000002eb30b7221 */ /* 0x004fe20000010000 */
[-C--:B------:R-:W-:Y:S01]  /*60a0*/  FFMA.FTZ R197, R53, R88.reuse, -R38 ;  /* 0x0000005835c57223 */ /* 0x080fe20000010826 */
[----:B------:R-:W-:Y:S01]  /*60b0*/  FADD.FTZ R13, R103, R48 ;  /* 0x00000030670d7221 */ /* 0x000fe20000010000 */
[-CC-:B------:R-:W-:Y:S01]  /*60c0*/  FFMA.FTZ R40, R65, R88.reuse, -R38.reuse ;  /* 0x0000005841287223 */ /* 0x180fe20000010826 */
[-CC-:B------:R-:W-:Y:S01]  /*60d0*/  FFMA.FTZ R199, R67, R88.reuse, -R38.reuse ;  /* 0x0000005843c77223 */ /* 0x180fe20000010826 */
[-CC-:B------:R-:W-:Y:S01]  /*60e0*/  FFMA.FTZ R42, R55, R88.reuse, -R38.reuse ;  /* 0x00000058372a7223 */ /* 0x180fe20000010826 */
[-CC-:B------:R-:W-:Y:S01]  /*60f0*/  FFMA.FTZ R201, R57, R88.reuse, -R38.reuse ;  /* 0x0000005839c97223 */ /* 0x180fe20000010826 */
[----:B------:R-:W2:Y:S01]  /*6100*/  MUFU.EX2 R20, R20 ;  /* 0x0000001400147308 */ /* 0x000ea20000000800 */
[----:B---3--:R-:W-:Y:S01]  /*6110*/  FADD.FTZ R46, R14, R11 ;  /* 0x0000000b0e2e7221 */ /* 0x008fe20000010000 */
[-CC-:B------:R-:W-:Y:S01]  /*6120*/  FFMA.FTZ R44, R59, R88.reuse, -R38.reuse ;  /* 0x000000583b2c7223 */ /* 0x180fe20000010826 */
[-CC-:B------:R-:W-:Y:S01]  /*6130*/  FFMA.FTZ R203, R61, R88.reuse, -R38.reuse ;  /* 0x000000583dcb7223 */ /* 0x180fe20000010826 */
[-CC-:B------:R-:W-:Y:S01]  /*6140*/  FFMA.FTZ R205, R71, R88.reuse, -R38.reuse ;  /* 0x0000005847cd7223 */ /* 0x180fe20000010826 */
[-CC-:B------:R-:W-:Y:S01]  /*6150*/  FFMA.FTZ R77, R77, R88.reuse, -R38.reuse ;  /* 0x000000584d4d7223 */ /* 0x180fe20000010826 */
[-CC-:B------:R-:W-:Y:S01]  /*6160*/  FFMA.FTZ R79, R79, R88.reuse, -R38.reuse ;  /* 0x000000584f4f7223 */ /* 0x180fe20000010826 */
[-C--:B------:R-:W-:Y:S01]  /*6170*/  FFMA.FTZ R85, R85, R88.reuse, -R38 ;  /* 0x0000005855557223 */ /* 0x080fe20000010826 */
[----:B------:R-:W3:Y:S01]  /*6180*/  MUFU.EX2 R183, R183 ;  /* 0x000000b700b77308 */ /* 0x000ee20000000800 */
[----:B----4-:R-:W-:Y:S01]  /*6190*/  FADD.FTZ R11, R181, R46 ;  /* 0x0000002eb50b7221 */ /* 0x010fe20000010000 */
[----:B------:R-:W-:Y:S01]  /*61a0*/  FADD.FTZ R46, R188, R13 ;  /* 0x0000000dbc2e7221 */ /* 0x000fe20000010000 */
[-CC-:B------:R-:W-:Y:S01]  /*61b0*/  FFMA.FTZ R87, R87, R88.reuse, -R38.reuse ;  /* 0x0000005857577223 */ /* 0x180fe20000010826 */
[-CC-:B------:R-:W-:Y:S01]  /*61c0*/  FFMA.FTZ R93, R93, R88.reuse, -R38.reuse ;  /* 0x000000585d5d7223 */ /* 0x180fe20000010826 */
[-C--:B------:R-:W-:Y:S01]  /*61d0*/  FFMA.FTZ R95, R95, R88.reuse, -R38 ;  /* 0x000000585f5f7223 */ /* 0x080fe20000010826 */
[----:B------:R-:W-:Y:S01]  /*61e0*/  FADD.FTZ R13, R109, R46 ;  /* 0x0000002e6d0d7221 */ /* 0x000fe20000010000 */
[-CC-:B------:R-:W-:Y:S01]  /*61f0*/  FFMA.FTZ R46, R63, R88.reuse, -R38.reuse ;  /* 0x000000583f2e7223 */ /* 0x180fe20000010826 */
[----:B------:R-:W4:Y:S01]  /*6200*/  MUFU.EX2 R24, R24 ;  /* 0x0000001800187308 */ /* 0x000f220000000800 */
[----:B--2---:R-:W-:Y:S01]  /*6210*/  FADD.FTZ R48, R20, R11 ;  /* 0x0000000b14307221 */ /* 0x004fe20000010000 */
[----:B------:R-:W-:Y:S01]  /*6220*/  FADD.FTZ R50, R190, R13 ;  /* 0x0000000dbe327221 */ /* 0x000fe20000010000 */
[-CC-:B------:R-:W-:Y:S01]  /*6230*/  FFMA.FTZ R97, R97, R88.reuse, -R38.reuse ;  /* 0x0000005861617223 */ /* 0x180fe20000010826 */
[-CC-:B------:R-:W-:Y:S01]  /*6240*/  FFMA.FTZ R99, R99, R88.reuse, -R38.reuse ;  /* 0x0000005863637223 */ /* 0x180fe20000010826 */
[-C--:B------:R-:W-:Y:S01]  /*6250*/  FFMA.FTZ R127, R127, R88.reuse, -R38 ;  /* 0x000000587f7f7223 */ /* 0x080fe20000010826 */
[----:B------:R-:W-:Y:S01]  /*6260*/  FADD.FTZ R13, R101, R50 ;  /* 0x00000032650d7221 */ /* 0x000fe20000010000 */
[-C--:B------:R-:W-:Y:S01]  /*6270*/  FFMA.FTZ R131, R131, R88.reuse, -R38 ;  /* 0x0000005883837223 */ /* 0x080fe20000010826 */
[----:B------:R-:W2:Y:S01]  /*6280*/  MUFU.EX2 R185, R185 ;  /* 0x000000b900b97308 */ /* 0x000ea20000000800 */
[----:B---3--:R-:W-:Y:S01]  /*6290*/  FADD.FTZ R11, R183, R48 ;  /* 0x00000030b70b7221 */ /* 0x008fe20000010000 */
[-CC-:B------:R-:W-:Y:S01]  /*62a0*/  FFMA.FTZ R133, R133, R88.reuse, -R38.reuse ;  /* 0x0000005885857223 */ /* 0x180fe20000010826 */
[-CC-:B------:R-:W-:Y:S01]  /*62b0*/  FFMA.FTZ R139, R139, R88.reuse, -R38.reuse ;  /* 0x000000588b8b7223 */ /* 0x180fe20000010826 */
[-CC-:B------:R-:W-:Y:S01]  /*62c0*/  FFMA.FTZ R141, R141, R88.reuse, -R38.reuse ;  /* 0x000000588d8d7223 */ /* 0x180fe20000010826 */
[----:B------:R-:W-:Y:S01]  /*62d0*/  FFMA.FTZ R147, R147, R88, -R38 ;  /* 0x0000005893937223 */ /* 0x000fe20000010826 */
[----:B------:R-:W-:-:S02]  /*62e0*/  F2FP.BF16.F32.PACK_AB R177, R12, R177 ;  /* 0x000000b10cb1723e */ /* 0x000fc400000010ff */
[----:B------:R-:W-:Y:S01]  /*62f0*/  CS2R R82, SRZ ;  /* 0x0000000000527805 */ /* 0x000fe2000001ff00 */
[----:B------:R-:W3:Y:S01]  /*6300*/  MUFU.EX2 R26, R26 ;  /* 0x0000001a001a7308 */ /* 0x000ee20000000800 */
[----:B----4-:R-:W-:Y:S01]  /*6310*/  FADD.FTZ R48, R24, R11 ;  /* 0x0000000b18307221 */ /* 0x010fe20000010000 */
[----:B------:R-:W-:Y:S02]  /*6320*/  F2FP.BF16.F32.PACK_AB R179, R14, R179 ;  /* 0x000000b30eb3723e */ /* 0x000fe400000010ff */
[----:B------:R-:W-:Y:S02]  /*6330*/  CS2R R80, SRZ ;  /* 0x0000000000507805 */ /* 0x000fe4000001ff00 */
[----:B------:R-:W-:Y:S02]  /*6340*/  F2FP.BF16.F32.PACK_AB R176, R27, R176 ;  /* 0x000000b01bb0723e */ /* 0x000fe400000010ff */
[----:B------:R-:W-:Y:S02]  /*6350*/  CS2R R74, SRZ ;  /* 0x00000000004a7805 */ /* 0x000fe4000001ff00 */
[----:B------:R-:W-:-:S02]  /*6360*/  F2FP.BF16.F32.PACK_AB R178, R31, R178 ;  /* 0x000000b21fb2723e */ /* 0x000fc400000010ff */
[----:B------:R-:W-:Y:S01]  /*6370*/  CS2R R72, SRZ ;  /* 0x0000000000487805 */ /* 0x000fe2000001ff00 */
[----:B------:R-:W4:Y:S01]  /*6380*/  MUFU.EX2 R187, R187 ;  /* 0x000000bb00bb7308 */ /* 0x000f220000000800 */
[----:B--2---:R-:W-:Y:S01]  /*6390*/  FADD.FTZ R11, R185, R48 ;  /* 0x00000030b90b7221 */ /* 0x004fe20000010000 */
[----:B------:R-:W-:Y:S01]  /*63a0*/  FADD.FTZ R48, R192, R13 ;  /* 0x0000000dc0307221 */ /* 0x000fe20000010000 */
[----:B------:R-:W-:Y:S02]  /*63b0*/  F2FP.BF16.F32.PACK_AB R180, R39, R180 ;  /* 0x000000b427b4723e */ /* 0x000fe400000010ff */
[----:B------:R-:W-:Y:S02]  /*63c0*/  CS2R R70, SRZ ;  /* 0x0000000000467805 */ /* 0x000fe4000001ff00 */
[----:B------:R-:W-:Y:S01]  /*63d0*/  F2FP.BF16.F32.PACK_AB R183, R24, R183 ;  /* 0x000000b718b7723e */ /* 0x000fe200000010ff */
[----:B------:R-:W-:Y:S01]  /*63e0*/  FADD.FTZ R13, R111, R48 ;  /* 0x000000306f0d7221 */ /* 0x000fe20000010000 */
[----:B------:R-:W-:Y:S01]  /*63f0*/  FFMA.FTZ R48, R69, R88, -R38 ;  /* 0x0000005845307223 */ /* 0x000fe20000010826 */
[----:B------:R-:W2:Y:S01]  /*6400*/  MUFU.EX2 R28, R28 ;  /* 0x0000001c001c7308 */ /* 0x000ea20000000800 */
[----:B---3--:R-:W-:Y:S01]  /*6410*/  FADD.FTZ R50, R26, R11 ;  /* 0x0000000b1a327221 */ /* 0x008fe20000010000 */
[----:B------:R-:W-:Y:S01]  /*6420*/  FADD.FTZ R52, R194, R13 ;  /* 0x0000000dc2347221 */ /* 0x000fe20000010000 */
[----:B------:R-:W-:-:S02]  /*6430*/  F2FP.BF16.F32.PACK_AB R185, R26, R185 ;  /* 0x000000b91ab9723e */ /* 0x000fc400000010ff */
[----:B------:R-:W-:Y:S02]  /*6440*/  CS2R R68, SRZ ;  /* 0x0000000000447805 */ /* 0x000fe4000001ff00 */
[----:B------:R-:W-:Y:S01]  /*6450*/  F2FP.BF16.F32.PACK_AB R182, R105, R182 ;  /* 0x000000b669b6723e */ /* 0x000fe200000010ff */
[----:B------:R-:W-:Y:S01]  /*6460*/  FADD.FTZ R13, R115, R52 ;  /* 0x00000034730d7221 */ /* 0x000fe20000010000 */
[----:B------:R-:W-:Y:S01]  /*6470*/  F2FP.BF16.F32.PACK_AB R184, R107, R184 ;  /* 0x000000b86bb8723e */ /* 0x000fe200000010ff */
[----:B------:R-:W3:Y:S01]  /*6480*/  MUFU.EX2 R189, R189 ;  /* 0x000000bd00bd7308 */ /* 0x000ee20000000800 */
[----:B----4-:R-:W-:Y:S01]  /*6490*/  FADD.FTZ R11, R187, R50 ;  /* 0x00000032bb0b7221 */ /* 0x010fe20000010000 */
[----:B------:R-:W-:Y:S02]  /*64a0*/  F2FP.BF16.F32.PACK_AB R186, R103, R186 ;  /* 0x000000ba67ba723e */ /* 0x000fe400000010ff */
[----:B------:R-:W-:Y:S02]  /*64b0*/  CS2R R66, SRZ ;  /* 0x0000000000427805 */ /* 0x000fe4000001ff00 */
[----:B------:R-:W-:-:S02]  /*64c0*/  F2FP.BF16.F32.PACK_AB R188, R109, R188 ;  /* 0x000000bc6dbc723e */ /* 0x000fc400000010ff */
[----:B------:R-:W-:Y:S02]  /*64d0*/  CS2R R64, SRZ ;  /* 0x0000000000407805 */ /* 0x000fe4000001ff00 */
[----:B------:R-:W-:Y:S02]  /*64e0*/  F2FP.BF16.F32.PACK_AB R190, R101, R190 ;  /* 0x000000be65be723e */ /* 0x000fe400000010ff */
[----:B------:R-:W-:Y:S01]  /*64f0*/  CS2R R62, SRZ ;  /* 0x00000000003e7805 */ /* 0x000fe2000001ff00 */
[----:B------:R-:W1:Y:S01]  /*6500*/  MUFU.EX2 R30, R30 ;  /* 0x0000001e001e7308 */ /* 0x000e620000000800 */
[C---:B--2---:R-:W-:Y:S01]  /*6510*/  FADD.FTZ R50, R28.reuse, R11 ;  /* 0x0000000b1c327221 */ /* 0x044fe20000010000 */
[----:B------:R-:W-:Y:S02]  /*6520*/  F2FP.BF16.F32.PACK_AB R187, R28, R187 ;  /* 0x000000bb1cbb723e */ /* 0x000fe400000010ff */
[----:B------:R-:W-:Y:S02]  /*6530*/  CS2R R28, SRZ ;  /* 0x00000000001c7805 */ /* 0x000fe4000001ff00 */
[----:B------:R-:W-:-:S02]  /*6540*/  F2FP.BF16.F32.PACK_AB R192, R111, R192 ;  /* 0x000000c06fc0723e */ /* 0x000fc400000010ff */
[----:B------:R-:W-:Y:S02]  /*6550*/  CS2R R26, SRZ ;  /* 0x00000000001a7805 */ /* 0x000fe4000001ff00 */
[----:B------:R-:W-:Y:S02]  /*6560*/  F2FP.BF16.F32.PACK_AB R194, R115, R194 ;  /* 0x000000c273c2723e */ /* 0x000fe400000010ff */
[----:B------:R-:W-:Y:S01]  /*6570*/  CS2R R24, SRZ ;  /* 0x0000000000187805 */ /* 0x000fe2000001ff00 */
[----:B------:R-:W2:Y:S01]  /*6580*/  MUFU.EX2 R191, R191 ;  /* 0x000000bf00bf7308 */ /* 0x000ea20000000800 */
[----:B---3--:R-:W-:Y:S01]  /*6590*/  FADD.FTZ R11, R189, R50 ;  /* 0x00000032bd0b7221 */ /* 0x008fe20000010000 */
[----:B------:R-:W-:Y:S01]  /*65a0*/  FADD.FTZ R50, R196, R13 ;  /* 0x0000000dc4327221 */ /* 0x000fe20000010000 */
[C---:B------:R-:W-:Y:S02]  /*65b0*/  F2FP.BF16.F32.PACK_AB R196, R117.reuse, R196 ;  /* 0x000000c475c4723e */ /* 0x040fe400000010ff */
[----:B------:R-:W-:Y:S01]  /*65c0*/  F2FP.BF16.F32.PACK_AB R181, R20, R181 ;  /* 0x000000b514b5723e */ /* 0x000fe200000010ff */
[----:B------:R-:W-:-:S02]  /*65d0*/  FADD.FTZ R13, R117, R50 ;  /* 0x00000032750d7221 */ /* 0x000fc40000010000 */
[----:B------:R-:W3:Y:S01]  /*65e0*/  MUFU.EX2 R32, R32 ;  /* 0x0000002000207308 */ /* 0x000ee20000000800 */
[----:B-1----:R-:W-:Y:S01]  /*65f0*/  FADD.FTZ R10, R30, R11 ;  /* 0x0000000b1e0a7221 */ /* 0x002fe20000010000 */
[----:B------:R-:W-:Y:S01]  /*6600*/  FADD.FTZ R52, R198, R13 ;  /* 0x0000000dc6347221 */ /* 0x000fe20000010000 */
[----:B------:R-:W-:Y:S02]  /*6610*/  F2FP.BF16.F32.PACK_AB R189, R30, R189 ;  /* 0x000000bd1ebd723e */ /* 0x000fe400000010ff */
[----:B------:R-:W-:Y:S02]  /*6620*/  CS2R R30, SRZ ;  /* 0x00000000001e7805 */ /* 0x000fe4000001ff00 */
[C---:B------:R-:W-:Y:S01]  /*6630*/  F2FP.BF16.F32.PACK_AB R198, R121.reuse, R198 ;  /* 0x000000c679c6723e */ /* 0x040fe200000010ff */
[----:B------:R-:W-:Y:S01]  /*6640*/  FADD.FTZ R13, R121, R52 ;  /* 0x00000034790d7221 */ /* 0x000fe20000010000 */
[----:B------:R-:W1:Y:S01]  /*6650*/  MUFU.EX2 R193, R193 ;  /* 0x000000c100c17308 */ /* 0x000e620000000800 */
[----:B--2---:R-:W-:-:S02]  /*6660*/  FADD.FTZ R11, R191, R10 ;  /* 0x0000000abf0b7221 */ /* 0x004fc40000010000 */
[----:B------:R-:W-:Y:S01]  /*6670*/  FADD.FTZ R52, R200, R13 ;  /* 0x0000000dc8347221 */ /* 0x000fe20000010000 */
[----:B------:R-:W-:-:S03]  /*6680*/  F2FP.BF16.F32.PACK_AB R200, R123, R200 ;  /* 0x000000c87bc8723e */ /* 0x000fc600000010ff */
[----:B------:R-:W-:Y:S01]  /*6690*/  FADD.FTZ R13, R123, R52 ;  /* 0x000000347b0d7221 */ /* 0x000fe20000010000 */
[----:B------:R-:W2:Y:S01]  /*66a0*/  MUFU.EX2 R34, R34 ;  /* 0x0000002200227308 */ /* 0x000ea20000000800 */
[----:B---3--:R-:W-:Y:S02]  /*66b0*/  FADD.FTZ R10, R32, R11 ;  /* 0x0000000b200a7221 */ /* 0x008fe40000010000 */
[----:B------:R-:W-:Y:S01]  /*66c0*/  FADD.FTZ R54, R202, R13 ;  /* 0x0000000dca367221 */ /* 0x000fe20000010000 */
[----:B------:R-:W-:Y:S02]  /*66d0*/  F2FP.BF16.F32.PACK_AB R191, R32, R191 ;  /* 0x000000bf20bf723e */ /* 0x000fe400000010ff */
[----:B------:R-:W-:Y:S02]  /*66e0*/  CS2R R32, SRZ ;  /* 0x0000000000207805 */ /* 0x000fe4000001ff00 */
[----:B------:R-:W3:Y:S01]  /*66f0*/  MUFU.EX2 R195, R195 ;  /* 0x000000c300c37308 */ /* 0x000ee20000000800 */
[----:B-1----:R-:W-:-:S07]  /*6700*/  FADD.FTZ R11, R193, R10 ;  /* 0x0000000ac10b7221 */ /* 0x002fce0000010000 */
[----:B------:R-:W1:Y:S01]  /*6710*/  MUFU.EX2 R36, R36 ;  /* 0x0000002400247308 */ /* 0x000e620000000800 */
[C---:B--2---:R-:W-:Y:S01]  /*6720*/  FADD.FTZ R10, R34.reuse, R11 ;  /* 0x0000000b220a7221 */ /* 0x044fe20000010000 */
[----:B------:R-:W-:Y:S02]  /*6730*/  F2FP.BF16.F32.PACK_AB R193, R34, R193 ;  /* 0x000000c122c1723e */ /* 0x000fe400000010ff */
[----:B------:R-:W-:-:S04]  /*6740*/  CS2R R34, SRZ ;  /* 0x0000000000227805 */ /* 0x000fc8000001ff00 */
[----:B------:R-:W2:Y:S01]  /*6750*/  MUFU.EX2 R197, R197 ;  /* 0x000000c500c57308 */ /* 0x000ea20000000800 */
[----:B---3--:R-:W-:-:S07]  /*6760*/  FADD.FTZ R11, R195, R10 ;  /* 0x0000000ac30b7221 */ /* 0x008fce0000010000 */
[----:B------:R-:W3:Y:S01]  /*6770*/  MUFU.EX2 R40, R40 ;  /* 0x0000002800287308 */ /* 0x000ee20000000800 */
[C---:B-1----:R-:W-:Y:S01]  /*6780*/  FADD.FTZ R10, R36.reuse, R11 ;  /* 0x0000000b240a7221 */ /* 0x042fe20000010000 */
[----:B------:R-:W-:Y:S02]  /*6790*/  F2FP.BF16.F32.PACK_AB R195, R36, R195 ;  /* 0x000000c324c3723e */ /* 0x000fe400000010ff */
[----:B------:R-:W-:-:S04]  /*67a0*/  CS2R R36, SRZ ;  /* 0x0000000000247805 */ /* 0x000fc8000001ff00 */
[----:B------:R-:W1:Y:S01]  /*67b0*/  MUFU.EX2 R199, R199 ;  /* 0x000000c700c77308 */ /* 0x000e620000000800 */
[----:B--2---:R-:W-:-:S07]  /*67c0*/  FADD.FTZ R11, R197, R10 ;  /* 0x0000000ac50b7221 */ /* 0x004fce0000010000 */
[----:B------:R-:W2:Y:S01]  /*67d0*/  MUFU.EX2 R125, R125 ;  /* 0x0000007d007d7308 */ /* 0x000ea20000000800 */
[C---:B---3--:R-:W-:Y:S01]  /*67e0*/  FADD.FTZ R10, R40.reuse, R11 ;  /* 0x0000000b280a7221 */ /* 0x048fe20000010000 */
[----:B------:R-:W-:Y:S02]  /*67f0*/  F2FP.BF16.F32.PACK_AB R197, R40, R197 ;  /* 0x000000c528c5723e */ /* 0x000fe400000010ff */
[----:B------:R-:W-:-:S04]  /*6800*/  CS2R R40, SRZ ;  /* 0x0000000000287805 */ /* 0x000fc8000001ff00 */
[----:B------:R-:W3:Y:S01]  /*6810*/  MUFU.EX2 R42, R42 ;  /* 0x0000002a002a7308 */ /* 0x000ee20000000800 */
[----:B-1----:R-:W-:-:S07]  /*6820*/  FADD.FTZ R11, R199, R10 ;  /* 0x0000000ac70b7221 */ /* 0x002fce0000010000 */
[----:B------:R-:W1:Y:S01]  /*6830*/  MUFU.EX2 R204, R204 ;  /* 0x000000cc00cc7308 */ /* 0x000e620000000800 */
[C---:B--2---:R-:W-:Y:S01]  /*6840*/  FADD.FTZ R13, R125.reuse, R54 ;  /* 0x000000367d0d7221 */ /* 0x044fe20000010000 */
[----:B------:R-:W-:-:S06]  /*6850*/  F2FP.BF16.F32.PACK_AB R202, R125, R202 ;  /* 0x000000ca7dca723e */ /* 0x000fcc00000010ff */
[----:B------:R-:W2:Y:S01]  /*6860*/  MUFU.EX2 R201, R201 ;  /* 0x000000c900c97308 */ /* 0x000ea20000000800 */
[C---:B---3--:R-:W-:Y:S01]  /*6870*/  FADD.FTZ R10, R42.reuse, R11 ;  /* 0x0000000b2a0a7221 */ /* 0x048fe20000010000 */
[----:B------:R-:W-:Y:S02]  /*6880*/  F2FP.BF16.F32.PACK_AB R199, R42, R199 ;  /* 0x000000c72ac7723e */ /* 0x000fe400000010ff */
[----:B------:R-:W-:-:S04]  /*6890*/  CS2R R42, SRZ ;  /* 0x00000000002a7805 */ /* 0x000fc8000001ff00 */
[----:B------:R-:W3:Y:S01]  /*68a0*/  MUFU.EX2 R129, R129 ;  /* 0x0000008100817308 */ /* 0x000ee20000000800 */
[----:B-1----:R-:W-:-:S07]  /*68b0*/  FADD.FTZ R54, R204, R13 ;  /* 0x0000000dcc367221 */ /* 0x002fce0000010000 */
[----:B------:R-:W1:Y:S01]  /*68c0*/  MUFU.EX2 R44, R44 ;  /* 0x0000002c002c7308 */ /* 0x000e620000000800 */
[----:B--2---:R-:W-:-:S07]  /*68d0*/  FADD.FTZ R11, R201, R10 ;  /* 0x0000000ac90b7221 */ /* 0x004fce0000010000 */
[----:B------:R-:W2:Y:S01]  /*68e0*/  MUFU.EX2 R206, R206 ;  /* 0x000000ce00ce7308 */ /* 0x000ea20000000800 */
[C---:B---3--:R-:W-:Y:S01]  /*68f0*/  FADD.FTZ R13, R129.reuse, R54 ;  /* 0x00000036810d7221 */ /* 0x048fe20000010000 */
[----:B------:R-:W-:-:S06]  /*6900*/  F2FP.BF16.F32.PACK_AB R204, R129, R204 ;  /* 0x000000cc81cc723e */ /* 0x000fcc00000010ff */
[----:B------:R-:W3:Y:S01]  /*6910*/  MUFU.EX2 R203, R203 ;  /* 0x000000cb00cb7308 */ /* 0x000ee20000000800 */
[C---:B-1----:R-:W-:Y:S01]  /*6920*/  FADD.FTZ R10, R44.reuse, R11 ;  /* 0x0000000b2c0a7221 */ /* 0x042fe20000010000 */
[----:B------:R-:W-:Y:S02]  /*6930*/  F2FP.BF16.F32.PACK_AB R201, R44, R201 ;  /* 0x000000c92cc9723e */ /* 0x000fe400000010ff */
[----:B------:R-:W-:-:S04]  /*6940*/  CS2R R44, SRZ ;  /* 0x00000000002c7805 */ /* 0x000fc8000001ff00 */
[----:B------:R-:W1:Y:S01]  /*6950*/  MUFU.EX2 R135, R135 ;  /* 0x0000008700877308 */ /* 0x000e620000000800 */
[----:B--2---:R-:W-:-:S07]  /*6960*/  FADD.FTZ R54, R206, R13 ;  /* 0x0000000dce367221 */ /* 0x004fce0000010000 */
[----:B------:R-:W2:Y:S01]  /*6970*/  MUFU.EX2 R46, R46 ;  /* 0x0000002e002e7308 */ /* 0x000ea20000000800 */
[----:B---3--:R-:W-:-:S07]  /*6980*/  FADD.FTZ R11, R203, R10 ;  /* 0x0000000acb0b7221 */ /* 0x008fce0000010000 */
[----:B------:R-:W3:Y:S01]  /*6990*/  MUFU.EX2 R208, R208 ;  /* 0x000000d000d07308 */ /* 0x000ee20000000800 */
[C---:B-1----:R-:W-:Y:S01]  /*69a0*/  FADD.FTZ R13, R135.reuse, R54 ;  /* 0x00000036870d7221 */ /* 0x042fe20000010000 */
[----:B------:R-:W-:-:S06]  /*69b0*/  F2FP.BF16.F32.PACK_AB R206, R135, R206 ;  /* 0x000000ce87ce723e */ /* 0x000fcc00000010ff */
[----:B------:R-:W1:Y:S01]  /*69c0*/  MUFU.EX2 R205, R205 ;  /* 0x000000cd00cd7308 */ /* 0x000e620000000800 */
[C---:B--2---:R-:W-:Y:S01]  /*69d0*/  FADD.FTZ R10, R46.reuse, R11 ;  /* 0x0000000b2e0a7221 */ /* 0x044fe20000010000 */
[----:B------:R-:W-:Y:S02]  /*69e0*/  F2FP.BF16.F32.PACK_AB R203, R46, R203 ;  /* 0x000000cb2ecb723e */ /* 0x000fe400000010ff */
[----:B------:R-:W-:-:S04]  /*69f0*/  CS2R R46, SRZ ;  /* 0x00000000002e7805 */ /* 0x000fc8000001ff00 */
[----:B------:R-:W2:Y:S01]  /*6a00*/  MUFU.EX2 R137, R137 ;  /* 0x0000008900897308 */ /* 0x000ea20000000800 */
[----:B---3--:R-:W-:-:S07]  /*6a10*/  FADD.FTZ R54, R208, R13 ;  /* 0x0000000dd0367221 */ /* 0x008fce0000010000 */
        /* <DEDUP_REMOVED lines=11> */
[----:B------:R1:W4:Y:S01]  /*6ad0*/  MUFU.EX2 R50, R79 ;  /* 0x0000004f00327308 */ /* 0x0003220000000800 */
[----:B--2---:R-:W-:-:S07]  /*6ae0*/  FADD.FTZ R11, R77, R10 ;  /* 0x0000000a4d0b7221 */ /* 0x004fce0000010000 */
[----:B------:R-:W2:Y:S01]  /*6af0*/  MUFU.EX2 R212, R212 ;  /* 0x000000d400d47308 */ /* 0x000ea20000000800 */
[C---:B---3--:R-:W-:Y:S01]  /*6b00*/  FADD.FTZ R13, R119.reuse, R56 ;  /* 0x00000038770d7221 */ /* 0x048fe20000010000 */
[----:B------:R-:W-:Y:S02]  /*6b10*/  F2FP.BF16.F32.PACK_AB R210, R119, R210 ;  /* 0x000000d277d2723e */ /* 0x000fe400000010ff */
[----:B-1----:R-:W-:-:S04]  /*6b20*/  CS2R R78, SRZ ;  /* 0x00000000004e7805 */ /* 0x002fc8000001ff00 */
[----:B------:R-:W1:Y:S01]  /*6b30*/  MUFU.EX2 R85, R85 ;  /* 0x0000005500557308 */ /* 0x000e620000000800 */
[C---:B----4-:R-:W-:Y:S01]  /*6b40*/  FADD.FTZ R10, R50.reuse, R11 ;  /* 0x0000000b320a7221 */ /* 0x050fe20000010000 */
[----:B------:R-:W-:Y:S02]  /*6b50*/  F2FP.BF16.F32.PACK_AB R207, R50, R77 ;  /* 0x0000004d32cf723e */ /* 0x000fe400000010ff */
[----:B------:R-:W-:Y:S02]  /*6b60*/  CS2R R76, SRZ ;  /* 0x00000000004c7805 */ /* 0x000fe4000001ff00 */
[----:B------:R-:W-:Y:S02]  /*6b70*/  CS2R R50, SRZ ;  /* 0x0000000000327805 */ /* 0x000fe4000001ff00 */
[----:B------:R-:W3:Y:S01]  /*6b80*/  MUFU.EX2 R143, R143 ;  /* 0x0000008f008f7308 */ /* 0x000ee20000000800 */
[----:B--2---:R-:W-:-:S07]  /*6b90*/  FADD.FTZ R56, R212, R13 ;  /* 0x0000000dd4387221 */ /* 0x004fce0000010000 */
[----:B------:R2:W4:Y:S01]  /*6ba0*/  MUFU.EX2 R52, R87 ;  /* 0x0000005700347308 */ /* 0x0005220000000800 */
[----:B-1----:R-:W-:-:S07]  /*6bb0*/  FADD.FTZ R11, R85, R10 ;  /* 0x0000000a550b7221 */ /* 0x002fce0000010000 */
[----:B------:R-:W1:Y:S01]  /*6bc0*/  MUFU.EX2 R214, R214 ;  /* 0x000000d600d67308 */ /* 0x000e620000000800 */
[C---:B---3--:R-:W-:Y:S01]  /*6bd0*/  FADD.FTZ R13, R143.reuse, R56 ;  /* 0x000000388f0d7221 */ /* 0x048fe20000010000 */
[----:B------:R-:W-:Y:S02]  /*6be0*/  F2FP.BF16.F32.PACK_AB R212, R143, R212 ;  /* 0x000000d48fd4723e */ /* 0x000fe400000010ff */
[----:B--2---:R-:W-:-:S04]  /*6bf0*/  CS2R R86, SRZ ;  /* 0x0000000000567805 */ /* 0x004fc8000001ff00 */
[----:B------:R-:W2:Y:S01]  /*6c00*/  MUFU.EX2 R93, R93 ;  /* 0x0000005d005d7308 */ /* 0x000ea20000000800 */
[C---:B----4-:R-:W-:Y:S01]  /*6c10*/  FADD.FTZ R10, R52.reuse, R11 ;  /* 0x0000000b340a7221 */ /* 0x050fe20000010000 */
[----:B------:R-:W-:Y:S02]  /*6c20*/  F2FP.BF16.F32.PACK_AB R209, R52, R85 ;  /* 0x0000005534d1723e */ /* 0x000fe400000010ff */
[----:B------:R-:W-:Y:S02]  /*6c30*/  CS2R R84, SRZ ;  /* 0x0000000000547805 */ /* 0x000fe4000001ff00 */
[----:B------:R-:W-:Y:S02]  /*6c40*/  CS2R R52, SRZ ;  /* 0x0000000000347805 */ /* 0x000fe4000001ff00 */
        /* <DEDUP_REMOVED lines=14> */
[----:B---3--:R-:W-:Y:S01]  /*6d30*/  FADD.FTZ R11, R97, R60 ;  /* 0x0000003c610b7221 */ /* 0x008fe20000010000 */
[----:B------:R-:W-:-:S06]  /*6d40*/  CS2R R60, SRZ ;  /* 0x00000000003c7805 */ /* 0x000fcc000001ff00 */
        /* <DEDUP_REMOVED lines=22> */
[----:B--2---:R-:W-:Y:S01]  /*6eb0*/  FADD.FTZ R11, R141, R14 ;  /* 0x0000000e8d0b7221 */ /* 0x004fe20000010000 */
[C---:B---3--:R-:W-:Y:S01]  /*6ec0*/  FADD.FTZ R10, R151.reuse, R10 ;  /* 0x0000000a970a7221 */ /* 0x048fe20000010000 */
[----:B------:R-:W-:Y:S02]  /*6ed0*/  F2FP.BF16.F32.PACK_AB R218, R151, R218 ;  /* 0x000000da97da723e */ /* 0x000fe400000010ff */
[C---:B-1----:R-:W-:Y:S01]  /*6ee0*/  FADD.FTZ R11, R12.reuse, R11 ;  /* 0x0000000b0c0b7221 */ /* 0x042fe20000010000 */
[----:B------:R-:W-:Y:S01]  /*6ef0*/  F2FP.BF16.F32.PACK_AB R219, R12, R141 ;  /* 0x0000008d0cdb723e */ /* 0x000fe200000010ff */
[----:B------:R-:W-:Y:S06]  /*6f00*/  @!P2 BRA `(.L_x_135) ;  /* 0x0000005400e4a947 */ /* 0x000fec0003800000 */
[----:B------:R-:W-:Y:S01]  /*6f10*/  VIADD R13, R112, 0xfffffffe ;  /* 0xfffffffe700d7836 */ /* 0x000fe20000000000 */
[----:B------:R-:W-:Y:S01]  /*6f20*/  MOV R12, R89 ;  /* 0x00000059000c7202 */ /* 0x000fe20000000f00 */
[----:B------:R-:W-:Y:S01]  /*6f30*/  IMAD.MOV.U32 R14, RZ, RZ, R91 ;  /* 0x000000ffff0e7224 */ /* 0x000fe200078e005b */
[----:B------:R-:W-:Y:S01]  /*6f40*/  UMOV UR60, UR61 ;  /* 0x0000003d003c7c82 */ /* 0x000fe20008000000 */
[----:B------:R-:W-:Y:S01]  /*6f50*/  IMAD.MOV.U32 R87, RZ, RZ, RZ ;  /* 0x000000ffff577224 */ /* 0x000fe200078e00ff */
[----:B------:R-:W-:Y:S01]  /*6f60*/  UMOV UR37, UR38 ;  /* 0x0000002600257c82 */ /* 0x000fe20008000000 */
[----:B------:R-:W-:-:S05]  /*6f70*/  ULDC UR7, c[0x0][0x9d8] ;  /* 0x0002760000077ab9 */ /* 0x000fca0000000800 */
.L_x_146:
[----:B------:R-:W-:Y:S01]  /*6f80*/  R2UR UR6, R19 ;  /* 0x00000000130672ca */ /* 0x000fe200000e0000 */
[----:B------:R-:W-:-:S04]  /*6f90*/  UIADD3 UR38, UR37, 0x1, URZ ;  /* 0x0000000125267890 */ /* 0x000fc8000fffe03f */
[----:B------:R-:W-:-:S04]  /*6fa0*/  UISETP.NE.AND UP0, UPT, UR38, 0x2, UPT ;  /* 0x000000022600788c */ /* 0x000fc8000bf05270 */
[----:B------:R-:W-:Y:S02]  /*6fb0*/  USEL UR61, URZ, 0x1, UP0 ;  /* 0x000000013f3d7887 */ /* 0x000fe40008000000 */
[----:B------:R-:W-:Y:S02]  /*6fc0*/  USEL UR38, UR38, URZ, UP0 ;  /* 0x0000003f26267287 */ /* 0x000fe40008000000 */
[----:B------:R-:W-:Y:S01]  /*6fd0*/  ISETP.NE.AND P2, PT, RZ, UR6, PT ;  /* 0x00000006ff007c0c */ /* 0x000fe2000bf45270 */
[----:B------:R-:W-:-:S12]  /*6fe0*/  ULOP3.LUT UR61, UR60, UR61, URZ, 0x3c, !UPT ;  /* 0x0000003d3c3d7292 */ /* 0x000fd8000f8e3c3f */
[----:B------:R-:W-:Y:S05]  /*6ff0*/  @P2 BRA `(.L_x_136) ;  /* 0x00000000002c2947 */ /* 0x000fea0003800000 */
[----:B------:R-:W-:Y:S05]  /*7000*/  @!P0 BRA `(.L_x_137) ;  /* 0x0000000000048947 */ /* 0x000fea0003800000 */
[----:B------:R-:W-:Y:S01]  /*7010*/  BPT.TRAP 0x1 ;  /* 0x000000040000795c */ /* 0x000fe20000300000 */
.L_x_137:
[----:B------:R-:W-:Y:S01]  /*7020*/  ULEA UR6, UR38, UR39, 0x3 ;  /* 0x0000002726067291 */ /* 0x000fe2000f8e183f */
[----:B------:R-:W-:-:S05]  /*7030*/  IMAD.U32 R15, RZ, RZ, UR61 ;  /* 0x0000003dff0f7e24 */ /* 0x000fca000f8e00ff */
[----:B------:R-:W-:-:S04]  /*7040*/  SHF.L.U32 R15, R15, 0x1f, RZ ;  /* 0x0000001f0f0f7819 */ /* 0x000fc800000006ff */
[----:B------:R1:W2:Y:S01]  /*7050*/  SYNCS.PHASECHK.TRANS64.TRYWAIT P1, [UR6+0x34830], R15 ;  /* 0x0348300fff0075a7 */ /* 0x0002a20008020146 */
[----:B------:R-:W-:Y:S05]  /*7060*/  @!P0 BRA `(.L_x_138) ;  /* 0x0000000000048947 */ /* 0x000fea0003800000 */
[----:B------:R-:W-:Y:S01]  /*7070*/  BPT.TRAP 0x1 ;  /* 0x000000040000795c */ /* 0x000fe20000300000 */
.L_x_138:
[----:B--2---:R-:W-:Y:S05]  /*7080*/  @P1 BRA `(.L_x_136) ;  /* 0x0000000000081947 */ /* 0x004fea0003800000 */
[----:B------:R-:W2:Y:S02]  /*7090*/  SYNCS.PHASECHK.TRANS64.TRYWAIT P1, [UR6+0x34830], R15 ;  /* 0x0348300fff0075a7 */ /* 0x000ea40008020146 */
[----:B--2---:R-:W-:Y:S05]  /*70a0*/  @!P1 BRA `(.L_x_139) ;  /* 0x0000009c00749947 */ /* 0x004fea0003800000 */
.L_x_136:
        /* <DEDUP_REMOVED lines=623> */
.L_x_141:
[----:B------:R-:W-:Y:S01]  /*97a0*/  ULEA UR6, UR37, UR39, 0x3 ;  /* 0x0000002725067291 */ /* 0x000fe2000f8e183f */
[----:B------:R-:W-:-:S05]  /*97b0*/  IMAD.U32 R15, RZ, RZ, UR60 ;  /* 0x0000003cff0f7e24 */ /* 0x000fca000f8e00ff */
[----:B------:R-:W-:-:S04]  /*97c0*/  SHF.L.U32 R15, R15, 0x1f, RZ ;  /* 0x0000001f0f0f7819 */ /* 0x000fc800000006ff */
[----:B------:R1:W2:Y:S01]  /*97d0*/  SYNCS.PHASECHK.TRANS64.TRYWAIT P1, [UR6+0x34850], R15 ;  /* 0x0348500fff0075a7 */ /* 0x0002a20008020146 */
[----:B------:R-:W-:Y:S05]  /*97e0*/  @!P0 BRA `(.L_x_142) ;  /* 0x0000000000048947 */ /* 0x000fea0003800000 */
[----:B------:R-:W-:Y:S01]  /*97f0*/  BPT.TRAP 0x1 ;  /* 0x000000040000795c */ /* 0x000fe20000300000 */
.L_x_142:
[----:B--2---:R-:W-:Y:S05]  /*9800*/  @P1 BRA `(.L_x_140) ;  /* 0x0000000000081947 */ /* 0x004fea0003800000 */
[----:B------:R-:W2:Y:S02]  /*9810*/  SYNCS.PHASECHK.TRANS64.TRYWAIT P1, [UR6+0x34850], R15 ;  /* 0x0348500fff0075a7 */ /* 0x000ea40008020146 */
[----:B--2---:R-:W-:Y:S05]  /*9820*/  @!P1 BRA `(.L_x_143) ;  /* 0x0000007400ac9947 */ /* 0x004fea0003800000 */
.L_x_140:
[----:B------:R-:W-:Y:S01]  /*9830*/  UIADD3 UR6, UR39, 0x400, URZ ;  /* 0x0000040027067890 */ /* 0x000fe2000fffe03f */
[----:B------:R-:W-:Y:S01]  /*9840*/  WARPGROUP.ARRIVE ;  /* 0x00000000000079c5 */ /* 0x000fe20000000000 */
[----:B------:R-:W-:-:S05]  /*9850*/  UMOV UR11, 0x40000040 ;  /* 0x40000040000b7882 */ /* 0x000fca0000000000 */
[----:B--2---:R-:W2:Y:S01]  /*9860*/  S2R R20, SR_TID.X ;  /* 0x0000000000147919 */ /* 0x004ea20000002100 */
[----:B------:R-:W-:-:S04]  /*9870*/  USHF.R.U32.HI UR6, URZ, 0x4, UR6 ;  /* 0x000000043f067899 */ /* 0x000fc80008011606 */
[----:B------:R-:W-:-:S04]  /*9880*/  ULOP3.LUT UR6, UR6, 0x3fff, URZ, 0xc0, !UPT ;  /* 0x00003fff06067892 */ /* 0x000fc8000f8ec03f */
[----:B------:R-:W-:-:S04]  /*9890*/  ULOP3.LUT UR6, UR6, 0x5800000, URZ, 0xfc, !UPT ;  /* 0x0580000006067892 */ /* 0x000fc8000f8efc3f */
[----:B------:R-:W-:-:S07]  /*98a0*/  UIMAD UR6, UR37, 0xb00, UR6 ;  /* 0x00000b00250678a4 */ /* 0x000fce000f8e0206 */
[----:B------:R-:W-:Y:S02]  /*98b0*/  UMOV UR10, UR6 ;  /* 0x00000006000a7c82 */ /* 0x000fe40008000000 */
[----:B------:R-:W-:Y:S01]  /*98c0*/  HGMMA.64x128x16.F32.BF16 R24, R176, gdesc[UR8].tnspB, R24, gsb0 ;  /* 0x41e00008b0187df0 */ /* 0x000fe20008001818 */
[----:B------:R-:W-:Y:S01]  /*98d0*/  UIADD3 UR10, UR6, 0x80, URZ ;  /* 0x00000080060a7890 */ /* 0x000fe2000fffe03f */
[----:B------:R-:W-:Y:S01]  /*98e0*/  UMOV UR11, 0x40000040 ;  /* 0x40000040000b7882 */ /* 0x000fe20000000000 */
[----:B--2---:R-:W-:-:S04]  /*98f0*/  SHF.R.U32.HI R20, RZ, 0x7, R20 ;  /* 0x00000007ff147819 */ /* 0x004fc80000011614 */
[----:B-1----:R-:W-:Y:S01]  /*9900*/  IADD3 R15, -R20, 0xb, RZ ;  /* 0x0000000b140f7810 */ /* 0x002fe20007ffe1ff */
[----:B------:R-:W-:Y:S02]  /*9910*/  WARPGROUP.DEPBAR.LE gsb0, 0x0 ;  /* 0x00008000000079c5 */ /* 0x000fe40000010000 */
[----:B------:R-:W-:-:S06]  /*9920*/  WARPGROUP.ARRIVE ;  /* 0x00000000000079c5 */ /* 0x000fcc0000000000 */
[----:B------:R-:W-:Y:S01]  /*9930*/  HGMMA.64x128x16.F32.BF16 R24, R180, gdesc[UR8].tnspB, R24, gsb0 ;  /* 0x41e00008b4187df0 */ /* 0x000fe20008001818 */
[----:B------:R-:W-:Y:S01]  /*9940*/  UIADD3 UR10, UR6, 0x100, URZ ;  /* 0x00000100060a7890 */ /* 0x000fe2000fffe03f */
[----:B------:R-:W-:Y:S01]  /*9950*/  UMOV UR11, 0x40000040 ;  /* 0x40000040000b7882 */ /* 0x000fe20000000000 */
[----:B------:R-:W-:Y:S02]  /*9960*/  WARPGROUP.DEPBAR.LE gsb0, 0x0 ;  /* 0x00008000000079c5 */ /* 0x000fe40000010000 */
[----:B------:R-:W-:-:S07]  /*9970*/  WARPGROUP.ARRIVE ;  /* 0x00000000000079c5 */ /* 0x000fce0000000000 */
        /* <DEDUP_REMOVED lines=41> */
[----:B------:R-:W-:Y:S03]  /*9c10*/  HGMMA.64x128x16.F32.BF16 R24, R216, gdesc[UR8].tnspB, R24, gsb0 ;  /* 0x41e00008d8187df0 */ /* 0x000fe60008001818 */
[----:B------:R-:W-:Y:S02]  /*9c20*/  WARPGROUP.DEPBAR.LE gsb0, 0x0 ;  /* 0x00008000000079c5 */ /* 0x000fe40000010000 */
[----:B------:R1:W-:Y:S06]  /*9c30*/  BAR.ARV R15, 0x100 ;  /* 0x0004000f0000751d */ /* 0x0003ec0000002000 */
[----:B------:R-:W-:Y:S05]  /*9c40*/  @!P0 BRA `(.L_x_144) ;  /* 0x0000000000048947 */ /* 0x000fea0003800000 */
[----:B------:R-:W-:Y:S01]  /*9c50*/  BPT.TRAP 0x1 ;  /* 0x000000040000795c */ /* 0x000fe20000300000 */
.L_x_144:
[----:B-1----:R-:W-:Y:S01]  /*9c60*/  FMUL.FTZ R15, R168, UR7 ;  /* 0x00000007a80f7c20 */ /* 0x002fe20008410000 */
[----:B------:R-:W-:Y:S01]  /*9c70*/  FMUL.FTZ R21, R170, UR7 ;  /* 0x00000007aa157c20 */ /* 0x000fe20008410000 */
[----:B------:R-:W-:Y:S01]  /*9c80*/  FMUL.FTZ R20, R169, UR7 ;  /* 0x00000007a9147c20 */ /* 0x000fe20008410000 */
[----:B------:R-:W-:Y:S01]  /*9c90*/  FMUL.FTZ R168, R171, UR7 ;  /* 0x00000007aba87c20 */ /* 0x000fe20008410000 */
[----:B------:R-:W-:Y:S01]  /*9ca0*/  FMUL.FTZ R169, R172, UR7 ;  /* 0x00000007aca97c20 */ /* 0x000fe20008410000 */
[----:B------:R-:W2:Y:S01]  /*9cb0*/  LDL R230, [R1+0x4] ;  /* 0x0000040001e67983 */ /* 0x000ea20000100800 */
        /* <DEDUP_REMOVED lines=8> */
[----:B------:R-:W3:Y:S01]  /*9d40*/  MUFU.TANH R21, R21 ;  /* 0x0000001500157308 */ /* 0x000ee20000002400 */
[----:B------:R-:W-:Y:S01]  /*9d50*/  FMUL.FTZ R164, R164, UR7 ;  /* 0x00000007a4a47c20 */ /* 0x000fe20008410000 */
[----:B------:R-:W-:Y:S01]  /*9d60*/  FMUL.FTZ R211, R104, UR7 ;  /* 0x0000000768d37c20 */ /* 0x000fe20008410000 */
[----:B------:R-:W-:Y:S01]  /*9d70*/  FMUL.FTZ R166, R166, UR7 ;  /* 0x00000007a6a67c20 */ /* 0x000fe20008410000 */
[----:B------:R-:W-:Y:S01]  /*9d80*/  FMUL.FTZ R165, R165, UR7 ;  /* 0x00000007a5a57c20 */ /* 0x000fe20008410000 */
[----:B------:R-:W-:Y:S01]  /*9d90*/  FMUL.FTZ R213, R105, UR7 ;  /* 0x0000000769d57c20 */ /* 0x000fe20008410000 */
[----:B------:R-:W-:Y:S01]  /*9da0*/  FMUL.FTZ R105, R106, UR7 ;  /* 0x000000076a697c20 */ /* 0x000fe20008410000 */
[----:B------:R-:W-:Y:S01]  /*9db0*/  FMUL.FTZ R167, R167, UR7 ;  /* 0x00000007a7a77c20 */ /* 0x000fe20008410000 */
[----:B------:R-:W4:Y:S01]  /*9dc0*/  MUFU.TANH R20, R20 ;  /* 0x0000001400147308 */ /* 0x000f220000002400 */
        /* <DEDUP_REMOVED lines=16> */
[----:B----4-:R-:W-:Y:S01]  /*9ed0*/  FMNMX.FTZ R104, R20, R217, !PT ;  /* 0x000000d914687209 */ /* 0x010fe20007810000 */
        /* <DEDUP_REMOVED lines=69> */
[----:B------:R-:W-:Y:S01]  /*a330*/  ISETP.NE.AND P1, PT, R23, RZ, PT ;  /* 0x000000ff1700720c */ /* 0x000fe20003f25270 */
[----:B------:R-:W3:Y:S01]  /*a340*/  MUFU.TANH R166, R166 ;  /* 0x000000a600a67308 */ /* 0x000ee20000002400 */
[----:B----4-:R-:W-:-:S07]  /*a350*/  FMNMX.FTZ R229, R163, R106, !PT ;  /* 0x0000006aa3e57209 */ /* 0x010fce0007810000 */
[----:B------:R-:W4:Y:S01]  /*a360*/  MUFU.TANH R165, R165 ;  /* 0x000000a500a57308 */ /* 0x000f220000002400 */
[----:B-1----:R-:W-:-:S07]  /*a370*/  FMNMX.FTZ R104, R164, R219, !PT ;  /* 0x000000dba4687209 */ /* 0x002fce0007810000 */
[----:B------:R-:W1:Y:S01]  /*a380*/  MUFU.TANH R167, R167 ;  /* 0x000000a700a77308 */ /* 0x000e620000002400 */
[----:B---3--:R-:W-:-:S07]  /*a390*/  FMNMX.FTZ R106, R166, R229, !PT ;  /* 0x000000e5a66a7209 */ /* 0x008fce0007810000 */
[----:B------:R-:W3:Y:S01]  /*a3a0*/  MUFU.TANH R152, R152 ;  /* 0x0000009800987308 */ /* 0x000ee20000002400 */
[----:B----4-:R-:W-:-:S07]  /*a3b0*/  FMNMX.FTZ R219, R165, R104, !PT ;  /* 0x00000068a5db7209 */ /* 0x010fce0007810000 */
[----:B------:R-:W4:Y:S01]  /*a3c0*/  MUFU.TANH R154, R154 ;  /* 0x0000009a009a7308 */ /* 0x000f220000002400 */
[----:B-1----:R-:W-:-:S07]  /*a3d0*/  FMNMX.FTZ R229, R167, R106, !PT ;  /* 0x0000006aa7e57209 */ /* 0x002fce0007810000 */
[----:B------:R-:W1:Y:S01]  /*a3e0*/  MUFU.TANH R153, R153 ;  /* 0x0000009900997308 */ /* 0x000e620000002400 */
[----:B---3--:R-:W-:Y:S01]  /*a3f0*/  FMNMX.FTZ R104, R152, R219, !PT ;  /* 0x000000db98687209 */ /* 0x008fe20007810000 */
[----:B------:R-:W-:-:S06]  /*a400*/  FMUL.FTZ R219, R96, UR7 ;  /* 0x0000000760db7c20 */ /* 0x000fcc0008410000 */
[----:B------:R-:W3:Y:S01]  /*a410*/  MUFU.TANH R155, R155 ;  /* 0x0000009b009b7308 */ /* 0x000ee20000002400 */
[----:B----4-:R-:W-:-:S07]  /*a420*/  FMNMX.FTZ R96, R154, R229, !PT ;  /* 0x000000e59a607209 */ /* 0x010fce0007810000 */
[----:B------:R-:W4:Y:S01]  /*a430*/  MUFU.TANH R156, R156 ;  /* 0x0000009c009c7308 */ /* 0x000f220000002400 */
[----:B-1----:R-:W-:-:S07]  /*a440*/  FMNMX.FTZ R229, R153, R104, !PT ;  /* 0x0000006899e57209 */ /* 0x002fce0007810000 */
[----:B------:R-:W1:Y:S01]  /*a450*/  MUFU.TANH R157, R157 ;  /* 0x0000009d009d7308 */ /* 0x000e620000002400 */
[----:B---3--:R-:W-:-:S07]  /*a460*/  FMNMX.FTZ R231, R155, R96, !PT ;  /* 0x000000609be77209 */ /* 0x008fce0007810000 */
[----:B------:R-:W3:Y:S01]  /*a470*/  MUFU.TANH R158, R158 ;  /* 0x0000009e009e7308 */ /* 0x000ee20000002400 */
[----:B----4-:R-:W-:Y:S01]  /*a480*/  FMNMX.FTZ R96, R156, R229, !PT ;  /* 0x000000e59c607209 */ /* 0x010fe20007810000 */
[----:B------:R-:W-:-:S06]  /*a490*/  FMUL.FTZ R229, R97, UR7 ;  /* 0x0000000761e57c20 */ /* 0x000fcc0008410000 */
[----:B------:R-:W4:Y:S01]  /*a4a0*/  MUFU.TANH R144, R144 ;  /* 0x0000009000907308 */ /* 0x000f220000002400 */
[----:B-1----:R-:W-:-:S07]  /*a4b0*/  FMNMX.FTZ R97, R157, R96, !PT ;  /* 0x000000609d617209 */ /* 0x002fce0007810000 */
[----:B------:R-:W1:Y:S01]  /*a4c0*/  MUFU.TANH R159, R159 ;  /* 0x0000009f009f7308 */ /* 0x000e620000002400 */
[----:B---3--:R-:W-:Y:S01]  /*a4d0*/  FMNMX.FTZ R104, R158, R231, !PT ;  /* 0x000000e79e687209 */ /* 0x008fe20007810000 */
[----:B------:R-:W-:-:S06]  /*a4e0*/  FMUL.FTZ R231, R100, UR7 ;  /* 0x0000000764e77c20 */ /* 0x000fcc0008410000 */
[----:B------:R-:W3:Y:S01]  /*a4f0*/  MUFU.TANH R145, R145 ;  /* 0x0000009100917308 */ /* 0x000ee20000002400 */
[----:B----4-:R-:W-:Y:S01]  /*a500*/  FMNMX.FTZ R96, R144, R97, !PT ;  /* 0x0000006190607209 */ /* 0x010fe20007810000 */
[----:B------:R-:W-:-:S06]  /*a510*/  FMUL.FTZ R97, R98, UR7 ;  /* 0x0000000762617c20 */ /* 0x000fcc0008410000 */
        /* <DEDUP_REMOVED lines=123> */
[----:B---3--:R-:W-:-:S05]  /*acd0*/  FMNMX.FTZ R92, R116, R89, !PT ;  /* 0x00000059745c7209 */ /* 0x008fca0007810000 */
[----:B------:R-:W3:Y:S01]  /*ace0*/  SHFL.BFLY PT, R89, R92, 0x2, 0x1f ;  /* 0x0c401f005c597f89 */ /* 0x000ee200000e0000 */
[----:B----4-:R-:W-:-:S04]  /*acf0*/  FMNMX.FTZ R88, R90, R91, !PT ;  /* 0x0000005b5a587209 */ /* 0x010fc80007810000 */
[----:B-1----:R-:W-:-:S05]  /*ad00*/  FMNMX.FTZ R93, R95, R88, !PT ;  /* 0x000000585f5d7209 */ /* 0x002fca0007810000 */
[----:B------:R-:W1:Y:S01]  /*ad10*/  SHFL.BFLY PT, R88, R93, 0x2, 0x1f ;  /* 0x0c401f005d587f89 */ /* 0x000e6200000e0000 */
[----:B---3--:R-:W-:-:S05]  /*ad20*/  FMNMX.FTZ R94, R92, R89, !PT ;  /* 0x000000595c5e7209 */ /* 0x008fca0007810000 */
[----:B------:R-:W3:Y:S01]  /*ad30*/  SHFL.BFLY PT, R89, R94, 0x1, 0x1f ;  /* 0x0c201f005e597f89 */ /* 0x000ee200000e0000 */
[----:B-1----:R-:W-:Y:S02]  /*ad40*/  FMNMX.FTZ R96, R93, R88, !PT ;  /* 0x000000585d607209 */ /* 0x002fe40007810000 */
[----:B------:R-:W1:Y:S03]  /*ad50*/  LDC R88, c[0x0][0x988] ;  /* 0x00026200ff587b82 */ /* 0x000e660000000800 */
[----:B------:R-:W4:Y:S01]  /*ad60*/  SHFL.BFLY PT, R91, R96, 0x1, 0x1f ;  /* 0x0c201f00605b7f89 */ /* 0x000f2200000e0000 */
[----:B---3--:R-:W-:-:S05]  /*ad70*/  FMNMX.FTZ R89, R94, R89, !PT ;  /* 0x000000595e597209 */ /* 0x008fca0007810000 */
[C---:B------:R-:W-:Y:S01]  /*ad80*/  FADD.FTZ R12, -R89.reuse, R12 ;  /* 0x0000000c590c7221 */ /* 0x040fe20000010100 */
[----:B-1----:R-:W-:-:S03]  /*ad90*/  FMUL.FTZ R118, R89, R88 ;  /* 0x0000005859767220 */ /* 0x002fc60000410000 */
[-C--:B------:R-:W-:Y:S01]  /*ada0*/  FMUL.FTZ R98, R12, R88.reuse ;  /* 0x000000580c627220 */ /* 0x080fe20000410000 */
[----:B----4-:R-:W-:Y:S01]  /*adb0*/  FMNMX.FTZ R91, R96, R91, !PT ;  /* 0x0000005b605b7209 */ /* 0x010fe20007810000 */
[-CC-:B------:R-:W-:Y:S01]  /*adc0*/  FFMA.FTZ R216, R110, R88.reuse, -R118.reuse ;  /* 0x000000586ed87223 */ /* 0x180fe20000010876 */
[-CC-:B------:R-:W-:Y:S01]  /*add0*/  FFMA.FTZ R176, R15, R88.reuse, -R118.reuse ;  /* 0x000000580fb07223 */ /* 0x180fe20000010876 */
[-CC-:B------:R-:W-:Y:S01]  /*ade0*/  FFMA.FTZ R108, R20, R88.reuse, -R118.reuse ;  /* 0x00000058146c7223 */ /* 0x180fe20000010876 */
[-C--:B------:R-:W-:Y:S01]  /*adf0*/  FFMA.FTZ R15, R112, R88.reuse, -R118 ;  /* 0x00000058700f7223 */ /* 0x080fe20000010876 */
[C---:B------:R-:W-:Y:S01]  /*ae00*/  FADD.FTZ R12, -R91.reuse, R14 ;  /* 0x0000000e5b0c7221 */ /* 0x040fe20000010100 */
[-C--:B------:R-:W-:Y:S01]  /*ae10*/  FMUL.FTZ R110, R91, R88.reuse ;  /* 0x000000585b6e7220 */ /* 0x080fe20000410000 */
[----:B------:R-:W-:Y:S01]  /*ae20*/  MUFU.EX2 R93, R98 ;  /* 0x00000062005d7308 */ /* 0x000fe20000000800 */
[-C--:B------:R-:W-:Y:S01]  /*ae30*/  FFMA.FTZ R178, R169, R88.reuse, -R118 ;  /* 0x00000058a9b27223 */ /* 0x080fe20000010876 */
[-C--:B------:R-:W-:Y:S01]  /*ae40*/  FMUL.FTZ R12, R12, R88.reuse ;  /* 0x000000580c0c7220 */ /* 0x080fe20000410000 */
[-CC-:B------:R-:W-:Y:S01]  /*ae50*/  FFMA.FTZ R21, R21, R88.reuse, -R110.reuse ;  /* 0x0000005815157223 */ /* 0x180fe2000001086e */
[-C--:B------:R-:W-:Y:S01]  /*ae60*/  FFMA.FTZ R112, R168, R88.reuse, -R110 ;  /* 0x00000058a8707223 */ /* 0x080fe2000001086e */
[-C--:B------:R-:W-:Y:S01]  /*ae70*/  FFMA.FTZ R192, R179, R88.reuse, -R118 ;  /* 0x00000058b3c07223 */ /* 0x080fe20000010876 */
[-C--:B------:R-:W-:Y:S01]  /*ae80*/  FFMA.FTZ R179, R171, R88.reuse, -R110 ;  /* 0x00000058abb37223 */ /* 0x080fe2000001086e */
[-CC-:B------:R-:W-:Y:S01]  /*ae90*/  FFMA.FTZ R106, R170, R88.reuse, -R118.reuse ;  /* 0x00000058aa6a7223 */ /* 0x180fe20000010876 */
[----:B------:R-:W1:Y:S01]  /*aea0*/  MUFU.EX2 R176, R176 ;  /* 0x000000b000b07308 */ /* 0x000e620000000800 */
[-C--:B------:R-:W-:Y:S01]  /*aeb0*/  FFMA.FTZ R218, R114, R88.reuse, -R118 ;  /* 0x0000005872da7223 */ /* 0x080fe20000010876 */
[-C--:B------:R-:W-:Y:S01]  /*aec0*/  FFMA.FTZ R114, R172, R88.reuse, -R110 ;  /* 0x00000058ac727223 */ /* 0x080fe2000001086e */
[-CC-:B------:R-:W-:Y:S01]  /*aed0*/  FFMA.FTZ R212, R219, R88.reuse, -R118.reuse ;  /* 0x00000058dbd47223 */ /* 0x180fe20000010876 */
[-CC-:B------:R-:W-:Y:S01]  /*aee0*/  FFMA.FTZ R180, R160, R88.reuse, -R118.reuse ;  /* 0x00000058a0b47223 */ /* 0x180fe20000010876 */
[-C--:B------:R-:W-:Y:S01]  /*aef0*/  FFMA.FTZ R219, R116, R88.reuse, -R118 ;  /* 0x0000005874db7223 */ /* 0x080fe20000010876 */
[-C--:B------:R-:W-:Y:S01]  /*af00*/  FFMA.FTZ R116, R162, R88.reuse, -R110 ;  /* 0x00000058a2747223 */ /* 0x080fe2000001086e */
[-CC-:B------:R-:W-:Y:S01]  /*af10*/  FFMA.FTZ R104, R161, R88.reuse, -R118.reuse ;  /* 0x00000058a1687223 */ /* 0x180fe20000010876 */
[----:B------:R-:W-:Y:S01]  /*af20*/  MUFU.EX2 R12, R12 ;  /* 0x0000000c000c7308 */ /* 0x000fe20000000800 */
[-CC-:B------:R-:W-:Y:S01]  /*af30*/  FFMA.FTZ R102, R165, R88.reuse, -R118.reuse ;  /* 0x00000058a5667223 */ /* 0x180fe20000010876 */
[-C--:B------:R-:W-:Y:S01]  /*af40*/  FFMA.FTZ R165, R201, R88.reuse, -R118 ;  /* 0x00000058c9a57223 */ /* 0x080fe20000010876 */
[-CC-:B------:R-:W-:Y:S01]  /*af50*/  FFMA.FTZ R163, R163, R88.reuse, -R110.reuse ;  /* 0x00000058a3a37223 */ /* 0x180fe2000001086e */
[-C--:B------:R-:W-:Y:S01]  /*af60*/  FFMA.FTZ R201, R121, R88.reuse, -R110 ;  /* 0x0000005879c97223 */ /* 0x080fe2000001086e */
[-CC-:B------:R-:W-:Y:S01]  /*af70*/  FFMA.FTZ R182, R164, R88.reuse, -R118.reuse ;  /* 0x00000058a4b67223 */ /* 0x180fe20000010876 */
[-C--:B------:R-:W-:Y:S01]  /*af80*/  FFMA.FTZ R194, R183, R88.reuse, -R118 ;  /* 0x00000058b7c27223 */ /* 0x080fe20000010876 */
[----:B------:R-:W-:Y:S01]  /*af90*/  FFMA.FTZ R183, R166, R88, -R110 ;  /* 0x00000058a6b77223 */ /* 0x000fe2000001086e */
        /* <DEDUP_REMOVED lines=9> */
[-CC-:B------:R-:W-:Y:S01]  /*b030*/  FFMA.FTZ R184, R152, R88.reuse, -R118.reuse ;  /* 0x0000005898b87223 */ /* 0x180fe20000010876 */
[-CC-:B------:R-:W-:Y:S01]  /*b040*/  FFMA.FTZ R186, R156, R88.reuse, -R118.reuse ;  /* 0x000000589cba7223 */ /* 0x180fe20000010876 */
[-CC-:B------:R-:W-:Y:S01]  /*b050*/  FFMA.FTZ R188, R144, R88.reuse, -R118.reuse ;  /* 0x0000005890bc7223 */ /* 0x180fe20000010876 */
[-CC-:B------:R-:W-:Y:S01]  /*b060*/  FFMA.FTZ R20, R185, R88.reuse, -R118.reuse ;  /* 0x00000058b9147223 */ /* 0x180fe20000010876 */
[-CC-:B------:R-:W-:Y:S01]  /*b070*/  FFMA.FTZ R196, R187, R88.reuse, -R118.reuse ;  /* 0x00000058bbc47223 */ /* 0x180fe20000010876 */
[-CC-:B------:R-:W-:Y:S01]  /*b080*/  FFMA.FTZ R14, R189, R88.reuse, -R118.reuse ;  /* 0x00000058bd0e7223 */ /* 0x180fe20000010876 */
[-CC-:B------:R-:W-:Y:S01]  /*b090*/  FFMA.FTZ R198, R191, R88.reuse, -R118.reuse ;  /* 0x00000058bfc67223 */ /* 0x180fe20000010876 */
[----:B------:R-:W4:Y:S01]  /*b0a0*/  MUFU.EX2 R112, R112 ;  /* 0x0000007000707308 */ /* 0x000f220000000800 */
[----:B---3--:R-:W-:Y:S01]  /*b0b0*/  FFMA.FTZ R11, R12, R11, R21 ;  /* 0x0000000b0c0b7223 */ /* 0x008fe20000010015 */
[-CC-:B------:R-:W-:Y:S01]  /*b0c0*/  FFMA.FTZ R175, R193, R88.reuse, -R118.reuse ;  /* 0x00000058c1af7223 */ /* 0x180fe20000010876 */
[-CC-:B------:R-:W-:Y:S01]  /*b0d0*/  FFMA.FTZ R200, R195, R88.reuse, -R118.reuse ;  /* 0x00000058c3c87223 */ /* 0x180fe20000010876 */
[-CC-:B------:R-:W-:Y:S01]  /*b0e0*/  FFMA.FTZ R169, R197, R88.reuse, -R118.reuse ;  /* 0x00000058c5a97223 */ /* 0x180fe20000010876 */
[-CC-:B------:R-:W-:Y:S01]  /*b0f0*/  FFMA.FTZ R202, R199, R88.reuse, -R118.reuse ;  /* 0x00000058c7ca7223 */ /* 0x180fe20000010876 */
[-CC-:B------:R-:W-:Y:S01]  /*b100*/  FFMA.FTZ R204, R203, R88.reuse, -R118.reuse ;  /* 0x00000058cbcc7223 */ /* 0x180fe20000010876 */
[-CC-:B------:R-:W-:Y:S01]  /*b110*/  FFMA.FTZ R161, R205, R88.reuse, -R118.reuse ;  /* 0x00000058cda17223 */ /* 0x180fe20000010876 */
[----:B------:R-:W3:Y:S01]  /*b120*/  MUFU.EX2 R178, R178 ;  /* 0x000000b200b27308 */ /* 0x000ee20000000800 */
[----:B-1----:R-:W-:Y:S01]  /*b130*/  FADD.FTZ R121, R108, R121 ;  /* 0x000000796c797221 */ /* 0x002fe20000010000 */
        /* <DEDUP_REMOVED lines=9> */
[-C--:B------:R-:W-:Y:S01]  /*b1d0*/  FFMA.FTZ R137, R233, R88.reuse, -R118 ;  /* 0x00000058e9897223 */ /* 0x080fe20000010876 */
[----:B----4-:R-:W-:Y:S01]  /*b1e0*/  FADD.FTZ R10, R112, R11 ;  /* 0x0000000b700a7221 */ /* 0x010fe20000010000 */
[-CC-:B------:R-:W-:Y:S01]  /*b1f0*/  FFMA.FTZ R118, R167, R88.reuse, -R110.reuse ;  /* 0x00000058a7767223 */ /* 0x180fe2000001086e */
[-CC-:B------:R-:W-:Y:S01]  /*b200*/  FFMA.FTZ R185, R154, R88.reuse, -R110.reuse ;  /* 0x000000589ab97223 */ /* 0x180fe2000001086e */
[-CC-:B------:R-:W-:Y:S01]  /*b210*/  FFMA.FTZ R120, R155, R88.reuse, -R110.reuse ;  /* 0x000000589b787223 */ /* 0x180fe2000001086e */
[----:B------:R-:W4:Y:S01]  /*b220*/  MUFU.EX2 R106, R106 ;  /* 0x0000006a006a7308 */ /* 0x000f220000000800 */
        /* <DEDUP_REMOVED lines=16> */
[----:B----4-:R-:W-:Y:S01]  /*b330*/  FADD.FTZ R121, R106, R121 ;  /* 0x000000796a797221 */ /* 0x010fe20000010000 */
[-CC-:B------:R-:W-:Y:S01]  /*b340*/  FFMA.FTZ R199, R133, R88.reuse, -R110.reuse ;  /* 0x0000005885c77223 */ /* 0x180fe2000001086e */
[-CC-:B------:R-:W-:Y:S01]  /*b350*/  FFMA.FTZ R134, R135, R88.reuse, -R110.reuse ;  /* 0x0000005887867223 */ /* 0x180fe2000001086e */
[-CC-:B------:R-:W-:Y:S01]  /*b360*/  FFMA.FTZ R136, R123, R88.reuse, -R110.reuse ;  /* 0x000000587b887223 */ /* 0x180fe2000001086e */
        /* <DEDUP_REMOVED lines=18> */
[----:B------:R-:W-:Y:S01]  /*b490*/  FFMA.FTZ R95, R95, R88, -R110 ;  /* 0x000000585f5f7223 */ /* 0x000fe2000001086e */
[----:B------:R-:W1:Y:S01]  /*b4a0*/  MUFU.EX2 R163, R163 ;  /* 0x000000a300a37308 */ /* 0x000e620000000800 */
[----:B----4-:R-:W-:-:S07]  /*b4b0*/  FADD.FTZ R10, R116, R11 ;  /* 0x0000000b740a7221 */ /* 0x010fce0000010000 */
[----:B------:R-:W4:Y:S01]  /*b4c0*/  MUFU.EX2 R182, R182 ;  /* 0x000000b600b67308 */ /* 0x000f220000000800 */
[----:B---3--:R-:W-:-:S07]  /*b4d0*/  FADD.FTZ R121, R104, R121 ;  /* 0x0000007968797221 */ /* 0x008fce0000010000 */
[----:B------:R-:W3:Y:S01]  /*b4e0*/  MUFU.EX2 R183, R183 ;  /* 0x000000b700b77308 */ /* 0x000ee20000000800 */
[----:B-1----:R-:W-:-:S07]  /*b4f0*/  FADD.FTZ R10, R163, R10 ;  /* 0x0000000aa30a7221 */ /* 0x002fce0000010000 */
        /* <DEDUP_REMOVED lines=77> */
[----:B-1----:R-:W-:Y:S01]  /*b9d0*/  FADD.FTZ R97, R169, R148 ;  /* 0x00000094a9617221 */ /* 0x002fe20000010000 */
[----:B------:R-:W-:Y:S01]  /*b9e0*/  FFMA.FTZ R148, R99, R88, -R110 ;  /* 0x0000005863947223 */ /* 0x000fe2000001086e */
[----:B------:R-:W-:-:S05]  /*b9f0*/  IMAD.U32 R99, RZ, RZ, UR38 ;  /* 0x00000026ff637e24 */ /* 0x000fca000f8e00ff */
[----:B------:R-:W1:Y:S01]  /*ba00*/  MUFU.EX2 R203, R203 ;  /* 0x000000cb00cb7308 */ /* 0x000e620000000800 */
[----:B----4-:R-:W-:Y:S01]  /*ba10*/  FADD.FTZ R10, R136, R11 ;  /* 0x0000000b880a7221 */ /* 0x010fe20000010000 */
[----:B------:R-:W-:-:S06]  /*ba20*/  @P1 LEA R99, R99, UR39, 0x3 ;  /* 0x0000002763631c11 */ /* 0x000fcc000f8e18ff */
        /* <DEDUP_REMOVED lines=13> */
[----:B---3--:R-:W-:Y:S01]  /*bb00*/  FADD.FTZ R97, R161, R150 ;  /* 0x00000096a1617221 */ /* 0x008fe20000010000 */
[----:B------:R-:W-:-:S06]  /*bb10*/  FFMA.FTZ R150, R103, R88, -R110 ;  /* 0x0000005867967223 */ /* 0x000fcc000001086e */
        /* <DEDUP_REMOVED lines=15> */
[----:B----4-:R-:W-:Y:S01]  /*bc10*/  FADD.FTZ R97, R153, R152 ;  /* 0x0000009899617221 */ /* 0x010fe20000010000 */
[----:B------:R-:W-:-:S06]  /*bc20*/  FFMA.FTZ R152, R237, R88, -R110 ;  /* 0x00000058ed987223 */ /* 0x000fcc000001086e */
        /* <DEDUP_REMOVED lines=14> */
[----:B------:R-:W-:-:S05]  /*bd10*/  @P1 VIADD R10, R99, 0x34840 ;  /* 0x00034840630a1836 */ /* 0x000fca0000000000 */
[----:B--2---:R-:W-:Y:S01]  /*bd20*/  @P1 PRMT R10, R230, 0x654, R10 ;  /* 0x00000654e60a1816 */ /* 0x004fe2000000000a */
[----:B------:R-:W2:Y:S01]  /*bd30*/  MUFU.EX2 R214, R214 ;  /* 0x000000d600d67308 */ /* 0x000ea20000000800 */
[----:B-1----:R-:W-:Y:S02]  /*bd40*/  FADD.FTZ R97, R145, R154 ;  /* 0x0000009a91617221 */ /* 0x002fe40000010000 */
[----:B------:R1:W-:Y:S05]  /*bd50*/  @P1 SYNCS.ARRIVE.TRANS64.RED.A1T0 RZ, [R10+URZ], RZ ;  /* 0x000000ff0aff19a7 */ /* 0x0003ea000810043f */
[----:B------:R-:W3:Y:S01]  /*bd60*/  MUFU.EX2 R215, R215 ;  /* 0x000000d700d77308 */ /* 0x000ee20000000800 */
[----:B----4-:R-:W-:-:S07]  /*bd70*/  FADD.FTZ R154, R148, R11 ;  /* 0x0000000b949a7221 */ /* 0x010fce0000010000 */
[----:B------:R-:W4:Y:S01]  /*bd80*/  MUFU.EX2 R137, R137 ;  /* 0x0000008900897308 */ /* 0x000f220000000800 */
[----:B--2---:R-:W-:-:S07]  /*bd90*/  FADD.FTZ R110, R214, R97 ;  /* 0x00000061d66e7221 */ /* 0x004fce0000010000 */
[----:B------:R-:W1:Y:S01]  /*bda0*/  MUFU.EX2 R150, R150 ;  /* 0x0000009600967308 */ /* 0x000e620000000800 */
[----:B---3--:R-:W-:-:S07]  /*bdb0*/  FADD.FTZ R11, R215, R154 ;  /* 0x0000009ad70b7221 */ /* 0x008fce0000010000 */
[----:B------:R-:W2:Y:S01]  /*bdc0*/  MUFU.EX2 R216, R216 ;  /* 0x000000d800d87308 */ /* 0x000ea20000000800 */
[----:B----4-:R-:W-:-:S07]  /*bdd0*/  FADD.FTZ R97, R137, R110 ;  /* 0x0000006e89617221 */ /* 0x010fce0000010000 */
[----:B------:R-:W3:Y:S01]  /*bde0*/  MUFU.EX2 R217, R217 ;  /* 0x000000d900d97308 */ /* 0x000ee20000000800 */
[----:B-1----:R-:W-:-:S07]  /*bdf0*/  FADD.FTZ R10, R150, R11 ;  /* 0x0000000b960a7221 */ /* 0x002fce0000010000 */
[----:B------:R-:W1:Y:S01]  /*be00*/  MUFU.EX2 R15, R15 ;  /* 0x0000000f000f7308 */ /* 0x000e620000000800 */
[----:B--2---:R-:W-:-:S07]  /*be10*/  FADD.FTZ R110, R216, R97 ;  /* 0x00000061d86e7221 */ /* 0x004fce0000010000 */
[----:B------:R-:W2:Y:S01]  /*be20*/  MUFU.EX2 R152, R152 ;  /* 0x0000009800987308 */ /* 0x000ea20000000800 */
[----:B---3--:R-:W-:-:S07]  /*be30*/  FADD.FTZ R11, R217, R10 ;  /* 0x0000000ad90b7221 */ /* 0x008fce0000010000 */
[----:B------:R-:W3:Y:S01]  /*be40*/  MUFU.EX2 R218, R218 ;  /* 0x000000da00da7308 */ /* 0x000ee20000000800 */
[----:B-1----:R-:W-:-:S07]  /*be50*/  FADD.FTZ R97, R15, R110 ;  /* 0x0000006e0f617221 */ /* 0x002fce0000010000 */
[----:B------:R-:W1:Y:S01]  /*be60*/  MUFU.EX2 R90, R90 ;  /* 0x0000005a005a7308 */ /* 0x000e620000000800 */
[----:B--2---:R-:W-:-:S07]  /*be70*/  FADD.FTZ R11, R152, R11 ;  /* 0x0000000b980b7221 */ /* 0x004fce0000010000 */
[----:B------:R-:W2:Y:S01]  /*be80*/  MUFU.EX2 R219, R219 ;  /* 0x000000db00db7308 */ /* 0x000ea20000000800 */
[----:B---3--:R-:W-:-:S07]  /*be90*/  FADD.FTZ R10, R218, R97 ;  /* 0x00000061da0a7221 */ /* 0x008fce0000010000 */
[----:B------:R-:W3:Y:S01]  /*bea0*/  MUFU.EX2 R95, R95 ;  /* 0x0000005f005f7308 */ /* 0x000ee20000000800 */
[----:B-1----:R-:W-:Y:S01]  /*beb0*/  FADD.FTZ R110, R90, R11 ;  /* 0x0000000b5a6e7221 */ /* 0x002fe20000010000 */
[----:B--2---:R-:W-:-:S03]  /*bec0*/  FADD.FTZ R10, R219, R10 ;  /* 0x0000000adb0a7221 */ /* 0x004fc60000010000 */
[----:B---3--:R-:W-:Y:S01]  /*bed0*/  FADD.FTZ R11, R95, R110 ;  /* 0x0000006e5f0b7221 */ /* 0x008fe20000010000 */
[----:B------:R-:W-:Y:S06]  /*bee0*/  @!P0 BRA `(.L_x_145) ;  /* 0x0000000000048947 */ /* 0x000fec0003800000 */
[----:B------:R-:W-:Y:S01]  /*bef0*/  BPT.TRAP 0x1 ;  /* 0x000000040000795c */ /* 0x000fe20000300000 */
.L_x_145:
[----:B------:R-:W2:Y:S01]  /*bf00*/  LDL R99, [R1] ;  /* 0x0000000001637983 */ /* 0x000ea20000100800 */
[----:B------:R-:W-:Y:S01]  /*bf10*/  ISETP.NE.AND P1, PT, R22, RZ, PT ;  /* 0x000000ff1600720c */ /* 0x000fe20003f25270 */
[----:B------:R-:W-:Y:S01]  /*bf20*/  UMOV UR60, UR61 ;  /* 0x0000003d003c7c82 */ /* 0x000fe20008000000 */
[----:B------:R-:W-:Y:S01]  /*bf30*/  MOV R97, UR37 ;  /* 0x0000002500617c02 */ /* 0x000fe20008000f00 */
[----:B------:R-:W-:Y:S01]  /*bf40*/  UMOV UR37, UR38 ;  /* 0x0000002600257c82 */ /* 0x000fe20008000000 */
[----:B------:R-:W-:Y:S01]  /*bf50*/  F2FP.BF16.F32.PACK_AB R196, R14, R196 ;  /* 0x000000c40ec4723e */ /* 0x000fe200000010ff */
[----:B------:R-:W-:Y:S01]  /*bf60*/  FMUL.FTZ R26, R26, R12 ;  /* 0x0000000c1a1a7220 */ /* 0x000fe20000410000 */
[----:B------:R-:W-:Y:S01]  /*bf70*/  F2FP.BF16.F32.PACK_AB R218, R219, R218 ;  /* 0x000000dadbda723e */ /* 0x000fe200000010ff */
[-C--:B------:R-:W-:Y:S01]  /*bf80*/  FMUL.FTZ R27, R27, R12.reuse ;  /* 0x0000000c1b1b7220 */ /* 0x080fe20000410000 */
[-C--:B------:R-:W-:Y:S01]  /*bf90*/  FMUL.FTZ R30, R30, R12.reuse ;  /* 0x0000000c1e1e7220 */ /* 0x080fe20000410000 */
[-C--:B------:R-:W-:Y:S01]  /*bfa0*/  FMUL.FTZ R31, R31, R12.reuse ;  /* 0x0000000c1f1f7220 */ /* 0x080fe20000410000 */
[-C--:B------:R-:W-:Y:S01]  /*bfb0*/  FMUL.FTZ R34, R34, R12.reuse ;  /* 0x0000000c22227220 */ /* 0x080fe20000410000 */
[-C--:B------:R-:W-:Y:S01]  /*bfc0*/  FMUL.FTZ R35, R35, R12.reuse ;  /* 0x0000000c23237220 */ /* 0x080fe20000410000 */
[-C--:B------:R-:W-:Y:S01]  /*bfd0*/  FMUL.FTZ R38, R38, R12.reuse ;  /* 0x0000000c26267220 */ /* 0x080fe20000410000 */
[----:B------:R-:W-:Y:S01]  /*bfe0*/  @P1 LEA R97, R97, UR39, 0x3 ;  /* 0x0000002761611c11 */ /* 0x000fe2000f8e18ff */
[-C--:B------:R-:W-:Y:S01]  /*bff0*/  FMUL.FTZ R39, R39, R12.reuse ;  /* 0x0000000c27277220 */ /* 0x080fe20000410000 */
[-C--:B------:R-:W-:Y:S01]  /*c000*/  FMUL.FTZ R42, R42, R12.reuse ;  /* 0x0000000c2a2a7220 */ /* 0x080fe20000410000 */
[-C--:B------:R-:W-:Y:S01]  /*c010*/  FMUL.FTZ R43, R43, R12.reuse ;  /* 0x0000000c2b2b7220 */ /* 0x080fe20000410000 */
[----:B------:R-:W-:Y:S01]  /*c020*/  FMUL.FTZ R46, R46, R12 ;  /* 0x0000000c2e2e7220 */ /* 0x000fe20000410000 */
[----:B------:R-:W-:-:S02]  /*c030*/  @P1 VIADD R97, R97, 0x34860 ;  /* 0x0003486061611836 */ /* 0x000fc40000000000 */
        /* <DEDUP_REMOVED lines=86> */
[----:B------:R-:W-:Y:S01]  /*c5a0*/  IMAD.MOV.U32 R14, RZ, RZ, R91 ;  /* 0x000000ffff0e7224 */ /* 0x000fe200078e005b */
[----:B------:R-:W-:Y:S01]  /*c5b0*/  F2FP.BF16.F32.PACK_AB R210, R149, R210 ;  /* 0x000000d295d2723e */ /* 0x000fe200000010ff */
[----:B------:R-:W-:Y:S01]  /*c5c0*/  IMAD.MOV.U32 R12, RZ, RZ, R89 ;  /* 0x000000ffff0c7224 */ /* 0x000fe200078e0059 */
[----:B------:R-:W-:-:S02]  /*c5d0*/  F2FP.BF16.F32.PACK_AB R211, R146, R211 ;  /* 0x000000d392d3723e */ /* 0x000fc400000010ff */
[----:B------:R-:W-:Y:S02]  /*c5e0*/  F2FP.BF16.F32.PACK_AB R212, R145, R212 ;  /* 0x000000d491d4723e */ /* 0x000fe400000010ff */
[----:B------:R-:W-:Y:S02]  /*c5f0*/  F2FP.BF16.F32.PACK_AB R213, R148, R213 ;  /* 0x000000d594d5723e */ /* 0x000fe400000010ff */
[----:B------:R-:W-:Y:S02]  /*c600*/  F2FP.BF16.F32.PACK_AB R214, R137, R214 ;  /* 0x000000d689d6723e */ /* 0x000fe400000010ff */
[----:B------:R-:W-:Y:S02]  /*c610*/  F2FP.BF16.F32.PACK_AB R215, R150, R215 ;  /* 0x000000d796d7723e */ /* 0x000fe400000010ff */
[----:B------:R-:W-:Y:S02]  /*c620*/  F2FP.BF16.F32.PACK_AB R216, R15, R216 ;  /* 0x000000d80fd8723e */ /* 0x000fe400000010ff */
[----:B------:R-:W-:-:S02]  /*c630*/  F2FP.BF16.F32.PACK_AB R217, R152, R217 ;  /* 0x000000d998d9723e */ /* 0x000fc400000010ff */
[----:B------:R-:W-:Y:S02]  /*c640*/  F2FP.BF16.F32.PACK_AB R219, R95, R90 ;  /* 0x0000005a5fdb723e */ /* 0x000fe400000010ff */
[----:B--2---:R-:W-:-:S04]  /*c650*/  @P1 PRMT R97, R99, 0x654, R97 ;  /* 0x0000065463611816 */ /* 0x004fc80000000061 */
[----:B------:R1:W-:Y:S01]  /*c660*/  @P1 SYNCS.ARRIVE.TRANS64.RED.A1T0 RZ, [R97+URZ], RZ ;  /* 0x000000ff61ff19a7 */ /* 0x0003e2000810043f */
[C---:B------:R-:W-:Y:S01]  /*c670*/  ISETP.GT.AND P1, PT, R13.reuse, RZ, PT ;  /* 0x000000ff0d00720c */ /* 0x040fe20003f24270 */
[----:B------:R-:W-:-:S12]  /*c680*/  VIADD R13, R13, 0xffffffff ;  /* 0xffffffff0d0d7836 */ /* 0x000fd80000000000 */
[----:B-1----:R-:W-:Y:S05]  /*c690*/  @P1 BRA `(.L_x_146) ;  /* 0xffffffa800381947 */ /* 0x002fea000383ffff */
.L_x_135:
[----:B------:R-:W-:Y:S06]  /*c6a0*/  BAR.ARV 0x8, 0x120 ;  /* 0x0204800000007b1d */ /* 0x000fec0000002000 */
[----:B------:R-:W-:Y:S05]  /*c6b0*/  @!P0 BRA `(.L_x_147) ;  /* 0x0000000000048947 */ /* 0x000fea0003800000 */
[----:B------:R-:W-:Y:S01]  /*c6c0*/  BPT.TRAP 0x1 ;  /* 0x000000040000795c */ /* 0x000fe20000300000 */
.L_x_147:
[----:B------:R-:W-:Y:S01]  /*c6d0*/  ULEA UR5, UR38, UR39, 0x3 ;  /* 0x0000002726057291 */ /* 0x000fe2000f8e183f */
[----:B------:R-:W-:-:S05]  /*c6e0*/  IMAD.U32 R0, RZ, RZ, UR61 ;  /* 0x0000003dff007e24 */ /* 0x000fca000f8e00ff */
[----:B------:R-:W-:-:S04]  /*c6f0*/  SHF.L.U32 R0, R0, 0x1f, RZ ;  /* 0x0000001f00007819 */ /* 0x000fc800000006ff */
[----:B------:R1:W2:Y:S01]  /*c700*/  SYNCS.PHASECHK.TRANS64.TRYWAIT P1, [UR5+0x34850], R0 ;  /* 0x03485000ff0075a7 */ /* 0x0002a20008020145 */
[----:B------:R-:W-:Y:S05]  /*c710*/  @!P0 BRA `(.L_x_148) ;  /* 0x0000000000048947 */ /* 0x000fea0003800000 */
[----:B------:R-:W-:Y:S01]  /*c720*/  BPT.TRAP 0x1 ;  /* 0x000000040000795c */ /* 0x000fe20000300000 */
.L_x_148:
[----:B--2---:R-:W-:Y:S05]  /*c730*/  @P1 BRA `(.L_x_149) ;  /* 0x0000000000081947 */ /* 0x004fea0003800000 */
[----:B------:R-:W2:Y:S02]  /*c740*/  SYNCS.PHASECHK.TRANS64.TRYWAIT P1, [UR5+0x34850], R0 ;  /* 0x03485000ff0075a7 */ /* 0x000ea40008020145 */
[----:B--2---:R-:W-:Y:S05]  /*c750*/  @!P1 BRA `(.L_x_150) ;  /* 0x0000004400f89947 */ /* 0x004fea0003800000 */
.L_x_149:
[----:B------:R-:W-:Y:S01]  /*c760*/  UIADD3 UR4, UR39, 0x400, URZ ;  /* 0x0000040027047890 */ /* 0x000fe2000fffe03f */
[----:B------:R-:W-:Y:S01]  /*c770*/  WARPGROUP.ARRIVE ;  /* 0x00000000000079c5 */ /* 0x000fe20000000000 */
[----:B------:R-:W-:Y:S01]  /*c780*/  UMOV UR7, 0x40000040 ;  /* 0x4000004000077882 */ /* 0x000fe20000000000 */
[----:B--2---:R-:W2:Y:S01]  /*c790*/  SHFL.BFLY PT, R3, R10, 0x2, 0x1f ;  /* 0x0c401f000a037f89 */ /* 0x004ea200000e0000 */
[----:B------:R-:W-:Y:S01]  /*c7a0*/  USHF.R.U32.HI UR4, URZ, 0x4, UR4 ;  /* 0x000000043f047899 */ /* 0x000fe20008011604 */
[----:B------:R-:W-:Y:S01]  /*c7b0*/  IMAD.MOV.U32 R4, RZ, RZ, RZ ;  /* 0x000000ffff047224 */ /* 0x000fe200078e00ff */
[----:B------:R-:W-:Y:S01]  /*c7c0*/  MOV R7, RZ ;  /* 0x000000ff00077202 */ /* 0x000fe20000000f00 */
[----:B-1----:R-:W1:Y:S01]  /*c7d0*/  SHFL.BFLY PT, R0, R11, 0x2, 0x1f ;  /* 0x0c401f000b007f89 */ /* 0x002e6200000e0000 */
[----:B------:R-:W-:-:S04]  /*c7e0*/  ULOP3.LUT UR4, UR4, 0x3fff, URZ, 0xc0, !UPT ;  /* 0x00003fff04047892 */ /* 0x000fc8000f8ec03f */
[----:B------:R-:W-:-:S04]  /*c7f0*/  ULOP3.LUT UR4, UR4, 0x5800000, URZ, 0xfc, !UPT ;  /* 0x0580000004047892 */ /* 0x000fc8000f8efc3f */
[----:B------:R-:W-:-:S07]  /*c800*/  UIMAD UR4, UR38, 0xb00, UR4 ;  /* 0x00000b00260478a4 */ /* 0x000fce000f8e0204 */
[----:B------:R-:W-:Y:S02]  /*c810*/  UMOV UR6, UR4 ;  /* 0x0000000400067c82 */ /* 0x000fe40008000000 */
[----:B------:R-:W-:Y:S01]  /*c820*/  HGMMA.64x128x16.F32.BF16 R24, R176, gdesc[UR4].tnspB, R24, gsb0 ;  /* 0x41e00004b0187df0 */ /* 0x000fe20008001818 */
[----:B------:R-:W-:Y:S01]  /*c830*/  UIADD3 UR6, UR4, 0x80, URZ ;  /* 0x0000008004067890 */ /* 0x000fe2000fffe03f */
[----:B--2---:R-:W-:Y:S01]  /*c840*/  FADD.FTZ R3, R3, R10 ;  /* 0x0000000a03037221 */ /* 0x004fe20000010000 */
[----:B------:R-:W-:Y:S01]  /*c850*/  UMOV UR7, 0x40000040 ;  /* 0x4000004000077882 */ /* 0x000fe20000000000 */
[----:B-1----:R-:W-:-:S03]  /*c860*/  FADD.FTZ R2, R0, R11 ;  /* 0x0000000b00027221 */ /* 0x002fc60000010000 */
[----:B------:R-:W1:Y:S04]  /*c870*/  SHFL.BFLY PT, R0, R3, 0x1, 0x1f ;  /* 0x0c201f0003007f89 */ /* 0x000e6800000e0000 */
[----:B------:R-:W2:Y:S01]  /*c880*/  SHFL.BFLY PT, R5, R2, 0x1, 0x1f ;  /* 0x0c201f0002057f89 */ /* 0x000ea200000e0000 */
[----:B-1----:R-:W-:Y:S01]  /*c890*/  FADD.FTZ R9, R3, R0 ;  /* 0x0000000003097221 */ /* 0x002fe20000010000 */
[----:B------:R-:W-:Y:S02]  /*c8a0*/  IMAD.MOV.U32 R0, RZ, RZ, -0x800000 ;  /* 0xff800000ff007424 */ /* 0x000fe400078e00ff */
[----:B--2---:R-:W-:Y:S02]  /*c8b0*/  FADD.FTZ R12, R2, R5 ;  /* 0x00000005020c7221 */ /* 0x004fe40000010000 */
[----:B------:R-:W-:Y:S01]  /*c8c0*/  FSETP.NE.FTZ.AND P1, PT, R9, RZ, PT ;  /* 0x000000ff0900720b */ /* 0x000fe20003f35000 */
[----:B------:R-:W-:-:S02]  /*c8d0*/  IMAD.MOV.U32 R2, RZ, RZ, -0x800000 ;  /* 0xff800000ff027424 */ /* 0x000fc400078e00ff */
[----:B------:R-:W-:-:S10]  /*c8e0*/  FSETP.NE.FTZ.AND P2, PT, R12, RZ, PT ;  /* 0x000000ff0c00720b */ /* 0x000fd40003f55000 */
[----:B------:R-:W1:Y:S01]  /*c8f0*/  @P1 MUFU.LG2 R5, R9 ;  /* 0x0000000900051308 */ /* 0x000e620000000c00 */
[C---:B------:R-:W-:Y:S02]  /*c900*/  @P1 FMUL.FTZ R6, R88.reuse, 0.69314718246459960938 ;  /* 0x3f31721858061820 */ /* 0x040fe40000410000 */
[----:B------:R-:W-:-:S05]  /*c910*/  @P2 FMUL.FTZ R3, R88, 0.69314718246459960938 ;  /* 0x3f31721858032820 */ /* 0x000fca0000410000 */
[----:B------:R-:W2:Y:S08]  /*c920*/  @P2 MUFU.LG2 R8, R12 ;  /* 0x0000000c00082308 */ /* 0x000eb00000000c00 */
[----:B------:R3:W4:Y:S01]  /*c930*/  @P1 MUFU.RCP R4, R9 ;  /* 0x0000000900041308 */ /* 0x0007220000001000 */
[----:B-1----:R-:W-:-:S04]  /*c940*/  @P1 FMUL.FTZ R5, R5, 0.69314718246459960938 ;  /* 0x3f31721805051820 */ /* 0x002fc80000410000 */
[----:B------:R-:W-:-:S03]  /*c950*/  @P1 FFMA.FTZ R2, R6, R89, R5 ;  /* 0x0000005906021223 */ /* 0x000fc60000010005 */
[----:B------:R3:W1:Y:S01]  /*c960*/  @P2 MUFU.RCP R7, R12 ;  /* 0x0000000c00072308 */ /* 0x0006620000001000 */
[----:B--2---:R-:W-:-:S04]  /*c970*/  @P2 FMUL.FTZ R8, R8, 0.69314718246459960938 ;  /* 0x3f31721808082820 */ /* 0x004fc80000410000 */
[----:B------:R-:W-:Y:S01]  /*c980*/  @P2 FFMA.FTZ R0, R3, R91, R8 ;  /* 0x0000005b03002223 */ /* 0x000fe20000010008 */
        /* <DEDUP_REMOVED lines=50> */
[----:B-1-34-:R-:W-:Y:S05]  /*ccb0*/  @!P0 BRA `(.L_x_151) ;  /* 0x0000000000048947 */ /* 0x01afea0003800000 */
[----:B------:R-:W-:Y:S01]  /*ccc0*/  BPT.TRAP 0x1 ;  /* 0x000000040000795c */ /* 0x000fe20000300000 */
.L_x_151:
[----:B------:R-:W2:Y:S01]  /*ccd0*/  LDL R9, [R1] ;  /* 0x0000000001097983 */ /* 0x000ea20000100800 */
[----:B------:R-:W-:Y:S01]  /*cce0*/  IADD3 R5, P0, R16, 0x20, RZ ;  /* 0x0000002010057810 */ /* 0x000fe20007f1e0ff */
[-C--:B------:R-:W-:Y:S01]  /*ccf0*/  FMUL.FTZ R8, R26, R7.reuse ;  /* 0x000000071a087220 */ /* 0x080fe20000410000 */
[----:B------:R-:W-:Y:S01]  /*cd00*/  ISETP.NE.AND P3, PT, R22, RZ, PT ;  /* 0x000000ff1600720c */ /* 0x000fe20003f65270 */
[----:B------:R-:W-:Y:S01]  /*cd10*/  IMAD.U32 R3, RZ, RZ, UR5 ;  /* 0x00000005ff037e24 */ /* 0x000fe2000f8e00ff */
[----:B------:R-:W-:Y:S01]  /*cd20*/  LOP3.LUT R26, R5, 0x380, RZ, 0xc0, !PT ;  /* 0x00000380051a7812 */ /* 0x000fe200078ec0ff */
[-C--:B------:R-:W-:Y:S01]  /*cd30*/  FMUL.FTZ R27, R27, R7.reuse ;  /* 0x000000071b1b7220 */ /* 0x080fe20000410000 */
[-C--:B------:R-:W-:Y:S01]  /*cd40*/  FMUL.FTZ R31, R31, R7.reuse ;  /* 0x000000071f1f7220 */ /* 0x080fe20000410000 */
[-C--:B------:R-:W-:Y:S01]  /*cd50*/  FMUL.FTZ R30, R30, R7.reuse ;  /* 0x000000071e1e7220 */ /* 0x080fe20000410000 */
[----:B------:R-:W-:Y:S01]  /*cd60*/  SHF.R.U64 R26, R26, 0x3, RZ ;  /* 0x000000031a1a7819 */ /* 0x000fe200000012ff */
[-C--:B------:R-:W-:Y:S01]  /*cd70*/  FMUL.FTZ R35, R35, R7.reuse ;  /* 0x0000000723237220 */ /* 0x080fe20000410000 */
[-C--:B------:R-:W-:Y:S01]  /*cd80*/  FMUL.FTZ R34, R34, R7.reuse ;  /* 0x0000000722227220 */ /* 0x080fe20000410000 */
[----:B------:R-:W-:Y:S01]  /*cd90*/  FMUL.FTZ R39, R39, R7 ;  /* 0x0000000727277220 */ /* 0x000fe20000410000 */
[----:B------:R-:W-:Y:S01]  /*cda0*/  LOP3.LUT R26, R26, R5, RZ, 0x3c, !PT ;  /* 0x000000051a1a7212 */ /* 0x000fe200078e3cff */
[----:B------:R-:W-:Y:S01]  /*cdb0*/  FMUL.FTZ R38, R38, R7 ;  /* 0x0000000726267220 */ /* 0x000fe20000410000 */
[----:B------:R-:W-:Y:S01]  /*cdc0*/  LOP3.LUT R5, R16, 0x380, RZ, 0xc0, !PT ;  /* 0x0000038010057812 */ /* 0x000fe200078ec0ff */
[----:B------:R-:W-:-:S02]  /*cdd0*/  @P3 VIADD R3, R3, 0x34860 ;  /* 0x0003486003033836 */ /* 0x000fc40000000000 */
[-C--:B------:R-:W-:Y:S01]  /*cde0*/  FMUL.FTZ R43, R43, R7.reuse ;  /* 0x000000072b2b7220 */ /* 0x080fe20000410000 */
[-C--:B------:R-:W-:Y:S01]  /*cdf0*/  FMUL.FTZ R42, R42, R7.reuse ;  /* 0x000000072a2a7220 */ /* 0x080fe20000410000 */
[----:B------:R-:W-:Y:S01]  /*ce00*/  SHF.R.U64 R5, R5, 0x3, RZ ;  /* 0x0000000305057819 */ /* 0x000fe200000012ff */
        /* <DEDUP_REMOVED lines=22> */
[C---:B------:R-:W-:Y:S01]  /*cf70*/  IADD3 R15, P6, R16.reuse, 0x4000, RZ ;  /* 0x00004000100f7810 */ /* 0x040fe20007fde0ff */
[-C--:B------:R-:W-:Y:S01]  /*cf80*/  FMUL.FTZ R25, R25, R4.reuse ;  /* 0x0000000419197220 */ /* 0x080fe20000410000 */
[----:B------:R-:W-:Y:S01]  /*cf90*/  IADD3 R7, P1, R16, 0x40, RZ ;  /* 0x0000004010077810 */ /* 0x000fe20007f3e0ff */
        /* <DEDUP_REMOVED lines=31> */
[----:B------:R-:W-:Y:S01]  /*d190*/  LOP3.LUT R4, R5, R16, RZ, 0x3c, !PT ;  /* 0x0000001005047212 */ /* 0x000fe200078e3cff */
[--C-:B------:R-:W-:Y:S01]  /*d1a0*/  IMAD.MOV.U32 R5, RZ, RZ, R17.reuse ;  /* 0x000000ffff057224 */ /* 0x100fe200078e0011 */
[----:B------:R-:W-:Y:S01]  /*d1b0*/  LOP3.LUT R14, R15, 0x380, RZ, 0xc0, !PT ;  /* 0x000003800f0e7812 */ /* 0x000fe200078ec0ff */
[----:B------:R-:W-:Y:S01]  /*d1c0*/  UIADD3 UR35, -UR36, URZ, URZ ;  /* 0x0000003f24237290 */ /* 0x000fe2000fffe13f */
[----:B------:R-:W-:Y:S01]  /*d1d0*/  LOP3.LUT R24, R7, 0x380, RZ, 0xc0, !PT ;  /* 0x0000038007187812 */ /* 0x000fe200078ec0ff */
[----:B------:R-:W-:Y:S01]  /*d1e0*/  ULDC UR4, c[0x0][0xdb4] ;  /* 0x00036d0000047ab9 */ /* 0x000fe20000000800 */
[----:B------:R-:W-:Y:S01]  /*d1f0*/  SHF.R.U64 R14, R14, 0x3, RZ ;  /* 0x000000030e0e7819 */ /* 0x000fe200000012ff */
[----:B------:R-:W-:Y:S01]  /*d200*/  ULDC UR5, c[0x0][0xda8] ;  /* 0x00036a0000057ab9 */ /* 0x000fe20000000800 */
[----:B------:R-:W-:Y:S01]  /*d210*/  R2UR UR7, R224 ;  /* 0x00000000e00772ca */ /* 0x000fe200000e0000 */
[----:B------:R-:W-:Y:S01]  /*d220*/  ULDC.64 UR8, c[0x0][0xb70] ;  /* 0x0002dc0000087ab9 */ /* 0x000fe20000000a00 */
[----:B------:R-:W-:Y:S01]  /*d230*/  SHF.R.U64 R24, R24, 0x3, RZ ;  /* 0x0000000318187819 */ /* 0x000fe200000012ff */
[----:B------:R-:W-:Y:S01]  /*d240*/  ULDC.64 UR12, c[0x0][0x208] ;  /* 0x00008200000c7ab9 */ /* 0x000fe20000000a00 */
[----:B------:R-:W-:Y:S01]  /*d250*/  LOP3.LUT R14, R14, R15, RZ, 0x3c, !PT ;  /* 0x0000000f0e0e7212 */ /* 0x000fe200078e3cff */
[----:B------:R-:W-:Y:S01]  /*d260*/  IMAD.X R15, RZ, RZ, R17, P6 ;  /* 0x000000ffff0f7224 */ /* 0x000fe200030e0611 */
[----:B------:R-:W-:-:S02]  /*d270*/  LOP3.LUT R24, R24, R7, RZ, 0x3c, !PT ;  /* 0x0000000718187212 */ /* 0x000fc400078e3cff */
[----:B------:R-:W-:Y:S02]  /*d280*/  R2UR UR6, R223 ;  /* 0x00000000df0672ca */ /* 0x000fe400000e0000 */
[C---:B------:R-:W-:Y:S02]  /*d290*/  IADD3 R21, P2, R16.reuse, 0x60, RZ ;  /* 0x0000006010157810 */ /* 0x040fe40007f5e0ff */
[C---:B------:R-:W-:Y:S01]  /*d2a0*/  IADD3 R11, P4, R16.reuse, 0x4040, RZ ;  /* 0x00004040100b7810 */ /* 0x040fe20007f9e0ff */
[----:B------:R-:W-:Y:S01]  /*d2b0*/  UIMAD UR35, UR4, UR35, UR7 ;  /* 0x00000023042372a4 */ /* 0x000fe2000f8e0207 */
[----:B------:R-:W-:Y:S01]  /*d2c0*/  LOP3.LUT R20, R21, 0x380, RZ, 0xc0, !PT ;  /* 0x0000038015147812 */ /* 0x000fe200078ec0ff */
[----:B------:R-:W-:Y:S01]  /*d2d0*/  UIADD3 UR34, -UR7, URZ, URZ ;  /* 0x0000003f07227290 */ /* 0x000fe2000fffe13f */
[----:B------:R-:W-:Y:S01]  /*d2e0*/  IADD3 R13, P5, R16, 0x4020, RZ ;  /* 0x00004020100d7810 */ /* 0x000fe20007fbe0ff */
[----:B------:R-:W-:Y:S01]  /*d2f0*/  USHF.R.S32.HI UR4, URZ, 0x1f, UR35 ;  /* 0x0000001f3f047899 */ /* 0x000fe20008011423 */
[----:B------:R-:W-:Y:S01]  /*d300*/  SHF.R.U64 R20, R20, 0x3, RZ ;  /* 0x0000000314147819 */ /* 0x000fe200000012ff */
[----:B------:R-:W-:Y:S01]  /*d310*/  USHF.R.S32.HI UR7, URZ, 0x1f, UR36 ;  /* 0x0000001f3f077899 */ /* 0x000fe20008011424 */
[----:B------:R-:W-:Y:S01]  /*d320*/  LOP3.LUT R10, R11, 0x380, RZ, 0xc0, !PT ;  /* 0x000003800b0a7812 */ /* 0x000fe200078ec0ff */
[----:B------:R-:W-:Y:S01]  /*d330*/  UIMAD UR34, UR5, UR34, UR6 ;  /* 0x00000022052272a4 */ /* 0x000fe2000f8e0206 */
[----:B------:R-:W-:Y:S01]  /*d340*/  LOP3.LUT R12, R13, 0x380, RZ, 0xc0, !PT ;  /* 0x000003800d0c7812 */ /* 0x000fe200078ec0ff */
[----:B------:R-:W-:Y:S01]  /*d350*/  UIMAD UR6, UR4, UR8, URZ ;  /* 0x00000008040672a4 */ /* 0x000fe2000f8e023f */
[----:B------:R-:W-:Y:S01]  /*d360*/  LOP3.LUT R20, R20, R21, RZ, 0x3c, !PT ;  /* 0x0000001514147212 */ /* 0x000fe200078e3cff */
[----:B------:R-:W-:Y:S01]  /*d370*/  USHF.L.U32 UR34, UR34, 0x7, URZ ;  /* 0x0000000722227899 */ /* 0x000fe2000800063f */
[----:B------:R-:W-:Y:S01]  /*d380*/  SHF.R.U64 R10, R10, 0x3, RZ ;  /* 0x000000030a0a7819 */ /* 0x000fe200000012ff */
[----:B------:R-:W-:Y:S01]  /*d390*/  UIMAD.WIDE.U32 UR4, UR35, UR8, URZ ;  /* 0x00000008230472a5 */ /* 0x000fe2000f8e003f */
[----:B------:R-:W-:Y:S01]  /*d3a0*/  IMAD.X R21, RZ, RZ, R17, P2 ;  /* 0x000000ffff157224 */ /* 0x000fe200010e0611 */
[----:B------:R-:W-:Y:S01]  /*d3b0*/  UIMAD UR6, UR35, UR9, UR6 ;  /* 0x00000009230672a4 */ /* 0x000fe2000f8e0206 */
[----:B------:R-:W-:-:S02]  /*d3c0*/  SHF.R.U64 R12, R12, 0x3, RZ ;  /* 0x000000030c0c7819 */ /* 0x000fc400000012ff */
[----:B------:R-:W-:Y:S01]  /*d3d0*/  LOP3.LUT R10, R10, R11, RZ, 0x3c, !PT ;  /* 0x0000000b0a0a7212 */ /* 0x000fe200078e3cff */
[----:B------:R-:W-:Y:S01]  /*d3e0*/  UIADD3 UR6, UR5, UR6, URZ ;  /* 0x0000000605067290 */ /* 0x000fe2000fffe03f */
[----:B------:R-:W-:Y:S01]  /*d3f0*/  LOP3.LUT R12, R12, R13, RZ, 0x3c, !PT ;  /* 0x0000000d0c0c7212 */ /* 0x000fe200078e3cff */
[--C-:B------:R-:W-:Y:S01]  /*d400*/  IMAD.X R11, RZ, RZ, R17.reuse, P4 ;  /* 0x000000ffff0b7224 */ /* 0x100fe200020e0611 */
[----:B------:R-:W-:Y:S01]  /*d410*/  F2FP.BF16.F32.PACK_AB R64, R65, R64 ;  /* 0x000000404140723e */ /* 0x000fe200000010ff */
[----:B------:R-:W-:Y:S01]  /*d420*/  IMAD.X R13, RZ, RZ, R17, P5 ;  /* 0x000000ffff0d7224 */ /* 0x000fe200028e0611 */
[----:B------:R-:W-:Y:S02]  /*d430*/  F2FP.BF16.F32.PACK_AB R65, R67, R66 ;  /* 0x000000424341723e */ /* 0x000fe400000010ff */
[----:B------:R-:W-:Y:S02]  /*d440*/  MOV R19, R10 ;  /* 0x0000000a00137202 */ /* 0x000fe40000000f00 */
        /* <DEDUP_REMOVED lines=8> */
[----:B------:R-:W-:Y:S02]  /*d4d0*/  F2FP.BF16.F32.PACK_AB R75, R79, R78 ;  /* 0x0000004e4f4b723e */ /* 0x000fe400000010ff */
[----:B------:R-:W-:Y:S02]  /*d4e0*/  F2FP.BF16.F32.PACK_AB R81, R83, R82 ;  /* 0x000000525351723e */ /* 0x000fe400000010ff */
[----:B------:R-:W-:Y:S02]  /*d4f0*/  F2FP.BF16.F32.PACK_AB R82, R85, R84 ;  /* 0x000000545552723e */ /* 0x000fe400000010ff */
[----:B------:R-:W-:Y:S02]  /*d500*/  F2FP.BF16.F32.PACK_AB R83, R87, R86 ;  /* 0x000000565753723e */ /* 0x000fe400000010ff */
[----:B------:R-:W-:-:S02]  /*d510*/  R2UR UR10, R220 ;  /* 0x00000000dc0a72ca */ /* 0x000fc400000e0000 */
[----:B--2---:R-:W-:-:S04]  /*d520*/  @P3 PRMT R3, R9, 0x654, R3 ;  /* 0x0000065409033816 */ /* 0x004fc80000000003 */
[----:B------:R1:W-:Y:S01]  /*d530*/  @P3 SYNCS.ARRIVE.TRANS64.RED.A1T0 RZ, [R3+URZ], RZ ;  /* 0x000000ff03ff39a7 */ /* 0x0003e2000810043f */
[----:B------:R-:W-:Y:S01]  /*d540*/  BAR.SYNC.DEFER_BLOCKING 0x1, 0x100 ;  /* 0x0044000000007b1d */ /* 0x000fe20000010000 */
[----:B------:R-:W-:-:S04]  /*d550*/  IADD3 R9, P3, R16, 0x4060, RZ ;  /* 0x0000406010097810 */ /* 0x000fc80007f7e0ff */
[----:B------:R-:W-:Y:S02]  /*d560*/  LOP3.LUT R7, R9, 0x380, RZ, 0xc0, !PT ;  /* 0x0000038009077812 */ /* 0x000fe400078ec0ff */
[----:B-1----:R-:W-:Y:S02]  /*d570*/  MOV R3, R4 ;  /* 0x0000000400037202 */ /* 0x002fe40000000f00 */
[----:B------:R-:W-:Y:S01]  /*d580*/  F2FP.BF16.F32.PACK_AB R5, R27, R8 ;  /* 0x000000081b05723e */ /* 0x000fe200000010ff */
[----:B------:R-:W-:Y:S01]  /*d590*/  IMAD.X R27, RZ, RZ, R17, P0 ;  /* 0x000000ffff1b7224 */ /* 0x000fe200000e0611 */
[----:B------:R-:W-:Y:S02]  /*d5a0*/  F2FP.BF16.F32.PACK_AB R4, R25, R6 ;  /* 0x000000061904723e */ /* 0x000fe400000010ff */
[----:B------:R-:W-:Y:S02]  /*d5b0*/  IADD3.X R25, RZ, R17, RZ, P1, !PT ;  /* 0x00000011ff197210 */ /* 0x000fe40000ffe4ff */
[----:B------:R-:W-:-:S02]  /*d5c0*/  F2FP.BF16.F32.PACK_AB R6, R29, R28 ;  /* 0x0000001c1d06723e */ /* 0x000fc400000010ff */
[----:B------:R-:W-:Y:S02]  /*d5d0*/  MOV R28, R26 ;  /* 0x0000001a001c7202 */ /* 0x000fe40000000f00 */
[----:B------:R-:W-:Y:S02]  /*d5e0*/  MOV R27, R24 ;  /* 0x00000018001b7202 */ /* 0x000fe40000000f00 */
[----:B------:R-:W-:Y:S02]  /*d5f0*/  MOV R25, R14 ;  /* 0x0000000e00197202 */ /* 0x000fe40000000f00 */
[----:B------:R-:W1:Y:S01]  /*d600*/  LDC.64 R14, c[0x0][0xb78] ;  /* 0x0002de00ff0e7b82 */ /* 0x000e620000000a00 */
[----:B------:R-:W-:Y:S02]  /*d610*/  SHF.R.U64 R8, R7, 0x3, RZ ;  /* 0x0000000307087819 */ /* 0x000fe400000012ff */
[----:B------:R-:W-:Y:S01]  /*d620*/  F2FP.BF16.F32.PACK_AB R7, R31, R30 ;  /* 0x0000001e1f07723e */ /* 0x000fe200000010ff */
[----:B------:R-:W-:Y:S01]  /*d630*/  VIADD R31, R227, UR34 ;  /* 0x00000022e31f7c36 */ /* 0x000fe20008000000 */
[----:B------:R-:W-:Y:S01]  /*d640*/  LOP3.LUT R8, R8, R9, RZ, 0x3c, !PT ;  /* 0x0000000908087212 */ /* 0x000fe200078e3cff */
[----:B------:R-:W-:Y:S01]  /*d650*/  IMAD.X R9, RZ, RZ, R17, P3 ;  /* 0x000000ffff097224 */ /* 0x000fe200018e0611 */
[----:B------:R-:W-:Y:S01]  /*d660*/  MOV R26, R20 ;  /* 0x00000014001a7202 */ /* 0x000fe20000000f00 */
[----:B------:R2:W-:Y:S01]  /*d670*/  STSM.16.M88.4 [R3], R4 ;  /* 0x0000000403007844 */ /* 0x0005e20000000200 */
[----:B------:R-:W-:Y:S01]  /*d680*/  LOP3.LUT P0, RZ, R222, 0x3, RZ, 0xc0, !PT ;  /* 0x00000003deff7812 */ /* 0x000fe2000780c0ff */
[----:B------:R-:W-:Y:S01]  /*d690*/  IMAD.U32 R21, RZ, RZ, UR5 ;  /* 0x00000005ff157e24 */ /* 0x000fe2000f8e00ff */
[----:B------:R-:W-:Y:S01]  /*d6a0*/  MOV R20, UR4 ;  /* 0x0000000400147c02 */ /* 0x000fe20008000f00 */
[----:B------:R-:W-:Y:S01]  /*d6b0*/  IMAD.U32 R21, RZ, RZ, UR6 ;  /* 0x00000006ff157e24 */ /* 0x000fe2000f8e00ff */
[----:B------:R-:W-:Y:S01]  /*d6c0*/  ULDC UR4, c[0x0][0xa88] ;  /* 0x0002a20000047ab9 */ /* 0x000fe20000000800 */
[----:B------:R-:W-:-:S02]  /*d6d0*/  MOV R24, R12 ;  /* 0x0000000c00187202 */ /* 0x000fc40000000f00 */
[----:B------:R-:W-:Y:S02]  /*d6e0*/  F2FP.BF16.F32.PACK_AB R12, R49, R48 ;  /* 0x00000030310c723e */ /* 0x000fe400000010ff */
[----:B------:R-:W-:Y:S02]  /*d6f0*/  F2FP.BF16.F32.PACK_AB R13, R51, R50 ;  /* 0x00000032330d723e */ /* 0x000fe400000010ff */
[----:B------:R-:W-:Y:S02]  /*d700*/  SHF.R.S32.HI R29, RZ, 0x1f, R31 ;  /* 0x0000001fff1d7819 */ /* 0x000fe4000001141f */
[----:B--2---:R-:W-:Y:S01]  /*d710*/  MOV R3, R8 ;  /* 0x0000000800037202 */ /* 0x004fe20000000f00 */
[----:B------:R-:W-:Y:S01]  /*d720*/  VIADD R9, R31, 0x8 ;  /* 0x000000081f097836 */ /* 0x000fe20000000000 */
[----:B------:R-:W-:Y:S01]  /*d730*/  F2FP.BF16.F32.PACK_AB R4, R33, R32 ;  /* 0x000000202104723e */ /* 0x000fe200000010ff */
[C---:B-1----:R-:W-:Y:S01]  /*d740*/  IMAD R8, R14.reuse, UR7, RZ ;  /* 0x000000070e087c24 */ /* 0x042fe2000f8e02ff */
[----:B------:R-:W-:Y:S01]  /*d750*/  F2FP.BF16.F32.PACK_AB R5, R35, R34 ;  /* 0x000000222305723e */ /* 0x000fe200000010ff */
[----:B------:R-:W-:Y:S01]  /*d760*/  IMAD.WIDE.U32 R20, R14, UR36, R20 ;  /* 0x000000240e147c25 */ /* 0x000fe2000f8e0014 */
[----:B------:R-:W-:-:S02]  /*d770*/  F2FP.BF16.F32.PACK_AB R6, R37, R36 ;  /* 0x000000242506723e */ /* 0x000fc400000010ff */
[----:B------:R-:W-:Y:S01]  /*d780*/  F2FP.BF16.F32.PACK_AB R7, R39, R38 ;  /* 0x000000262707723e */ /* 0x000fe200000010ff */
[----:B------:R-:W-:Y:S01]  /*d790*/  IMAD R30, R15, UR36, R8 ;  /* 0x000000240f1e7c24 */ /* 0x000fe2000f8e0208 */
[----:B------:R-:W-:Y:S02]  /*d7a0*/  ISETP.GE.OR P1, PT, R9, UR4, P0 ;  /* 0x0000000409007c0c */ /* 0x000fe40008726670 */
[----:B------:R-:W-:Y:S01]  /*d7b0*/  F2FP.BF16.F32.PACK_AB R8, R41, R40 ;  /* 0x000000282908723e */ /* 0x000fe200000010ff */
[----:B------:R1:W-:Y:S01]  /*d7c0*/  STSM.16.M88.4 [R28], R4 ;  /* 0x000000041c007844 */ /* 0x0003e20000000200 */
[----:B------:R-:W-:Y:S02]  /*d7d0*/  F2FP.BF16.F32.PACK_AB R9, R43, R42 ;  /* 0x0000002a2b09723e */ /* 0x000fe400000010ff */
[----:B------:R-:W-:Y:S02]  /*d7e0*/  F2FP.BF16.F32.PACK_AB R14, R53, R52 ;  /* 0x00000034350e723e */ /* 0x000fe400000010ff */
[----:B------:R-:W-:Y:S01]  /*d7f0*/  F2FP.BF16.F32.PACK_AB R15, R55, R54 ;  /* 0x00000036370f723e */ /* 0x000fe200000010ff */
[----:B------:R-:W-:Y:S01]  /*d800*/  STSM.16.M88.4 [R27], R8 ;  /* 0x000000081b007844 */ /* 0x000fe20000000200 */
[----:B------:R-:W-:-:S02]  /*d810*/  IADD3 R20, P2, R31, R20, RZ ;  /* 0x000000141f147210 */ /* 0x000fc40007f5e0ff */
[----:B------:R-:W-:Y:S01]  /*d820*/  ISETP.GE.OR P0, PT, R31, UR4, P0 ;  /* 0x000000041f007c0c */ /* 0x000fe20008706670 */
[----:B------:R-:W-:Y:S01]  /*d830*/  STSM.16.M88.4 [R26], R12 ;  /* 0x0000000c1a007844 */ /* 0x000fe20000000200 */
[----:B------:R-:W-:Y:S01]  /*d840*/  ULDC.64 UR4, c[0x0][0xb40] ;  /* 0x0002d00000047ab9 */ /* 0x000fe20000000a00 */
[----:B------:R-:W-:Y:S02]  /*d850*/  IADD3.X R29, R29, R21, R30, P2, !PT ;  /* 0x000000151d1d7210 */ /* 0x000fe400017fe41e */
[----:B-1----:R-:W-:Y:S02]  /*d860*/  F2FP.BF16.F32.PACK_AB R4, R57, R56 ;  /* 0x000000383904723e */ /* 0x002fe400000010ff */
[----:B------:R-:W-:Y:S02]  /*d870*/  F2FP.BF16.F32.PACK_AB R5, R59, R58 ;  /* 0x0000003a3b05723e */ /* 0x000fe400000010ff */
[----:B------:R-:W-:Y:S02]  /*d880*/  F2FP.BF16.F32.PACK_AB R6, R61, R60 ;  /* 0x0000003c3d06723e */ /* 0x000fe400000010ff */
[----:B------:R-:W-:-:S05]  /*d890*/  F2FP.BF16.F32.PACK_AB R7, R63, R62 ;  /* 0x0000003e3f07723e */ /* 0x000fca00000010ff */
[----:B------:R1:W-:Y:S04]  /*d8a0*/  STSM.16.M88.4 [R25], R4 ;  /* 0x0000000419007844 */ /* 0x0003e80000000200 */
[----:B------:R-:W-:Y:S04]  /*d8b0*/  STSM.16.M88.4 [R24], R64 ;  /* 0x0000004018007844 */ /* 0x000fe80000000200 */
[----:B------:R-:W-:Y:S04]  /*d8c0*/  STSM.16.M88.4 [R19], R72 ;  /* 0x0000004813007844 */ /* 0x000fe80000000200 */
[----:B------:R-:W-:Y:S01]  /*d8d0*/  STSM.16.M88.4 [R3], R80 ;  /* 0x0000005003007844 */ /* 0x000fe20000000200 */
[----:B------:R-:W-:Y:S01]  /*d8e0*/  @!PT LDS RZ, [RZ] ;  /* 0x00000000fffff984 */ /* 0x000fe20000000800 */
[----:B------:R-:W-:Y:S01]  /*d8f0*/  @!PT LDS RZ, [RZ] ;  /* 0x00000000fffff984 */ /* 0x000fe20000000800 */
[----:B------:R-:W-:Y:S01]  /*d900*/  @!PT LDS RZ, [RZ] ;  /* 0x00000000fffff984 */ /* 0x000fe20000000800 */
[----:B------:R-:W-:Y:S01]  /*d910*/  @!PT LDS RZ, [RZ] ;  /* 0x00000000fffff984 */ /* 0x000fe20000000800 */
[----:B------:R2:W-:Y:S06]  /*d920*/  MEMBAR.ALL.CTA ;  /* 0x0000000000007992 */ /* 0x0005ec0000008000 */
[----:B--2---:R-:W2:Y:S02]  /*d930*/  FENCE.VIEW.ASYNC.S ;  /* 0x00000000000073c6 */ /* 0x004ea40000000000 */
[----:B--2---:R-:W-:Y:S06]  /*d940*/  BAR.ARV 0x1, 0x120 ;  /* 0x0044800000007b1d */ /* 0x004fec0000002000 */
[C---:B-1----:R-:W-:Y:S01]  /*d950*/  LEA R4, P2, R20.reuse, UR4, 0x2 ;  /* 0x0000000414047c11 */ /* 0x042fe2000f8410ff */
[----:B------:R-:W-:Y:S01]  /*d960*/  ULDC UR4, c[0x0][0xc] ;  /* 0x0000030000047ab9 */ /* 0x000fe20000000800 */
[----:B------:R-:W1:Y:S01]  /*d970*/  SHFL.IDX PT, R6, R226, RZ, 0x1f ;  /* 0x00001fffe2067589 */ /* 0x000e6200000e0000 */
[----:B------:R-:W-:Y:S01]  /*d980*/  UIADD3 UR10, UR4, UR10, URZ ;  /* 0x0000000a040a7290 */ /* 0x000fe2000fffe03f */
[----:B------:R-:W-:-:S05]  /*d990*/  LEA.HI.X R5, R20, UR5, R29, 0x2, P2 ;  /* 0x0000000514057c11 */ /* 0x000fca00090f141d */
[----:B------:R2:W-:Y:S01]  /*d9a0*/  @!P0 STG.E desc[UR12][R4.64], R2 ;  /* 0x0000000204008986 */ /* 0x0005e2000c10190c */
[----:B------:R-:W-:-:S03]  /*d9b0*/  IMAD.U32 R220, RZ, RZ, UR10 ;  /* 0x0000000affdc7e24 */ /* 0x000fc6000f8e00ff */
[----:B------:R2:W-:Y:S01]  /*d9c0*/  @!P1 STG.E desc[UR12][R4.64+0x20], R0 ;  /* 0x0000200004009986 */ /* 0x0005e2000c10190c */
[----:B-1----:R-:W-:-:S13]  /*d9d0*/  ISETP.NE.AND P0, PT, R6, 0x7, PT ;  /* 0x000000070600780c */ /* 0x002fda0003f05270 */
[----:B--2---:R-:W-:Y:S05]  /*d9e0*/  @P0 BRA `(.L_x_152) ;  /* 0x0000000000640947 */ /* 0x004fea0003800000 */
        /* <DEDUP_REMOVED lines=11> */
[----:B------:R-:W-:Y:S01]  /*daa0*/  UMOV UR7, 0x40 ;  /* 0x0000004000077882 */ /* 0x000fe20000000000 */
[----:B------:R-:W-:-:S05]  /*dab0*/  UMOV UR8, 0x1 ;  /* 0x0000000100087882 */ /* 0x000fca0000000000 */
[----:B------:R1:W-:Y:S02]  /*dac0*/  UTMASTG.5D [UR32], [UR4] ;  /* 0x00000020040073b5 */ /* 0x0003e40008020000 */
[----:B-1----:R-:W-:Y:S01]  /*dad0*/  UMOV UR32, UR6 ;  /* 0x0000000600207c82 */ /* 0x002fe20008000000 */
[----:B------:R-:W-:Y:S01]  /*dae0*/  UMOV UR33, UR7 ;  /* 0x0000000700217c82 */ /* 0x000fe20008000000 */
[----:B------:R-:W-:Y:S01]  /*daf0*/  UIADD3 UR6, UR39, 0x34820, URZ ;  /* 0x0003482027067890 */ /* 0x000fe2000fffe03f */
[----:B------:R1:W-:Y:S03]  /*db00*/  UTMASTG.5D [UR32], [UR4] ;  /* 0x00000020040073b5 */ /* 0x0003e60008020000 */
[----:B------:R-:W-:Y:S02]  /*db10*/  UPRMT UR7, URZ, 0x654, UR6 ;  /* 0x000006543f077896 */ /* 0x000fe40008000006 */
[----:B------:R-:W-:Y:S01]  /*db20*/  UPRMT UR6, UR8, 0x654, UR6 ;  /* 0x0000065408067896 */ /* 0x000fe20008000006 */
[----:B------:R0:W-:Y:S01]  /*db30*/  UTMACMDFLUSH ;  /* 0x00000000000079b7 */ /* 0x0001e20000000000 */
[----:B------:R-:W-:-:S05]  /*db40*/  DEPBAR.LE SB0, 0x0 ;  /* 0x000080000000791a */ /* 0x000fca0000000000 */
[----:B------:R-:W-:Y:S02]  /*db50*/  SYNCS.ARRIVE.TRANS64.RED.A1T0 RZ, [UR7], RZ ;  /* 0x000000ffffff79a7 */ /* 0x000fe40008100407 */
[----:B-1----:R-:W-:Y:S03]  /*db60*/  SYNCS.ARRIVE.TRANS64.RED.A1T0 RZ, [UR6], RZ ;  /* 0x000000ffffff79a7 */ /* 0x002fe60008100406 */
.L_x_153:
[----:B------:R-:W-:Y:S05]  /*db70*/  BSYNC B0 ;  /* 0x0000000000007941 */ /* 0x000fea0003800000 */
.L_x_152:
[----:B------:R-:W1:Y:S01]  /*db80*/  LDC R0, c[0x0][0xda4] ;  /* 0x00036900ff007b82 */ /* 0x000e620000000800 */
[----:B------:R-:W-:Y:S01]  /*db90*/  R2UR UR5, R220 ;  /* 0x00000000dc0572ca */ /* 0x000fe200000e0000 */
[----:B------:R-:W-:Y:S01]  /*dba0*/  UIADD3 UR38, UR38, 0x1, URZ ;  /* 0x0000000126267890 */ /* 0x000fe2000fffe03f */
[----:B------:R-:W-:-:S03]  /*dbb0*/  VIADD R221, R221, 0x1 ;  /* 0x00000001dddd7836 */ /* 0x000fc60000000000 */
[----:B------:R-:W-:-:S04]  /*dbc0*/  UISETP.NE.AND UP0, UPT, UR38, 0x2, UPT ;  /* 0x000000022600788c */ /* 0x000fc8000bf05270 */
[----:B------:R-:W-:Y:S02]  /*dbd0*/  USEL UR4, URZ, 0x1, UP0 ;  /* 0x000000013f047887 */ /* 0x000fe40008000000 */
[----:B------:R-:W-:Y:S02]  /*dbe0*/  USEL UR38, UR38, URZ, UP0 ;  /* 0x0000003f26267287 */ /* 0x000fe40008000000 */
[----:B------:R-:W-:Y:S01]  /*dbf0*/  ULOP3.LUT UR61, UR61, UR4, URZ, 0x3c, !UPT ;  /* 0x000000043d3d7292 */ /* 0x000fe2000f8e3c3f */
[----:B-1----:R-:W-:-:S13]  /*dc00*/  ISETP.LE.AND P0, PT, R0, UR5, PT ;  /* 0x0000000500007c0c */ /* 0x002fda000bf03270 */
[----:B------:R-:W-:Y:S05]  /*dc10*/  @!P0 BRA `(.L_x_154) ;  /* 0xffffff3400b08947 */ /* 0x000fea000383ffff */
[----:B------:R-:W-:Y:S05]  /*dc20*/  EXIT ;  /* 0x000000000000794d */ /* 0x000fea0003800000 */
.L_x_126:
        /* <DEDUP_REMOVED lines=13> */
[----:B------:R-:W2:Y:S01]  /*dd00*/  LDL R3, [R1+0x1c] ;  /* 0x00001c0001037983 */ /* 0x000ea20000100800 */
[----:B------:R-:W1:Y:S01]  /*dd10*/  S2R R4, SR_TID.X ;  /* 0x0000000000047919 */ /* 0x000e620000002100 */
[----:B------:R-:W3:Y:S02]  /*dd20*/  S2UR UR4, SR_CTAID.X ;  /* 0x00000000000479c3 */ /* 0x000ee40000002500 */
[----:B---3--:R-:W-:Y:S01]  /*dd30*/  IMAD.U32 R2, RZ, RZ, UR4 ;  /* 0x00000004ff027e24 */ /* 0x008fe2000f8e00ff */
[----:B-1----:R-:W-:-:S05]  /*dd40*/  LOP3.LUT P0, R0, R4, 0x1f, RZ, 0xc0, !PT ;  /* 0x0000001f04007812 */ /* 0x002fca000780c0ff */
[----:B------:R2:W-:Y:S04]  /*dd50*/  STL [R1+0x28], R0 ;  /* 0x0000280001007387 */ /* 0x0005e80000100800 */
[----:B------:R1:W-:Y:S01]  /*dd60*/  STL [R1+0x18], R2 ;  /* 0x0000180201007387 */ /* 0x0003e20000100800 */
[----:B------:R-:W-:-:S04]  /*dd70*/  LOP3.LUT P1, RZ, R4, 0x7f, RZ, 0xc0, !PT ;  /* 0x0000007f04ff7812 */ /* 0x000fc8000782c0ff */
[----:B------:R-:W-:Y:S01]  /*dd80*/  PLOP3.LUT P0, PT, P0, P1, PT, 0x8a, 0x0 ;  /* 0x000000000000781c */ /* 0x000fe20000703172 */
[----:B------:R-:W-:Y:S02]  /*dd90*/  IMAD.MOV.U32 R16, RZ, RZ, RZ ;  /* 0x000000ffff107224 */ /* 0x000fe400078e00ff */
[----:B------:R-:W-:Y:S01]  /*dda0*/  IMAD.MOV.U32 R17, RZ, RZ, 0x1 ;  /* 0x00000001ff117424 */ /* 0x000fe200078e00ff */
[----:B------:R-:W-:Y:S01]  /*ddb0*/  P2R R19, PR, RZ, 0x1 ;  /* 0x00000001ff137803 */ /* 0x000fe20000000000 */
[----:B------:R-:W-:Y:S01]  /*ddc0*/  ULDC.64 UR36, c[0x0][0x198] ;  /* 0x0000660000247ab9 */ /* 0x000fe20000000a00 */
[----:B------:R-:W-:Y:S01]  /*ddd0*/  ULDC UR38, c[0x0][0xc] ;  /* 0x0000030000267ab9 */ /* 0x000fe20000000800 */
[----:B--2---:R-:W-:-:S05]  /*dde0*/  LOP3.LUT R0, R3, 0x2, RZ, 0xfc, !PT ;  /* 0x0000000203007812 */ /* 0x004fca00078efcff */
[----:B------:R1:W-:Y:S04]  /*ddf0*/  STL [R1+0xc], R0 ;  /* 0x00000c0001007387 */ /* 0x0003e80000100800 */
[----:B------:R1:W-:Y:S02]  /*de00*/  STL [R1+0x24], RZ ;  /* 0x000024ff01007387 */ /* 0x0003e40000100800 */
.L_x_206:
        /* <DEDUP_REMOVED lines=14> */
[----:B--2---:R-:W-:-:S04]  /*def0*/  @P0 IMAD.HI.U32 R2, R4, R2, RZ ;  /* 0x0000000204020227 */ /* 0x004fc800078e00ff */
[----:B------:R-:W-:Y:S01]  /*df00*/  IMAD.MOV.U32 R6, RZ, RZ, R4 ;  /* 0x000000ffff067224 */ /* 0x000fe200078e0004 */
[----:B----4-:R-:W-:Y:S01]  /*df10*/  @P0 SHF.R.U32.HI R6, RZ, R3, R2 ;  /* 0x00000003ff060219 */ /* 0x010fe20000011602 */
[----:B------:R-:W1:Y:S04]  /*df20*/  LDC R4, c[0x0][0x2e0] ;  /* 0x0000b800ff047b82 */ /* 0x000e680000000800 */
[----:B------:R-:W-:Y:S01]  /*df30*/  IMAD.MOV.U32 R7, RZ, RZ, R6 ;  /* 0x000000ffff077224 */ /* 0x000fe200078e0006 */
[----:B------:R2:W-:Y:S03]  /*df40*/  STL [R1+0x10], R6 ;  /* 0x0000100601007387 */ /* 0x0005e60000100800 */
[----:B------:R-:W4:Y:S01]  /*df50*/  @P1 LDC.64 R2, c[0x0][0xdb8] ;  /* 0x00036e00ff021b82 */ /* 0x000f220000000a00 */
[----:B-1----:R-:W-:-:S02]  /*df60*/  IMAD R9, R4, UR4, RZ ;  /* 0x0000000404097c24 */ /* 0x002fc4000f8e02ff */
[----:B----4-:R-:W-:-:S05]  /*df70*/  @P1 IMAD.HI.U32 R2, R6, R2, RZ ;  /* 0x0000000206021227 */ /* 0x010fca00078e00ff */
[----:B------:R-:W-:Y:S02]  /*df80*/  @P1 SHF.R.U32.HI R7, RZ, R3, R2 ;  /* 0x00000003ff071219 */ /* 0x000fe40000011602 */
[----:B------:R-:W-:-:S03]  /*df90*/  MOV R2, 0x400 ;  /* 0x0000040000027802 */ /* 0x000fc60000000f00 */
[----:B------:R-:W-:Y:S01]  /*dfa0*/  IMAD.MOV R3, RZ, RZ, -R7 ;  /* 0x000000ffff037224 */ /* 0x000fe200078e0a07 */
[----:B---3--:R-:W-:Y:S01]  /*dfb0*/  LEA R8, R5, R2, 0x18 ;  /* 0x0000000205087211 */ /* 0x008fe200078ec0ff */
[----:B------:R2:W-:Y:S01]  /*dfc0*/  STL [R1], R7 ;  /* 0x0000000701007387 */ /* 0x0005e20000100800 */
[----:B------:R-:W-:-:S03]  /*dfd0*/  IADD3 R2, R9, 0xaf, RZ ;  /* 0x000000af09027810 */ /* 0x000fc60007ffe0ff */
[----:B------:R-:W-:Y:S01]  /*dfe0*/  VIADD R4, R8, 0x1e400 ;  /* 0x0001e40008047836 */ /* 0x000fe20000000000 */
[----:B------:R2:W-:Y:S01]  /*dff0*/  STL [R1+0x20], R9 ;  /* 0x0000200901007387 */ /* 0x0005e20000100800 */
[----:B------:R-:W-:-:S03]  /*e000*/  IMAD.HI R2, R2, 0x2e8ba2e9, RZ ;  /* 0x2e8ba2e902027827 */ /* 0x000fc600078e02ff */
[----:B------:R-:W-:Y:S01]  /*e010*/  LOP3.LUT P0, RZ, R4, 0x3ff, RZ, 0xc0, !PT ;  /* 0x000003ff04ff7812 */ /* 0x000fe2000780c0ff */
[----:B------:R-:W-:Y:S01]  /*e020*/  IMAD R4, R0, R3, R6 ;  /* 0x0000000300047224 */ /* 0x000fe200078e0206 */
[----:B------:R-:W-:Y:S01]  /*e030*/  SHF.R.U32.HI R3, RZ, 0x1f, R2 ;  /* 0x0000001fff037819 */ /* 0x000fe20000011602 */
[----:B------:R2:W-:Y:S03]  /*e040*/  STL [R1+0x8], R8 ;  /* 0x0000080801007387 */ /* 0x0005e60000100800 */
[----:B------:R-:W-:Y:S01]  /*e050*/  LEA.HI.SX32 R0, R2, R3, 0x1b ;  /* 0x0000000302007211 */ /* 0x000fe200078fdaff */
[----:B------:R2:W-:Y:S04]  /*e060*/  STL [R1+0x4], R4 ;  /* 0x0000040401007387 */ /* 0x0005e80000100800 */
[----:B------:R2:W-:Y:S02]  /*e070*/  STL [R1+0x14], R0 ;  /* 0x0000140001007387 */ /* 0x0005e40000100800 */
[----:B------:R-:W-:Y:S05]  /*e080*/  @!P0 BRA `(.L_x_156) ;  /* 0x0000000000408947 */ /* 0x000fea0003800000 */
[----:B------:R-:W-:Y:S01]  /*e090*/  MOV R2, 0x0 ;  /* 0x0000000000027802 */ /* 0x000fe20000000f00 */
[----:B------:R-:W-:Y:S01]  /*e0a0*/  ULDC.64 UR6, c[0x4][0xa0] ;  /* 0x0100280000067ab9 */ /* 0x000fe20000000a00 */
[----:B------:R-:W-:Y:S01]  /*e0b0*/  ULDC.64 UR8, c[0x4][0xa8] ;  /* 0x01002a0000087ab9 */ /* 0x000fe20000000a00 */
[----:B------:R-:W-:Y:S01]  /*e0c0*/  ULDC.64 UR4, c[0x4][0x28] ;  /* 0x01000a0000047ab9 */ /* 0x000fe20000000a00 */
[----:B--2---:R-:W-:Y:S01]  /*e0d0*/  IMAD.U32 R4, RZ, RZ, UR6 ;  /* 0x00000006ff047e24 */ /* 0x004fe2000f8e00ff */
[----:B------:R-:W-:Y:S01]  /*e0e0*/  MOV R10, UR4 ;  /* 0x00000004000a7c02 */ /* 0x000fe20008000f00 */
[----:B------:R-:W1:Y:S01]  /*e0f0*/  LDC.64 R2, c[0x4][R2] ;  /* 0x0100000002027b82 */ /* 0x000e620000000a00 */
[----:B------:R-:W-:Y:S02]  /*e100*/  IMAD.U32 R5, RZ, RZ, UR7 ;  /* 0x00000007ff057e24 */ /* 0x000fe4000f8e00ff */
[----:B------:R-:W-:Y:S02]  /*e110*/  IMAD.U32 R6, RZ, RZ, UR8 ;  /* 0x00000008ff067e24 */ /* 0x000fe4000f8e00ff */
[----:B------:R-:W-:-:S02]  /*e120*/  IMAD.U32 R7, RZ, RZ, UR9 ;  /* 0x00000009ff077e24 */ /* 0x000fc4000f8e00ff */
[----:B------:R-:W-:Y:S02]  /*e130*/  IMAD.U32 R11, RZ, RZ, UR5 ;  /* 0x00000005ff0b7e24 */ /* 0x000fe4000f8e00ff */
[----:B------:R-:W-:Y:S02]  /*e140*/  IMAD.MOV.U32 R8, RZ, RZ, 0x70 ;  /* 0x00000070ff087424 */ /* 0x000fe400078e00ff */
[----:B------:R-:W-:Y:S02]  /*e150*/  IMAD.MOV.U32 R12, RZ, RZ, 0x1 ;  /* 0x00000001ff0c7424 */ /* 0x000fe400078e00ff */
[----:B------:R-:W-:-:S07]  /*e160*/  IMAD.MOV.U32 R13, RZ, RZ, RZ ;  /* 0x000000ffff0d7224 */ /* 0x000fce00078e00ff */
[----:B------:R-:W-:-:S07]  /*e170*/  LEPC R20, `(.L_x_156) ;  /* 0x000000001014794e */ /* 0x000fce0000000000 */
[----:B-1----:R-:W-:Y:S05]  /*e180*/  CALL.ABS.NOINC R2 ;  /* 0x0000000002007343 */ /* 0x002fea0003c00000 */
.L_x_156:
[----:B------:R-:W2:Y:S02]  /*e190*/  LDL R2, [R1+0x8] ;  /* 0x0000080001027983 */ /* 0x000ea40000100800 */
[----:B--2---:R-:W-:-:S05]  /*e1a0*/  VIADD R0, R2, 0x400 ;  /* 0x0000040002007836 */ /* 0x004fca0000000000 */
        /* <DEDUP_REMOVED lines=10> */
[----:B------:R-:W-:Y:S01]  /*e250*/  MOV R13, RZ ;  /* 0x000000ff000d7202 */ /* 0x000fe20000000f00 */
[----:B------:R-:W-:Y:S02]  /*e260*/  IMAD.U32 R7, RZ, RZ, UR9 ;  /* 0x00000009ff077e24 */ /* 0x000fe4000f8e00ff */
[----:B------:R-:W-:-:S02]  /*e270*/  IMAD.U32 R10, RZ, RZ, UR4 ;  /* 0x00000004ff0a7e24 */ /* 0x000fc4000f8e00ff */
[----:B------:R-:W-:Y:S02]  /*e280*/  IMAD.U32 R11, RZ, RZ, UR5 ;  /* 0x00000005ff0b7e24 */ /* 0x000fe4000f8e00ff */
[----:B------:R-:W-:Y:S02]  /*e290*/  IMAD.MOV.U32 R8, RZ, RZ, 0x70 ;  /* 0x00000070ff087424 */ /* 0x000fe400078e00ff */
[----:B-1----:R-:W-:-:S07]  /*e2a0*/  IMAD.MOV.U32 R12, RZ, RZ, 0x1 ;  /* 0x00000001ff0c7424 */ /* 0x002fce00078e00ff */
[----:B------:R-:W-:-:S07]  /*e2b0*/  LEPC R20, `(.L_x_158) ;  /* 0x000000001014794e */ /* 0x000fce0000000000 */
[----:B--2---:R-:W-:Y:S05]  /*e2c0*/  CALL.ABS.NOINC R2 ;  /* 0x0000000002007343 */ /* 0x004fea0003c00000 */
.L_x_158:
[----:B------:R-:W-:Y:S01]  /*e2d0*/  MOV R2, 0x0 ;  /* 0x0000000000027802 */ /* 0x000fe20000000f00 */
[----:B------:R-:W-:Y:S01]  /*e2e0*/  ULDC.64 UR6, c[0x4][0xa0] ;  /* 0x0100280000067ab9 */ /* 0x000fe20000000a00 */
[----:B------:R-:W-:Y:S01]  /*e2f0*/  ULDC.64 UR8, c[0x4][0xa8] ;  /* 0x01002a0000087ab9 */ /* 0x000fe20000000a00 */
[----:B------:R-:W-:Y:S01]  /*e300*/  ULDC.64 UR4, c[0x4][0x38] ;  /* 0x01000e0000047ab9 */ /* 0x000fe20000000a00 */
[----:B------:R-:W-:Y:S01]  /*e310*/  IMAD.U32 R4, RZ, RZ, UR6 ;  /* 0x00000006ff047e24 */ /* 0x000fe2000f8e00ff */
[----:B------:R-:W-:Y:S01]  /*e320*/  MOV R8, 0x70 ;  /* 0x0000007000087802 */ /* 0x000fe20000000f00 */
[----:B------:R-:W1:Y:S01]  /*e330*/  LDC.64 R2, c[0x4][R2] ;  /* 0x0100000002027b82 */ /* 0x000e620000000a00 */
[----:B------:R-:W-:Y:S02]  /*e340*/  IMAD.U32 R5, RZ, RZ, UR7 ;  /* 0x00000007ff057e24 */ /* 0x000fe4000f8e00ff */
[----:B------:R-:W-:Y:S02]  /*e350*/  IMAD.U32 R6, RZ, RZ, UR8 ;  /* 0x00000008ff067e24 */ /* 0x000fe4000f8e00ff */
[----:B------:R-:W-:-:S02]  /*e360*/  IMAD.U32 R7, RZ, RZ, UR9 ;  /* 0x00000009ff077e24 */ /* 0x000fc4000f8e00ff */
[----:B------:R-:W-:Y:S02]  /*e370*/  IMAD.U32 R10, RZ, RZ, UR4 ;  /* 0x00000004ff0a7e24 */ /* 0x000fe4000f8e00ff */
[----:B------:R-:W-:Y:S02]  /*e380*/  IMAD.U32 R11, RZ, RZ, UR5 ;  /* 0x00000005ff0b7e24 */ /* 0x000fe4000f8e00ff */
[----:B------:R-:W-:Y:S02]  /*e390*/  IMAD.MOV.U32 R12, RZ, RZ, 0x1 ;  /* 0x00000001ff0c7424 */ /* 0x000fe400078e00ff */
[----:B------:R-:W-:-:S07]  /*e3a0*/  IMAD.MOV.U32 R13, RZ, RZ, RZ ;  /* 0x000000ffff0d7224 */ /* 0x000fce00078e00ff */
[----:B------:R-:W-:-:S07]  /*e3b0*/  LEPC R20, `(.L_x_157) ;  /* 0x000000001014794e */ /* 0x000fce0000000000 */
[----:B-1----:R-:W-:Y:S05]  /*e3c0*/  CALL.ABS.NOINC R2 ;  /* 0x0000000002007343 */ /* 0x002fea0003c00000 */
.L_x_157:
[----:B------:R-:W2:Y:S01]  /*e3d0*/  LDL R8, [R1+0x4] ;  /* 0x0000040001087983 */ /* 0x000ea20000100800 */
[----:B------:R-:W1:Y:S01]  /*e3e0*/  LDC R0, c[0x0][0x428] ;  /* 0x00010a00ff007b82 */ /* 0x000e620000000800 */
[----:B------:R-:W-:Y:S02]  /*e3f0*/  ULDC.64 UR4, c[0x0][0x9f8] ;  /* 0x00027e0000047ab9 */ /* 0x000fe40000000a00 */
[----:B------:R-:W3:Y:S04]  /*e400*/  LDL R6, [R1] ;  /* 0x0000000001067983 */ /* 0x000ee80000100800 */
[----:B------:R-:W4:Y:S01]  /*e410*/  LDL R7, [R1+0x28] ;  /* 0x0000280001077983 */ /* 0x000f220000100800 */
[----:B-1----:R-:W-:-:S03]  /*e420*/  ISETP.NE.AND P1, PT, R0, 0x1, PT ;  /* 0x000000010000780c */ /* 0x002fc60003f25270 */
[----:B------:R-:W4:Y:S01]  /*e430*/  LDL.LU R5, [R1+0x10] ;  /* 0x0000100001057983 */ /* 0x000f220000300800 */
[----:B------:R-:W-:Y:S01]  /*e440*/  ISETP.NE.U32.AND P0, PT, RZ, UR4, PT ;  /* 0x00000004ff007c0c */ /* 0x000fe2000bf05070 */
[----:B------:R-:W-:Y:S01]  /*e450*/  ULDC.64 UR6, c[0x0][0x208] ;  /* 0x0000820000067ab9 */ /* 0x000fe20000000a00 */
[----:B------:R-:W-:Y:S01]  /*e460*/  ULDC UR4, c[0x0][0xda8] ;  /* 0x00036a0000047ab9 */ /* 0x000fe20000000800 */
[----:B------:R-:W4:Y:S01]  /*e470*/  LDL R4, [R1+0x18] ;  /* 0x0000180001047983 */ /* 0x000f220000100800 */
[----:B------:R-:W-:-:S05]  /*e480*/  ISETP.NE.AND.EX P0, PT, RZ, UR5, PT, P0 ;  /* 0x00000005ff007c0c */ /* 0x000fca000bf05300 */
[----:B------:R-:W2:Y:S08]  /*e490*/  @P1 LDC R2, c[0x0][0x42c] ;  /* 0x00010b00ff021b82 */ /* 0x000eb00000000800 */
[----:B------:R-:W1:Y:S01]  /*e4a0*/  @P1 LDC R3, c[0x0][0x430] ;  /* 0x00010c00ff031b82 */ /* 0x000e620000000800 */
[----:B--2---:R-:W-:-:S04]  /*e4b0*/  @P1 IMAD.HI.U32 R2, R8, R2, RZ ;  /* 0x0000000208021227 */ /* 0x004fc800078e00ff */
[----:B------:R-:W-:Y:S01]  /*e4c0*/  IMAD.MOV.U32 R0, RZ, RZ, R8 ;  /* 0x000000ffff007224 */ /* 0x000fe200078e0008 */
[----:B-1----:R-:W-:Y:S02]  /*e4d0*/  @P1 SHF.R.U32.HI R0, RZ, R3, R2 ;  /* 0x00000003ff001219 */ /* 0x002fe40000011602 */
[----:B------:R-:W3:Y:S02]  /*e4e0*/  @P0 LDC.64 R2, c[0x0][0x9f8] ;  /* 0x00027e00ff020b82 */ /* 0x000ee40000000a00 */
[----:B---3--:R-:W-:-:S05]  /*e4f0*/  @P0 IMAD.WIDE R2, R6, 0x4, R2 ;  /* 0x0000000406020825 */ /* 0x008fca00078e0202 */
[----:B------:R1:W5:Y:S01]  /*e500*/  @P0 LDG.E R6, desc[UR6][R2.64] ;  /* 0x0000000602060981 */ /* 0x000362000c1e1900 */
[----:B----4-:R-:W-:Y:S01]  /*e510*/  ISETP.NE.AND P1, PT, R7, RZ, PT ;  /* 0x000000ff0700720c */ /* 0x010fe20003f25270 */
[----:B------:R-:W-:Y:S01]  /*e520*/  IMAD.MOV R7, RZ, RZ, -R5 ;  /* 0x000000ffff077224 */ /* 0x000fe200078e0a05 */
[----:B------:R-:W2:Y:S02]  /*e530*/  S2R R21, SR_CgaCtaId ;  /* 0x0000000000157919 */ /* 0x000ea40000008800 */
[----:B------:R-:W-:Y:S01]  /*e540*/  PLOP3.LUT P2, PT, P1, PT, PT, 0x8, 0x0 ;  /* 0x000000000000781c */ /* 0x000fe20000f4e170 */
[----:B------:R-:W-:-:S04]  /*e550*/  IMAD R7, R7, UR4, R4 ;  /* 0x0000000407077c24 */ /* 0x000fc8000f8e0204 */
[----:B------:R-:W-:-:S04]  /*e560*/  IMAD.SHL.U32 R7, R7, 0x80, RZ ;  /* 0x0000008007077824 */ /* 0x000fc800078e00ff */
[----:B------:R-:W-:-:S05]  /*e570*/  VOTEU.ALL UP1, P1 ;  /* 0x00000000003f7886 */ /* 0x000fca0000820000 */
[----:B------:R-:W-:-:S04]  /*e580*/  @!UP1 UIADD3 UR8, UP0, UR36, 0x270, URZ ;  /* 0x0000027024089890 */ /* 0x000fc8000ff1e03f */
[----:B------:R-:W-:-:S03]  /*e590*/  @!UP1 UIADD3.X UR9, URZ, UR37, URZ, UP0, !UPT ;  /* 0x000000253f099290 */ /* 0x000fc600087fe43f */
[----:B-1----:R-:W-:-:S09]  /*e5a0*/  VOTEU.ALL UP0, P1 ;  /* 0x00000000003f7886 */ /* 0x002fd20000800000 */
.L_x_159:
[----:B------:R-:W3:Y:S04]  /*e5b0*/  LDL R3, [R1] ;  /* 0x0000000001037983 */ /* 0x000ee80000100800 */
[----:B------:R-:W4:Y:S01]  /*e5c0*/  LDL R2, [R1+0x4] ;  /* 0x0000040001027983 */ /* 0x000f220000100800 */
[----:B------:R-:W-:Y:S01]  /*e5d0*/  UMOV UR4, URZ ;  /* 0x0000003f00047c82 */ /* 0x000fe20008000000 */
[----:B------:R-:W-:Y:S02]  /*e5e0*/  PLOP3.LUT P0, PT, P0, P2, PT, 0xa2, 0x0 ;  /* 0x000000000000781c */ /* 0x000fe40000705472 */
[----:B---3--:R-:W-:-:S08]  /*e5f0*/  @P2 R2UR P0, UR7, R3 ;  /* 0x00000000030722ca */ /* 0x008fd00000000000 */
[----:B------:R-:W-:Y:S02]  /*e600*/  PLOP3.LUT P0, PT, P0, P2, PT, 0xa2, 0x0 ;  /* 0x000000000000781c */ /* 0x000fe40000705472 */
[----:B----4-:R-:W-:-:S08]  /*e610*/  @P2 R2UR.OR P0, UR6, R2 ;  /* 0x00000000020622ca */ /* 0x010fd00000100000 */
        /* <DEDUP_REMOVED lines=8> */
.L_x_160:
[----:B------:R-:W3:Y:S04]  /*e6a0*/  LDL R3, [R1] ;  /* 0x0000000001037983 */ /* 0x000ee80000100800 */
[----:B------:R-:W4:Y:S01]  /*e6b0*/  LDL R2, [R1+0x4] ;  /* 0x0000040001027983 */ /* 0x000f220000100800 */
        /* <DEDUP_REMOVED lines=9> */
[----:B------:R-:W1:Y:S01]  /*e750*/  LDC.64 R2, c[0x0][0x3f8] ;  /* 0x0000fe00ff027b82 */ /* 0x000e620000000a00 */
[----:B--2---:R-:W-:Y:S01]  /*e760*/  LOP3.LUT R21, R21, 0x1, RZ, 0xc0, !PT ;  /* 0x0000000115157812 */ /* 0x004fe200078ec0ff */
[----:B------:R-:W-:-:S04]  /*e770*/  UMOV UR4, 0xffffffff ;  /* 0xffffffff00047882 */ /* 0x000fc80000000000 */
[C---:B------:R-:W-:Y:S02]  /*e780*/  IMAD R20, R21.reuse, 0x58, RZ ;  /* 0x0000005815147824 */ /* 0x040fe400078e02ff */
[----:B------:R-:W-:Y:S01]  /*e790*/  IMAD R21, R21, 0x1600, RZ ;  /* 0x0000160015157824 */ /* 0x000fe200078e02ff */
[----:B-1----:R-:W-:-:S04]  /*e7a0*/  ISETP.NE.U32.AND P0, PT, R2, RZ, PT ;  /* 0x000000ff0200720c */ /* 0x002fc80003f05070 */
[----:B------:R-:W-:-:S04]  /*e7b0*/  ISETP.NE.AND.EX P0, PT, R3, RZ, PT, P0 ;  /* 0x000000ff0300720c */ /* 0x000fc80003f05300 */
[----:B-----5:R-:W-:Y:S01]  /*e7c0*/  SEL R5, R6, RZ, !P0 ;  /* 0x000000ff06057207 */ /* 0x020fe20004000000 */
[----:B------:R-:W-:Y:S08]  /*e7d0*/  BRA.DIV UR4, `(.L_x_161) ;  /* 0x0000002604f07947 */ /* 0x000ff0000b800000 */
.L_x_222:
[----:B------:R-:W2:Y:S01]  /*e7e0*/  LDL R8, [R1+0x14] ;  /* 0x0000140001087983 */ /* 0x000ea20000100800 */
[----:B------:R-:W-:Y:S01]  /*e7f0*/  UMOV UR4, 0xffffffff ;  /* 0xffffffff00047882 */ /* 0x000fe20000000000 */
[--C-:B------:R-:W-:Y:S01]  /*e800*/  SHF.R.S32.HI R12, RZ, 0x1f, R6.reuse ;  /* 0x0000001fff0c7819 */ /* 0x100fe20000011406 */
[----:B------:R-:W-:Y:S01]  /*e810*/  IMAD.MOV.U32 R4, RZ, RZ, R6 ;  /* 0x000000ffff047224 */ /* 0x000fe200078e0006 */
[----:B--2---:R-:W-:Y:S01]  /*e820*/  IADD3 R8, R8, -0x1, RZ ;  /* 0xffffffff08087810 */ /* 0x004fe20007ffe0ff */
[----:B------:R-:W-:Y:S06]  /*e830*/  BRA.DIV UR4, `(.L_x_162) ;  /* 0x0000002a040c7947 */ /* 0x000fec000b800000 */
[----:B------:R-:W-:-:S13]  /*e840*/  ELECT P6, URZ, PT ;  /* 0x00000000003f782f */ /* 0x000fda00038c0000 */
.L_x_225:
[----:B------:R-:W-:Y:S05]  /*e850*/  @!P6 BRA `(.L_x_163) ;  /* 0x000000040010e947 */ /* 0x000fea0003800000 */
[----:B------:R-:W-:Y:S01]  /*e860*/  IMAD.MOV.U32 R18, RZ, RZ, R8 ;  /* 0x000000ffff127224 */ /* 0x000fe200078e0008 */
[----:B------:R-:W-:Y:S06]  /*e870*/  @!P0 BRA `(.L_x_164) ;  /* 0x00000000004c8947 */ /* 0x000fec0003800000 */
[----:B------:R-:W1:Y:S01]  /*e880*/  LDC R9, c[0x0][0x41c] ;  /* 0x00010700ff097b82 */ /* 0x000e620000000800 */
[----:B------:R-:W-:Y:S01]  /*e890*/  IMAD.MOV.U32 R5, RZ, RZ, R8 ;  /* 0x000000ffff057224 */ /* 0x000fe200078e0008 */
[----:B------:R-:W-:Y:S01]  /*e8a0*/  ULDC.64 UR4, c[0x0][0x408] ;  /* 0x0001020000047ab9 */ /* 0x000fe20000000a00 */
[----:B------:R-:W-:Y:S01]  /*e8b0*/  ULDC.64 UR6, c[0x0][0x208] ;  /* 0x0000820000067ab9 */ /* 0x000fe20000000a00 */
[----:B-1----:R-:W-:-:S13]  /*e8c0*/  ISETP.NE.AND P1, PT, R9, 0x1, PT ;  /* 0x000000010900780c */ /* 0x002fda0003f25270 */
[----:B------:R-:W1:Y:S02]  /*e8d0*/  @P1 LDC.64 R10, c[0x0][0x420] ;  /* 0x00010800ff0a1b82 */ /* 0x000e640000000a00 */
[----:B-1----:R-:W-:-:S05]  /*e8e0*/  @P1 IMAD.HI.U32 R10, R8, R10, RZ ;  /* 0x0000000a080a1227 */ /* 0x002fca00078e00ff */
[----:B------:R-:W-:-:S04]  /*e8f0*/  @P1 SHF.R.U32.HI R5, RZ, R11, R10 ;  /* 0x0000000bff051219 */ /* 0x000fc8000001160a */
[--C-:B------:R-:W-:Y:S01]  /*e900*/  SHF.R.S32.HI R11, RZ, 0x1f, R5.reuse ;  /* 0x0000001fff0b7819 */ /* 0x100fe20000011405 */
[--C-:B------:R-:W-:Y:S02]  /*e910*/  IMAD.MOV R18, RZ, RZ, -R5.reuse ;  /* 0x000000ffff127224 */ /* 0x100fe400078e0a05 */
[----:B------:R-:W-:Y:S02]  /*e920*/  IMAD.MOV.U32 R10, RZ, RZ, R5 ;  /* 0x000000ffff0a7224 */ /* 0x000fe400078e0005 */
[----:B------:R-:W-:Y:S02]  /*e930*/  IMAD R18, R9, R18, R8 ;  /* 0x0000001209127224 */ /* 0x000fe400078e0208 */
[----:B------:R-:W-:Y:S02]  /*e940*/  IMAD R9, R12, UR4, RZ ;  /* 0x000000040c097c24 */ /* 0x000fe4000f8e02ff */
[----:B------:R-:W-:-:S04]  /*e950*/  IMAD.WIDE.U32 R10, R6, UR4, R10 ;  /* 0x00000004060a7c25 */ /* 0x000fc8000f8e000a */
[----:B------:R-:W-:Y:S01]  /*e960*/  IMAD R5, R6, UR5, R9 ;  /* 0x0000000506057c24 */ /* 0x000fe2000f8e0209 */
[----:B------:R-:W-:-:S03]  /*e970*/  LEA R14, P1, R10, R2, 0x2 ;  /* 0x000000020a0e7211 */ /* 0x000fc600078210ff */
[----:B------:R-:W-:-:S05]  /*e980*/  IMAD.IADD R5, R11, 0x1, R5 ;  /* 0x000000010b057824 */ /* 0x000fca00078e0205 */
[----:B------:R-:W-:-:S05]  /*e990*/  LEA.HI.X R15, R10, R3, R5, 0x2, P1 ;  /* 0x000000030a0f7211 */ /* 0x000fca00008f1405 */
[----:B------:R1:W5:Y:S02]  /*e9a0*/  LDG.E R6, desc[UR6][R14.64] ;  /* 0x000000060e067981 */ /* 0x000364000c1e1900 */
.L_x_164:
[----:B------:R-:W2:Y:S01]  /*e9b0*/  S2R R9, SR_CgaCtaId ;  /* 0x0000000000097919 */ /* 0x000ea20000008800 */
[----:B------:R-:W-:-:S04]  /*e9c0*/  MOV R5, 0x400 ;  /* 0x0000040000057802 */ /* 0x000fc80000000f00 */
[----:B--2---:R-:W-:Y:S02]  /*e9d0*/  LEA R5, R9, R5, 0x18 ;  /* 0x0000000509057211 */ /* 0x004fe400078ec0ff */
[----:B------:R-:W-:-:S03]  /*e9e0*/  SHF.L.U32 R9, R17, 0x1f, RZ ;  /* 0x0000001f11097819 */ /* 0x000fc600000006ff */
[----:B------:R-:W-:-:S04]  /*e9f0*/  IMAD R5, R16, 0x8, R5 ;  /* 0x0000000810057824 */ /* 0x000fc800078e0205 */
[----:B------:R-:W2:Y:S02]  /*ea00*/  SYNCS.PHASECHK.TRANS64.TRYWAIT P1, [R5+URZ+0x34840], R9 ;  /* 0x03484009050075a7 */ /* 0x000ea4000802017f */
[----:B--2---:R-:W-:Y:S05]  /*ea10*/  @!P1 BRA `(.L_x_165) ;  /* 0x0000002400b49947 */ /* 0x004fea0003800000 */
.L_x_226:
[----:B------:R-:W3:Y:S01]  /*ea20*/  LDL R10, [R1+0xc] ;  /* 0x00000c00010a7983 */ /* 0x000ee20000100800 */
[----:B------:R-:W4:Y:S02]  /*ea30*/  S2R R11, SR_TID.X ;  /* 0x00000000000b7919 */ /* 0x000f240000002100 */
[----:B----4-:R-:W-:-:S13]  /*ea40*/  LOP3.LUT P1, RZ, R11, 0x7f, RZ, 0xc0, !PT ;  /* 0x0000007f0bff7812 */ /* 0x010fda000782c0ff */
[----:B--2---:R-:W-:-:S04]  /*ea50*/  @!P1 MOV R9, 0xb000 ;  /* 0x0000b00000099802 */ /* 0x004fc80000000f00 */
[----:B------:R3:W-:Y:S02]  /*ea60*/  @!P1 SYNCS.ARRIVE.TRANS64 RZ, [R5+URZ+0x34830], R9 ;  /* 0x0348300905ff99a7 */ /* 0x0007e4000800003f */
[----:B---3--:R-:W-:-:S04]  /*ea70*/  PRMT R9, R10, 0x9910, RZ ;  /* 0x000099100a097816 */ /* 0x008fc800000000ff */
[----:B------:R-:W-:-:S13]  /*ea80*/  ISETP.NE.AND P1, PT, R9, 0x2, PT ;  /* 0x000000020900780c */ /* 0x000fda0003f25270 */
[----:B------:R-:W-:Y:S05]  /*ea90*/  @P1 BRA `(.L_x_166) ;  /* 0x0000000000041947 */ /* 0x000fea0003800000 */
[----:B------:R-:W-:Y:S01]  /*eaa0*/  BPT.TRAP 0x1 ;  /* 0x000000040000795c */ /* 0x000fe20000300000 */
.L_x_166:
[----:B------:R-:W-:-:S13]  /*eab0*/  ISETP.NE.AND P1, PT, R19, RZ, PT ;  /* 0x000000ff1300720c */ /* 0x000fda0003f25270 */
[----:B------:R-:W-:Y:S05]  /*eac0*/  @P1 BRA `(.L_x_167) ;  /* 0x0000000000041947 */ /* 0x000fea0003800000 */
[----:B------:R-:W-:Y:S01]  /*ead0*/  BPT.TRAP 0x1 ;  /* 0x000000040000795c */ /* 0x000fe20000300000 */
.L_x_167:
[----:B------:R-:W2:Y:S01]  /*eae0*/  S2R R10, SR_CgaCtaId ;  /* 0x00000000000a7919 */ /* 0x000ea20000008800 */
[----:B------:R-:W-:Y:S01]  /*eaf0*/  MOV R9, 0x400 ;  /* 0x0000040000097802 */ /* 0x000fe20000000f00 */
[----:B------:R-:W-:Y:S01]  /*eb00*/  UIADD3 UR4, UP0, UR36, 0x370, URZ ;  /* 0x0000037024047890 */ /* 0x000fe2000ff1e03f */
[----:B------:R-:W-:Y:S01]  /*eb10*/  R2UR UR9, R5 ;  /* 0x00000000050972ca */ /* 0x000fe200000e0000 */
[----:B------:R-:W-:Y:S01]  /*eb20*/  IMAD R5, R16, 0x5800, R21 ;  /* 0x0000580010057824 */ /* 0x000fe200078e0215 */
[----:B------:R-:W-:Y:S01]  /*eb30*/  R2UR UR11, R18 ;  /* 0x00000000120b72ca */ /* 0x000fe200000e0000 */
[----:B------:R-:W-:Y:S01]  /*eb40*/  UMOV UR10, URZ ;  /* 0x0000003f000a7c82 */ /* 0x000fe20008000000 */
[----:B------:R-:W-:Y:S01]  /*eb50*/  R2UR UR5, R20 ;  /* 0x00000000140572ca */ /* 0x000fe200000e0000 */
[----:B------:R-:W-:Y:S01]  /*eb60*/  UMOV UR16, 0x30000 ;  /* 0x0003000000107882 */ /* 0x000fe20000000000 */
[----:B------:R-:W-:Y:S01]  /*eb70*/  R2UR UR12, R0 ;  /* 0x00000000000c72ca */ /* 0x000fe200000e0000 */
[----:B------:R-:W-:Y:S01]  /*eb80*/  UMOV UR7, 0x14f00000 ;  /* 0x14f0000000077882 */ /* 0x000fe20000000000 */
[----:B-----5:R-:W-:Y:S01]  /*eb90*/  R2UR UR13, R6 ;  /* 0x00000000060d72ca */ /* 0x020fe200000e0000 */
[----:B------:R-:W-:-:S04]  /*eba0*/  UMOV UR15, 0x40 ;  /* 0x00000040000f7882 */ /* 0x000fc80000000000 */
[----:B------:R-:W-:-:S04]  /*ebb0*/  UIADD3 UR9, UR9, 0x34830, URZ ;  /* 0x0003483009097890 */ /* 0x000fc8000fffe03f */
[----:B------:R-:W-:Y:S02]  /*ebc0*/  UIMAD UR11, UR11, 0xb0, UR5 ;  /* 0x000000b00b0b78a4 */ /* 0x000fe4000f8e0205 */
[----:B------:R-:W-:Y:S01]  /*ebd0*/  UIADD3.X UR5, URZ, UR37, URZ, UP0, !UPT ;  /* 0x000000253f057290 */ /* 0x000fe200087fe43f */
[----:B--2---:R-:W-:-:S05]  /*ebe0*/  LEA R9, R10, R9, 0x18 ;  /* 0x000000090a097211 */ /* 0x004fca00078ec0ff */
[----:B------:R-:W-:-:S05]  /*ebf0*/  IMAD R5, R5, 0x2, R9 ;  /* 0x0000000205057824 */ /* 0x000fca00078e0209 */
[----:B------:R-:W-:Y:S01]  /*ec00*/  R2UR UR6, R5 ;  /* 0x00000000050672ca */ /* 0x000fe200000e0000 */
[----:B------:R-:W-:-:S12]  /*ec10*/  IMAD.MOV.U32 R5, RZ, RZ, R6 ;  /* 0x000000ffff057224 */ /* 0x000fd800078e0006 */
[----:B------:R-:W-:Y:S02]  /*ec20*/  UIADD3 UR8, UR6, 0x1e400, URZ ;  /* 0x0001e40006087890 */ /* 0x000fe4000fffe03f */
[----:B------:R-:W-:-:S03]  /*ec30*/  UIADD3 UR14, UR6, 0x23c00, URZ ;  /* 0x00023c00060e7890 */ /* 0x000fc6000fffe03f */
[----:B------:R-:W-:-:S04]  /*ec40*/  UMOV UR6, 0x0 ;  /* 0x0000000000067882 */ /* 0x000fc80000000000 */
[----:B------:R2:W-:Y:S02]  /*ec50*/  UTMALDG.4D.MULTICAST [UR8], [UR4], UR16, desc[UR6] ;  /* 0x00000608040073b4 */ /* 0x0005e40008019810 */
[----:B--2---:R-:W-:Y:S01]  /*ec60*/  UMOV UR8, UR14 ;  /* 0x0000000e00087c82 */ /* 0x004fe20008000000 */
[----:B------:R-:W-:Y:S02]  /*ec70*/  UMOV UR10, UR15 ;  /* 0x0000000f000a7c82 */ /* 0x000fe40008000000 */
[----:B------:R2:W-:Y:S02]  /*ec80*/  UTMALDG.4D.MULTICAST [UR8], [UR4], UR16, desc[UR6] ;  /* 0x00000608040073b4 */ /* 0x0005e40008019810 */
[----:B--2---:R-:W-:Y:S01]  /*ec90*/  NOP ;  /* 0x0000000000007918 */ /* 0x004fe20000000000 */
.L_x_163:
[----:B-1----:R-:W2:Y:S04]  /*eca0*/  LDL.LU R15, [R1] ;  /* 0x00000000010f7983 */ /* 0x002ea80000300800 */
[----:B------:R-:W3:Y:S04]  /*ecb0*/  LDL.LU R14, [R1+0x4] ;  /* 0x00000400010e7983 */ /* 0x000ee80000300800 */
[----:B------:R-:W4:Y:S01]  /*ecc0*/  LDL R13, [R1+0x24] ;  /* 0x00002400010d7983 */ /* 0x000f220000100800 */
[----:B------:R-:W-:-:S03]  /*ecd0*/  MOV R10, 0x400 ;  /* 0x00000400000a7802 */ /* 0x000fc60000000f00 */
[----:B------:R-:W5:Y:S01]  /*ece0*/  LDL.LU R9, [R1+0x20] ;  /* 0x0000200001097983 */ /* 0x000f620000300800 */
[----:B------:R-:W1:Y:S01]  /*ecf0*/  S2R R11, SR_CgaCtaId ;  /* 0x00000000000b7919 */ /* 0x000e620000008800 */
[----:B------:R-:W-:Y:S05]  /*ed00*/  WARPSYNC.ALL ;  /* 0x0000000000007948 */ /* 0x000fea0003800000 */
[----:B------:R-:W-:-:S13]  /*ed10*/  ELECT P1, URZ, PT ;  /* 0x00000000003f782f */ /* 0x000fda0003820000 */
[C---:B------:R-:W-:Y:S01]  /*ed20*/  @P1 R2UR UR11, R7.reuse ;  /* 0x00000000070b12ca */ /* 0x040fe200000e0000 */
[----:B------:R-:W-:Y:S01]  /*ed30*/  UIADD3 UR4, UP0, UR36, 0x270, URZ ;  /* 0x0000027024047890 */ /* 0x000fe2000ff1e03f */
[----:B------:R-:W-:-:S03]  /*ed40*/  @P1 R2UR UR19, R7 ;  /* 0x00000000071312ca */ /* 0x000fc600000e0000 */
[----:B------:R-:W-:Y:S01]  /*ed50*/  UIADD3.X UR5, URZ, UR37, URZ, UP0, !UPT ;  /* 0x000000253f057290 */ /* 0x000fe200087fe43f */
[----:B-1----:R-:W-:-:S04]  /*ed60*/  LEA R10, R11, R10, 0x18 ;  /* 0x0000000a0b0a7211 */ /* 0x002fc800078ec0ff */
[----:B------:R-:W-:Y:S01]  /*ed70*/  R2UR UR16, R10 ;  /* 0x000000000a1072ca */ /* 0x000fe200000e0000 */
[----:B------:R-:W-:Y:S01]  /*ed80*/  @P1 IMAD.MOV.U32 R6, RZ, RZ, 0x8000 ;  /* 0x00008000ff061424 */ /* 0x000fe200078e00ff */
[----:B------:R-:W-:Y:S11]  /*ed90*/  BAR.SYNC.DEFER_BLOCKING 0x8, 0x120 ;  /* 0x0204800000007b1d */ /* 0x000ff60000010000 */
        /* <DEDUP_REMOVED lines=14> */
[C---:B---3--:R-:W-:Y:S02]  /*ee80*/  @P1 R2UR UR12, R14.reuse ;  /* 0x000000000e0c12ca */ /* 0x048fe400000e0000 */
[----:B------:R-:W-:Y:S02]  /*ee90*/  @P1 R2UR UR20, R14 ;  /* 0x000000000e1412ca */ /* 0x000fe400000e0000 */
[----:B----4-:R-:W-:-:S04]  /*eea0*/  LOP3.LUT R6, R13, 0x1, RZ, 0xc, !PT ;  /* 0x000000010d067812 */ /* 0x010fc800078e0cff */
[----:B------:R-:W-:-:S05]  /*eeb0*/  SHF.L.U32 R6, R6, 0x1f, RZ ;  /* 0x0000001f06067819 */ /* 0x000fca00000006ff */
[----:B------:R1:W-:Y:S02]  /*eec0*/  UTMALDG.4D [UR8], [UR4], desc[UR6] ;  /* 0x00000608040075b4 */ /* 0x0003e40008019000 */
[----:B------:R1:W-:Y:S01]  /*eed0*/  UTMALDG.4D [UR16], [UR4], desc[UR14] ;  /* 0x00000e10040075b4 */ /* 0x0003e20008019000 */
[----:B------:R-:W2:Y:S01]  /*eee0*/  SYNCS.PHASECHK.TRANS64.TRYWAIT P1, [R10+URZ+0x34820], R6 ;  /* 0x034820060a0075a7 */ /* 0x000ea2000802017f */
[----:B-----5:R-:W-:Y:S01]  /*eef0*/  ISETP.GE.AND P2, PT, R9, 0xb1, PT ;  /* 0x000000b10900780c */ /* 0x020fe20003f46270 */
[----:B-12---:R-:W-:-:S12]  /*ef00*/  @!P1 BRA `(.L_x_169) ;  /* 0x00000020008c9947 */ /* 0x006fd80003800000 */
.L_x_227:
[----:B------:R-:W-:Y:S05]  /*ef10*/  BSYNC B0 ;  /* 0x0000000000007941 */ /* 0x000fea0003800000 */
.L_x_168:
[----:B------:R-:W-:Y:S05]  /*ef20*/  @!P2 BRA `(.L_x_170) ;  /* 0x0000001400d4a947 */ /* 0x000fea0003800000 */
[----:B-1----:R-:W2:Y:S01]  /*ef30*/  LDL R7, [R1+0x14] ;  /* 0x0000140001077983 */ /* 0x002ea20000100800 */
[----:B------:R-:W-:Y:S02]  /*ef40*/  IMAD.MOV.U32 R6, RZ, RZ, 0x1 ;  /* 0x00000001ff067424 */ /* 0x000fe400078e00ff */
[----:B--2---:R-:W-:-:S05]  /*ef50*/  IMAD.MOV R14, RZ, RZ, -R7 ;  /* 0x000000ffff0e7224 */ /* 0x004fca00078e0a07 */
[----:B------:R-:W-:-:S05]  /*ef60*/  VIADDMNMX R14, R14, R6, 0xffffffff, !PT ;  /* 0xffffffff0e0e7446 */ /* 0x000fca0007800106 */
[----:B------:R-:W-:-:S05]  /*ef70*/  IMAD.IADD R6, R7, 0x1, R14 ;  /* 0x0000000107067824 */ /* 0x000fca00078e020e */
[----:B------:R-:W-:-:S04]  /*ef80*/  LOP3.LUT R6, R6, 0x1, RZ, 0xc0, !PT ;  /* 0x0000000106067812 */ /* 0x000fc800078ec0ff */
[----:B------:R-:W-:Y:S02]  /*ef90*/  ISETP.NE.U32.AND P1, PT, R6, 0x1, PT ;  /* 0x000000010600780c */ /* 0x000fe40003f25070 */
[----:B------:R-:W-:-:S11]  /*efa0*/  IADD3 R6, R7, -0x2, RZ ;  /* 0xfffffffe07067810 */ /* 0x000fd60007ffe0ff */
        /* <DEDUP_REMOVED lines=19> */
[----:B------:R-:W-:-:S04]  /*f0e0*/  IMAD.MOV R10, RZ, RZ, -R7 ;  /* 0x000000ffff0a7224 */ /* 0x000fc800078e0a07 */
[----:B------:R-:W-:Y:S02]  /*f0f0*/  IMAD R6, R15, R10, R6 ;  /* 0x0000000a0f067224 */ /* 0x000fe400078e0206 */
[----:B------:R-:W-:Y:S02]  /*f100*/  IMAD R15, R12, UR4, RZ ;  /* 0x000000040c0f7c24 */ /* 0x000fe4000f8e02ff */
[----:B------:R-:W-:Y:S02]  /*f110*/  IMAD.MOV.U32 R10, RZ, RZ, R7 ;  /* 0x000000ffff0a7224 */ /* 0x000fe400078e0007 */
[C---:B------:R-:W-:Y:S02]  /*f120*/  IMAD R7, R4.reuse, UR5, R15 ;  /* 0x0000000504077c24 */ /* 0x040fe4000f8e020f */
[----:B------:R-:W-:-:S04]  /*f130*/  IMAD.WIDE.U32 R10, R4, UR4, R10 ;  /* 0x00000004040a7c25 */ /* 0x000fc8000f8e000a */
[----:B------:R-:W-:Y:S01]  /*f140*/  IMAD.IADD R7, R7, 0x1, R11 ;  /* 0x0000000107077824 */ /* 0x000fe200078e020b */
[----:B------:R-:W-:-:S04]  /*f150*/  LEA R2, P1, R10, R2, 0x2 ;  /* 0x000000020a027211 */ /* 0x000fc800078210ff */
[----:B------:R-:W-:-:S05]  /*f160*/  LEA.HI.X R3, R10, R3, R7, 0x2, P1 ;  /* 0x000000030a037211 */ /* 0x000fca00008f1407 */
[----:B------:R1:W5:Y:S04]  /*f170*/  LDG.E R7, desc[UR6][R2.64] ;  /* 0x0000000602077981 */ /* 0x000368000c1e1900 */
.L_x_174:
[----:B-1----:R-:W1:Y:S01]  /*f180*/  S2R R3, SR_CgaCtaId ;  /* 0x0000000000037919 */ /* 0x002e620000008800 */
[----:B------:R-:W-:-:S04]  /*f190*/  MOV R2, 0x400 ;  /* 0x0000040000027802 */ /* 0x000fc80000000f00 */
[----:B-1----:R-:W-:Y:S02]  /*f1a0*/  LEA R2, R3, R2, 0x18 ;  /* 0x0000000203027211 */ /* 0x002fe400078ec0ff */
[----:B------:R-:W-:Y:S02]  /*f1b0*/  SHF.L.U32 R3, R13, 0x1f, RZ ;  /* 0x0000001f0d037819 */ /* 0x000fe400000006ff */
[----:B------:R-:W-:-:S04]  /*f1c0*/  LEA R2, R9, R2, 0x3 ;  /* 0x0000000209027211 */ /* 0x000fc800078e18ff */
[----:B------:R-:W1:Y:S02]  /*f1d0*/  SYNCS.PHASECHK.TRANS64.TRYWAIT P1, [R2+URZ+0x34840], R3 ;  /* 0x03484003020075a7 */ /* 0x000e64000802017f */
[----:B-1----:R-:W-:Y:S05]  /*f1e0*/  @!P1 BRA `(.L_x_175) ;  /* 0x0000001c00f49947 */ /* 0x002fea0003800000 */
.L_x_228:
[----:B------:R-:W2:Y:S01]  /*f1f0*/  LDL R10, [R1+0xc] ;  /* 0x00000c00010a7983 */ /* 0x000ea20000100800 */
[----:B------:R-:W3:Y:S02]  /*f200*/  S2R R11, SR_TID.X ;  /* 0x00000000000b7919 */ /* 0x000ee40000002100 */
[----:B---3--:R-:W-:-:S13]  /*f210*/  LOP3.LUT P1, RZ, R11, 0x7f, RZ, 0xc0, !PT ;  /* 0x0000007f0bff7812 */ /* 0x008fda000782c0ff */
[----:B-1----:R-:W-:-:S04]  /*f220*/  @!P1 IMAD.MOV.U32 R3, RZ, RZ, 0xb000 ;  /* 0x0000b000ff039424 */ /* 0x002fc800078e00ff */
[----:B------:R2:W-:Y:S02]  /*f230*/  @!P1 SYNCS.ARRIVE.TRANS64 RZ, [R2+URZ+0x34830], R3 ;  /* 0x0348300302ff99a7 */ /* 0x0005e4000800003f */
[----:B--2---:R-:W-:-:S04]  /*f240*/  PRMT R3, R10, 0x9910, RZ ;  /* 0x000099100a037816 */ /* 0x004fc800000000ff */
[----:B------:R-:W-:-:S13]  /*f250*/  ISETP.NE.AND P2, PT, R3, 0x2, PT ;  /* 0x000000020300780c */ /* 0x000fda0003f45270 */
[----:B------:R-:W-:Y:S05]  /*f260*/  @P2 BRA `(.L_x_176) ;  /* 0x0000000000042947 */ /* 0x000fea0003800000 */
[----:B------:R-:W-:Y:S01]  /*f270*/  BPT.TRAP 0x1 ;  /* 0x000000040000795c */ /* 0x000fe20000300000 */
.L_x_176:
[----:B------:R-:W-:-:S13]  /*f280*/  ISETP.NE.AND P1, PT, R19, RZ, PT ;  /* 0x000000ff1300720c */ /* 0x000fda0003f25270 */
[----:B------:R-:W-:Y:S05]  /*f290*/  @P1 BRA `(.L_x_177) ;  /* 0x0000000000041947 */ /* 0x000fea0003800000 */
[----:B------:R-:W-:Y:S01]  /*f2a0*/  BPT.TRAP 0x1 ;  /* 0x000000040000795c */ /* 0x000fe20000300000 */
.L_x_177:
[----:B------:R-:W1:Y:S01]  /*f2b0*/  S2R R11, SR_CgaCtaId ;  /* 0x00000000000b7919 */ /* 0x000e620000008800 */
        /* <DEDUP_REMOVED lines=11> */
[----:B------:R-:W-:Y:S01]  /*f370*/  UMOV UR7, 0x14f00000 ;  /* 0x14f0000000077882 */ /* 0x000fe20000000000 */
[----:B------:R-:W-:Y:S01]  /*f380*/  UMOV UR16, 0x40 ;  /* 0x0000004000107882 */ /* 0x000fe20000000000 */
[----:B------:R-:W-:-:S02]  /*f390*/  SHF.L.U32 R3, R17, 0x1f, RZ ;  /* 0x0000001f11037819 */ /* 0x000fc400000006ff */
[----:B------:R-:W-:-:S04]  /*f3a0*/  UIADD3 UR9, UR9, 0x34830, URZ ;  /* 0x0003483009097890 */ /* 0x000fc8000fffe03f */
[----:B------:R-:W-:Y:S02]  /*f3b0*/  UIMAD UR11, UR11, 0xb0, UR5 ;  /* 0x000000b00b0b78a4 */ /* 0x000fe4000f8e0205 */
[----:B------:R-:W-:Y:S01]  /*f3c0*/  UIADD3.X UR5, URZ, UR37, URZ, UP0, !UPT ;  /* 0x000000253f057290 */ /* 0x000fe200087fe43f */
[----:B-1----:R-:W-:-:S05]  /*f3d0*/  LEA R10, R11, R10, 0x18 ;  /* 0x0000000a0b0a7211 */ /* 0x002fca00078ec0ff */
[----:B------:R-:W-:-:S05]  /*f3e0*/  IMAD R2, R2, 0x2, R10 ;  /* 0x0000000202027824 */ /* 0x000fca00078e020a */
[----:B------:R-:W-:Y:S01]  /*f3f0*/  R2UR UR8, R2 ;  /* 0x00000000020872ca */ /* 0x000fe200000e0000 */
[----:B------:R-:W-:-:S12]  /*f400*/  IMAD R2, R16, 0x8, R10 ;  /* 0x0000000810027824 */ /* 0x000fd800078e020a */
[----:B------:R-:W-:Y:S02]  /*f410*/  UIADD3 UR14, UR8, 0x1e400, URZ ;  /* 0x0001e400080e7890 */ /* 0x000fe4000fffe03f */
[----:B------:R-:W-:-:S05]  /*f420*/  UIADD3 UR15, UR8, 0x23c00, URZ ;  /* 0x00023c00080f7890 */ /* 0x000fca000fffe03f */
[----:B------:R-:W-:Y:S02]  /*f430*/  UMOV UR8, UR14 ;  /* 0x0000000e00087c82 */ /* 0x000fe40008000000 */
[----:B------:R1:W-:Y:S02]  /*f440*/  UTMALDG.4D.MULTICAST [UR8], [UR4], UR17, desc[UR6] ;  /* 0x00000608040073b4 */ /* 0x0003e40008019811 */
[----:B-1----:R-:W-:Y:S01]  /*f450*/  UMOV UR8, UR15 ;  /* 0x0000000f00087c82 */ /* 0x002fe20008000000 */
[----:B------:R-:W-:Y:S02]  /*f460*/  UMOV UR10, UR16 ;  /* 0x00000010000a7c82 */ /* 0x000fe40008000000 */
[----:B------:R1:W-:Y:S01]  /*f470*/  UTMALDG.4D.MULTICAST [UR8], [UR4], UR17, desc[UR6] ;  /* 0x00000608040073b4 */ /* 0x0003e20008019811 */
[----:B------:R-:W2:Y:S02]  /*f480*/  SYNCS.PHASECHK.TRANS64.TRYWAIT P1, [R2+URZ+0x34860], R3 ;  /* 0x03486003020075a7 */ /* 0x000ea4000802017f */
[----:B-12---:R-:W-:Y:S05]  /*f490*/  @!P1 BRA `(.L_x_178) ;  /* 0x0000001c005c9947 */ /* 0x006fea0003800000 */
.L_x_229:
[----:B------:R-:W2:Y:S02]  /*f4a0*/  S2R R10, SR_TID.X ;  /* 0x00000000000a7919 */ /* 0x000ea40000002100 */
[----:B--2---:R-:W-:-:S13]  /*f4b0*/  LOP3.LUT P1, RZ, R10, 0x7f, RZ, 0xc0, !PT ;  /* 0x0000007f0aff7812 */ /* 0x004fda000782c0ff */
[----:B-1----:R-:W-:-:S04]  /*f4c0*/  @!P1 IMAD.MOV.U32 R3, RZ, RZ, 0xb000 ;  /* 0x0000b000ff039424 */ /* 0x002fc800078e00ff */
[----:B------:R1:W-:Y:S01]  /*f4d0*/  @!P1 SYNCS.ARRIVE.TRANS64 RZ, [R2+URZ+0x34850], R3 ;  /* 0x0348500302ff99a7 */ /* 0x0003e2000800003f */
[----:B------:R-:W-:Y:S05]  /*f4e0*/  @P2 BRA `(.L_x_179) ;  /* 0x0000000000042947 */ /* 0x000fea0003800000 */
[----:B------:R-:W-:Y:S01]  /*f4f0*/  BPT.TRAP 0x1 ;  /* 0x000000040000795c */ /* 0x000fe20000300000 */
.L_x_179:
[----:B------:R-:W-:-:S13]  /*f500*/  ISETP.NE.AND P1, PT, R19, RZ, PT ;  /* 0x000000ff1300720c */ /* 0x000fda0003f25270 */
[----:B------:R-:W-:Y:S05]  /*f510*/  @P1 BRA `(.L_x_180) ;  /* 0x0000000000041947 */ /* 0x000fea0003800000 */
[----:B------:R-:W-:Y:S01]  /*f520*/  BPT.TRAP 0x1 ;  /* 0x000000040000795c */ /* 0x000fe20000300000 */
.L_x_180:
[----:B------:R-:W2:Y:S01]  /*f530*/  S2R R11, SR_CgaCtaId ;  /* 0x00000000000b7919 */ /* 0x000ea20000008800 */
[----:B------:R-:W-:Y:S01]  /*f540*/  MOV R10, 0x400 ;  /* 0x00000400000a7802 */ /* 0x000fe20000000f00 */
[----:B-1----:R-:W-:Y:S01]  /*f550*/  IMAD R3, R16, 0x5800, R21 ;  /* 0x0000580010037824 */ /* 0x002fe200078e0215 */
[----:B------:R-:W-:Y:S01]  /*f560*/  R2UR UR11, R18 ;  /* 0x00000000120b72ca */ /* 0x000fe200000e0000 */
[----:B------:R-:W-:Y:S01]  /*f570*/  UIADD3 UR4, UP0, UR36, 0x470, URZ ;  /* 0x0000047024047890 */ /* 0x000fe2000ff1e03f */
[----:B------:R-:W-:Y:S01]  /*f580*/  R2UR UR5, R20 ;  /* 0x00000000140572ca */ /* 0x000fe200000e0000 */
[----:B------:R-:W-:Y:S01]  /*f590*/  UMOV UR10, URZ ;  /* 0x0000003f000a7c82 */ /* 0x000fe20008000000 */
[----:B------:R-:W-:Y:S01]  /*f5a0*/  R2UR UR9, R2 ;  /* 0x00000000020972ca */ /* 0x000fe200000e0000 */
[----:B------:R-:W-:Y:S01]  /*f5b0*/  UMOV UR16, 0x30000 ;  /* 0x0003000000107882 */ /* 0x000fe20000000000 */
[----:B------:R-:W-:Y:S01]  /*f5c0*/  R2UR UR13, R5 ;  /* 0x00000000050d72ca */ /* 0x000fe200000e0000 */
[----:B------:R-:W-:Y:S01]  /*f5d0*/  UMOV UR6, 0x0 ;  /* 0x0000000000067882 */ /* 0x000fe20000000000 */
[----:B------:R-:W-:Y:S01]  /*f5e0*/  R2UR UR12, R0 ;  /* 0x00000000000c72ca */ /* 0x000fe200000e0000 */
[----:B------:R-:W-:Y:S01]  /*f5f0*/  UMOV UR7, 0x14f00000 ;  /* 0x14f0000000077882 */ /* 0x000fe20000000000 */
[----:B------:R-:W-:Y:S01]  /*f600*/  UMOV UR15, 0x40 ;  /* 0x00000040000f7882 */ /* 0x000fe20000000000 */
[----:B------:R-:W-:Y:S01]  /*f610*/  IMAD.MOV.U32 R5, RZ, RZ, R7 ;  /* 0x000000ffff057224 */ /* 0x000fe200078e0007 */
[----:B------:R-:W-:-:S03]  /*f620*/  MOV R18, R6 ;  /* 0x0000000600127202 */ /* 0x000fc60000000f00 */
[----:B------:R-:W-:Y:S02]  /*f630*/  UIMAD UR11, UR11, 0xb0, UR5 ;  /* 0x000000b00b0b78a4 */ /* 0x000fe4000f8e0205 */
[----:B------:R-:W-:Y:S02]  /*f640*/  UIADD3 UR9, UR9, 0x34850, URZ ;  /* 0x0003485009097890 */ /* 0x000fe4000fffe03f */
[----:B------:R-:W-:Y:S01]  /*f650*/  UIADD3.X UR5, URZ, UR37, URZ, UP0, !UPT ;  /* 0x000000253f057290 */ /* 0x000fe200087fe43f */
[----:B--2---:R-:W-:-:S05]  /*f660*/  LEA R10, R11, R10, 0x18 ;  /* 0x0000000a0b0a7211 */ /* 0x004fca00078ec0ff */
[----:B------:R-:W-:-:S05]  /*f670*/  IMAD R3, R3, 0x2, R10 ;  /* 0x0000000203037824 */ /* 0x000fca00078e020a */
[----:B------:R-:W-:-:S13]  /*f680*/  R2UR UR14, R3 ;  /* 0x00000000030e72ca */ /* 0x000fda00000e0000 */
[----:B------:R-:W-:Y:S02]  /*f690*/  UIADD3 UR8, UR14, 0x400, URZ ;  /* 0x000004000e087890 */ /* 0x000fe4000fffe03f */
[----:B------:R-:W-:-:S07]  /*f6a0*/  UIADD3 UR14, UR14, 0x5c00, URZ ;  /* 0x00005c000e0e7890 */ /* 0x000fce000fffe03f */
[----:B------:R1:W-:Y:S02]  /*f6b0*/  UTMALDG.4D.MULTICAST [UR8], [UR4], UR16, desc[UR6] ;  /* 0x00000608040073b4 */ /* 0x0003e40008019810 */
[----:B-1----:R-:W-:Y:S01]  /*f6c0*/  UMOV UR8, UR14 ;  /* 0x0000000e00087c82 */ /* 0x002fe20008000000 */
[----:B------:R-:W-:Y:S02]  /*f6d0*/  UMOV UR10, UR15 ;  /* 0x0000000f000a7c82 */ /* 0x000fe40008000000 */
[----:B------:R1:W-:Y:S02]  /*f6e0*/  UTMALDG.4D.MULTICAST [UR8], [UR4], UR16, desc[UR6] ;  /* 0x00000608040073b4 */ /* 0x0003e40008019810 */
[----:B-1----:R-:W-:Y:S01]  /*f6f0*/  NOP ;  /* 0x0000000000007918 */ /* 0x002fe20000000000 */
.L_x_173:
[----:B------:R-:W-:Y:S05]  /*f700*/  BSYNC B0 ;  /* 0x0000000000007941 */ /* 0x000fea0003800000 */
.L_x_172:
[----:B------:R-:W2:Y:S01]  /*f710*/  LDL.LU R2, [R1+0x14] ;  /* 0x0000140001027983 */ /* 0x000ea20000300800 */
[----:B------:R-:W-:Y:S02]  /*f720*/  IMAD.MOV.U32 R16, RZ, RZ, R9 ;  /* 0x000000ffff107224 */ /* 0x000fe400078e0009 */
[----:B------:R-:W-:Y:S02]  /*f730*/  IMAD.MOV.U32 R17, RZ, RZ, R13 ;  /* 0x000000ffff117224 */ /* 0x000fe400078e000d */
[----:B--2---:R-:W-:-:S07]  /*f740*/  VIADD R6, R2, 0xfffffffd ;  /* 0xfffffffd02067836 */ /* 0x004fce0000000000 */
.L_x_171:
[----:B------:R-:W-:Y:S01]  /*f750*/  IMAD.MOV R3, RZ, RZ, -R14 ;  /* 0x000000ffff037224 */ /* 0x000fe200078e0a0e */
[----:B------:R-:W-:Y:S04]  /*f760*/  BSSY B0, `(.L_x_170) ;  /* 0x00000f1000007945 */ /* 0x000fe80003800000 */
[----:B------:R-:W-:-:S13]  /*f770*/  ISETP.NE.AND P1, PT, R8, R3, PT ;  /* 0x000000030800720c */ /* 0x000fda0003f25270 */
[----:B------:R-:W-:Y:S05]  /*f780*/  @!P1 BRA `(.L_x_181) ;  /* 0x0000000c00b89947 */ /* 0x000fea0003800000 */
[----:B------:R-:W-:-:S07]  /*f790*/  IMAD.MOV.U32 R8, RZ, RZ, R5 ;  /* 0x000000ffff087224 */ /* 0x000fce00078e0005 */
.L_x_200:
[----:B------:R-:W-:Y:S01]  /*f7a0*/  VIADD R7, R16, 0x1 ;  /* 0x0000000110077836 */ /* 0x000fe20000000000 */
[----:B------:R-:W-:Y:S04]  /*f7b0*/  BSSY B1, `(.L_x_182) ;  /* 0x0000073000017945 */ /* 0x000fe80003800000 */
[----:B------:R-:W-:-:S04]  /*f7c0*/  ISETP.NE.AND P1, PT, R7, 0x2, PT ;  /* 0x000000020700780c */ /* 0x000fc80003f25270 */
[----:B-1----:R-:W-:Y:S02]  /*f7d0*/  SEL R10, RZ, 0x1, P1 ;  /* 0x00000001ff0a7807 */ /* 0x002fe40000800000 */
        /* <DEDUP_REMOVED lines=15> */
[--C-:B------:R-:W-:Y:S01]  /*f8d0*/  SHF.R.S32.HI R3, RZ, 0x1f, R2.reuse ;  /* 0x0000001fff037819 */ /* 0x100fe20000011402 */
[----:B------:R-:W-:-:S04]  /*f8e0*/  IMAD.MOV R11, RZ, RZ, -R2 ;  /* 0x000000ffff0b7224 */ /* 0x000fc800078e0a02 */
[----:B------:R-:W-:Y:S02]  /*f8f0*/  IMAD R11, R9, R11, R6 ;  /* 0x0000000b090b7224 */ /* 0x000fe400078e0206 */
[----:B------:R-:W1:Y:S01]  /*f900*/  LDC.64 R8, c[0x0][0x3f8] ;  /* 0x0000fe00ff087b82 */ /* 0x000e620000000a00 */
[----:B------:R-:W-:-:S04]  /*f910*/  IMAD.WIDE.U32 R2, R4, UR4, R2 ;  /* 0x0000000404027c25 */ /* 0x000fc8000f8e0002 */
[----:B------:R-:W-:Y:S01]  /*f920*/  IMAD.IADD R13, R13, 0x1, R3 ;  /* 0x000000010d0d7824 */ /* 0x000fe200078e0203 */
[----:B-1----:R-:W-:-:S04]  /*f930*/  LEA R8, P1, R2, R8, 0x2 ;  /* 0x0000000802087211 */ /* 0x002fc800078210ff */
[----:B------:R-:W-:-:S05]  /*f940*/  LEA.HI.X R9, R2, R9, R13, 0x2, P1 ;  /* 0x0000000902097211 */ /* 0x000fca00008f140d */
[----:B------:R1:W5:Y:S04]  /*f950*/  LDG.E R8, desc[UR6][R8.64] ;  /* 0x0000000608087981 */ /* 0x000368000c1e1900 */
.L_x_184:
[----:B------:R-:W2:Y:S01]  /*f960*/  S2R R3, SR_CgaCtaId ;  /* 0x0000000000037919 */ /* 0x000ea20000008800 */
[----:B------:R-:W-:-:S04]  /*f970*/  MOV R2, 0x400 ;  /* 0x0000040000027802 */ /* 0x000fc80000000f00 */
[----:B--2---:R-:W-:Y:S02]  /*f980*/  LEA R2, R3, R2, 0x18 ;  /* 0x0000000203027211 */ /* 0x004fe400078ec0ff */
[----:B------:R-:W-:-:S03]  /*f990*/  SHF.L.U32 R3, R10, 0x1f, RZ ;  /* 0x0000001f0a037819 */ /* 0x000fc600000006ff */
[----:B------:R-:W-:-:S04]  /*f9a0*/  IMAD R2, R7, 0x8, R2 ;  /* 0x0000000807027824 */ /* 0x000fc800078e0202 */
[----:B------:R-:W2:Y:S02]  /*f9b0*/  SYNCS.PHASECHK.TRANS64.TRYWAIT P1, [R2+URZ+0x34840], R3 ;  /* 0x03484003020075a7 */ /* 0x000ea4000802017f */
[----:B--2---:R-:W-:Y:S05]  /*f9c0*/  @!P1 BRA `(.L_x_185) ;  /* 0x0000001800249947 */ /* 0x004fea0003800000 */
.L_x_230:
[----:B-1----:R-:W3:Y:S01]  /*f9d0*/  LDL R9, [R1+0xc] ;  /* 0x00000c0001097983 */ /* 0x002ee20000100800 */
[----:B------:R-:W1:Y:S02]  /*f9e0*/  S2R R13, SR_TID.X ;  /* 0x00000000000d7919 */ /* 0x000e640000002100 */
[----:B-1----:R-:W-:-:S13]  /*f9f0*/  LOP3.LUT P1, RZ, R13, 0x7f, RZ, 0xc0, !PT ;  /* 0x0000007f0dff7812 */ /* 0x002fda000782c0ff */
[----:B--2---:R-:W-:-:S04]  /*fa00*/  @!P1 IMAD.MOV.U32 R3, RZ, RZ, 0xb000 ;  /* 0x0000b000ff039424 */ /* 0x004fc800078e00ff */
[----:B------:R3:W-:Y:S02]  /*fa10*/  @!P1 SYNCS.ARRIVE.TRANS64 RZ, [R2+URZ+0x34830], R3 ;  /* 0x0348300302ff99a7 */ /* 0x0007e4000800003f */
[----:B---3--:R-:W-:-:S04]  /*fa20*/  PRMT R3, R9, 0x9910, RZ ;  /* 0x0000991009037816 */ /* 0x008fc800000000ff */
[----:B------:R-:W-:-:S13]  /*fa30*/  ISETP.NE.AND P2, PT, R3, 0x2, PT ;  /* 0x000000020300780c */ /* 0x000fda0003f45270 */
[----:B------:R-:W-:Y:S05]  /*fa40*/  @P2 BRA `(.L_x_186) ;  /* 0x0000000000042947 */ /* 0x000fea0003800000 */
[----:B------:R-:W-:Y:S01]  /*fa50*/  BPT.TRAP 0x1 ;  /* 0x000000040000795c */ /* 0x000fe20000300000 */
.L_x_186:
[----:B------:R-:W-:-:S13]  /*fa60*/  ISETP.NE.AND P1, PT, R19, RZ, PT ;  /* 0x000000ff1300720c */ /* 0x000fda0003f25270 */
[----:B------:R-:W-:Y:S05]  /*fa70*/  @P1 BRA `(.L_x_187) ;  /* 0x0000000000041947 */ /* 0x000fea0003800000 */
[----:B------:R-:W-:Y:S01]  /*fa80*/  BPT.TRAP 0x1 ;  /* 0x000000040000795c */ /* 0x000fe20000300000 */
.L_x_187:
        /* <DEDUP_REMOVED lines=18> */
[----:B-1----:R-:W-:-:S04]  /*fbb0*/  LEA R3, R9, R3, 0x18 ;  /* 0x0000000309037211 */ /* 0x002fc800078ec0ff */
[----:B------:R-:W-:-:S04]  /*fbc0*/  LEA R2, R2, R3, 0x1 ;  /* 0x0000000302027211 */ /* 0x000fc800078e08ff */
        /* <DEDUP_REMOVED lines=11> */
.L_x_231:
[----:B------:R-:W2:Y:S02]  /*fc80*/  S2R R3, SR_TID.X ;  /* 0x0000000000037919 */ /* 0x000ea40000002100 */
[----:B--2---:R-:W-:-:S13]  /*fc90*/  LOP3.LUT P1, RZ, R3, 0x7f, RZ, 0xc0, !PT ;  /* 0x0000007f03ff7812 */ /* 0x004fda000782c0ff */
[----:B------:R-:W-:-:S04]  /*fca0*/  @!P1 IMAD.MOV.U32 R3, RZ, RZ, 0xb000 ;  /* 0x0000b000ff039424 */ /* 0x000fc800078e00ff */
[----:B------:R2:W-:Y:S01]  /*fcb0*/  @!P1 SYNCS.ARRIVE.TRANS64 RZ, [R2+URZ+0x34850], R3 ;  /* 0x0348500302ff99a7 */ /* 0x0005e2000800003f */
[----:B------:R-:W-:Y:S05]  /*fcc0*/  @P2 BRA `(.L_x_189) ;  /* 0x0000000000042947 */ /* 0x000fea0003800000 */
[----:B------:R-:W-:Y:S01]  /*fcd0*/  BPT.TRAP 0x1 ;  /* 0x000000040000795c */ /* 0x000fe20000300000 */
.L_x_189:
[----:B------:R-:W-:-:S13]  /*fce0*/  ISETP.NE.AND P1, PT, R19, RZ, PT ;  /* 0x000000ff1300720c */ /* 0x000fda0003f25270 */
[----:B------:R-:W-:Y:S05]  /*fcf0*/  @P1 BRA `(.L_x_190) ;  /* 0x0000000000041947 */ /* 0x000fea0003800000 */
[----:B------:R-:W-:Y:S01]  /*fd00*/  BPT.TRAP 0x1 ;  /* 0x000000040000795c */ /* 0x000fe20000300000 */
.L_x_190:
[----:B------:R-:W3:Y:S01]  /*fd10*/  S2R R9, SR_CgaCtaId ;  /* 0x0000000000097919 */ /* 0x000ee20000008800 */
[----:B--2---:R-:W-:Y:S01]  /*fd20*/  MOV R3, 0x400 ;  /* 0x0000040000037802 */ /* 0x004fe20000000f00 */
[----:B------:R-:W-:Y:S01]  /*fd30*/  IMAD R16, R16, 0x5800, R21 ;  /* 0x0000580010107824 */ /* 0x000fe200078e0215 */
        /* <DEDUP_REMOVED lines=10> */
[----:B------:R-:W-:-:S02]  /*fde0*/  IMAD.MOV.U32 R18, RZ, RZ, R11 ;  /* 0x000000ffff127224 */ /* 0x000fc400078e000b */
[----:B------:R-:W-:-:S03]  /*fdf0*/  IMAD.MOV.U32 R5, RZ, RZ, R8 ;  /* 0x000000ffff057224 */ /* 0x000fc600078e0008 */
[----:B------:R-:W-:Y:S02]  /*fe00*/  UIMAD UR11, UR11, 0xb0, UR5 ;  /* 0x000000b00b0b78a4 */ /* 0x000fe4000f8e0205 */
[----:B------:R-:W-:Y:S02]  /*fe10*/  UIADD3 UR9, UR9, 0x34850, URZ ;  /* 0x0003485009097890 */ /* 0x000fe4000fffe03f */
[----:B------:R-:W-:Y:S01]  /*fe20*/  UIADD3.X UR5, URZ, UR37, URZ, UP0, !UPT ;  /* 0x000000253f057290 */ /* 0x000fe200087fe43f */
[----:B---3--:R-:W-:-:S05]  /*fe30*/  LEA R3, R9, R3, 0x18 ;  /* 0x0000000309037211 */ /* 0x008fca00078ec0ff */
[----:B------:R-:W-:-:S05]  /*fe40*/  IMAD R16, R16, 0x2, R3 ;  /* 0x0000000210107824 */ /* 0x000fca00078e0203 */
[----:B------:R-:W-:-:S13]  /*fe50*/  R2UR UR6, R16 ;  /* 0x00000000100672ca */ /* 0x000fda00000e0000 */
        /* <DEDUP_REMOVED lines=8> */
.L_x_183:
[----:B------:R-:W-:Y:S05]  /*fee0*/  BSYNC B1 ;  /* 0x0000000000017941 */ /* 0x000fea0003800000 */
.L_x_182:
        /* <DEDUP_REMOVED lines=18> */
[----:B------:R-:W-:-:S05]  /*10010*/  @P1 SHF.R.U32.HI R2, RZ, R3, R8 ;  /* 0x00000003ff021219 */ /* 0x000fca0000011608 */
[----:B------:R-:W-:-:S04]  /*10020*/  IMAD.MOV R3, RZ, RZ, -R2 ;  /* 0x000000ffff037224 */ /* 0x000fc800078e0a02 */
        /* <DEDUP_REMOVED lines=8> */
.L_x_193:
[----:B------:R-:W2:Y:S01]  /*100b0*/  S2R R3, SR_CgaCtaId ;  /* 0x0000000000037919 */ /* 0x000ea20000008800 */
[----:B------:R-:W-:-:S04]  /*100c0*/  MOV R2, 0x400 ;  /* 0x0000040000027802 */ /* 0x000fc80000000f00 */
[----:B--2---:R-:W-:Y:S02]  /*100d0*/  LEA R2, R3, R2, 0x18 ;  /* 0x0000000203027211 */ /* 0x004fe400078ec0ff */
[----:B------:R-:W-:-:S03]  /*100e0*/  SHF.L.U32 R3, R17, 0x1f, RZ ;  /* 0x0000001f11037819 */ /* 0x000fc600000006ff */
[----:B------:R-:W-:-:S04]  /*100f0*/  IMAD R2, R16, 0x8, R2 ;  /* 0x0000000810027824 */ /* 0x000fc800078e0202 */
[----:B------:R-:W2:Y:S02]  /*10100*/  SYNCS.PHASECHK.TRANS64.TRYWAIT P1, [R2+URZ+0x34840], R3 ;  /* 0x03484003020075a7 */ /* 0x000ea4000802017f */
[----:B--2---:R-:W-:Y:S05]  /*10110*/  @!P1 BRA `(.L_x_194) ;  /* 0x0000001000789947 */ /* 0x004fea0003800000 */
.L_x_232:
[----:B-1----:R-:W3:Y:S01]  /*10120*/  LDL R9, [R1+0xc] ;  /* 0x00000c0001097983 */ /* 0x002ee20000100800 */
[----:B------:R-:W1:Y:S02]  /*10130*/  S2R R13, SR_TID.X ;  /* 0x00000000000d7919 */ /* 0x000e640000002100 */
[----:B-1----:R-:W-:-:S13]  /*10140*/  LOP3.LUT P1, RZ, R13, 0x7f, RZ, 0xc0, !PT ;  /* 0x0000007f0dff7812 */ /* 0x002fda000782c0ff */
[----:B--2---:R-:W-:-:S04]  /*10150*/  @!P1 MOV R3, 0xb000 ;  /* 0x0000b00000039802 */ /* 0x004fc80000000f00 */
[----:B------:R3:W-:Y:S02]  /*10160*/  @!P1 SYNCS.ARRIVE.TRANS64 RZ, [R2+URZ+0x34830], R3 ;  /* 0x0348300302ff99a7 */ /* 0x0007e4000800003f */
[----:B---3--:R-:W-:-:S04]  /*10170*/  PRMT R3, R9, 0x9910, RZ ;  /* 0x0000991009037816 */ /* 0x008fc800000000ff */
[----:B------:R-:W-:-:S13]  /*10180*/  ISETP.NE.AND P2, PT, R3, 0x2, PT ;  /* 0x000000020300780c */ /* 0x000fda0003f45270 */
[----:B------:R-:W-:Y:S05]  /*10190*/  @P2 BRA `(.L_x_195) ;  /* 0x0000000000042947 */ /* 0x000fea0003800000 */
[----:B------:R-:W-:Y:S01]  /*101a0*/  BPT.TRAP 0x1 ;  /* 0x000000040000795c */ /* 0x000fe20000300000 */
.L_x_195:
[----:B------:R-:W-:-:S13]  /*101b0*/  ISETP.NE.AND P1, PT, R19, RZ, PT ;  /* 0x000000ff1300720c */ /* 0x000fda0003f25270 */
[----:B------:R-:W-:Y:S05]  /*101c0*/  @P1 BRA `(.L_x_196) ;  /* 0x0000000000041947 */ /* 0x000fea0003800000 */
[----:B------:R-:W-:Y:S01]  /*101d0*/  BPT.TRAP 0x1 ;  /* 0x000000040000795c */ /* 0x000fe20000300000 */
.L_x_196:
        /* <DEDUP_REMOVED lines=31> */
.L_x_233:
[----:B------:R-:W2:Y:S02]  /*103d0*/  S2R R3, SR_TID.X ;  /* 0x0000000000037919 */ /* 0x000ea40000002100 */
[----:B--2---:R-:W-:-:S13]  /*103e0*/  LOP3.LUT P1, RZ, R3, 0x7f, RZ, 0xc0, !PT ;  /* 0x0000007f03ff7812 */ /* 0x004fda000782c0ff */
[----:B------:R-:W-:-:S04]  /*103f0*/  @!P1 IMAD.MOV.U32 R3, RZ, RZ, 0xb000 ;  /* 0x0000b000ff039424 */ /* 0x000fc800078e00ff */
[----:B------:R2:W-:Y:S01]  /*10400*/  @!P1 SYNCS.ARRIVE.TRANS64 RZ, [R2+URZ+0x34850], R3 ;  /* 0x0348500302ff99a7 */ /* 0x0005e2000800003f */
[----:B------:R-:W-:Y:S05]  /*10410*/  @P2 BRA `(.L_x_198) ;  /* 0x0000000000042947 */ /* 0x000fea0003800000 */
[----:B------:R-:W-:Y:S01]  /*10420*/  BPT.TRAP 0x1 ;  /* 0x000000040000795c */ /* 0x000fe20000300000 */
.L_x_198:
[----:B------:R-:W-:-:S13]  /*10430*/  ISETP.NE.AND P1, PT, R19, RZ, PT ;  /* 0x000000ff1300720c */ /* 0x000fda0003f25270 */
[----:B------:R-:W-:Y:S05]  /*10440*/  @P1 BRA `(.L_x_199) ;  /* 0x0000000000041947 */ /* 0x000fea0003800000 */
[----:B------:R-:W-:Y:S01]  /*10450*/  BPT.TRAP 0x1 ;  /* 0x000000040000795c */ /* 0x000fe20000300000 */
.L_x_199:
        /* <DEDUP_REMOVED lines=19> */
[----:B---3--:R-:W-:-:S05]  /*10590*/  LEA R3, R9, R3, 0x18 ;  /* 0x0000000309037211 */ /* 0x008fca00078ec0ff */
[----:B------:R-:W-:-:S05]  /*105a0*/  IMAD R7, R7, 0x2, R3 ;  /* 0x0000000207077824 */ /* 0x000fca00078e0203 */
[----:B------:R-:W-:-:S13]  /*105b0*/  R2UR UR14, R7 ;  /* 0x00000000070e72ca */ /* 0x000fda00000e0000 */
[----:B------:R-:W-:Y:S02]  /*105c0*/  UIADD3 UR8, UR14, 0x400, URZ ;  /* 0x000004000e087890 */ /* 0x000fe4000fffe03f */
[----:B------:R-:W-:-:S07]  /*105d0*/  UIADD3 UR14, UR14, 0x5c00, URZ ;  /* 0x00005c000e0e7890 */ /* 0x000fce000fffe03f */
[----:B------:R2:W-:Y:S02]  /*105e0*/  UTMALDG.4D.MULTICAST [UR8], [UR4], UR16, desc[UR6] ;  /* 0x00000608040073b4 */ /* 0x0005e40008019810 */
[----:B--2---:R-:W-:Y:S01]  /*105f0*/  UMOV UR8, UR14 ;  /* 0x0000000e00087c82 */ /* 0x004fe20008000000 */
[----:B------:R-:W-:Y:S02]  /*10600*/  UMOV UR10, UR15 ;  /* 0x0000000f000a7c82 */ /* 0x000fe40008000000 */
[----:B------:R2:W-:Y:S02]  /*10610*/  UTMALDG.4D.MULTICAST [UR8], [UR4], UR16, desc[UR6] ;  /* 0x00000608040073b4 */ /* 0x0005e40008019810 */
[----:B--2---:R-:W-:Y:S01]  /*10620*/  NOP ;  /* 0x0000000000007918 */ /* 0x004fe20000000000 */
.L_x_192:
[----:B------:R-:W-:Y:S05]  /*10630*/  BSYNC B1 ;  /* 0x0000000000017941 */ /* 0x000fea0003800000 */
.L_x_191:
[C---:B------:R-:W-:Y:S01]  /*10640*/  ISETP.GT.AND P1, PT, R6.reuse, 0x1, PT ;  /* 0x000000010600780c */ /* 0x040fe20003f24270 */
[----:B------:R-:W-:-:S12]  /*10650*/  VIADD R6, R6, 0xfffffffe ;  /* 0xfffffffe06067836 */ /* 0x000fd80000000000 */
[----:B------:R-:W-:Y:S05]  /*10660*/  @P1 BRA `(.L_x_200) ;  /* 0xfffffff0004c1947 */ /* 0x000fea000383ffff */
.L_x_181:
[----:B------:R-:W-:Y:S05]  /*10670*/  BSYNC B0 ;  /* 0x0000000000007941 */ /* 0x000fea0003800000 */
.L_x_170:
[----:B------:R-:W-:Y:S04]  /*10680*/  BSSY B0, `(.L_x_201) ;  /* 0x0000030000007945 */ /* 0x000fe80003800000 */
[----:B------:R-:W-:Y:S05]  /*10690*/  @!P6 BRA `(.L_x_202) ;  /* 0x0000000000b8e947 */ /* 0x000fea0003800000 */
[----:B------:R-:W2:Y:S01]  /*106a0*/  S2R R3, SR_CgaCtaId ;  /* 0x0000000000037919 */ /* 0x000ea20000008800 */
[----:B-1----:R-:W-:-:S04]  /*106b0*/  MOV R2, 0x400 ;  /* 0x0000040000027802 */ /* 0x002fc80000000f00 */
[----:B--2---:R-:W-:Y:S02]  /*106c0*/  LEA R2, R3, R2, 0x18 ;  /* 0x0000000203027211 */ /* 0x004fe400078ec0ff */
[----:B------:R-:W-:-:S03]  /*106d0*/  SHF.L.U32 R3, R17, 0x1f, RZ ;  /* 0x0000001f11037819 */ /* 0x000fc600000006ff */
[----:B------:R-:W-:-:S04]  /*106e0*/  IMAD R2, R16, 0x8, R2 ;  /* 0x0000000810027824 */ /* 0x000fc800078e0202 */
[----:B------:R-:W1:Y:S02]  /*106f0*/  SYNCS.PHASECHK.TRANS64.TRYWAIT P0, [R2+URZ+0x34860], R3 ;  /* 0x03486003020075a7 */ /* 0x000e64000800017f */
[----:B-1----:R-:W-:Y:S05]  /*10700*/  @!P0 BRA `(.L_x_203) ;  /* 0x0000000c00248947 */ /* 0x002fea0003800000 */
.L_x_234:
        /* <DEDUP_REMOVED lines=9> */
.L_x_204:
[----:B------:R-:W-:-:S13]  /*107a0*/  ISETP.NE.AND P0, PT, R19, RZ, PT ;  /* 0x000000ff1300720c */ /* 0x000fda0003f05270 */
[----:B------:R-:W-:Y:S05]  /*107b0*/  @P0 BRA `(.L_x_205) ;  /* 0x0000000000040947 */ /* 0x000fea0003800000 */
[----:B------:R-:W-:Y:S01]  /*107c0*/  BPT.TRAP 0x1 ;  /* 0x000000040000795c */ /* 0x000fe20000300000 */
.L_x_205:
[----:B------:R-:W1:Y:S01]  /*107d0*/  S2R R4, SR_CgaCtaId ;  /* 0x0000000000047919 */ /* 0x000e620000008800 */
[----:B------:R-:W-:Y:S01]  /*107e0*/  MOV R3, 0x400 ;  /* 0x0000040000037802 */ /* 0x000fe20000000f00 */
        /* <DEDUP_REMOVED lines=10> */
[----:B------:R-:W-:-:S06]  /*10890*/  UMOV UR15, 0x40 ;  /* 0x00000040000f7882 */ /* 0x000fcc0000000000 */
[----:B------:R-:W-:Y:S02]  /*108a0*/  UIMAD UR11, UR11, 0xb0, UR5 ;  /* 0x000000b00b0b78a4 */ /* 0x000fe4000f8e0205 */
[----:B------:R-:W-:Y:S02]  /*108b0*/  UIADD3 UR9, UR9, 0x34850, URZ ;  /* 0x0003485009097890 */ /* 0x000fe4000fffe03f */
[----:B------:R-:W-:Y:S01]  /*108c0*/  UIADD3.X UR5, URZ, UR37, URZ, UP0, !UPT ;  /* 0x000000253f057290 */ /* 0x000fe200087fe43f */
[----:B-1----:R-:W-:-:S05]  /*108d0*/  LEA R3, R4, R3, 0x18 ;  /* 0x0000000304037211 */ /* 0x002fca00078ec0ff */
[----:B------:R-:W-:-:S05]  /*108e0*/  IMAD R21, R21, 0x2, R3 ;  /* 0x0000000215157824 */ /* 0x000fca00078e0203 */
[----:B------:R-:W-:-:S13]  /*108f0*/  R2UR UR6, R21 ;  /* 0x00000000150672ca */ /* 0x000fda00000e0000 */
[----:B------:R-:W-:Y:S02]  /*10900*/  UIADD3 UR8, UR6, 0x400, URZ ;  /* 0x0000040006087890 */ /* 0x000fe4000fffe03f */
[----:B------:R-:W-:-:S03]  /*10910*/  UIADD3 UR14, UR6, 0x5c00, URZ ;  /* 0x00005c00060e7890 */ /* 0x000fc6000fffe03f */
[----:B------:R-:W-:-:S04]  /*10920*/  UMOV UR6, 0x0 ;  /* 0x0000000000067882 */ /* 0x000fc80000000000 */
[----:B------:R1:W-:Y:S02]  /*10930*/  UTMALDG.4D.MULTICAST [UR8], [UR4], UR16, desc[UR6] ;  /* 0x00000608040073b4 */ /* 0x0003e40008019810 */
[----:B-1----:R-:W-:Y:S01]  /*10940*/  UMOV UR8, UR14 ;  /* 0x0000000e00087c82 */ /* 0x002fe20008000000 */
[----:B------:R-:W-:Y:S02]  /*10950*/  UMOV UR10, UR15 ;  /* 0x0000000f000a7c82 */ /* 0x000fe40008000000 */
[----:B------:R2:W-:Y:S02]  /*10960*/  UTMALDG.4D.MULTICAST [UR8], [UR4], UR16, desc[UR6] ;  /* 0x00000608040073b4 */ /* 0x0005e40008019810 */
[----:B--2---:R-:W-:Y:S01]  /*10970*/  NOP ;  /* 0x0000000000007918 */ /* 0x004fe20000000000 */
.L_x_202:
[----:B------:R-:W-:Y:S05]  /*10980*/  BSYNC B0 ;  /* 0x0000000000007941 */ /* 0x000fea0003800000 */
.L_x_201:
[----:B------:R-:W2:Y:S01]  /*10990*/  LDL.LU R0, [R1+0x18] ;  /* 0x0000180001007983 */ /* 0x000ea20000300800 */
[----:B------:R-:W-:-:S03]  /*109a0*/  ULDC UR4, c[0x0][0xda4] ;  /* 0x0003690000047ab9 */ /* 0x000fc60000000800 */
[----:B-1----:R-:W3:Y:S01]  /*109b0*/  LDL.LU R2, [R1+0x24] ;  /* 0x0000240001027983 */ /* 0x002ee20000300800 */
[----:B------:R-:W-:-:S05]  /*109c0*/  VIADD R16, R16, 0x1 ;  /* 0x0000000110107836 */ /* 0x000fca0000000000 */
[----:B------:R-:W-:-:S04]  /*109d0*/  ISETP.NE.AND P0, PT, R16, 0x2, PT ;  /* 0x000000021000780c */ /* 0x000fc80003f05270 */
[----:B------:R-:W-:Y:S02]  /*109e0*/  SEL R16, R16, RZ, P0 ;  /* 0x000000ff10107207 */ /* 0x000fe40000000000 */
[----:B--2---:R-:W-:Y:S01]  /*109f0*/  IADD3 R0, R0, UR38, RZ ;  /* 0x0000002600007c10 */ /* 0x004fe2000fffe0ff */
[----:B---3--:R-:W-:-:S04]  /*10a00*/  VIADD R2, R2, 0x1 ;  /* 0x0000000102027836 */ /* 0x008fc80000000000 */
[----:B------:R1:W-:Y:S01]  /*10a10*/  STL [R1+0x18], R0 ;  /* 0x0000180001007387 */ /* 0x0003e20000100800 */
[----:B------:R-:W-:-:S03]  /*10a20*/  ISETP.GE.AND P1, PT, R0, UR4, PT ;  /* 0x0000000400007c0c */ /* 0x000fc6000bf26270 */
[----:B------:R2:W-:Y:S01]  /*10a30*/  STL [R1+0x24], R2 ;  /* 0x0000240201007387 */ /* 0x0005e20000100800 */
[----:B-1----:R-:W-:-:S04]  /*10a40*/  SEL R0, RZ, 0x1, P0 ;  /* 0x00000001ff007807 */ /* 0x002fc80000000000 */
[----:B------:R-:W-:-:S05]  /*10a50*/  LOP3.LUT R17, R17, R0, RZ, 0x3c, !PT ;  /* 0x0000000011117212 */ /* 0x000fca00078e3cff */
[----:B--2---:R-:W-:Y:S05]  /*10a60*/  @!P1 BRA `(.L_x_206) ;  /* 0xffffffd000e89947 */ /* 0x004fea000383ffff */
[----:B------:R-:W-:-:S07]  /*10a70*/  LOP3.LUT R2, R2, 0x1, RZ, 0xc, !PT ;  /* 0x0000000102027812 */ /* 0x000fce00078e0cff */
.L_x_155:
[----:B------:R-:W1:Y:S01]  /*10a80*/  S2R R3, SR_CgaCtaId ;  /* 0x0000000000037919 */ /* 0x000e620000008800 */
[----:B------:R-:W-:Y:S01]  /*10a90*/  MOV R0, 0x400 ;  /* 0x0000040000007802 */ /* 0x000fe20000000f00 */
[----:B------:R-:W-:Y:S03]  /*10aa0*/  BSSY B0, `(.L_x_207) ;  /* 0x0000005000007945 */ /* 0x000fe60003800000 */
[----:B-1----:R-:W-:Y:S02]  /*10ab0*/  LEA R0, R3, R0, 0x18 ;  /* 0x0000000003007211 */ /* 0x002fe400078ec0ff */
[----:B------:R-:W-:-:S04]  /*10ac0*/  SHF.L.U32 R3, R2, 0x1f, RZ ;  /* 0x0000001f02037819 */ /* 0x000fc800000006ff */
[----:B------:R-:W1:Y:S02]  /*10ad0*/  SYNCS.PHASECHK.TRANS64.TRYWAIT P0, [R0+URZ+0x34820], R3 ;  /* 0x03482003000075a7 */ /* 0x000e64000800017f */
[----:B-1----:R-:W-:Y:S05]  /*10ae0*/  @!P0 BRA `(.L_x_208) ;  /* 0x0000000800408947 */ /* 0x002fea0003800000 */
.L_x_235:
[----:B------:R-:W-:Y:S05]  /*10af0*/  BSYNC B0 ;  /* 0x0000000000007941 */ /* 0x000fea0003800000 */
.L_x_207:
[----:B------:R-:W-:-:S03]  /*10b00*/  UMOV UR4, 0xffffffff ;  /* 0xffffffff00047882 */ /* 0x000fc60000000000 */
[----:B------:R-:W-:Y:S05]  /*10b10*/  BRA.DIV UR4, `(.L_x_209) ;  /* 0x0000000a04487947 */ /* 0x000fea000b800000 */
[----:B------:R-:W2:Y:S02]  /*10b20*/  S2R R2, SR_TID.X ;  /* 0x0000000000027919 */ /* 0x000ea40000002100 */
[----:B--2---:R-:W-:-:S04]  /*10b30*/  SHF.R.U32.HI R2, RZ, 0x5, R2 ;  /* 0x00000005ff027819 */ /* 0x004fc80000011602 */
[----:B------:R-:W-:-:S05]  /*10b40*/  LOP3.LUT R2, R2, 0x3, RZ, 0xc0, !PT ;  /* 0x0000000302027812 */ /* 0x000fca00078ec0ff */
[----:B------:R2:W3:Y:S02]  /*10b50*/  SHFL.IDX PT, R14, R2, RZ, 0x1f ;  /* 0x00001fff020e7589 */ /* 0x0004e400000e0000 */
.L_x_238:
[----:B---3--:R-:W-:Y:S01]  /*10b60*/  ISETP.NE.AND P0, PT, R14, RZ, PT ;  /* 0x000000ff0e00720c */ /* 0x008fe20003f05270 */
[----:B------:R-:W-:-:S12]  /*10b70*/  BSSY B0, `(.L_x_210) ;  /* 0x0000024000007945 */ /* 0x000fd80003800000 */
[----:B------:R-:W-:Y:S05]  /*10b80*/  @P0 BRA `(.L_x_211) ;  /* 0x0000000000880947 */ /* 0x000fea0003800000 */
[----:B------:R-:W-:-:S03]  /*10b90*/  UMOV UR4, 0xffffffff ;  /* 0xffffffff00047882 */ /* 0x000fc60000000000 */
[----:B------:R-:W-:Y:S05]  /*10ba0*/  BRA.DIV UR4, `(.L_x_212) ;  /* 0x0000000a04587947 */ /* 0x000fea000b800000 */
[----:B------:R-:W-:-:S13]  /*10bb0*/  ELECT P6, URZ, PT ;  /* 0x00000000003f782f */ /* 0x000fda00038c0000 */
.L_x_241:
[----:B------:R-:W-:Y:S05]  /*10bc0*/  @!P6 BRA `(.L_x_211) ;  /* 0x000000000078e947 */ /* 0x000fea0003800000 */
[----:B--2---:R-:W2:Y:S02]  /*10bd0*/  LDL.LU R2, [R1+0x1c] ;  /* 0x00001c0001027983 */ /* 0x004ea40000300800 */
[----:B--2---:R-:W-:-:S04]  /*10be0*/  LOP3.LUT R2, R2, 0x2, RZ, 0xfc, !PT ;  /* 0x0000000202027812 */ /* 0x004fc800078efcff */
[----:B------:R-:W-:-:S13]  /*10bf0*/  ISETP.NE.AND P2, PT, R2, 0x3, PT ;  /* 0x000000030200780c */ /* 0x000fda0003f45270 */
[----:B------:R-:W-:Y:S05]  /*10c00*/  @!P2 BRA `(.L_x_213) ;  /* 0x000000000004a947 */ /* 0x000fea0003800000 */
[----:B------:R-:W-:Y:S01]  /*10c10*/  BPT.TRAP 0x1 ;  /* 0x000000040000795c */ /* 0x000fe20000300000 */
.L_x_213:
[----:B-1----:R-:W-:Y:S01]  /*10c20*/  VIADD R3, R0, 0x34840 ;  /* 0x0003484000037836 */ /* 0x002fe20000000000 */
[----:B------:R-:W-:Y:S01]  /*10c30*/  SHF.L.U32 R5, R17, 0x1f, RZ ;  /* 0x0000001f11057819 */ /* 0x000fe200000006ff */
[C---:B------:R-:W-:Y:S02]  /*10c40*/  VIADD R2, R16.reuse, 0x1 ;  /* 0x0000000110027836 */ /* 0x040fe40000000000 */
[----:B------:R-:W-:-:S03]  /*10c50*/  IMAD R6, R16, 0x8, R3 ;  /* 0x0000000810067824 */ /* 0x000fc600078e0203 */
[----:B------:R-:W-:Y:S01]  /*10c60*/  ISETP.NE.AND P1, PT, R2, 0x2, PT ;  /* 0x000000020200780c */ /* 0x000fe20003f25270 */
[----:B------:R-:W1:Y:S03]  /*10c70*/  SYNCS.PHASECHK.TRANS64.TRYWAIT P0, [R6+URZ], R5 ;  /* 0x00000005060075a7 */ /* 0x000e66000800017f */
[----:B------:R-:W-:-:S04]  /*10c80*/  SEL R4, RZ, 0x1, P1 ;  /* 0x00000001ff047807 */ /* 0x000fc80000800000 */
[----:B------:R-:W-:Y:S02]  /*10c90*/  LOP3.LUT R17, R17, R4, RZ, 0x3c, !PT ;  /* 0x0000000411117212 */ /* 0x000fe400078e3cff */
[----:B------:R-:W-:Y:S02]  /*10ca0*/  SEL R4, R2, RZ, P1 ;  /* 0x000000ff02047207 */ /* 0x000fe40000800000 */
[----:B------:R-:W-:-:S03]  /*10cb0*/  SHF.L.U32 R2, R17, 0x1f, RZ ;  /* 0x0000001f11027819 */ /* 0x000fc600000006ff */
[----:B------:R-:W-:Y:S01]  /*10cc0*/  IMAD R3, R4, 0x8, R3 ;  /* 0x0000000804037824 */ /* 0x000fe200078e0203 */
[----:B-1----:R-:W-:Y:S06]  /*10cd0*/  @!P0 BRA `(.L_x_214) ;  /* 0x00000008002c8947 */ /* 0x002fec0003800000 */
.L_x_242:
[----:B------:R-:W2:Y:S02]  /*10ce0*/  SYNCS.PHASECHK.TRANS64.TRYWAIT P0, [R3+URZ], R2 ;  /* 0x00000002030075a7 */ /* 0x000ea4000800017f */
[----:B--2---:R-:W-:Y:S05]  /*10cf0*/  @!P0 BRA `(.L_x_215) ;  /* 0x0000000800388947 */ /* 0x004fea0003800000 */
.L_x_243:
[----:B------:R-:W-:Y:S05]  /*10d00*/  @!P2 BRA `(.L_x_216) ;  /* 0x000000000004a947 */ /* 0x000fea0003800000 */
[----:B------:R-:W-:Y:S01]  /*10d10*/  BPT.TRAP 0x1 ;  /* 0x000000040000795c */ /* 0x000fe20000300000 */
.L_x_216:
[----:B--2---:R-:W-:-:S05]  /*10d20*/  IADD3 R3, R0, 0x34860, RZ ;  /* 0x0003486000037810 */ /* 0x004fca0007ffe0ff */
[----:B------:R-:W-:-:S04]  /*10d30*/  IMAD R16, R16, 0x8, R3 ;  /* 0x0000000810107824 */ /* 0x000fc800078e0203 */
[----:B------:R-:W2:Y:S02]  /*10d40*/  SYNCS.PHASECHK.TRANS64.TRYWAIT P0, [R16+URZ], R5 ;  /* 0x00000005100075a7 */ /* 0x000ea4000800017f */
[----:B--2---:R-:W-:Y:S05]  /*10d50*/  @!P0 BRA `(.L_x_217) ;  /* 0x0000000800348947 */ /* 0x004fea0003800000 */
.L_x_244:
[----:B------:R-:W-:-:S07]  /*10d60*/  IMAD R3, R4, 0x8, R3 ;  /* 0x0000000804037824 */ /* 0x000fce00078e0203 */
.L_x_218:
[----:B---3--:R3:W4:Y:S02]  /*10d70*/  SYNCS.PHASECHK.TRANS64.TRYWAIT P0, [R3+URZ], R2 ;  /* 0x00000002030075a7 */ /* 0x008724000800017f */
[----:B----4-:R-:W-:Y:S05]  /*10d80*/  @!P0 NANOSLEEP.SYNCS 0x989680 ;  /* 0x009896800000895d */ /* 0x010fea0003900000 */
[----:B------:R-:W4:Y:S02]  /*10d90*/  @!P0 SYNCS.PHASECHK.TRANS64 P0, [R3+URZ], R2 ;  /* 0x00000002030085a7 */ /* 0x000f24000800007f */
[----:B----4-:R-:W-:Y:S05]  /*10da0*/  @!P0 BRA `(.L_x_218) ;  /* 0xfffffffc00f08947 */ /* 0x010fea000383ffff */
.L_x_211:
[----:B------:R-:W-:Y:S05]  /*10db0*/  BSYNC B0 ;  /* 0x0000000000007941 */ /* 0x000fea0003800000 */
.L_x_210:
[----:B------:R-:W-:Y:S05]  /*10dc0*/  EXIT ;  /* 0x000000000000794d */ /* 0x000fea0003800000 */
.L_x_129:
[----:B-1----:R-:W-:-:S04]  /*10dd0*/  IMAD.U32 R3, RZ, RZ, UR39 ;  /* 0x00000027ff037e24 */ /* 0x002fc8000f8e00ff */
[----:B------:R1:W2:Y:S03]  /*10de0*/  SYNCS.PHASECHK.TRANS64.TRYWAIT P1, [R3+URZ+0x34800], R0 ;  /* 0x03480000030075a7 */ /* 0x0002a6000802017f */
[----:B--2---:R-:W-:Y:S05]  /*10df0*/  @!P1 NANOSLEEP.SYNCS 0x989680 ;  /* 0x009896800000995d */ /* 0x004fea0003900000 */
[----:B------:R-:W2:Y:S02]  /*10e00*/  @!P1 SYNCS.PHASECHK.TRANS64 P1, [R3+URZ+0x34800], R0 ;  /* 0x03480000030095a7 */ /* 0x000ea4000802007f */
[----:B--2---:R-:W-:Y:S05]  /*10e10*/  @!P1 BRA `(.L_x_129) ;  /* 0xfffffffc00ec9947 */ /* 0x004fea000383ffff */
[----:B------:R-:W-:Y:S05]  /*10e20*/  BRA `(.L_x_219) ;  /* 0xffffff0800247947 */ /* 0x000fea000383ffff */
.L_x_133:
[----:B--2---:R2:W3:Y:S02]  /*10e30*/  SYNCS.PHASECHK.TRANS64.TRYWAIT P1, [R10+URZ+0x34830], R3 ;  /* 0x034830030a0075a7 */ /* 0x0044e4000802017f */
[----:B---3--:R-:W-:Y:S05]  /*10e40*/  @!P1 NANOSLEEP.SYNCS 0x989680 ;  /* 0x009896800000995d */ /* 0x008fea0003900000 */
[----:B------:R-:W3:Y:S02]  /*10e50*/  @!P1 SYNCS.PHASECHK.TRANS64 P1, [R10+URZ+0x34830], R3 ;  /* 0x034830030a0095a7 */ /* 0x000ee4000802007f */
[----:B---3--:R-:W-:Y:S05]  /*10e60*/  @!P1 BRA `(.L_x_133) ;  /* 0xfffffffc00f09947 */ /* 0x008fea000383ffff */
[----:B------:R-:W-:Y:S05]  /*10e70*/  BRA `(.L_x_132) ;  /* 0xffffff0800407947 */ /* 0x000fea000383ffff */
.L_x_139:
[----:B--2---:R-:W-:-:S04]  /*10e80*/  IMAD.U32 R20, RZ, RZ, UR6 ;  /* 0x00000006ff147e24 */ /* 0x004fc8000f8e00ff */
[----:B------:R2:W3:Y:S03]  /*10e90*/  SYNCS.PHASECHK.TRANS64.TRYWAIT P1, [R20+URZ+0x34830], R15 ;  /* 0x0348300f140075a7 */ /* 0x0004e6000802017f */
[----:B---3--:R-:W-:Y:S05]  /*10ea0*/  @!P1 NANOSLEEP.SYNCS 0x989680 ;  /* 0x009896800000995d */ /* 0x008fea0003900000 */
[----:B------:R-:W3:Y:S02]  /*10eb0*/  @!P1 SYNCS.PHASECHK.TRANS64 P1, [R20+URZ+0x34830], R15 ;  /* 0x0348300f140095a7 */ /* 0x000ee4000802007f */
[----:B---3--:R-:W-:Y:S05]  /*10ec0*/  @!P1 BRA `(.L_x_139) ;  /* 0xfffffffc00ec9947 */ /* 0x008fea000383ffff */
[----:B------:R-:W-:Y:S05]  /*10ed0*/  BRA `(.L_x_136) ;  /* 0xffffff6000747947 */ /* 0x000fea000383ffff */
.L_x_143:
[----:B--2---:R-:W-:-:S04]  /*10ee0*/  IMAD.U32 R20, RZ, RZ, UR6 ;  /* 0x00000006ff147e24 */ /* 0x004fc8000f8e00ff */
[----:B------:R2:W3:Y:S03]  /*10ef0*/  SYNCS.PHASECHK.TRANS64.TRYWAIT P1, [R20+URZ+0x34850], R15 ;  /* 0x0348500f140075a7 */ /* 0x0004e6000802017f */
[----:B---3--:R-:W-:Y:S05]  /*10f00*/  @!P1 NANOSLEEP.SYNCS 0x989680 ;  /* 0x009896800000995d */ /* 0x008fea0003900000 */
[----:B------:R-:W3:Y:S02]  /*10f10*/  @!P1 SYNCS.PHASECHK.TRANS64 P1, [R20+URZ+0x34850], R15 ;  /* 0x0348500f140095a7 */ /* 0x000ee4000802007f */
[----:B---3--:R-:W-:Y:S05]  /*10f20*/  @!P1 BRA `(.L_x_143) ;  /* 0xfffffffc00ec9947 */ /* 0x008fea000383ffff */
[----:B------:R-:W-:Y:S05]  /*10f30*/  BRA `(.L_x_140) ;  /* 0xffffff88003c7947 */ /* 0x000fea000383ffff */
.L_x_150:
[----:B--2---:R-:W-:-:S04]  /*10f40*/  MOV R3, UR5 ;  /* 0x0000000500037c02 */ /* 0x004fc80008000f00 */
[----:B------:R2:W3:Y:S03]  /*10f50*/  SYNCS.PHASECHK.TRANS64.TRYWAIT P1, [R3+URZ+0x34850], R0 ;  /* 0x03485000030075a7 */ /* 0x0004e6000802017f */
[----:B---3--:R-:W-:Y:S05]  /*10f60*/  @!P1 NANOSLEEP.SYNCS 0x989680 ;  /* 0x009896800000995d */ /* 0x008fea0003900000 */
[----:B------:R-:W3:Y:S02]  /*10f70*/  @!P1 SYNCS.PHASECHK.TRANS64 P1, [R3+URZ+0x34850], R0 ;  /* 0x03485000030095a7 */ /* 0x000ee4000802007f */
[----:B---3--:R-:W-:Y:S05]  /*10f80*/  @!P1 BRA `(.L_x_150) ;  /* 0xfffffffc00ec9947 */ /* 0x008fea000383ffff */
[----:B------:R-:W-:Y:S05]  /*10f90*/  BRA `(.L_x_149) ;  /* 0xffffffb400f07947 */ /* 0x000fea000383ffff */
.L_x_161:
[----:B------:R-:W1:Y:S01]  /*10fa0*/  S2R R4, SR_TID.X ;  /* 0x0000000000047919 */ /* 0x000e620000002100 */
[----:B------:R-:W-:Y:S01]  /*10fb0*/  BSSY B0, `(.L_x_220) ;  /* 0x000000a000007945 */ /* 0x000fe20003800000 */
[----:B------:R-:W-:Y:S02]  /*10fc0*/  IMAD.MOV.U32 R12, RZ, RZ, RZ ;  /* 0x000000ffff0c7224 */ /* 0x000fe400078e00ff */
[----:B------:R-:W-:Y:S02]  /*10fd0*/  IMAD.MOV.U32 R11, RZ, RZ, 0x1f ;  /* 0x0000001fff0b7424 */ /* 0x000fe400078e00ff */
[----:B------:R-:W-:Y:S01]  /*10fe0*/  IMAD.MOV.U32 R15, RZ, RZ, -0x1 ;  /* 0xffffffffff0f7424 */ /* 0x000fe200078e00ff */
[----:B-1----:R-:W-:-:S04]  /*10ff0*/  SHF.R.U32.HI R4, RZ, 0x5, R4 ;  /* 0x00000005ff047819 */ /* 0x002fc80000011604 */
[----:B------:R-:W-:-:S05]  /*11000*/  LOP3.LUT R4, R4, 0x3, RZ, 0xc0, !PT ;  /* 0x0000000304047812 */ /* 0x000fca00078ec0ff */
[----:B------:R-:W-:-:S07]  /*11010*/  IMAD.MOV.U32 R13, RZ, RZ, R4 ;  /* 0x000000ffff0d7224 */ /* 0x000fce00078e0004 */
[----:B------:R-:W-:Y:S05]  /*11020*/  WARPSYNC.COLLECTIVE R15, `(.L_x_221) ;  /* 0x000000000f087348 */ /* 0x000fea0003c00000 */
[----:B------:R1:W2:Y:S02]  /*11030*/  SHFL.IDX P6, R14, R13, R12, R11 ;  /* 0x0000000c0d0e7389 */ /* 0x0002a400000c000b */
[----:B-12---:R-:W-:Y:S01]  /*11040*/  ENDCOLLECTIVE ;  /* 0x000000000000791b */ /* 0x006fe20003800000 */
.L_x_221:
[----:B------:R-:W-:Y:S05]  /*11050*/  BSYNC B0 ;  /* 0x0000000000007941 */ /* 0x000fea0003800000 */
.L_x_220:
[----:B------:R-:W-:Y:S05]  /*11060*/  BRA `(.L_x_222) ;  /* 0xffffffd400dc7947 */ /* 0x000fea000383ffff */
.L_x_162:
[----:B------:R-:W-:Y:S01]  /*11070*/  BSSY B0, `(.L_x_223) ;  /* 0x0000006000007945 */ /* 0x000fe20003800000 */
[----:B------:R-:W-:-:S07]  /*11080*/  IMAD.MOV.U32 R15, RZ, RZ, -0x1 ;  /* 0xffffffffff0f7424 */ /* 0x000fce00078e00ff */
[----:B------:R-:W-:Y:S05]  /*11090*/  WARPSYNC.COLLECTIVE R15, `(.L_x_224) ;  /* 0x000000000f0c7348 */ /* 0x000fea0003c00000 */
[----:B------:R-:W-:Y:S02]  /*110a0*/  ELECT P6, UR62, PT ;  /* 0x00000000003e782f */ /* 0x000fe400038c0000 */
[----:B------:R-:W-:Y:S01]  /*110b0*/  MOV R14, UR62 ;  /* 0x0000003e000e7c02 */ /* 0x000fe20008000f00 */
[----:B------:R-:W-:Y:S10]  /*110c0*/  ENDCOLLECTIVE ;  /* 0x000000000000791b */ /* 0x000ff40003800000 */
.L_x_224:
[----:B------:R-:W-:Y:S05]  /*110d0*/  BSYNC B0 ;  /* 0x0000000000007941 */ /* 0x000fea0003800000 */
.L_x_223:
[----:B------:R-:W-:Y:S05]  /*110e0*/  BRA `(.L_x_225) ;  /* 0xffffffd400d87947 */ /* 0x000fea000383ffff */
.L_x_165:
[----:B--2---:R2:W3:Y:S02]  /*110f0*/  SYNCS.PHASECHK.TRANS64.TRYWAIT P1, [R5+URZ+0x34840], R9 ;  /* 0x03484009050075a7 */ /* 0x0044e4000802017f */
[----:B---3--:R-:W-:Y:S05]  /*11100*/  @!P1 NANOSLEEP.SYNCS 0x989680 ;  /* 0x009896800000995d */ /* 0x008fea0003900000 */
[----:B------:R-:W3:Y:S02]  /*11110*/  @!P1 SYNCS.PHASECHK.TRANS64 P1, [R5+URZ+0x34840], R9 ;  /* 0x03484009050095a7 */ /* 0x000ee4000802007f */
[----:B---3--:R-:W-:Y:S05]  /*11120*/  @!P1 BRA `(.L_x_165) ;  /* 0xfffffffc00f09947 */ /* 0x008fea000383ffff */
[----:B------:R-:W-:Y:S05]  /*11130*/  BRA `(.L_x_226) ;  /* 0xffffffd800387947 */ /* 0x000fea000383ffff */
.L_x_169:
        /* <DEDUP_REMOVED lines=8> */
.L_x_175:
[----:B-1----:R1:W2:Y:S02]  /*111c0*/  SYNCS.PHASECHK.TRANS64.TRYWAIT P1, [R2+URZ+0x34840], R3 ;  /* 0x03484003020075a7 */ /* 0x0022a4000802017f */
[----:B--2---:R-:W-:Y:S05]  /*111d0*/  @!P1 NANOSLEEP.SYNCS 0x989680 ;  /* 0x009896800000995d */ /* 0x004fea0003900000 */
[----:B------:R-:W2:Y:S02]  /*111e0*/  @!P1 SYNCS.PHASECHK.TRANS64 P1, [R2+URZ+0x34840], R3 ;  /* 0x03484003020095a7 */ /* 0x000ea4000802007f */
[----:B--2---:R-:W-:Y:S05]  /*111f0*/  @!P1 BRA `(.L_x_175) ;  /* 0xfffffffc00f09947 */ /* 0x004fea000383ffff */
[----:B------:R-:W-:Y:S05]  /*11200*/  BRA `(.L_x_228) ;  /* 0xffffffdc00f87947 */ /* 0x000fea000383ffff */
.L_x_178:
[----:B-1----:R1:W2:Y:S02]  /*11210*/  SYNCS.PHASECHK.TRANS64.TRYWAIT P1, [R2+URZ+0x34860], R3 ;  /* 0x03486003020075a7 */ /* 0x0022a4000802017f */
[----:B--2---:R-:W-:Y:S05]  /*11220*/  @!P1 NANOSLEEP.SYNCS 0x989680 ;  /* 0x009896800000995d */ /* 0x004fea0003900000 */
[----:B------:R-:W2:Y:S02]  /*11230*/  @!P1 SYNCS.PHASECHK.TRANS64 P1, [R2+URZ+0x34860], R3 ;  /* 0x03486003020095a7 */ /* 0x000ea4000802007f */
[----:B--2---:R-:W-:Y:S05]  /*11240*/  @!P1 BRA `(.L_x_178) ;  /* 0xfffffffc00f09947 */ /* 0x004fea000383ffff */
[----:B------:R-:W-:Y:S05]  /*11250*/  BRA `(.L_x_229) ;  /* 0xffffffe000907947 */ /* 0x000fea000383ffff */
.L_x_185:
[----:B--2---:R2:W3:Y:S02]  /*11260*/  SYNCS.PHASECHK.TRANS64.TRYWAIT P1, [R2+URZ+0x34840], R3 ;  /* 0x03484003020075a7 */ /* 0x0044e4000802017f */
[----:B---3--:R-:W-:Y:S05]  /*11270*/  @!P1 NANOSLEEP.SYNCS 0x989680 ;  /* 0x009896800000995d */ /* 0x008fea0003900000 */
[----:B------:R-:W3:Y:S02]  /*11280*/  @!P1 SYNCS.PHASECHK.TRANS64 P1, [R2+URZ+0x34840], R3 ;  /* 0x03484003020095a7 */ /* 0x000ee4000802007f */
[----:B---3--:R-:W-:Y:S05]  /*11290*/  @!P1 BRA `(.L_x_185) ;  /* 0xfffffffc00f09947 */ /* 0x008fea000383ffff */
[----:B------:R-:W-:Y:S05]  /*112a0*/  BRA `(.L_x_230) ;  /* 0xffffffe400c87947 */ /* 0x000fea000383ffff */
.L_x_188:
[----:B-1----:R1:W2:Y:S02]  /*112b0*/  SYNCS.PHASECHK.TRANS64.TRYWAIT P1, [R2+URZ+0x34860], R17 ;  /* 0x03486011020075a7 */ /* 0x0022a4000802017f */
[----:B--2---:R-:W-:Y:S05]  /*112c0*/  @!P1 NANOSLEEP.SYNCS 0x989680 ;  /* 0x009896800000995d */ /* 0x004fea0003900000 */
[----:B------:R-:W2:Y:S02]  /*112d0*/  @!P1 SYNCS.PHASECHK.TRANS64 P1, [R2+URZ+0x34860], R17 ;  /* 0x03486011020095a7 */ /* 0x000ea4000802007f */
[----:B--2---:R-:W-:Y:S05]  /*112e0*/  @!P1 BRA `(.L_x_188) ;  /* 0xfffffffc00f09947 */ /* 0x004fea000383ffff */
[----:B------:R-:W-:Y:S05]  /*112f0*/  BRA `(.L_x_231) ;  /* 0xffffffe800607947 */ /* 0x000fea000383ffff */
.L_x_194:
[----:B--2---:R2:W3:Y:S02]  /*11300*/  SYNCS.PHASECHK.TRANS64.TRYWAIT P1, [R2+URZ+0x34840], R3 ;  /* 0x03484003020075a7 */ /* 0x0044e4000802017f */
[----:B---3--:R-:W-:Y:S05]  /*11310*/  @!P1 NANOSLEEP.SYNCS 0x989680 ;  /* 0x009896800000995d */ /* 0x008fea0003900000 */
[----:B------:R-:W3:Y:S02]  /*11320*/  @!P1 SYNCS.PHASECHK.TRANS64 P1, [R2+URZ+0x34840], R3 ;  /* 0x03484003020095a7 */ /* 0x000ee4000802007f */
[----:B---3--:R-:W-:Y:S05]  /*11330*/  @!P1 BRA `(.L_x_194) ;  /* 0xfffffffc00f09947 */ /* 0x008fea000383ffff */
[----:B------:R-:W-:Y:S05]  /*11340*/  BRA `(.L_x_232) ;  /* 0xffffffec00747947 */ /* 0x000fea000383ffff */
.L_x_197:
[----:B-1----:R1:W2:Y:S02]  /*11350*/  SYNCS.PHASECHK.TRANS64.TRYWAIT P1, [R2+URZ+0x34860], R10 ;  /* 0x0348600a020075a7 */ /* 0x0022a4000802017f */
[----:B--2---:R-:W-:Y:S05]  /*11360*/  @!P1 NANOSLEEP.SYNCS 0x989680 ;  /* 0x009896800000995d */ /* 0x004fea0003900000 */
[----:B------:R-:W2:Y:S02]  /*11370*/  @!P1 SYNCS.PHASECHK.TRANS64 P1, [R2+URZ+0x34860], R10 ;  /* 0x0348600a020095a7 */ /* 0x000ea4000802007f */
[----:B--2---:R-:W-:Y:S05]  /*11380*/  @!P1 BRA `(.L_x_197) ;  /* 0xfffffffc00f09947 */ /* 0x004fea000383ffff */
[----:B------:R-:W-:Y:S05]  /*11390*/  BRA `(.L_x_233) ;  /* 0xfffffff0000c7947 */ /* 0x000fea000383ffff */
.L_x_203:
[----:B-1----:R1:W2:Y:S02]  /*113a0*/  SYNCS.PHASECHK.TRANS64.TRYWAIT P0, [R2+URZ+0x34860], R3 ;  /* 0x03486003020075a7 */ /* 0x0022a4000800017f */
[----:B--2---:R-:W-:Y:S05]  /*113b0*/  @!P0 NANOSLEEP.SYNCS 0x989680 ;  /* 0x009896800000895d */ /* 0x004fea0003900000 */
[----:B------:R-:W2:Y:S02]  /*113c0*/  @!P0 SYNCS.PHASECHK.TRANS64 P0, [R2+URZ+0x34860], R3 ;  /* 0x03486003020085a7 */ /* 0x000ea4000800007f */
[----:B--2---:R-:W-:Y:S05]  /*113d0*/  @!P0 BRA `(.L_x_203) ;  /* 0xfffffffc00f08947 */ /* 0x004fea000383ffff */
[----:B------:R-:W-:Y:S05]  /*113e0*/  BRA `(.L_x_234) ;  /* 0xfffffff000c87947 */ /* 0x000fea000383ffff */
.L_x_208:
[----:B-1----:R1:W2:Y:S02]  /*113f0*/  SYNCS.PHASECHK.TRANS64.TRYWAIT P0, [R0+URZ+0x34820], R3 ;  /* 0x03482003000075a7 */ /* 0x0022a4000800017f */
[----:B--2---:R-:W-:Y:S05]  /*11400*/  @!P0 NANOSLEEP.SYNCS 0x989680 ;  /* 0x009896800000895d */ /* 0x004fea0003900000 */
[----:B------:R-:W2:Y:S02]  /*11410*/  @!P0 SYNCS.PHASECHK.TRANS64 P0, [R0+URZ+0x34820], R3 ;  /* 0x03482003000085a7 */ /* 0x000ea4000800007f */
[----:B--2---:R-:W-:Y:S05]  /*11420*/  @!P0 BRA `(.L_x_208) ;  /* 0xfffffffc00f08947 */ /* 0x004fea000383ffff */
[----:B------:R-:W-:Y:S05]  /*11430*/  BRA `(.L_x_235) ;  /* 0xfffffff400ac7947 */ /* 0x000fea000383ffff */
.L_x_209:
[----:B------:R-:W2:Y:S01]  /*11440*/  S2R R2, SR_TID.X ;  /* 0x0000000000027919 */ /* 0x000ea20000002100 */
[----:B------:R-:W-:Y:S01]  /*11450*/  BSSY B0, `(.L_x_236) ;  /* 0x000000a000007945 */ /* 0x000fe20003800000 */
[----:B------:R-:W-:Y:S02]  /*11460*/  IMAD.MOV.U32 R12, RZ, RZ, RZ ;  /* 0x000000ffff0c7224 */ /* 0x000fe400078e00ff */
[----:B------:R-:W-:Y:S02]  /*11470*/  IMAD.MOV.U32 R11, RZ, RZ, 0x1f ;  /* 0x0000001fff0b7424 */ /* 0x000fe400078e00ff */
[----:B------:R-:W-:Y:S01]  /*11480*/  IMAD.MOV.U32 R15, RZ, RZ, -0x1 ;  /* 0xffffffffff0f7424 */ /* 0x000fe200078e00ff */
[----:B--2---:R-:W-:-:S04]  /*11490*/  SHF.R.U32.HI R2, RZ, 0x5, R2 ;  /* 0x00000005ff027819 */ /* 0x004fc80000011602 */
[----:B------:R-:W-:-:S04]  /*114a0*/  LOP3.LUT R2, R2, 0x3, RZ, 0xc0, !PT ;  /* 0x0000000302027812 */ /* 0x000fc800078ec0ff */
[----:B------:R-:W-:-:S07]  /*114b0*/  MOV R13, R2 ;  /* 0x00000002000d7202 */ /* 0x000fce0000000f00 */
[----:B-1----:R-:W-:Y:S05]  /*114c0*/  WARPSYNC.COLLECTIVE R15, `(.L_x_237) ;  /* 0x000000000f087348 */ /* 0x002fea0003c00000 */
[----:B------:R2:W3:Y:S02]  /*114d0*/  SHFL.IDX P6, R14, R13, R12, R11 ;  /* 0x0000000c0d0e7389 */ /* 0x0004e400000c000b */
[----:B-123--:R-:W-:Y:S01]  /*114e0*/  ENDCOLLECTIVE ;  /* 0x000000000000791b */ /* 0x00efe20003800000 */
.L_x_237:
[----:B------:R-:W-:Y:S05]  /*114f0*/  BSYNC B0 ;  /* 0x0000000000007941 */ /* 0x000fea0003800000 */
.L_x_236:
[----:B------:R-:W-:Y:S05]  /*11500*/  BRA `(.L_x_238) ;  /* 0xfffffff400947947 */ /* 0x000fea000383ffff */
.L_x_212:
[----:B------:R-:W-:Y:S01]  /*11510*/  BSSY B1, `(.L_x_239) ;  /* 0x0000006000017945 */ /* 0x000fe20003800000 */
[----:B------:R-:W-:-:S07]  /*11520*/  IMAD.MOV.U32 R15, RZ, RZ, -0x1 ;  /* 0xffffffffff0f7424 */ /* 0x000fce00078e00ff */
[----:B-12---:R-:W-:Y:S05]  /*11530*/  WARPSYNC.COLLECTIVE R15, `(.L_x_240) ;  /* 0x000000000f0c7348 */ /* 0x006fea0003c00000 */
[----:B------:R-:W-:Y:S02]  /*11540*/  ELECT P6, UR62, PT ;  /* 0x00000000003e782f */ /* 0x000fe400038c0000 */
[----:B------:R-:W-:Y:S01]  /*11550*/  MOV R14, UR62 ;  /* 0x0000003e000e7c02 */ /* 0x000fe20008000f00 */
[----:B-12---:R-:W-:Y:S10]  /*11560*/  ENDCOLLECTIVE ;  /* 0x000000000000791b */ /* 0x006ff40003800000 */
.L_x_240:
[----:B------:R-:W-:Y:S05]  /*11570*/  BSYNC B1 ;  /* 0x0000000000017941 */ /* 0x000fea0003800000 */
.L_x_239:
[----:B------:R-:W-:Y:S05]  /*11580*/  BRA `(.L_x_241) ;  /* 0xfffffff4008c7947 */ /* 0x000fea000383ffff */
.L_x_214:
[----:B-1----:R1:W2:Y:S02]  /*11590*/  SYNCS.PHASECHK.TRANS64.TRYWAIT P0, [R6+URZ], R5 ;  /* 0x00000005060075a7 */ /* 0x0022a4000800017f */
[----:B--2---:R-:W-:Y:S05]  /*115a0*/  @!P0 NANOSLEEP.SYNCS 0x989680 ;  /* 0x009896800000895d */ /* 0x004fea0003900000 */
[----:B------:R-:W2:Y:S02]  /*115b0*/  @!P0 SYNCS.PHASECHK.TRANS64 P0, [R6+URZ], R5 ;  /* 0x00000005060085a7 */ /* 0x000ea4000800007f */
[----:B--2---:R-:W-:Y:S05]  /*115c0*/  @!P0 BRA `(.L_x_214) ;  /* 0xfffffffc00f08947 */ /* 0x004fea000383ffff */
[----:B------:R-:W-:Y:S05]  /*115d0*/  BRA `(.L_x_242) ;  /* 0xfffffff400c07947 */ /* 0x000fea000383ffff */
.L_x_215:
[----:B--2---:R2:W3:Y:S02]  /*115e0*/  SYNCS.PHASECHK.TRANS64.TRYWAIT P0, [R3+URZ], R2 ;  /* 0x00000002030075a7 */ /* 0x0044e4000800017f */
[----:B---3--:R-:W-:Y:S05]  /*115f0*/  @!P0 NANOSLEEP.SYNCS 0x989680 ;  /* 0x009896800000895d */ /* 0x008fea0003900000 */
[----:B------:R-:W3:Y:S02]  /*11600*/  @!P0 SYNCS.PHASECHK.TRANS64 P0, [R3+URZ], R2 ;  /* 0x00000002030085a7 */ /* 0x000ee4000800007f */
[----:B---3--:R-:W-:Y:S05]  /*11610*/  @!P0 BRA `(.L_x_215) ;  /* 0xfffffffc00f08947 */ /* 0x008fea000383ffff */
[----:B------:R-:W-:Y:S05]  /*11620*/  BRA `(.L_x_243) ;  /* 0xfffffff400b47947 */ /* 0x000fea000383ffff */
.L_x_217:
[----:B--2---:R2:W3:Y:S02]  /*11630*/  SYNCS.PHASECHK.TRANS64.TRYWAIT P0, [R16+URZ], R5 ;  /* 0x00000005100075a7 */ /* 0x0044e4000800017f */
[----:B---3--:R-:W-:Y:S05]  /*11640*/  @!P0 NANOSLEEP.SYNCS 0x989680 ;  /* 0x009896800000895d */ /* 0x008fea0003900000 */
[----:B------:R-:W3:Y:S02]  /*11650*/  @!P0 SYNCS.PHASECHK.TRANS64 P0, [R16+URZ], R5 ;  /* 0x00000005100085a7 */ /* 0x000ee4000800007f */
[----:B---3--:R-:W-:Y:S05]  /*11660*/  @!P0 BRA `(.L_x_217) ;  /* 0xfffffffc00f08947 */ /* 0x008fea000383ffff */
[----:B------:R-:W-:Y:S05]  /*11670*/  BRA `(.L_x_244) ;  /* 0xfffffff400b87947 */ /* 0x000fea000383ffff */
.L_x_245:
        /* <DEDUP_REMOVED lines=16> */
.L_x_2727:


//--------------------- .text._ZN7cutlass13device_kernelIN5flash11enable_sm90INS1_16FlashAttnFwdSm90INS1_25CollectiveMainloopFwdSm90ILi2EN4cute5tupleIJNS5_1CILi1EEES8_S8_EEENS6_IJNS7_ILi128EEENS7_ILi176EEESA_EEELi128ENS_10bfloat16_tEfNS_4arch4Sm90ELb0ELb0ELb1ELb1ELb0ELb0ELb0ELb1ELb1ELb0ELb0ELb0EEENS1_21CollectiveEpilogueFwdINS6_IJSA_SA_SB_EEES9_SD_SF_Li256ELb1ELb0ELb0ELb0EEENS1_36VarlenDynamicPersistentTileSchedulerILi128ELi176ELi256ELi32ELb0ELb0ELb1ELb0ELb1ELb1EEEEEEEEEvNT_6ParamsE --------------------------
	.section	.text._ZN7cutlass13device_kernelIN5flash11enable_sm90INS1_16FlashAttnFwdSm90INS1_25CollectiveMainloopFwdSm90ILi2EN4cute5tupleIJNS5_1CILi1EEES8_S8_EEENS6_IJNS7_ILi128EEENS7_ILi176EEESA_EEELi128ENS_10bfloat16_tEfNS_4arch4Sm90ELb0ELb0ELb1ELb1ELb0ELb0ELb0ELb1ELb1ELb0ELb0ELb0EEENS1_21CollectiveEpilogueFwdINS6_IJSA_SA_SB_EEES9_SD_SF_Li256ELb1ELb0ELb0ELb0EEENS1_36VarlenDynamicPersistentTileSchedulerILi128ELi176ELi256ELi32ELb0ELb0ELb1ELb0ELb1ELb1EEEEEEEEEvNT_6ParamsE,"ax",@progbits
	.align	128
.text._ZN7cutlass13device_kernelIN5flash11enable_sm90INS1_16FlashAttnFwdSm90INS1_25CollectiveMainloopFwdSm90ILi2EN4cute5tupleIJNS5_1CILi1EEES8_S8_EEENS6_IJNS7_ILi128EEENS7_ILi176EEESA_EEELi128ENS_10bfloat16_tEfNS_4arch4Sm90ELb0ELb0ELb1ELb1ELb0ELb0ELb0ELb1ELb1ELb0ELb0ELb0EEENS1_21CollectiveEpilogueFwdINS6_IJSA_SA_SB_EEES9_SD_SF_Li256ELb1ELb0ELb0ELb0EEENS1_36VarlenDynamicPersistentTileSchedulerILi128ELi176ELi256ELi32ELb0ELb0ELb1ELb0ELb1ELb1EEEEEEEEEvNT_6ParamsE:
        .type           _ZN7cutlass13device_kernelIN5flash11enable_sm90INS1_16FlashAttnFwdSm90INS1_25CollectiveMainloopFwdSm90ILi2EN4cute5tupleIJNS5_1CILi1EEES8_S8_EEENS6_IJNS7_ILi128EEENS7_ILi176EEESA_EEELi128ENS_10bfloat16_tEfNS_4arch4Sm90ELb0ELb0ELb1ELb1ELb0ELb0ELb0ELb1ELb1ELb0ELb0ELb0EEENS1_21CollectiveEpilogueFwdINS6_IJSA_SA_SB_EEES9_SD_SF_Li256ELb1ELb0ELb0ELb0EEENS1_36VarlenDynamicPersistentTileSchedulerILi128ELi176ELi256ELi32ELb0ELb0ELb1ELb0ELb1ELb1EEEEEEEEEvNT_6ParamsE,@function
        .size           _ZN7cutlass13device_kernelIN5flash11enable_sm90INS1_16FlashAttnFwdSm90INS1_25CollectiveMainloopFwdSm90ILi2EN4cute5tupleIJNS5_1CILi1EEES8_S8_EEENS6_IJNS7_ILi128EEENS7_ILi176EEESA_EEELi128ENS_10bfloat16_tEfNS_4arch4Sm90ELb0ELb0ELb1ELb1ELb0ELb0ELb0ELb1ELb1ELb0ELb0ELb0EEENS1_21CollectiveEpilogueFwdINS6_IJSA_SA_SB_EEES9_SD_SF_Li256ELb1ELb0ELb0ELb0EEENS1_36VarlenDynamicPersistentTileSchedulerILi128ELi176ELi256ELi32ELb0ELb0ELb1ELb0ELb1ELb1EEEEEEEEEvNT_6ParamsE,(.L_x_2728 - _ZN7cutlass13device_kernelIN5flash11enable_sm90INS1_16FlashAttnFwdSm90INS1_25CollectiveMainloopFwdSm90ILi2EN4cute5tupleIJNS5_1CILi1EEES8_S8_EEENS6_IJNS7_ILi128EEENS7_ILi176EEESA_EEELi128ENS_10bfloat16_tEfNS_4arch4Sm90ELb0ELb0ELb1ELb1ELb0ELb0ELb0ELb1ELb1ELb0ELb0ELb0EEENS1_21CollectiveEpilogueFwdINS6_IJSA_SA_SB_EEES9_SD_SF_Li256ELb1ELb0ELb0ELb0EEENS1_36VarlenDynamicPersistentTileSchedulerILi128ELi176ELi256ELi32ELb0ELb0ELb1ELb0ELb1ELb1EEEEEEEEEvNT_6ParamsE)
        .other          _ZN7cutlass13device_kernelIN5flash11enable_sm90INS1_16FlashAttnFwdSm90INS1_25CollectiveMainloopFwdSm90ILi2EN4cute5tupleIJNS5_1CILi1EEES8_S8_EEENS6_IJNS7_ILi128EEENS7_ILi176EEESA_EEELi128ENS_10bfloat16_tEfNS_4arch4Sm90ELb0ELb0ELb1ELb1ELb0ELb0ELb0ELb1ELb1ELb0ELb0ELb0EEENS1_21CollectiveEpilogueFwdINS6_IJSA_SA_SB_EEES9_SD_SF_Li256ELb1ELb0ELb0ELb0EEENS1_36VarlenDynamicPersistentTileSchedulerILi128ELi176ELi256ELi32ELb0ELb0ELb1ELb0ELb1ELb1EEEEEEEEEvNT_6ParamsE,@"STO_CUDA_ENTRY STV_DEFAULT"
_ZN7cutlass13device_kernelIN5flash11enable_sm90INS1_16FlashAttnFwdSm90INS1_25CollectiveMainloopFwdSm90ILi2EN4cute5tupleIJNS5_1CILi1EEES8_S8_EEENS6_IJNS7_ILi128EEENS7_ILi176EEESA_EEELi128ENS_10bfloat16_tEfNS_4arch4Sm90ELb0ELb0ELb1ELb1ELb0ELb0ELb0ELb1ELb1ELb0ELb0ELb0EEENS1_21CollectiveEpilogueFwdINS6_IJSA_SA_SB_EEES9_SD_SF_Li256ELb1ELb0ELb0ELb0EEENS1_36VarlenDynamicPersistentTileSchedulerILi128ELi176ELi256ELi32ELb0ELb0ELb1ELb0ELb1ELb1EEEEEEEEEvNT_6ParamsE:
[----:B------:R-:W0:Y:S02]  /*0000*/  LDC R1, c[0x0][0x28] ;  /* 0x00000a00ff017b82 */ /* 0x000e240000000800 */
[----:B0-----:R-:W-:Y:S01]  /*0010*/  VIADD R1, R1, 0xffffffc8 ;  /* 0xffffffc801017836 */ /* 0x001fe20000000000 */
[----:B------:R-:W0:Y:S01]  /*0020*/  S2R R3, SR_TID.X ;  /* 0x0000000000037919 */ /* 0x000e220000002100 */
[----:B------:R-:W-:Y:S01]  /*0030*/  ELECT P0, URZ, PT ;  /* 0x00000000003f782f */ /* 0x000fe20003800000 */
[----:B------:R-:W-:Y:S01]  /*0040*/  BSSY B0, `(.L_x_246) ;  /* 0x0000010000007945 */ /* 0x000fe20003800000 */
[----:B0-----:R-:W-:-:S05]  /*0050*/  SHF.R.U32.HI R0, RZ, 0x5, R3 ;  /* 0x00000005ff007819 */ /* 0x001fca0000011603 */
[----:B------:R-:W0:Y:S02]  /*0060*/  SHFL.IDX PT, R2, R0, RZ, 0x1f ;  /* 0x00001fff00027589 */ /* 0x000e2400000e0000 */
[----:B0-----:R-:W-:-:S13]  /*0070*/  ISETP.EQ.AND P0, PT, R2, RZ, P0 ;  /* 0x000000ff0200720c */ /* 0x001fda0000702270 */
[----:B------:R-:W-:Y:S05]  /*0080*/  @!P0 BRA `(.L_x_247) ;  /* 0x00000000002c8947 */ /* 0x000fea0003800000 */
[----:B------:R-:W-:Y:S02]  /*0090*/  ULDC.64 UR4, c[0x0][0x198] ;  /* 0x0000660000047ab9 */ /* 0x000fe40000000a00 */
[----:B------:R-:W-:Y:S02]  /*00a0*/  UIADD3 UR6, UP0, UR4, 0x270, URZ ;  /* 0x0000027004067890 */ /* 0x000fe4000ff1e03f */
[----:B------:R-:W-:Y:S02]  /*00b0*/  UIADD3 UR8, UP1, UR4, 0x370, URZ ;  /* 0x0000037004087890 */ /* 0x000fe4000ff3e03f */
[----:B------:R-:W-:Y:S02]  /*00c0*/  UIADD3 UR4, UP2, UR4, 0x470, URZ ;  /* 0x0000047004047890 */ /* 0x000fe4000ff5e03f */
[----:B------:R-:W-:Y:S02]  /*00d0*/  UIADD3.X UR7, URZ, UR5, URZ, UP0, !UPT ;  /* 0x000000053f077290 */ /* 0x000fe400087fe43f */
[----:B------:R-:W-:-:S02]  /*00e0*/  UIADD3.X UR9, URZ, UR5, URZ, UP1, !UPT ;  /* 0x000000053f097290 */ /* 0x000fc40008ffe43f */
[----:B------:R-:W-:-:S05]  /*00f0*/  UIADD3.X UR5, URZ, UR5, URZ, UP2, !UPT ;  /* 0x000000053f057290 */ /* 0x000fca00097fe43f */
[----:B------:R0:W-:Y:S02]  /*0100*/  UTMACCTL.PF [UR6] ;  /* 0x00000000060079b9 */ /* 0x0001e40008040000 */
[----:B------:R0:W-:Y:S02]  /*0110*/  UTMACCTL.PF [UR8] ;  /* 0x00000000080079b9 */ /* 0x0001e40008040000 */
[----:B------:R0:W-:Y:S02]  /*0120*/  UTMACCTL.PF [UR4] ;  /* 0x00000000040079b9 */ /* 0x0001e40008040000 */
[----:B0-----:R-:W-:Y:S01]  /*0130*/  NOP ;  /* 0x0000000000007918 */ /* 0x001fe20000000000 */
.L_x_247:
[----:B------:R-:W-:Y:S05]  /*0140*/  BSYNC B0 ;  /* 0x0000000000007941 */ /* 0x000fea0003800000 */
.L_x_246:
[----:B------:R-:W-:Y:S01]  /*0150*/  VOTEU.ANY UP0, P0 ;  /* 0x00000000003f7886 */ /* 0x000fe20000000100 */
[----:B------:R-:W0:Y:S01]  /*0160*/  SHFL.IDX PT, R2, R0, RZ, 0x1f ;  /* 0x00001fff00027589 */ /* 0x000e2200000e0000 */
[----:B------:R-:W-:Y:S01]  /*0170*/  UMOV UR4, 0x1 ;  /* 0x0000000100047882 */ /* 0x000fe20000000000 */
[----:B------:R-:W-:Y:S01]  /*0180*/  UMOV UR7, 0x100 ;  /* 0x0000010000077882 */ /* 0x000fe20000000000 */
[----:B------:R-:W-:Y:S01]  /*0190*/  SHF.R.U32.HI R3, RZ, 0x7, R3 ;  /* 0x00000007ff037819 */ /* 0x000fe20000011603 */
[----:B------:R-:W1:Y:S01]  /*01a0*/  @UP0 S2UR UR8, SR_CgaCtaId ;  /* 0x00000000000809c3 */ /* 0x000e620000008800 */
[----:B------:R-:W-:Y:S01]  /*01b0*/  @UP0 UMOV UR6, 0x400 ;  /* 0x0000040000060882 */ /* 0x000fe20000000000 */
[----:B------:R-:W-:-:S04]  /*01c0*/  @UP0 UIADD3 UR4, -UR4, 0x100000, URZ ;  /* 0x0010000004040890 */ /* 0x000fc8000fffe13f */
[----:B------:R-:W-:Y:S02]  /*01d0*/  @UP0 USHF.L.U32 UR5, UR4, 0xb, URZ ;  /* 0x0000000b04050899 */ /* 0x000fe4000800063f */
[----:B------:R-:W-:Y:S01]  /*01e0*/  @UP0 USHF.L.U32 UR4, UR4, 0x1, URZ ;  /* 0x0000000104040899 */ /* 0x000fe2000800063f */
[----:B------:R-:W-:Y:S01]  /*01f0*/  VOTEU.ANY UP1, P0 ;  /* 0x00000000003f7886 */ /* 0x000fe20000020100 */
[----:B0-----:R-:W-:Y:S02]  /*0200*/  ISETP.NE.AND P1, PT, R2, RZ, PT ;  /* 0x000000ff0200720c */ /* 0x001fe40003f25270 */
[----:B------:R0:W2:Y:S01]  /*0210*/  SHFL.IDX PT, R2, R3, RZ, 0x1f ;  /* 0x00001fff03027589 */ /* 0x0000a200000e0000 */
[----:B-1----:R-:W-:Y:S02]  /*0220*/  @UP0 ULEA UR8, UR8, UR6, 0x18 ;  /* 0x0000000608080291 */ /* 0x002fe4000f8ec03f */
[----:B------:R-:W-:-:S04]  /*0230*/  @UP0 UIADD3 UR6, -UR7, 0x100000, URZ ;  /* 0x0010000007060890 */ /* 0x000fc8000fffe13f */
[----:B------:R-:W-:Y:S02]  /*0240*/  @UP0 USHF.L.U32 UR7, UR6, 0xb, URZ ;  /* 0x0000000b06070899 */ /* 0x000fe4000800063f */
[----:B------:R-:W-:Y:S01]  /*0250*/  @UP0 USHF.L.U32 UR6, UR6, 0x1, URZ ;  /* 0x0000000106060899 */ /* 0x000fe2000800063f */
[----:B------:R-:W-:Y:S01]  /*0260*/  VOTEU.ANY UP0, P0 ;  /* 0x00000000003f7886 */ /* 0x000fe20000000100 */
[----:B------:R-:W1:Y:S04]  /*0270*/  FENCE.VIEW.ASYNC.S ;  /* 0x00000000000073c6 */ /* 0x000e680000000000 */
[----:B-1----:R0:W1:Y:S06]  /*0280*/  @UP0 SYNCS.EXCH.64 URZ, [UR8+0x34800], UR4 ;  /* 0x03480004083f05b2 */ /* 0x00206c0008000100 */
[----:B------:R0:W3:Y:S02]  /*0290*/  @UP1 SYNCS.EXCH.64 URZ, [UR8+0x34820], UR6 ;  /* 0x03482006083f15b2 */ /* 0x0000e40008000100 */
[----:B0-----:R-:W-:Y:S05]  /*02a0*/  @P1 BRA `(.L_x_248) ;  /* 0x0000000000481947 */ /* 0x001fea0003800000 */
[----:B------:R-:W0:Y:S01]  /*02b0*/  S2UR UR5, SR_CgaCtaId ;  /* 0x00000000000579c3 */ /* 0x000e220000008800 */
[----:B------:R-:W-:Y:S01]  /*02c0*/  UMOV UR4, 0x400 ;  /* 0x0000040000047882 */ /* 0x000fe20000000000 */
[----:B------:R-:W-:Y:S01]  /*02d0*/  UMOV UR6, 0x1 ;  /* 0x0000000100067882 */ /* 0x000fe20000000000 */
[----:B------:R-:W-:Y:S01]  /*02e0*/  UMOV UR9, 0x2 ;  /* 0x0000000200097882 */ /* 0x000fe20000000000 */
[----:B------:R-:W-:-:S04]  /*02f0*/  UIADD3 UR6, -UR6, 0x100000, URZ ;  /* 0x0010000006067890 */ /* 0x000fc8000fffe13f */
[----:B------:R-:W-:Y:S02]  /*0300*/  USHF.L.U32 UR7, UR6, 0xb, URZ ;  /* 0x0000000b06077899 */ /* 0x000fe4000800063f */
[----:B------:R-:W-:Y:S01]  /*0310*/  USHF.L.U32 UR6, UR6, 0x1, URZ ;  /* 0x0000000106067899 */ /* 0x000fe2000800063f */
[----:B------:R-:W-:Y:S01]  /*0320*/  ELECT P0, URZ, PT ;  /* 0x00000000003f782f */ /* 0x000fe20003800000 */
[----:B0-----:R-:W-:Y:S02]  /*0330*/  ULEA UR8, UR5, UR4, 0x18 ;  /* 0x0000000405087291 */ /* 0x001fe4000f8ec03f */
[----:B------:R-:W-:-:S04]  /*0340*/  UIADD3 UR4, -UR9, 0x100000, URZ ;  /* 0x0010000009047890 */ /* 0x000fc8000fffe13f */
[----:B------:R-:W-:Y:S02]  /*0350*/  USHF.L.U32 UR5, UR4, 0xb, URZ ;  /* 0x0000000b04057899 */ /* 0x000fe4000800063f */
[----:B------:R-:W-:Y:S01]  /*0360*/  USHF.L.U32 UR4, UR4, 0x1, URZ ;  /* 0x0000000104047899 */ /* 0x000fe2000800063f */
[----:B------:R-:W0:Y:S03]  /*0370*/  FENCE.VIEW.ASYNC.S ;  /* 0x00000000000073c6 */ /* 0x000e260000000000 */
[----:B0-----:R0:W4:Y:S08]  /*0380*/  SYNCS.EXCH.64 URZ, [UR8+0x34830], UR6 ;  /* 0x03483006083f75b2 */ /* 0x0011300008000100 */
[----:B------:R0:W0:Y:S01]  /*0390*/  SYNCS.EXCH.64 URZ, [UR8+0x34840], UR4 ;  /* 0x03484004083f75b2 */ /* 0x0000220008000100 */
[----:B------:R0:W0:Y:S01]  /*03a0*/  SYNCS.EXCH.64 URZ, [UR8+0x34838], UR6 ;  /* 0x03483806083f75b2 */ /* 0x0000220008000100 */
[----:B------:R0:W0:Y:S01]  /*03b0*/  SYNCS.EXCH.64 URZ, [UR8+0x34848], UR4 ;  /* 0x03484804083f75b2 */ /* 0x0000220008000100 */
[----:B------:R-:W-:Y:S01]  /*03c0*/  NOP ;  /* 0x0000000000007918 */ /* 0x000fe20000000000 */
.L_x_248:
[----:B------:R-:W5:Y:S01]  /*03d0*/  SHFL.IDX PT, R3, R0, RZ, 0x1f ;  /* 0x00001fff00037589 */ /* 0x000f6200000e0000 */
[----:B------:R-:W-:Y:S01]  /*03e0*/  NOP ;  /* 0x0000000000007918 */ /* 0x000fe20000000000 */
[----:B-----5:R-:W-:-:S13]  /*03f0*/  ISETP.NE.AND P0, PT, R3, RZ, PT ;  /* 0x000000ff0300720c */ /* 0x020fda0003f05270 */
[----:B------:R-:W-:Y:S05]  /*0400*/  @P0 BRA `(.L_x_249) ;  /* 0x0000000000480947 */ /* 0x000fea0003800000 */
[----:B0-----:R-:W0:Y:S01]  /*0410*/  S2UR UR5, SR_CgaCtaId ;  /* 0x00000000000579c3 */ /* 0x001e220000008800 */
[----:B------:R-:W-:Y:S01]  /*0420*/  UMOV UR4, 0x400 ;  /* 0x0000040000047882 */ /* 0x000fe20000000000 */
[----:B------:R-:W-:Y:S01]  /*0430*/  UMOV UR6, 0x1 ;  /* 0x0000000100067882 */ /* 0x000fe20000000000 */
[----:B------:R-:W-:Y:S01]  /*0440*/  UMOV UR7, 0x2 ;  /* 0x0000000200077882 */ /* 0x000fe20000000000 */
[----:B------:R-:W-:Y:S01]  /*0450*/  ELECT P0, URZ, PT ;  /* 0x00000000003f782f */ /* 0x000fe20003800000 */
[----:B0-----:R-:W-:Y:S02]  /*0460*/  ULEA UR8, UR5, UR4, 0x18 ;  /* 0x0000000405087291 */ /* 0x001fe4000f8ec03f */
[----:B------:R-:W-:-:S04]  /*0470*/  UIADD3 UR4, -UR6, 0x100000, URZ ;  /* 0x0010000006047890 */ /* 0x000fc8000fffe13f */
[----:B------:R-:W-:Y:S02]  /*0480*/  USHF.L.U32 UR5, UR4, 0xb, URZ ;  /* 0x0000000b04057899 */ /* 0x000fe4000800063f */
[----:B------:R-:W-:Y:S02]  /*0490*/  USHF.L.U32 UR4, UR4, 0x1, URZ ;  /* 0x0000000104047899 */ /* 0x000fe4000800063f */
[----:B------:R-:W-:-:S04]  /*04a0*/  UIADD3 UR6, -UR7, 0x100000, URZ ;  /* 0x0010000007067890 */ /* 0x000fc8000fffe13f */
[----:B------:R-:W-:Y:S02]  /*04b0*/  USHF.L.U32 UR7, UR6, 0xb, URZ ;  /* 0x0000000b06077899 */ /* 0x000fe4000800063f */
[----:B------:R-:W-:Y:S01]  /*04c0*/  USHF.L.U32 UR6, UR6, 0x1, URZ ;  /* 0x0000000106067899 */ /* 0x000fe2000800063f */
[----:B------:R-:W0:Y:S03]  /*04d0*/  FENCE.VIEW.ASYNC.S ;  /* 0x00000000000073c6 */ /* 0x000e260000000000 */
[----:B0-----:R0:W0:Y:S08]  /*04e0*/  SYNCS.EXCH.64 URZ, [UR8+0x34850], UR4 ;  /* 0x03485004083f75b2 */ /* 0x0010300008000100 */
[----:B------:R0:W0:Y:S01]  /*04f0*/  SYNCS.EXCH.64 URZ, [UR8+0x34860], UR6 ;  /* 0x03486006083f75b2 */ /* 0x0000220008000100 */
[----:B------:R0:W0:Y:S01]  /*0500*/  SYNCS.EXCH.64 URZ, [UR8+0x34858], UR4 ;  /* 0x03485804083f75b2 */ /* 0x0000220008000100 */
[----:B------:R0:W0:Y:S01]  /*0510*/  SYNCS.EXCH.64 URZ, [UR8+0x34868], UR6 ;  /* 0x03486806083f75b2 */ /* 0x0000220008000100 */
[----:B------:R-:W-:Y:S01]  /*0520*/  NOP ;  /* 0x0000000000007918 */ /* 0x000fe20000000000 */
.L_x_249:
[----:B------:R-:W5:Y:S01]  /*0530*/  SHFL.IDX PT, R3, R0, RZ, 0x1f ;  /* 0x00001fff00037589 */ /* 0x000f6200000e0000 */
[----:B------:R-:W-:Y:S01]  /*0540*/  NOP ;  /* 0x0000000000007918 */ /* 0x000fe20000000000 */
[----:B-----5:R-:W-:-:S13]  /*0550*/  ISETP.NE.AND P0, PT, R3, RZ, PT ;  /* 0x000000ff0300720c */ /* 0x020fda0003f05270 */
[----:B------:R-:W-:Y:S05]  /*0560*/  @P0 BRA `(.L_x_250) ;  /* 0x0000000000380947 */ /* 0x000fea0003800000 */
[----:B0-----:R-:W0:Y:S01]  /*0570*/  S2UR UR5, SR_CgaCtaId ;  /* 0x00000000000579c3 */ /* 0x001e220000008800 */
[----:B------:R-:W-:Y:S01]  /*0580*/  UMOV UR4, 0x400 ;  /* 0x0000040000047882 */ /* 0x000fe20000000000 */
[----:B------:R-:W-:Y:S01]  /*0590*/  UMOV UR7, 0x1 ;  /* 0x0000000100077882 */ /* 0x000fe20000000000 */
[----:B------:R-:W-:Y:S01]  /*05a0*/  ELECT P0, URZ, PT ;  /* 0x00000000003f782f */ /* 0x000fe20003800000 */
[----:B0-----:R-:W-:Y:S02]  /*05b0*/  ULEA UR6, UR5, UR4, 0x18 ;  /* 0x0000000405067291 */ /* 0x001fe4000f8ec03f */
[----:B------:R-:W-:-:S04]  /*05c0*/  UIADD3 UR4, -UR7, 0x100000, URZ ;  /* 0x0010000007047890 */ /* 0x000fc8000fffe13f */
[----:B------:R-:W-:Y:S02]  /*05d0*/  USHF.L.U32 UR5, UR4, 0xb, URZ ;  /* 0x0000000b04057899 */ /* 0x000fe4000800063f */
[----:B------:R-:W-:Y:S01]  /*05e0*/  USHF.L.U32 UR4, UR4, 0x1, URZ ;  /* 0x0000000104047899 */ /* 0x000fe2000800063f */
[----:B------:R-:W0:Y:S11]  /*05f0*/  FENCE.VIEW.ASYNC.S ;  /* 0x00000000000073c6 */ /* 0x000e360000000000 */
[----:B0-----:R0:W0:Y:S01]  /*0600*/  SYNCS.EXCH.64 URZ, [UR6+0x34870], UR4 ;  /* 0x03487004063f75b2 */ /* 0x0010220008000100 */
[----:B------:R0:W0:Y:S01]  /*0610*/  SYNCS.EXCH.64 URZ, [UR6+0x34880], UR4 ;  /* 0x03488004063f75b2 */ /* 0x0000220008000100 */
[----:B------:R0:W0:Y:S01]  /*0620*/  SYNCS.EXCH.64 URZ, [UR6+0x34878], UR4 ;  /* 0x03487804063f75b2 */ /* 0x0000220008000100 */
[----:B------:R0:W0:Y:S01]  /*0630*/  SYNCS.EXCH.64 URZ, [UR6+0x34888], UR4 ;  /* 0x03488804063f75b2 */ /* 0x0000220008000100 */
[----:B------:R-:W-:Y:S01]  /*0640*/  NOP ;  /* 0x0000000000007918 */ /* 0x000fe20000000000 */
.L_x_250:
        /* <DEDUP_REMOVED lines=22> */
.L_x_251:
        /* <DEDUP_REMOVED lines=22> */
.L_x_252:
[----:B--2---:R-:W-:Y:S01]  /*0910*/  ISETP.NE.AND P0, PT, R2, RZ, PT ;  /* 0x000000ff0200720c */ /* 0x004fe20003f05270 */
[----:B------:R-:W-:Y:S01]  /*0920*/  IMAD.MOV.U32 R2, RZ, RZ, 0x1 ;  /* 0x00000001ff027424 */ /* 0x000fe200078e00ff */
[----:B------:R-:W-:-:S04]  /*0930*/  NOP ;  /* 0x0000000000007918 */ /* 0x000fc80000000000 */
[----:B------:R-:W-:-:S05]  /*0940*/  SEL R2, R2, 0x2, !P0 ;  /* 0x0000000202027807 */ /* 0x000fca0004000000 */
[----:B------:R2:W-:Y:S01]  /*0950*/  STL [R1+0x30], R2 ;  /* 0x0000300201007387 */ /* 0x0005e20000100800 */
[----:B01-34-:R-:W-:Y:S06]  /*0960*/  BAR.SYNC.DEFER_BLOCKING 0x0 ;  /* 0x0000000000007b1d */ /* 0x01bfec0000010000 */
[----:B------:R-:W-:Y:S05]  /*0970*/  @!P0 BRA `(.L_x_253) ;  /* 0x000000e800008947 */ /* 0x000fea0003800000 */
.L_x_254:
[----:B------:R-:W-:-:S08]  /*0980*/  NOP ;  /* 0x0000000000007918 */ /* 0x000fd00000000000 */
[----:B------:R-:W0:Y:S02]  /*0990*/  USETMAXREG.TRY_ALLOC.CTAPOOL UP0, 0xf0 ;  /* 0x000000f0000079c8 */ /* 0x000e240008000600 */
[----:B0-----:R-:W-:-:S13]  /*09a0*/  PLOP3.LUT P0, PT, PT, PT, UP0, 0x80, 0x0 ;  /* 0x000000000000781c */ /* 0x001fda0003f0f008 */
[----:B------:R-:W-:Y:S05]  /*09b0*/  @!P0 BRA `(.L_x_254) ;  /* 0xfffffffc00f08947 */ /* 0x000fea000383ffff */
[----:B--2---:R-:W0:Y:S01]  /*09c0*/  S2R R2, SR_TID.X ;  /* 0x0000000000027919 */ /* 0x004e220000002100 */
[----:B------:R-:W1:Y:S01]  /*09d0*/  S2UR UR5, SR_CgaCtaId ;  /* 0x00000000000579c3 */ /* 0x000e620000008800 */
[----:B------:R-:W-:-:S07]  /*09e0*/  UMOV UR4, 0x400 ;  /* 0x0000040000047882 */ /* 0x000fce0000000000 */
[----:B------:R-:W-:Y:S06]  /*09f0*/  BAR.ARV 0x8, 0x120 ;  /* 0x0204800000007b1d */ /* 0x000fec0000002000 */
[----:B-1----:R-:W-:Y:S01]  /*0a00*/  ULEA UR4, UR5, UR4, 0x18 ;  /* 0x0000000405047291 */ /* 0x002fe2000f8ec03f */
[----:B0-----:R-:W-:-:S04]  /*0a10*/  LOP3.LUT R0, R2, 0xffffff80, RZ, 0xc0, !PT ;  /* 0xffffff8002007812 */ /* 0x001fc800078ec0ff */
[----:B------:R-:W-:-:S13]  /*0a20*/  ISETP.NE.AND P0, PT, R0, 0x80, PT ;  /* 0x000000800000780c */ /* 0x000fda0003f05270 */
[----:B------:R-:W-:Y:S08]  /*0a30*/  @!P0 BAR.ARV 0x9, 0x100 ;  /* 0x0244000000008b1d */ /* 0x000ff00000002000 */
[----:B------:R-:W-:Y:S06]  /*0a40*/  BAR.SYNC.DEFER_BLOCKING 0x5, 0x120 ;  /* 0x0144800000007b1d */ /* 0x000fec0000010000 */
[----:B------:R-:W0:Y:S01]  /*0a50*/  LDS.128 R48, [UR4+0x348d0] ;  /* 0x0348d004ff307984 */ /* 0x000e220008000c00 */
[----:B------:R-:W-:Y:S01]  /*0a60*/  ULDC UR4, c[0x0][0xc14] ;  /* 0x0003050000047ab9 */ /* 0x000fe20000000800 */
[----:B------:R-:W-:Y:S06]  /*0a70*/  BAR.ARV 0x4, 0x120 ;  /* 0x0104800000007b1d */ /* 0x000fec0000002000 */
[----:B0-----:R-:W-:-:S13]  /*0a80*/  ISETP.GE.AND P0, PT, R51, UR4, PT ;  /* 0x0000000433007c0c */ /* 0x001fda000bf06270 */
[----:B------:R-:W-:Y:S05]  /*0a90*/  @P0 EXIT ;  /* 0x000000000000094d */ /* 0x000fea0003800000 */
[----:B------:R-:W2:Y:S01]  /*0aa0*/  LDL.LU R11, [R1+0x30] ;  /* 0x00003000010b7983 */ /* 0x000ea20000300800 */
[----:B------:R-:W-:-:S05]  /*0ab0*/  VIADD R229, R2, 0xffffff80 ;  /* 0xffffff8002e57836 */ /* 0x000fca0000000000 */
[----:B------:R-:W-:-:S04]  /*0ac0*/  SHF.R.S32.HI R0, RZ, 0x1f, R229 ;  /* 0x0000001fff007819 */ /* 0x000fc800000114e5 */
[----:B------:R-:W-:-:S04]  /*0ad0*/  LEA.HI R2, R0, R229, RZ, 0x7 ;  /* 0x000000e500027211 */ /* 0x000fc800078f38ff */
[----:B------:R-:W-:-:S05]  /*0ae0*/  LOP3.LUT R224, R2, 0xffffff80, RZ, 0xc0, !PT ;  /* 0xffffff8002e07812 */ /* 0x000fca00078ec0ff */
[----:B------:R-:W-:-:S05]  /*0af0*/  IMAD.IADD R224, R229, 0x1, -R224 ;  /* 0x00000001e5e07824 */ /* 0x000fca00078e0ae0 */
[----:B------:R-:W-:-:S04]  /*0b00*/  SHF.R.S32.HI R7, RZ, 0x1f, R224 ;  /* 0x0000001fff077819 */ /* 0x000fc800000114e0 */
[----:B------:R-:W-:-:S04]  /*0b10*/  LEA.HI R8, R7, R224, RZ, 0x2 ;  /* 0x000000e007087211 */ /* 0x000fc800078f10ff */
[--C-:B------:R-:W-:Y:S02]  /*0b20*/  SHF.R.S32.HI R9, RZ, 0x2, R8.reuse ;  /* 0x00000002ff097819 */ /* 0x100fe40000011408 */
[----:B------:R-:W-:Y:S02]  /*0b30*/  SHF.R.S32.HI R10, RZ, 0x1f, R8 ;  /* 0x0000001fff0a7819 */ /* 0x000fe40000011408 */
[----:B------:R-:W-:Y:S02]  /*0b40*/  SHF.R.S32.HI R225, RZ, 0x7, R2 ;  /* 0x00000007ffe17819 */ /* 0x000fe40000011402 */
[----:B------:R-:W-:Y:S02]  /*0b50*/  LEA.HI R10, R10, R9, RZ, 0x3 ;  /* 0x000000090a0a7211 */ /* 0x000fe400078f18ff */
[CC--:B------:R-:W-:Y:S02]  /*0b60*/  LEA.HI R4, R0.reuse, R229.reuse, RZ, 0x5 ;  /* 0x000000e500047211 */ /* 0x0c0fe400078f28ff */
[----:B------:R-:W-:-:S02]  /*0b70*/  LEA.HI R3, R0, R229, RZ, 0x4 ;  /* 0x000000e500037211 */ /* 0x000fc400078f20ff */
[----:B------:R-:W-:Y:S02]  /*0b80*/  LOP3.LUT R10, R10, 0xfffffff8, RZ, 0xc0, !PT ;  /* 0xfffffff80a0a7812 */ /* 0x000fe400078ec0ff */
[----:B------:R-:W-:Y:S02]  /*0b90*/  LEA.HI R7, R7, R224, RZ, 0x5 ;  /* 0x000000e007077211 */ /* 0x000fe400078f28ff */
[----:B------:R-:W-:Y:S01]  /*0ba0*/  LEA.HI R2, R2, R225, RZ, 0x1 ;  /* 0x000000e102027211 */ /* 0x000fe200078f08ff */
[----:B------:R-:W-:Y:S01]  /*0bb0*/  IMAD.SHL.U32 R5, R4, 0x20, RZ ;  /* 0x0000002004057824 */ /* 0x000fe200078e00ff */
[----:B------:R-:W-:Y:S02]  /*0bc0*/  LOP3.LUT R4, R3, 0x3fffff0, RZ, 0xc0, !PT ;  /* 0x03fffff003047812 */ /* 0x000fe400078ec0ff */
[----:B------:R-:W-:Y:S02]  /*0bd0*/  IADD3 R10, R9, -R10, RZ ;  /* 0x8000000a090a7210 */ /* 0x000fe40007ffe0ff */
[----:B------:R-:W-:-:S02]  /*0be0*/  SHF.R.S32.HI R7, RZ, 0x5, R7 ;  /* 0x00000005ff077819 */ /* 0x000fc40000011407 */
[----:B------:R-:W-:Y:S02]  /*0bf0*/  LOP3.LUT R2, R2, 0x3fffffe, RZ, 0xc0, !PT ;  /* 0x03fffffe02027812 */ /* 0x000fe400078ec0ff */
[----:B------:R-:W-:Y:S01]  /*0c00*/  SHF.R.S32.HI R6, RZ, 0x4, R3 ;  /* 0x00000004ff067819 */ /* 0x000fe20000011403 */
[----:B------:R-:W-:Y:S01]  /*0c10*/  IMAD.IADD R4, R229, 0x1, -R4 ;  /* 0x00000001e5047824 */ /* 0x000fe200078e0a04 */
[----:B------:R-:W-:Y:S01]  /*0c20*/  LOP3.LUT R5, R5, 0xfffffc00, RZ, 0xc0, !PT ;  /* 0xfffffc0005057812 */ /* 0x000fe200078ec0ff */
[----:B------:R-:W-:Y:S01]  /*0c30*/  IMAD R7, R7, 0x10, R10 ;  /* 0x0000001007077824 */ /* 0x000fe200078e020a */
[----:B------:R-:W-:Y:S01]  /*0c40*/  LEA.HI R3, R3, R6, RZ, 0x1 ;  /* 0x0000000603037211 */ /* 0x000fe200078f08ff */
[----:B------:R-:W-:Y:S01]  /*0c50*/  IMAD.IADD R2, R225, 0x1, -R2 ;  /* 0x00000001e1027824 */ /* 0x000fe200078e0a02 */
[----:B------:R-:W-:Y:S01]  /*0c60*/  LEA.HI R0, R0, R229, RZ, 0x3 ;  /* 0x000000e500007211 */ /* 0x000fe200078f18ff */
[----:B------:R-:W-:Y:S01]  /*0c70*/  IMAD R4, R4, 0x40, R5 ;  /* 0x0000004004047824 */ /* 0x000fe200078e0205 */
[----:B------:R-:W-:Y:S01]  /*0c80*/  LOP3.LUT R3, R3, 0x1ffffffe, RZ, 0xc0, !PT ;  /* 0x1ffffffe03037812 */ /* 0x000fe200078ec0ff */
[----:B------:R-:W-:Y:S01]  /*0c90*/  IMAD R227, R2, 0x40, R7 ;  /* 0x0000004002e37824 */ /* 0x000fe200078e0207 */
[----:B------:R-:W-:-:S02]  /*0ca0*/  LOP3.LUT R5, R8, 0x7ffffffc, RZ, 0xc0, !PT ;  /* 0x7ffffffc08057812 */ /* 0x000fc400078ec0ff */
[----:B------:R-:W-:Y:S01]  /*0cb0*/  LOP3.LUT R2, R0, 0x1ffffff8, RZ, 0xc0, !PT ;  /* 0x1ffffff800027812 */ /* 0x000fe200078ec0ff */
[----:B------:R-:W-:Y:S02]  /*0cc0*/  IMAD.IADD R3, R6, 0x1, -R3 ;  /* 0x0000000106037824 */ /* 0x000fe400078e0a03 */
[----:B------:R-:W-:Y:S02]  /*0cd0*/  IMAD.MOV.U32 R226, RZ, RZ, -0x2 ;  /* 0xfffffffeffe27424 */ /* 0x000fe400078e00ff */
[----:B------:R-:W-:Y:S02]  /*0ce0*/  IMAD.IADD R5, R224, 0x1, -R5 ;  /* 0x00000001e0057824 */ /* 0x000fe400078e0a05 */
[----:B------:R-:W-:Y:S01]  /*0cf0*/  IMAD.IADD R17, R229, 0x1, -R2 ;  /* 0x00000001e5117824 */ /* 0x000fe200078e0a02 */
[----:B------:R-:W-:Y:S01]  /*0d00*/  MOV R16, RZ ;  /* 0x000000ff00107202 */ /* 0x000fe20000000f00 */
[----:B------:R-:W-:Y:S01]  /*0d10*/  IMAD R228, R3, 0x8, R4 ;  /* 0x0000000803e47824 */ /* 0x000fe200078e0204 */
[----:B------:R-:W-:Y:S01]  /*0d20*/  SHF.R.S32.HI R18, RZ, 0x3, R0 ;  /* 0x00000003ff127819 */ /* 0x000fe20000011400 */
[----:B------:R-:W-:-:S02]  /*0d30*/  IMAD R226, R5, R226, 0xb0 ;  /* 0x000000b005e27424 */ /* 0x000fc400078e02e2 */
[----:B------:R-:W-:Y:S02]  /*0d40*/  IMAD.MOV.U32 R223, RZ, RZ, RZ ;  /* 0x000000ffffdf7224 */ /* 0x000fe400078e00ff */
[----:B------:R-:W-:Y:S02]  /*0d50*/  IMAD.MOV.U32 R2, RZ, RZ, RZ ;  /* 0x000000ffff027224 */ /* 0x000fe400078e00ff */
[----:B------:R-:W-:Y:S01]  /*0d60*/  IMAD.SHL.U32 R17, R17, 0x8, RZ ;  /* 0x0000000811117824 */ /* 0x000fe200078e00ff */
[----:B--2---:R-:W-:-:S07]  /*0d70*/  LOP3.LUT R22, R11, 0x1, RZ, 0xfc, !PT ;  /* 0x000000010b167812 */ /* 0x004fce00078efcff */
.L_x_297:
[----:B0---45:R-:W0:Y:S01]  /*0d80*/  LDC.64 R4, c[0x0][0xc60] ;  /* 0x00031800ff047b82 */ /* 0x031e220000000a00 */
[----:B------:R-:W-:Y:S01]  /*0d90*/  ULDC.64 UR8, c[0x0][0x208] ;  /* 0x0000820000087ab9 */ /* 0x000fe20000000a00 */
[----:B------:R-:W-:Y:S01]  /*0da0*/  ULDC.64 UR4, c[0x0][0xa28] ;  /* 0x00028a0000047ab9 */ /* 0x000fe20000000a00 */
[----:B------:R-:W-:Y:S01]  /*0db0*/  IMAD.MOV.U32 R0, RZ, RZ, RZ ;  /* 0x000000ffff007224 */ /* 0x000fe200078e00ff */
[----:B------:R-:W-:Y:S01]  /*0dc0*/  ULDC.64 UR6, c[0x0][0xa20] ;  /* 0x0002880000067ab9 */ /* 0x000fe20000000a00 */
[----:B0-----:R-:W-:-:S05]  /*0dd0*/  IMAD.WIDE R4, R51, 0x4, R4 ;  /* 0x0000000433047825 */ /* 0x001fca00078e0204 */
[----:B--2---:R-:W2:Y:S01]  /*0de0*/  LDG.E R23, desc[UR8][R4.64] ;  /* 0x0000000804177981 */ /* 0x004ea2000c1e1900 */
[----:B------:R-:W-:-:S04]  /*0df0*/  ISETP.NE.U32.AND P0, PT, RZ, UR4, PT ;  /* 0x00000004ff007c0c */ /* 0x000fc8000bf05070 */
[----:B------:R-:W-:Y:S02]  /*0e00*/  ISETP.NE.AND.EX P0, PT, RZ, UR5, PT, P0 ;  /* 0x00000005ff007c0c */ /* 0x000fe4000bf05300 */
[----:B--2---:R-:W-:-:S11]  /*0e10*/  SHF.R.S32.HI R222, RZ, 0x1f, R23 ;  /* 0x0000001fffde7819 */ /* 0x004fd60000011417 */
[----:B------:R-:W-:-:S04]  /*0e20*/  @P0 LEA R6, P1, R23, UR4, 0x2 ;  /* 0x0000000417060c11 */ /* 0x000fc8000f8210ff */
[----:B------:R-:W-:Y:S01]  /*0e30*/  @P0 LEA.HI.X R7, R23, UR5, R222, 0x2, P1 ;  /* 0x0000000517070c11 */ /* 0x000fe200088f14de */
[----:B------:R-:W-:-:S04]  /*0e40*/  ULDC.64 UR4, c[0x0][0x3f8] ;  /* 0x0000fe0000047ab9 */ /* 0x000fc80000000a00 */
[----:B------:R0:W5:Y:S01]  /*0e50*/  @P0 LDG.E R0, desc[UR8][R6.64] ;  /* 0x0000000806000981 */ /* 0x000162000c1e1900 */
[----:B------:R-:W-:Y:S01]  /*0e60*/  ISETP.NE.U32.AND P0, PT, RZ, UR6, PT ;  /* 0x00000006ff007c0c */ /* 0x000fe2000bf05070 */
[----:B------:R-:W-:-:S03]  /*0e70*/  UISETP.NE.U32.AND UP0, UPT, UR4, URZ, UPT ;  /* 0x0000003f0400728c */ /* 0x000fc6000bf05070 */
[----:B------:R-:W-:Y:S01]  /*0e80*/  ISETP.NE.AND.EX P0, PT, RZ, UR7, PT, P0 ;  /* 0x00000007ff007c0c */ /* 0x000fe2000bf05300 */
[----:B------:R-:W-:Y:S01]  /*0e90*/  UISETP.NE.AND.EX UP0, UPT, UR5, URZ, UPT, UP0 ;  /* 0x0000003f0500728c */ /* 0x000fe2000bf05300 */
[----:B------:R-:W-:Y:S02]  /*0ea0*/  ULDC UR4, c[0x0][0x404] ;  /* 0x0001010000047ab9 */ /* 0x000fe40000000800 */
[----:B------:R-:W-:Y:S01]  /*0eb0*/  ULDC UR5, c[0x0][0x2e0] ;  /* 0x0000b80000057ab9 */ /* 0x000fe20000000800 */
[----:B------:R-:W-:-:S04]  /*0ec0*/  USEL UR4, UR4, 0x1, UP0 ;  /* 0x0000000104047887 */ /* 0x000fc80008000000 */
[----:B------:R-:W-:-:S04]  /*0ed0*/  UIMAD UR4, UR4, UR5, URZ ;  /* 0x00000005040472a4 */ /* 0x000fc8000f8e023f */
[C---:B------:R-:W-:Y:S02]  /*0ee0*/  @P0 LEA R4, P1, R23.reuse, UR6, 0x2 ;  /* 0x0000000617040c11 */ /* 0x040fe4000f8210ff */
[----:B------:R-:W-:Y:S02]  /*0ef0*/  IMAD.U32 R81, RZ, RZ, UR4 ;  /* 0x00000004ff517e24 */ /* 0x000fe4000f8e00ff */
[----:B------:R-:W-:-:S05]  /*0f00*/  @P0 LEA.HI.X R5, R23, UR7, R222, 0x2, P1 ;  /* 0x0000000717050c11 */ /* 0x000fca00088f14de */
[----:B------:R0:W5:Y:S01]  /*0f10*/  @P0 LDG.E R81, desc[UR8][R4.64] ;  /* 0x0000000804510981 */ /* 0x000162000c1e1900 */
[----:B---3--:R-:W-:Y:S05]  /*0f20*/  @P0 BRA `(.L_x_255) ;  /* 0x0000000000280947 */ /* 0x008fea0003800000 */
[----:B------:R-:W-:Y:S02]  /*0f30*/  ULDC.64 UR4, c[0x0][0xa08] ;  /* 0x0002820000047ab9 */ /* 0x000fe40000000a00 */
[----:B------:R-:W-:-:S04]  /*0f40*/  ISETP.NE.U32.AND P0, PT, RZ, UR4, PT ;  /* 0x00000004ff007c0c */ /* 0x000fc8000bf05070 */
[----:B------:R-:W-:-:S13]  /*0f50*/  ISETP.NE.AND.EX P0, PT, RZ, UR5, PT, P0 ;  /* 0x00000005ff007c0c */ /* 0x000fda000bf05300 */
[----:B------:R-:W-:Y:S05]  /*0f60*/  @!P0 BRA `(.L_x_255) ;  /* 0x0000000000188947 */ /* 0x000fea0003800000 */
[----:B0-----:R-:W0:Y:S01]  /*0f70*/  LDC.64 R4, c[0x0][0xa08] ;  /* 0x00028200ff047b82 */ /* 0x001e220000000a00 */
[----:B------:R-:W-:Y:S01]  /*0f80*/  ULDC.64 UR4, c[0x0][0x208] ;  /* 0x0000820000047ab9 */ /* 0x000fe20000000a00 */
[----:B0-----:R-:W-:-:S05]  /*0f90*/  IMAD.WIDE R4, R23, 0x4, R4 ;  /* 0x0000000417047825 */ /* 0x001fca00078e0204 */
[----:B-----5:R-:W2:Y:S04]  /*0fa0*/  LDG.E R81, desc[UR4][R4.64] ;  /* 0x0000000404517981 */ /* 0x020ea8000c1e1900 */
[----:B------:R-:W2:Y:S02]  /*0fb0*/  LDG.E R6, desc[UR4][R4.64+0x4] ;  /* 0x0000040404067981 */ /* 0x000ea4000c1e1900 */
[----:B--2---:R-:W-:-:S07]  /*0fc0*/  IMAD.IADD R81, R6, 0x1, -R81 ;  /* 0x0000000106517824 */ /* 0x004fce00078e0a51 */
.L_x_255:
[----:B-----5:R-:W-:Y:S01]  /*0fd0*/  IMAD.IADD R81, R81, 0x1, -R0 ;  /* 0x0000000151517824 */ /* 0x020fe200078e0a00 */
[----:B------:R-:W-:Y:S01]  /*0fe0*/  MOV R220, R50 ;  /* 0x0000003200dc7202 */ /* 0x000fe20000000f00 */
[----:B------:R-:W-:Y:S01]  /*0ff0*/  IMAD.MOV.U32 R221, RZ, RZ, R49 ;  /* 0x000000ffffdd7224 */ /* 0x000fe200078e0031 */
[----:B------:R-:W-:Y:S01]  /*1000*/  PLOP3.LUT P0, PT, PT, PT, PT, 0x80, 0x0 ;  /* 0x000000000000781c */ /* 0x000fe20003f0f070 */
[C---:B------:R-:W-:Y:S01]  /*1010*/  VIADD R0, R81.reuse, 0xaf ;  /* 0x000000af51007836 */ /* 0x040fe20000000000 */
[----:B------:R-:W-:Y:S01]  /*1020*/  ISETP.GE.AND P1, PT, R81, 0x1, PT ;  /* 0x000000015100780c */ /* 0x000fe20003f26270 */
[----:B------:R-:W-:Y:S01]  /*1030*/  IMAD.MOV.U32 R87, RZ, RZ, RZ ;  /* 0x000000ffff577224 */ /* 0x000fe200078e00ff */
[----:B------:R-:W-:Y:S01]  /*1040*/  CS2R R32, SRZ ;  /* 0x0000000000207805 */ /* 0x000fe2000001ff00 */
[----:B------:R-:W-:Y:S01]  /*1050*/  IMAD.HI R0, R0, 0x2e8ba2e9, RZ ;  /* 0x2e8ba2e900007827 */ /* 0x000fe200078e02ff */
[----:B------:R-:W-:Y:S02]  /*1060*/  CS2R R36, SRZ ;  /* 0x0000000000247805 */ /* 0x000fe4000001ff00 */
[----:B------:R-:W-:-:S02]  /*1070*/  CS2R R34, SRZ ;  /* 0x0000000000227805 */ /* 0x000fc4000001ff00 */
[----:B------:R-:W-:Y:S01]  /*1080*/  CS2R R40, SRZ ;  /* 0x0000000000287805 */ /* 0x000fe2000001ff00 */
[----:B------:R-:W-:Y:S01]  /*1090*/  IMAD.MOV.U32 R29, RZ, RZ, RZ ;  /* 0x000000ffff1d7224 */ /* 0x000fe200078e00ff */
[----:B------:R-:W-:Y:S02]  /*10a0*/  SHF.R.U32.HI R3, RZ, 0x1f, R0 ;  /* 0x0000001fff037819 */ /* 0x000fe40000011600 */
[----:B------:R-:W-:Y:S02]  /*10b0*/  CS2R R38, SRZ ;  /* 0x0000000000267805 */ /* 0x000fe4000001ff00 */
[----:B------:R-:W-:Y:S02]  /*10c0*/  CS2R R44, SRZ ;  /* 0x00000000002c7805 */ /* 0x000fe4000001ff00 */
[----:B------:R-:W-:Y:S02]  /*10d0*/  CS2R R42, SRZ ;  /* 0x00000000002a7805 */ /* 0x000fe4000001ff00 */
[----:B------:R-:W-:Y:S01]  /*10e0*/  LEA.HI.SX32 R120, R0, R3, 0x1b ;  /* 0x0000000300787211 */ /* 0x000fe200078fdaff */
[----:B------:R-:W-:Y:S01]  /*10f0*/  IMAD.MOV.U32 R3, RZ, RZ, RZ ;  /* 0x000000ffff037224 */ /* 0x000fe200078e00ff */
[----:B------:R-:W-:Y:S01]  /*1100*/  CS2R R52, SRZ ;  /* 0x0000000000347805 */ /* 0x000fe2000001ff00 */
[----:B------:R-:W-:Y:S01]  /*1110*/  IMAD.MOV.U32 R0, RZ, RZ, RZ ;  /* 0x000000ffff007224 */ /* 0x000fe200078e00ff */
        /* <DEDUP_REMOVED lines=13> */
[----:B------:R-:W-:Y:S01]  /*11f0*/  CS2R R96, SRZ ;  /* 0x0000000000607805 */ /* 0x000fe2000001ff00 */
[----:B------:R-:W-:Y:S01]  /*1200*/  IMAD.MOV.U32 R80, RZ, RZ, RZ ;  /* 0x000000ffff507224 */ /* 0x000fe200078e00ff */
[----:B------:R-:W-:Y:S02]  /*1210*/  CS2R R98, SRZ ;  /* 0x0000000000627805 */ /* 0x000fe4000001ff00 */
[----:B------:R-:W-:Y:S02]  /*1220*/  CS2R R84, SRZ ;  /* 0x0000000000547805 */ /* 0x000fe4000001ff00 */
[----:B------:R-:W-:Y:S02]  /*1230*/  CS2R R100, SRZ ;  /* 0x0000000000647805 */ /* 0x000fe4000001ff00 */
[----:B------:R-:W-:Y:S02]  /*1240*/  CS2R R102, SRZ ;  /* 0x0000000000667805 */ /* 0x000fe4000001ff00 */
[----:B------:R-:W-:-:S02]  /*1250*/  CS2R R104, SRZ ;  /* 0x0000000000687805 */ /* 0x000fc4000001ff00 */
[----:B0-----:R-:W-:Y:S01]  /*1260*/  CS2R R6, SRZ ;  /* 0x0000000000067805 */ /* 0x001fe2000001ff00 */
[----:B------:R-:W-:Y:S01]  /*1270*/  IMAD.MOV.U32 R8, RZ, RZ, RZ ;  /* 0x000000ffff087224 */ /* 0x000fe200078e00ff */
[----:B------:R-:W-:Y:S01]  /*1280*/  CS2R R106, SRZ ;  /* 0x00000000006a7805 */ /* 0x000fe2000001ff00 */
[----:B------:R-:W-:Y:S02]  /*1290*/  IMAD.MOV.U32 R10, RZ, RZ, RZ ;  /* 0x000000ffff0a7224 */ /* 0x000fe400078e00ff */
[----:B------:R-:W-:Y:S01]  /*12a0*/  IMAD.MOV.U32 R109, RZ, RZ, RZ ;  /* 0x000000ffff6d7224 */ /* 0x000fe200078e00ff */
[----:B------:R-:W-:Y:S06]  /*12b0*/  @!P1 BRA `(.L_x_256) ;  /* 0x000000bc00fc9947 */ /* 0x000fec0003800000 */
[----:B------:R-:W0:Y:S01]  /*12c0*/  SHFL.IDX PT, R0, R225, RZ, 0x1f ;  /* 0x00001fffe1007589 */ /* 0x000e2200000e0000 */
[----:B------:R-:W1:Y:S01]  /*12d0*/  S2UR UR6, SR_CgaCtaId ;  /* 0x00000000000679c3 */ /* 0x000e620000008800 */
[----:B------:R-:W-:Y:S01]  /*12e0*/  UMOV UR5, 0x400 ;  /* 0x0000040000057882 */ /* 0x000fe20000000000 */
[----:B0-----:R-:W-:Y:S01]  /*12f0*/  R2UR UR61, R0 ;  /* 0x00000000003d72ca */ /* 0x001fe200000e0000 */
[----:B-1----:R-:W-:-:S04]  /*1300*/  ULEA UR5, UR6, UR5, 0x18 ;  /* 0x0000000506057291 */ /* 0x002fc8000f8ec03f */
[----:B------:R-:W-:-:S04]  /*1310*/  UIADD3 UR5, UR5, 0x16400, URZ ;  /* 0x0001640005057890 */ /* 0x000fc8000fffe03f */
[----:B------:R-:W-:-:S04]  /*1320*/  ULOP3.LUT UP0, URZ, UR5, 0x9f, URZ, 0xc0, !UPT ;  /* 0x0000009f053f7892 */ /* 0x000fc8000f80c03f */
[----:B------:R-:W-:Y:S02]  /*1330*/  ULEA.HI UR4, UR61, UR61, URZ, 0x1 ;  /* 0x0000003d3d047291 */ /* 0x000fe4000f8f083f */
[----:B------:R-:W-:Y:S02]  /*1340*/  PLOP3.LUT P0, PT, PT, PT, UP0, 0x80, 0x0 ;  /* 0x000000000000781c */ /* 0x000fe40003f0f008 */
[----:B------:R-:W-:-:S04]  /*1350*/  ULOP3.LUT UR4, UR4, 0x1e, URZ, 0xc0, !UPT ;  /* 0x0000001e04047892 */ /* 0x000fc8000f8ec03f */
[----:B------:R-:W-:-:S04]  /*1360*/  UIADD3 UR4, UR61, -UR4, URZ ;  /* 0x800000043d047290 */ /* 0x000fc8000fffe03f */
[----:B------:R-:W-:-:S04]  /*1370*/  ULEA UR4, UR4, UR5, 0xd ;  /* 0x0000000504047291 */ /* 0x000fc8000f8e683f */
[----:B------:R-:W-:-:S04]  /*1380*/  USHF.R.U32.HI UR4, URZ, 0x4, UR4 ;  /* 0x000000043f047899 */ /* 0x000fc80008011604 */
[----:B------:R-:W-:Y:S01]  /*1390*/  ULOP3.LUT UR36, UR4, 0x3fff, URZ, 0xc0, !UPT ;  /* 0x00003fff04247892 */ /* 0x000fe2000f8ec03f */
[----:B------:R-:W-:Y:S11]  /*13a0*/  @!P0 BRA `(.L_x_257) ;  /* 0x0000000000408947 */ /* 0x000ff60003800000 */
[----:B------:R-:W-:Y:S01]  /*13b0*/  MOV R0, 0x0 ;  /* 0x0000000000007802 */ /* 0x000fe20000000f00 */
[----:B------:R-:W-:Y:S01]  /*13c0*/  ULDC.64 UR4, c[0x4][0xa0] ;  /* 0x0100280000047ab9 */ /* 0x000fe20000000a00 */
[----:B------:R-:W-:Y:S01]  /*13d0*/  ULDC.64 UR6, c[0x4][0x40] ;  /* 0x0100100000067ab9 */ /* 0x000fe20000000a00 */
[----:B------:R-:W-:Y:S01]  /*13e0*/  MOV R4, UR4 ;  /* 0x0000000400047c02 */ /* 0x000fe20008000f00 */
[----:B------:R0:W1:Y:S01]  /*13f0*/  LDC.64 R14, c[0x4][R0] ;  /* 0x01000000000e7b82 */ /* 0x0000620000000a00 */
[----:B------:R-:W-:Y:S01]  /*1400*/  IMAD.U32 R5, RZ, RZ, UR5 ;  /* 0x00000005ff057e24 */ /* 0x000fe2000f8e00ff */
[----:B------:R-:W-:Y:S01]  /*1410*/  ULDC.64 UR4, c[0x4][0xa8] ;  /* 0x01002a0000047ab9 */ /* 0x000fe20000000a00 */
[----:B------:R-:W-:Y:S02]  /*1420*/  IMAD.U32 R10, RZ, RZ, UR6 ;  /* 0x00000006ff0a7e24 */ /* 0x000fe4000f8e00ff */
[----:B------:R-:W-:Y:S02]  /*1430*/  IMAD.U32 R6, RZ, RZ, UR4 ;  /* 0x00000004ff067e24 */ /* 0x000fe4000f8e00ff */
[----:B------:R-:W-:-:S02]  /*1440*/  IMAD.U32 R7, RZ, RZ, UR5 ;  /* 0x00000005ff077e24 */ /* 0x000fc4000f8e00ff */
[----:B------:R-:W-:Y:S02]  /*1450*/  IMAD.U32 R11, RZ, RZ, UR7 ;  /* 0x00000007ff0b7e24 */ /* 0x000fe4000f8e00ff */
[----:B------:R-:W-:Y:S02]  /*1460*/  IMAD.MOV.U32 R8, RZ, RZ, 0x70 ;  /* 0x00000070ff087424 */ /* 0x000fe400078e00ff */
[----:B------:R-:W-:Y:S02]  /*1470*/  IMAD.MOV.U32 R12, RZ, RZ, 0x1 ;  /* 0x00000001ff0c7424 */ /* 0x000fe400078e00ff */
[----:B0-----:R-:W-:-:S07]  /*1480*/  IMAD.MOV.U32 R13, RZ, RZ, RZ ;  /* 0x000000ffff0d7224 */ /* 0x001fce00078e00ff */
[----:B------:R-:W-:-:S07]  /*1490*/  LEPC R20, `(.L_x_257) ;  /* 0x000000001014794e */ /* 0x000fce0000000000 */
[----:B-1----:R-:W-:Y:S05]  /*14a0*/  CALL.ABS.NOINC R14 ;  /* 0x000000000e007343 */ /* 0x002fea0003c00000 */
.L_x_257:
[----:B------:R-:W0:Y:S01]  /*14b0*/  S2UR UR5, SR_CgaCtaId ;  /* 0x00000000000579c3 */ /* 0x000e220000008800 */
[----:B------:R-:W-:Y:S01]  /*14c0*/  LEA.HI R0, R223, R223, RZ, 0x1 ;  /* 0x000000dfdf007211 */ /* 0x000fe200078f08ff */
[----:B------:R-:W-:Y:S01]  /*14d0*/  UMOV UR4, 0x400 ;  /* 0x0000040000047882 */ /* 0x000fe20000000000 */
[----:B------:R-:W-:Y:S01]  /*14e0*/  BSSY B0, `(.L_x_258) ;  /* 0x0000009000007945 */ /* 0x000fe20003800000 */
[----:B------:R-:W-:Y:S02]  /*14f0*/  ISETP.NE.AND P0, PT, R22, 0x3, PT ;  /* 0x000000031600780c */ /* 0x000fe40003f05270 */
[----:B------:R-:W-:-:S04]  /*1500*/  LOP3.LUT R0, R0, 0xfffffffe, RZ, 0xc0, !PT ;  /* 0xfffffffe00007812 */ /* 0x000fc800078ec0ff */
[----:B------:R-:W-:-:S04]  /*1510*/  IADD3 R3, R223, -R0, RZ ;  /* 0x80000000df037210 */ /* 0x000fc80007ffe0ff */
[----:B------:R-:W-:Y:S01]  /*1520*/  SHF.L.U32 R3, R3, 0x1f, RZ ;  /* 0x0000001f03037819 */ /* 0x000fe200000006ff */
[----:B0-----:R-:W-:-:S06]  /*1530*/  ULEA UR4, UR5, UR4, 0x18 ;  /* 0x0000000405047291 */ /* 0x001fcc000f8ec03f */
[----:B------:R-:W-:-:S04]  /*1540*/  IMAD.U32 R0, RZ, RZ, UR4 ;  /* 0x00000004ff007e24 */ /* 0x000fc8000f8e00ff */
[----:B------:R-:W0:Y:S02]  /*1550*/  SYNCS.PHASECHK.TRANS64.TRYWAIT P1, [R0+URZ+0x34800], R3 ;  /* 0x03480003000075a7 */ /* 0x000e24000802017f */
[----:B0-----:R-:W-:Y:S05]  /*1560*/  @!P1 BRA `(.L_x_259) ;  /* 0x0000012400a89947 */ /* 0x001fea0003800000 */
.L_x_382:
[----:B------:R-:W-:Y:S05]  /*1570*/  BSYNC B0 ;  /* 0x0000000000007941 */ /* 0x000fea0003800000 */
.L_x_258:
[----:B------:R-:W-:Y:S05]  /*1580*/  @!P0 BRA `(.L_x_260) ;  /* 0x0000000000048947 */ /* 0x000fea0003800000 */
[----:B------:R-:W-:Y:S01]  /*1590*/  BPT.TRAP 0x1 ;  /* 0x000000040000795c */ /* 0x000fe20000300000 */
.L_x_260:
[----:B------:R-:W-:Y:S01]  /*15a0*/  IMAD R10, R2, 0x8, R0 ;  /* 0x00000008020a7824 */ /* 0x000fe200078e0200 */
[----:B0-----:R-:W-:-:S04]  /*15b0*/  SHF.L.U32 R3, R16, 0x1f, RZ ;  /* 0x0000001f10037819 */ /* 0x001fc800000006ff */
[----:B------:R0:W1:Y:S01]  /*15c0*/  SYNCS.PHASECHK.TRANS64.TRYWAIT P2, [R10+URZ+0x34830], R3 ;  /* 0x034830030a0075a7 */ /* 0x000062000804017f */
[----:B------:R-:W-:Y:S05]  /*15d0*/  @!P0 BRA `(.L_x_261) ;  /* 0x0000000000048947 */ /* 0x000fea0003800000 */
[----:B------:R-:W-:Y:S01]  /*15e0*/  BPT.TRAP 0x1 ;  /* 0x000000040000795c */ /* 0x000fe20000300000 */
.L_x_261:
[----:B------:R-:W2:Y:S01]  /*15f0*/  S2R R4, SR_TID.X ;  /* 0x0000000000047919 */ /* 0x000ea20000002100 */
[----:B------:R-:W-:Y:S01]  /*1600*/  IMAD.MOV.U32 R87, RZ, RZ, RZ ;  /* 0x000000ffff577224 */ /* 0x000fe200078e00ff */
[----:B--2---:R-:W-:Y:S01]  /*1610*/  LOP3.LUT P1, RZ, R4, 0x7f, RZ, 0xc0, !PT ;  /* 0x0000007f04ff7812 */ /* 0x004fe2000782c0ff */
[----:B-1----:R-:W-:-:S12]  /*1620*/  @P2 BRA `(.L_x_262) ;  /* 0x0000000000082947 */ /* 0x002fd80003800000 */
[----:B------:R-:W1:Y:S02]  /*1630*/  SYNCS.PHASECHK.TRANS64.TRYWAIT P2, [R10+URZ+0x34830], R3 ;  /* 0x034830030a0075a7 */ /* 0x000e64000804017f */
[----:B-1----:R-:W-:Y:S05]  /*1640*/  @!P2 BRA `(.L_x_263) ;  /* 0x000001240084a947 */ /* 0x002fea0003800000 */
.L_x_262:
[----:B------:R-:W-:Y:S05]  /*1650*/  WARPSYNC.ALL ;  /* 0x0000000000007948 */ /* 0x000fea0003800000 */
[----:B01----:R-:W-:Y:S01]  /*1660*/  VIADD R3, R0, 0x1e400 ;  /* 0x0001e40000037836 */ /* 0x003fe20000000000 */
[----:B------:R-:W-:Y:S01]  /*1670*/  ULOP3.LUT UR25, UR36, 0x10000, URZ, 0xfc, !UPT ;  /* 0x0001000024197892 */ /* 0x000fe2000f8efc3f */
[----:B------:R-:W-:Y:S01]  /*1680*/  WARPGROUP.ARRIVE ;  /* 0x00000000000079c5 */ /* 0x000fe20000000000 */
[----:B------:R-:W-:Y:S01]  /*1690*/  UMOV UR5, 0x40000040 ;  /* 0x4000004000057882 */ /* 0x000fe20000000000 */
[----:B------:R-:W-:Y:S01]  /*16a0*/  UMOV UR7, 0x40000040 ;  /* 0x4000004000077882 */ /* 0x000fe20000000000 */
[----:B------:R-:W-:Y:S01]  /*16b0*/  SHF.R.U32.HI R3, RZ, 0x4, R3 ;  /* 0x00000004ff037819 */ /* 0x000fe20000011603 */
[----:B------:R-:W-:Y:S01]  /*16c0*/  UMOV UR45, UR5 ;  /* 0x00000005002d7c82 */ /* 0x000fe20008000000 */
[----:B------:R-:W-:Y:S01]  /*16d0*/  IMAD.U32 R9, RZ, RZ, UR5 ;  /* 0x00000005ff097e24 */ /* 0x000fe2000f8e00ff */
[----:B------:R-:W-:Y:S01]  /*16e0*/  UMOV UR4, UR25 ;  /* 0x0000001900047c82 */ /* 0x000fe20008000000 */
[----:B------:R-:W-:Y:S01]  /*16f0*/  LOP3.LUT R3, R3, 0x3fff, RZ, 0xc0, !PT ;  /* 0x00003fff03037812 */ /* 0x000fe200078ec0ff */
[----:B------:R-:W-:Y:S01]  /*1700*/  UMOV UR44, UR4 ;  /* 0x00000004002c7c82 */ /* 0x000fe20008000000 */
[----:B------:R-:W-:Y:S01]  /*1710*/  IMAD.U32 R8, RZ, RZ, UR4 ;  /* 0x00000004ff087e24 */ /* 0x000fe2000f8e00ff */
[----:B------:R-:W-:Y:S01]  /*1720*/  UMOV UR8, UR44 ;  /* 0x0000002c00087c82 */ /* 0x000fe20008000000 */
[----:B------:R-:W-:Y:S01]  /*1730*/  LOP3.LUT R3, R3, 0x10000, RZ, 0xfc, !PT ;  /* 0x0001000003037812 */ /* 0x000fe200078efcff */
[----:B------:R-:W-:Y:S01]  /*1740*/  UMOV UR9, UR45 ;  /* 0x0000002d00097c82 */ /* 0x000fe20008000000 */
[----:B------:R-:W-:Y:S01]  /*1750*/  UMOV UR11, 0x40000040 ;  /* 0x40000040000b7882 */ /* 0x000fe20000000000 */
[----:B------:R-:W-:Y:S01]  /*1760*/  UMOV UR12, UR44 ;  /* 0x0000002c000c7c82 */ /* 0x000fe20008000000 */
[----:B------:R-:W-:Y:S01]  /*1770*/  UMOV UR13, UR45 ;  /* 0x0000002d000d7c82 */ /* 0x000fe20008000000 */
[----:B------:R-:W-:Y:S01]  /*1780*/  IMAD R4, R2, 0xb00, R3 ;  /* 0x00000b0002047824 */ /* 0x000fe200078e0203 */
[----:B------:R-:W-:Y:S01]  /*1790*/  UMOV UR15, 0x40000040 ;  /* 0x40000040000f7882 */ /* 0x000fe20000000000 */
[----:B------:R-:W-:Y:S01]  /*17a0*/  UMOV UR32, UR44 ;  /* 0x0000002c00207c82 */ /* 0x000fe20008000000 */
[----:B------:R-:W-:Y:S01]  /*17b0*/  UMOV UR33, UR45 ;  /* 0x0000002d00217c82 */ /* 0x000fe20008000000 */
[----:B------:R-:W-:Y:S01]  /*17c0*/  UMOV UR35, 0x40000040 ;  /* 0x4000004000237882 */ /* 0x000fe20000000000 */
[----:B------:R-:W-:Y:S01]  /*17d0*/  R2UR UR24, R4 ;  /* 0x00000000041872ca */ /* 0x000fe200000e0000 */
[----:B------:R-:W-:Y:S01]  /*17e0*/  UMOV UR28, UR44 ;  /* 0x0000002c001c7c82 */ /* 0x000fe20008000000 */
[----:B------:R-:W-:Y:S01]  /*17f0*/  UMOV UR29, UR45 ;  /* 0x0000002d001d7c82 */ /* 0x000fe20008000000 */
[----:B------:R-:W-:Y:S01]  /*1800*/  UMOV UR31, 0x40000040 ;  /* 0x40000040001f7882 */ /* 0x000fe20000000000 */
        /* <DEDUP_REMOVED lines=10> */
[----:B------:R-:W-:Y:S01]  /*18b0*/  UIADD3 UR10, UR24, 0x100, URZ ;  /* 0x00000100180a7890 */ /* 0x000fe2000fffe03f */
[----:B------:R-:W-:Y:S01]  /*18c0*/  HGMMA.64x16x16.F32.BF16 R112, gdesc[UR4], RZ, !UPT, gsb0 ;  /* 0x00200000047079f0 */ /* 0x000fe2000c0018ff */
[----:B------:R-:W-:Y:S01]  /*18d0*/  UIADD3 UR6, UR24, 0x80, URZ ;  /* 0x0000008018067890 */ /* 0x000fe2000fffe03f */
[----:B------:R-:W-:Y:S01]  /*18e0*/  P2R R122, PR, RZ, 0x1 ;  /* 0x00000001ff7a7803 */ /* 0x000fe20000000000 */
[----:B------:R-:W-:Y:S01]  /*18f0*/  UMOV UR4, UR44 ;  /* 0x0000002c00047c82 */ /* 0x000fe20008000000 */
[----:B------:R-:W-:Y:S01]  /*1900*/  UMOV UR5, UR45 ;  /* 0x0000002d00057c82 */ /* 0x000fe20008000000 */
[----:B------:R-:W-:Y:S01]  /*1910*/  UMOV UR7, 0x40000040 ;  /* 0x4000004000077882 */ /* 0x000fe20000000000 */
[----:B------:R-:W-:Y:S01]  /*1920*/  UIADD3 UR14, UR24, 0x180, URZ ;  /* 0x00000180180e7890 */ /* 0x000fe2000fffe03f */
[----:B------:R-:W-:Y:S01]  /*1930*/  @!P1 VIADD R10, R10, 0x34840 ;  /* 0x000348400a0a9836 */ /* 0x000fe20000000000 */
[----:B------:R-:W-:-:S02]  /*1940*/  UIADD3 UR34, UR24, 0x200, URZ ;  /* 0x0000020018227890 */ /* 0x000fc4000fffe03f */
[----:B------:R-:W-:Y:S02]  /*1950*/  UIADD3 UR30, UR24, 0x280, URZ ;  /* 0x00000280181e7890 */ /* 0x000fe4000fffe03f */
[----:B------:R-:W-:Y:S02]  /*1960*/  UIADD3 UR22, UR24, 0x300, URZ ;  /* 0x0000030018167890 */ /* 0x000fe4000fffe03f */
[----:B------:R-:W-:Y:S02]  /*1970*/  UIADD3 UR18, UR24, 0x380, URZ ;  /* 0x0000038018127890 */ /* 0x000fe4000fffe03f */
[----:B------:R-:W-:Y:S02]  /*1980*/  UIADD3 UR38, UR24, 0x400, URZ ;  /* 0x0000040018267890 */ /* 0x000fe4000fffe03f */
        /* <DEDUP_REMOVED lines=9> */
[----:B------:R-:W-:Y:S01]  /*1a20*/  UIADD3 UR54, UR24, 0x604, URZ ;  /* 0x0000060418367890 */ /* 0x000fe2000fffe03f */
        /* <DEDUP_REMOVED lines=512> */
[----:B------:R-:W0:Y:S01]  /*3a30*/  MUFU.TANH R12, R12 ;  /* 0x0000000c000c7308 */ /* 0x000e220000002400 */
[----:B------:R-:W-:Y:S01]  /*3a40*/  UMOV UR23, 0x40000040 ;  /* 0x4000004000177882 */ /* 0x000fe20000000000 */
[----:B------:R-:W-:Y:S01]  /*3a50*/  FMUL.FTZ R15, R115, UR6 ;  /* 0x00000006730f7c20 */ /* 0x000fe20008410000 */
[----:B------:R-:W-:Y:S01]  /*3a60*/  FMUL.FTZ R21, R118, UR6 ;  /* 0x0000000676157c20 */ /* 0x000fe20008410000 */
[----:B------:R-:W-:-:S04]  /*3a70*/  FMUL.FTZ R83, R119, UR6 ;  /* 0x0000000677537c20 */ /* 0x000fc80008410000 */
[----:B------:R-:W-:Y:S08]  /*3a80*/  MUFU.TANH R13, R13 ;  /* 0x0000000d000d7308 */ /* 0x000ff00000002400 */
[----:B------:R-:W1:Y:S08]  /*3a90*/  MUFU.TANH R14, R14 ;  /* 0x0000000e000e7308 */ /* 0x000e700000002400 */
[----:B------:R-:W2:Y:S08]  /*3aa0*/  MUFU.TANH R20, R20 ;  /* 0x0000001400147308 */ /* 0x000eb00000002400 */
[----:B------:R-:W3:Y:S08]  /*3ab0*/  MUFU.TANH R11, R11 ;  /* 0x0000000b000b7308 */ /* 0x000ef00000002400 */
        /* <DEDUP_REMOVED lines=11> */
[----:B------:R-:W4:Y:S01]  /*3b70*/  MUFU.TANH R80, R80 ;  /* 0x0000005000507308 */ /* 0x000f220000002400 */
        /* <DEDUP_REMOVED lines=22> */
[----:B------:R-:W-:Y:S01]  /*3ce0*/  FMUL.FTZ R98, R98, UR6 ;  /* 0x0000000662627c20 */ /* 0x000fe20008410000 */
[----:B------:R-:W-:Y:S01]  /*3cf0*/  FMUL.FTZ R102, R102, UR6 ;  /* 0x0000000666667c20 */ /* 0x000fe20008410000 */
[----:B------:R-:W5:Y:S08]  /*3d00*/  MUFU.TANH R105, R105 ;  /* 0x0000006900697308 */ /* 0x000f700000002400 */
        /* <DEDUP_REMOVED lines=9> */
[----:B------:R-:W-:Y:S02]  /*3da0*/  FMUL.FTZ R88, R88, UR6 ;  /* 0x0000000658587c20 */ /* 0x000fe40008410000 */
[----:B------:R-:W5:Y:S01]  /*3db0*/  MUFU.TANH R106, R106 ;  /* 0x0000006a006a7308 */ /* 0x000f620000002400 */
        /* <DEDUP_REMOVED lines=10> */
[----:B------:R-:W5:Y:S08]  /*3e60*/  MUFU.TANH R98, R98 ;  /* 0x0000006200627308 */ /* 0x000f700000002400 */
[----:B------:R-:W5:Y:S08]  /*3e70*/  MUFU.TANH R88, R88 ;  /* 0x0000005800587308 */ /* 0x000f700000002400 */
[----:B------:R-:W5:Y:S08]  /*3e80*/  MUFU.TANH R89, R89 ;  /* 0x0000005900597308 */ /* 0x000f700000002400 */
[----:B------:R-:W5:Y:S01]  /*3e90*/  MUFU.TANH R102, R102 ;  /* 0x0000006600667308 */ /* 0x000f620000002400 */
[----:B------:R-:W-:-:S02]  /*3ea0*/  WARPGROUP.DEPBAR.LE gsb0, 0x0 ;  /* 0x00008000000079c5 */ /* 0x000fc40000010000 */
[----:B------:R-:W-:-:S05]  /*3eb0*/  WARPGROUP.ARRIVE ;  /* 0x00000000000079c5 */ /* 0x000fca0000000000 */
[----:B------:R-:W5:Y:S01]  /*3ec0*/  MUFU.TANH R92, R92 ;  /* 0x0000005c005c7308 */ /* 0x000f620000002400 */
[----:B------:R-:W-:Y:S01]  /*3ed0*/  FMUL.FTZ R72, R72, UR6 ;  /* 0x0000000648487c20 */ /* 0x000fe20008410000 */
[----:B------:R-:W-:Y:S01]  /*3ee0*/  FMUL.FTZ R73, R73, UR6 ;  /* 0x0000000649497c20 */ /* 0x000fe20008410000 */
[----:B------:R-:W-:Y:S01]  /*3ef0*/  FMUL.FTZ R76, R76, UR6 ;  /* 0x000000064c4c7c20 */ /* 0x000fe20008410000 */
[----:B------:R-:W-:Y:S01]  /*3f00*/  FMUL.FTZ R77, R77, UR6 ;  /* 0x000000064d4d7c20 */ /* 0x000fe20008410000 */
[----:B------:R-:W-:Y:S01]  /*3f10*/  HGMMA.64x16x16.F32.BF16 R64, gdesc[UR20], R64, gsb0 ;  /* 0x00200000144079f0 */ /* 0x000fe20008001840 */
[----:B------:R-:W-:Y:S01]  /*3f20*/  UIADD3 UR22, UR24, 0x886, URZ ;  /* 0x0000088618167890 */ /* 0x000fe2000fffe03f */
[----:B------:R-:W-:Y:S01]  /*3f30*/  FMUL.FTZ R74, R74, UR6 ;  /* 0x000000064a4a7c20 */ /* 0x000fe20008410000 */
[----:B------:R-:W-:Y:S01]  /*3f40*/  UMOV UR23, 0x40000040 ;  /* 0x4000004000177882 */ /* 0x000fe20000000000 */
[----:B------:R-:W5:Y:S01]  /*3f50*/  MUFU.TANH R93, R93 ;  /* 0x0000005d005d7308 */ /* 0x000f620000002400 */
[----:B------:R-:W-:Y:S01]  /*3f60*/  FMUL.FTZ R75, R75, UR6 ;  /* 0x000000064b4b7c20 */ /* 0x000fe20008410000 */
[----:B------:R-:W-:Y:S01]  /*3f70*/  FMUL.FTZ R78, R78, UR6 ;  /* 0x000000064e4e7c20 */ /* 0x000fe20008410000 */
[----:B------:R-:W-:-:S05]  /*3f80*/  FMUL.FTZ R79, R79, UR6 ;  /* 0x000000064f4f7c20 */ /* 0x000fca0008410000 */
[----:B------:R-:W5:Y:S08]  /*3f90*/  MUFU.TANH R90, R90 ;  /* 0x0000005a005a7308 */ /* 0x000f700000002400 */
[----:B------:R-:W5:Y:S08]  /*3fa0*/  MUFU.TANH R72, R72 ;  /* 0x0000004800487308 */ /* 0x000f700000002400 */
[----:B------:R-:W5:Y:S08]  /*3fb0*/  MUFU.TANH R73, R73 ;  /* 0x0000004900497308 */ /* 0x000f700000002400 */
        /* <DEDUP_REMOVED lines=17> */
[----:B------:R-:W-:Y:S08]  /*40d0*/  MUFU.TANH R64, R69 ;  /* 0x0000004500407308 */ /* 0x000ff00000002400 */
[----:B------:R-:W-:Y:S08]  /*40e0*/  MUFU.TANH R116, R67 ;  /* 0x0000004300747308 */ /* 0x000ff00000002400 */
[----:B------:R-:W5:Y:S08]  /*40f0*/  MUFU.TANH R77, R77 ;  /* 0x0000004d004d7308 */ /* 0x000f700000002400 */
[----:B------:R-:W5:Y:S08]  /*4100*/  MUFU.TANH R74, R74 ;  /* 0x0000004a004a7308 */ /* 0x000f700000002400 */
[----:B------:R-:W5:Y:S01]  /*4110*/  MUFU.TANH R75, R75 ;  /* 0x0000004b004b7308 */ /* 0x000f620000002400 */
[----:B------:R-:W-:-:S02]  /*4120*/  WARPGROUP.DEPBAR.LE gsb0, 0x0 ;  /* 0x00008000000079c5 */ /* 0x000fc40000010000 */
[----:B------:R-:W-:Y:S01]  /*4130*/  WARPGROUP.ARRIVE ;  /* 0x00000000000079c5 */ /* 0x000fe20000000000 */
[----:B0-----:R-:W-:Y:S01]  /*4140*/  FMUL.FTZ R66, R56, UR6 ;  /* 0x0000000638427c20 */ /* 0x001fe20008410000 */
[----:B------:R-:W-:Y:S01]  /*4150*/  FMUL.FTZ R56, R57, UR6 ;  /* 0x0000000639387c20 */ /* 0x000fe20008410000 */
[----:B------:R-:W-:Y:S01]  /*4160*/  FMUL.FTZ R57, R58, UR6 ;  /* 0x000000063a397c20 */ /* 0x000fe20008410000 */
[----:B------:R-:W-:Y:S01]  /*4170*/  FMUL.FTZ R58, R61, UR6 ;  /* 0x000000063d3a7c20 */ /* 0x000fe20008410000 */
[----:B------:R-:W-:Y:S01]  /*4180*/  IMAD.IADD R61, R226, 0x1, R81 ;  /* 0x00000001e23d7824 */ /* 0x000fe200078e0251 */
        /* <DEDUP_REMOVED lines=8> */
[----:B------:R-:W-:Y:S08]  /*4210*/  MUFU.TANH R128, R63 ;  /* 0x0000003f00807308 */ /* 0x000ff00000002400 */
[----:B------:R1:W-:Y:S08]  /*4220*/  MUFU.TANH R126, R59 ;  /* 0x0000003b007e7308 */ /* 0x0003f00000002400 */
[----:B------:R-:W5:Y:S08]  /*4230*/  MUFU.TANH R141, R65 ;  /* 0x00000041008d7308 */ /* 0x000f700000002400 */
[----:B------:R-:W5:Y:S08]  /*4240*/  MUFU.TANH R78, R78 ;  /* 0x0000004e004e7308 */ /* 0x000f700000002400 */
[----:B------:R-:W5:Y:S08]  /*4250*/  MUFU.TANH R68, R68 ;  /* 0x0000004400447308 */ /* 0x000f700000002400 */
[----:B------:R-:W5:Y:S01]  /*4260*/  MUFU.TANH R79, R79 ;  /* 0x0000004f004f7308 */ /* 0x000f620000002400 */
[----:B------:R-:W-:-:S02]  /*4270*/  WARPGROUP.DEPBAR.LE gsb0, 0x0 ;  /* 0x00008000000079c5 */ /* 0x000fc40000010000 */
[----:B------:R-:W-:Y:S01]  /*4280*/  WARPGROUP.ARRIVE ;  /* 0x00000000000079c5 */ /* 0x000fe20000000000 */
[----:B0-----:R-:W-:Y:S01]  /*4290*/  FMUL.FTZ R57, R48, UR6 ;  /* 0x0000000630397c20 */ /* 0x001fe20008410000 */
[----:B------:R-:W-:Y:S02]  /*42a0*/  IMAD R48, R120, -0xb0, R61 ;  /* 0xffffff5078307824 */ /* 0x000fe400078e023d */
[----:B------:R-:W-:Y:S01]  /*42b0*/  FMUL.FTZ R49, R49, UR6 ;  /* 0x0000000631317c20 */ /* 0x000fe20008410000 */
[----:B------:R-:W-:Y:S01]  /*42c0*/  FMUL.FTZ R51, R51, UR6 ;  /* 0x0000000633337c20 */ /* 0x000fe20008410000 */
[----:B------:R-:W-:Y:S01]  /*42d0*/  FMUL.FTZ R53, R53, UR6 ;  /* 0x0000000635357c20 */ /* 0x000fe20008410000 */
[----:B------:R-:W-:Y:S01]  /*42e0*/  HGMMA.64x16x16.F32.BF16 R40, gdesc[UR20], R40, gsb0 ;  /* 0x00200000142879f0 */ /* 0x000fe20008001828 */
[C---:B------:R-:W-:Y:S01]  /*42f0*/  ISETP.GT.AND P5, PT, R48.reuse, RZ, PT ;  /* 0x000000ff3000720c */ /* 0x040fe20003fa4270 */
[----:B------:R-:W-:Y:S01]  /*4300*/  UIADD3 UR22, UR24, 0xa06, URZ ;  /* 0x00000a0618167890 */ /* 0x000fe2000fffe03f */
[C---:B------:R-:W-:Y:S01]  /*4310*/  ISETP.GT.AND P4, PT, R48.reuse, 0x1, PT ;  /* 0x000000013000780c */ /* 0x040fe20003f84270 */
[----:B------:R-:W-:Y:S01]  /*4320*/  UMOV UR23, 0x40000040 ;  /* 0x4000004000177882 */ /* 0x000fe20000000000 */
[----:B------:R-:W-:Y:S01]  /*4330*/  ISETP.GT.AND P2, PT, R48, 0x8, PT ;  /* 0x000000083000780c */ /* 0x000fe20003f44270 */
[----:B------:R0:W-:Y:S01]  /*4340*/  MUFU.TANH R161, R49 ;  /* 0x0000003100a17308 */ /* 0x0001e20000002400 */
[----:B------:R-:W-:Y:S01]  /*4350*/  FSEL R91, R12, -INF , P5 ;  /* 0xff8000000c5b7808 */ /* 0x000fe20002800000 */
[----:B-1----:R-:W-:Y:S01]  /*4360*/  FMUL.FTZ R59, R55, UR6 ;  /* 0x00000006373b7c20 */ /* 0x002fe20008410000 */
[----:B------:R-:W-:Y:S01]  /*4370*/  FSEL R95, R14, -INF , P2 ;  /* 0xff8000000e5f7808 */ /* 0x000fe20001000000 */
[----:B------:R-:W-:Y:S01]  /*4380*/  FMUL.FTZ R52, R52, UR6 ;  /* 0x0000000634347c20 */ /* 0x000fe20008410000 */
[----:B------:R-:W-:Y:S01]  /*4390*/  ISETP.GT.AND P3, PT, R48, 0x9, PT ;  /* 0x000000093000780c */ /* 0x000fe20003f64270 */
[----:B------:R-:W-:Y:S01]  /*43a0*/  FMUL.FTZ R50, R50, UR6 ;  /* 0x0000000632327c20 */ /* 0x000fe20008410000 */
[----:B------:R-:W-:Y:S01]  /*43b0*/  ISETP.GT.AND P6, PT, R48, 0x10, PT ;  /* 0x000000103000780c */ /* 0x000fe20003fc4270 */
[----:B------:R-:W-:Y:S01]  /*43c0*/  MUFU.TANH R165, R53 ;  /* 0x0000003500a57308 */ /* 0x000fe20000002400 */
[----:B--2---:R-:W-:Y:S01]  /*43d0*/  FSEL R99, R20, -INF , P3 ;  /* 0xff80000014637808 */ /* 0x004fe20001800000 */
[----:B------:R-:W-:Y:S01]  /*43e0*/  FMUL.FTZ R54, R54, UR6 ;  /* 0x0000000636367c20 */ /* 0x000fe20008410000 */
[----:B---3--:R-:W-:-:S02]  /*43f0*/  FSEL R11, R11, -INF , P5 ;  /* 0xff8000000b0b7808 */ /* 0x008fc40002800000 */
[----:B------:R-:W-:Y:S02]  /*4400*/  ISETP.GT.AND P5, PT, R48, 0x11, PT ;  /* 0x000000113000780c */ /* 0x000fe40003fa4270 */
[----:B----4-:R-:W-:Y:S01]  /*4410*/  FSEL R101, R80, -INF , P6 ;  /* 0xff80000050657808 */ /* 0x010fe20003000000 */
[----:B------:R-:W-:Y:S01]  /*4420*/  MUFU.TANH R159, R57 ;  /* 0x00000039009f7308 */ /* 0x000fe20000002400 */
[----:B------:R-:W-:Y:S01]  /*4430*/  FSEL R12, R15, -INF , P4 ;  /* 0xff8000000f0c7808 */ /* 0x000fe20002000000 */
[----:B------:R-:W-:Y:S01]  /*4440*/  IMAD.MOV.U32 R80, RZ, RZ, R87 ;  /* 0x000000ffff507224 */ /* 0x000fe200078e0057 */
[----:B-----5:R-:W-:Y:S02]  /*4450*/  FSEL R103, R82, -INF , P5 ;  /* 0xff80000052677808 */ /* 0x020fe40002800000 */
[----:B------:R-:W-:Y:S02]  /*4460*/  FSEL R15, R83, -INF , P3 ;  /* 0xff800000530f7808 */ /* 0x000fe40001800000 */
[----:B------:R-:W-:Y:S01]  /*4470*/  ISETP.GT.AND P3, PT, R48, 0x20, PT ;  /* 0x000000203000780c */ /* 0x000fe20003f64270 */
[----:B------:R-:W1:Y:S01]  /*4480*/  MUFU.TANH R56, R56 ;  /* 0x0000003800387308 */ /* 0x000e620000002400 */
[----:B------:R-:W-:-:S02]  /*4490*/  MOV R82, R87 ;  /* 0x0000005700527202 */ /* 0x000fc40000000f00 */
[----:B------:R-:W-:-:S05]  /*44a0*/  FSEL R113, R105, -INF , P3 ;  /* 0xff80000069717808 */ /* 0x000fca0001800000 */
[----:B------:R-:W-:Y:S08]  /*44b0*/  MUFU.TANH R60, R60 ;  /* 0x0000003c003c7308 */ /* 0x000ff00000002400 */
[----:B------:R-:W2:Y:S01]  /*44c0*/  MUFU.TANH R62, R62 ;  /* 0x0000003e003e7308 */ /* 0x000ea20000002400 */
[----:B------:R-:W-:Y:S02]  /*44d0*/  WARPGROUP.DEPBAR.LE gsb0, 0x0 ;  /* 0x00008000000079c5 */ /* 0x000fe40000010000 */
        /* <DEDUP_REMOVED lines=24> */
[----:B------:R-:W-:Y:S01]  /*4660*/  MUFU.TANH R167, R61 ;  /* 0x0000003d00a77308 */ /* 0x000fe20000002400 */
[----:B------:R-:W-:Y:S01]  /*4670*/  FMNMX.FTZ R14, R107, R14, !PT ;  /* 0x0000000e6b0e7209 */ /* 0x000fe20007810000 */
[----:B------:R-:W-:Y:S01]  /*4680*/  FMUL.FTZ R46, R46, UR6 ;  /* 0x000000062e2e7c20 */ /* 0x000fe20008410000 */
[----:B------:R-:W-:Y:S01]  /*4690*/  ISETP.GT.AND P6, PT, R48, 0x21, PT ;  /* 0x000000213000780c */ /* 0x000fe20003fc4270 */
[----:B------:R-:W-:Y:S01]  /*46a0*/  IMAD.MOV.U32 R84, RZ, RZ, R87 ;  /* 0x000000ffff547224 */ /* 0x000fe200078e0057 */
[----:B------:R-:W-:-:S02]  /*46b0*/  FMNMX.FTZ R14, R111, R14, !PT ;  /* 0x0000000e6f0e7209 */ /* 0x000fc40007810000 */
[----:B------:R-:W-:Y:S01]  /*46c0*/  FSEL R41, R86, -INF , P5 ;  /* 0xff80000056297808 */ /* 0x000fe20002800000 */
[----:B------:R-:W-:Y:S01]  /*46d0*/  MUFU.TANH R169, R63 ;  /* 0x0000003f00a97308 */ /* 0x000fe20000002400 */
[----:B------:R-:W-:Y:S01]  /*46e0*/  ISETP.GT.AND P5, PT, R48, 0x28, PT ;  /* 0x000000283000780c */ /* 0x000fe20003fa4270 */
[----:B------:R-:W-:Y:S01]  /*46f0*/  IMAD.MOV.U32 R86, RZ, RZ, R87 ;  /* 0x000000ffff567224 */ /* 0x000fe200078e0057 */
[----:B------:R-:W-:Y:S02]  /*4700*/  FSEL R115, R96, -INF , P6 ;  /* 0xff80000060737808 */ /* 0x000fe40003000000 */
[----:B------:R-:W-:Y:S02]  /*4710*/  FMNMX.FTZ R14, R113, R14, !PT ;  /* 0x0000000e710e7209 */ /* 0x000fe40007810000 */
[----:B------:R-:W-:Y:S01]  /*4720*/  FSEL R43, R110, -INF , P4 ;  /* 0xff8000006e2b7808 */ /* 0x000fe20002000000 */
[----:B------:R-:W4:Y:S01]  /*4730*/  MUFU.TANH R66, R66 ;  /* 0x0000004200427308 */ /* 0x000f220000002400 */
[----:B------:R-:W-:-:S02]  /*4740*/  ISETP.GT.AND P4, PT, R48, 0x29, PT ;  /* 0x000000293000780c */ /* 0x000fc40003f84270 */
[----:B------:R-:W-:Y:S02]  /*4750*/  FSEL R117, R100, -INF , P5 ;  /* 0xff80000064757808 */ /* 0x000fe40002800000 */
[----:B------:R-:W-:Y:S02]  /*4760*/  FMNMX.FTZ R14, R115, R14, !PT ;  /* 0x0000000e730e7209 */ /* 0x000fe40007810000 */
[----:B------:R-:W-:Y:S01]  /*4770*/  FSEL R45, R106, -INF , P2 ;  /* 0xff8000006a2d7808 */ /* 0x000fe20001000000 */
[----:B------:R-:W-:Y:S01]  /*4780*/  MUFU.TANH R118, R71 ;  /* 0x0000004700767308 */ /* 0x000fe20000002400 */
[----:B------:R-:W-:Y:S02]  /*4790*/  ISETP.GT.AND P2, PT, R48, 0x30, PT ;  /* 0x000000303000780c */ /* 0x000fe40003f44270 */
[----:B------:R-:W-:Y:S02]  /*47a0*/  FSEL R119, R119, -INF , P4 ;  /* 0xff80000077777808 */ /* 0x000fe40002000000 */
[----:B------:R-:W-:-:S02]  /*47b0*/  FMNMX.FTZ R14, R117, R14, !PT ;  /* 0x0000000e750e7209 */ /* 0x000fc40007810000 */
[----:B------:R-:W-:Y:S01]  /*47c0*/  FSEL R47, R98, -INF , P3 ;  /* 0xff800000622f7808 */ /* 0x000fe20001800000 */
[----:B------:R-:W-:Y:S01]  /*47d0*/  MUFU.TANH R70, R70 ;  /* 0x0000004600467308 */ /* 0x000fe20000002400 */
[----:B------:R-:W-:Y:S02]  /*47e0*/  ISETP.GT.AND P3, PT, R48, 0x31, PT ;  /* 0x000000313000780c */ /* 0x000fe40003f64270 */
[----:B------:R-:W-:Y:S01]  /*47f0*/  FSEL R121, R88, -INF , P2 ;  /* 0xff80000058797808 */ /* 0x000fe20001000000 */
[----:B------:R-:W-:Y:S02]  /*4800*/  WARPGROUP.DEPBAR.LE gsb0, 0x0 ;  /* 0x00008000000079c5 */ /* 0x000fe40000010000 */
[----:B------:R-:W-:Y:S01]  /*4810*/  FMNMX.FTZ R14, R119, R14, !PT ;  /* 0x0000000e770e7209 */ /* 0x000fe20007810000 */
[----:B------:R-:W-:Y:S01]  /*4820*/  FMUL.FTZ R32, R32, UR6 ;  /* 0x0000000620207c20 */ /* 0x000fe20008410000 */
[----:B0-----:R-:W-:Y:S01]  /*4830*/  FSEL R49, R97, -INF , P6 ;  /* 0xff80000061317808 */ /* 0x001fe20003000000 */
[----:B------:R-:W-:Y:S01]  /*4840*/  WARPGROUP.ARRIVE ;  /* 0x00000000000079c5 */ /* 0x000fe20000000000 */
[----:B------:R-:W-:Y:S01]  /*4850*/  ISETP.GT.AND P6, PT, R48, 0x38, PT ;  /* 0x000000383000780c */ /* 0x000fe20003fc4270 */
[----:B------:R0:W5:Y:S01]  /*4860*/  MUFU.TANH R97, R59 ;  /* 0x0000003b00617308 */ /* 0x0001620000002400 */
[----:B------:R-:W-:Y:S01]  /*4870*/  FSEL R123, R89, -INF , P3 ;  /* 0xff800000597b7808 */ /* 0x000fe20001800000 */
[----:B------:R-:W-:Y:S01]  /*4880*/  FMUL.FTZ R36, R36, UR6 ;  /* 0x0000000624247c20 */ /* 0x000fe20008410000 */
[----:B------:R-:W-:Y:S01]  /*4890*/  FMNMX.FTZ R14, R121, R14, !PT ;  /* 0x0000000e790e7209 */ /* 0x000fe20007810000 */
[----:B------:R-:W-:Y:S01]  /*48a0*/  HGMMA.64x16x16.F32.BF16 R24, gdesc[UR20], R24, gsb0 ;  /* 0x00200000141879f0 */ /* 0x000fe20008001818 */
[----:B---3--:R-:W-:Y:S01]  /*48b0*/  FSEL R51, R102, -INF , P5 ;  /* 0xff80000066337808 */ /* 0x008fe20002800000 */
[----:B------:R-:W-:Y:S01]  /*48c0*/  FMUL.FTZ R34, R34, UR6 ;  /* 0x0000000622227c20 */ /* 0x000fe20008410000 */
[----:B------:R-:W-:Y:S01]  /*48d0*/  ISETP.GT.AND P5, PT, R48, 0x39, PT ;  /* 0x000000393000780c */ /* 0x000fe20003fa4270 */
[----:B------:R-:W3:Y:S01]  /*48e0*/  MUFU.TANH R32, R32 ;  /* 0x0000002000207308 */ /* 0x000ee20000002400 */
[----:B------:R-:W-:Y:S01]  /*48f0*/  FSEL R125, R92, -INF , P6 ;  /* 0xff8000005c7d7808 */ /* 0x000fe20003000000 */
[----:B------:R-:W-:Y:S01]  /*4900*/  FMUL.FTZ R38, R38, UR6 ;  /* 0x0000000626267c20 */ /* 0x000fe20008410000 */
[----:B------:R-:W-:Y:S01]  /*4910*/  FMNMX.FTZ R14, R123, R14, !PT ;  /* 0x0000000e7b0e7209 */ /* 0x000fe20007810000 */
[----:B------:R-:W-:Y:S01]  /*4920*/  FMUL.FTZ R39, R39, UR6 ;  /* 0x0000000627277c20 */ /* 0x000fe20008410000 */
[----:B------:R-:W-:Y:S01]  /*4930*/  FSEL R53, R108, -INF , P4 ;  /* 0xff8000006c357808 */ /* 0x000fe20002000000 */
[----:B------:R-:W-:Y:S01]  /*4940*/  IMAD.U32 R88, RZ, RZ, UR7 ;  /* 0x00000007ff587e24 */ /* 0x000fe2000f8e00ff */
[----:B------:R-:W-:Y:S01]  /*4950*/  ISETP.GT.AND P4, PT, R48, 0x40, PT ;  /* 0x000000403000780c */ /* 0x000fe20003f84270 */
[----:B------:R1:W-:Y:S01]  /*4960*/  MUFU.TANH R105, R67 ;  /* 0x0000004300697308 */ /* 0x0003e20000002400 */
[----:B------:R-:W-:-:S02]  /*4970*/  FSEL R127, R93, -INF , P5 ;  /* 0xff8000005d7f7808 */ /* 0x000fc40002800000 */
[----:B------:R-:W-:Y:S02]  /*4980*/  FMNMX.FTZ R14, R125, R14, !PT ;  /* 0x0000000e7d0e7209 */ /* 0x000fe40007810000 */
[----:B------:R-:W-:Y:S02]  /*4990*/  FSEL R55, R90, -INF , P2 ;  /* 0xff8000005a377808 */ /* 0x000fe40001000000 */
[----:B------:R-:W-:Y:S01]  /*49a0*/  ISETP.GT.AND P2, PT, R48, 0x41, PT ;  /* 0x000000413000780c */ /* 0x000fe20003f44270 */
[----:B------:R-:W3:Y:S01]  /*49b0*/  MUFU.TANH R58, R58 ;  /* 0x0000003a003a7308 */ /* 0x000ee20000002400 */
[----:B------:R-:W-:Y:S01]  /*49c0*/  FSEL R129, R72, -INF , P4 ;  /* 0xff80000048817808 */ /* 0x000fe20002000000 */
[----:B------:R-:W-:Y:S01]  /*49d0*/  IMAD.MOV.U32 R72, RZ, RZ, R87 ;  /* 0x000000ffff487224 */ /* 0x000fe200078e0057 */
[----:B------:R-:W-:Y:S02]  /*49e0*/  FMNMX.FTZ R14, R127, R14, !PT ;  /* 0x0000000e7f0e7209 */ /* 0x000fe40007810000 */
[----:B------:R-:W-:-:S02]  /*49f0*/  FSEL R57, R109, -INF , P3 ;  /* 0xff8000006d397808 */ /* 0x000fc40001800000 */
[----:B------:R-:W-:Y:S01]  /*4a00*/  ISETP.GT.AND P3, PT, R48, 0x48, PT ;  /* 0x000000483000780c */ /* 0x000fe20003f64270 */
[----:B------:R2:W-:Y:S01]  /*4a10*/  MUFU.TANH R109, R69 ;  /* 0x00000045006d7308 */ /* 0x0005e20000002400 */
[----:B------:R-:W-:Y:S02]  /*4a20*/  FSEL R131, R73, -INF , P2 ;  /* 0xff80000049837808 */ /* 0x000fe40001000000 */
[----:B------:R-:W-:Y:S02]  /*4a30*/  FMNMX.FTZ R14, R129, R14, !PT ;  /* 0x0000000e810e7209 */ /* 0x000fe40007810000 */
[----:B0-----:R-:W-:Y:S02]  /*4a40*/  FSEL R59, R94, -INF , P6 ;  /* 0xff8000005e3b7808 */ /* 0x001fe40003000000 */
[----:B------:R-:W-:Y:S01]  /*4a50*/  ISETP.GT.AND P6, PT, R48, 0x49, PT ;  /* 0x000000493000780c */ /* 0x000fe20003fc4270 */
[----:B------:R-:W0:Y:S01]  /*4a60*/  MUFU.TANH R52, R52 ;  /* 0x0000003400347308 */ /* 0x000e220000002400 */
[----:B------:R-:W-:Y:S01]  /*4a70*/  FSEL R133, R76, -INF , P3 ;  /* 0xff8000004c857808 */ /* 0x000fe20001800000 */
[----:B------:R-:W-:Y:S01]  /*4a80*/  IMAD.MOV.U32 R76, RZ, RZ, R87 ;  /* 0x000000ffff4c7224 */ /* 0x000fe200078e0057 */
[----:B------:R-:W-:-:S02]  /*4a90*/  FMNMX.FTZ R14, R131, R14, !PT ;  /* 0x0000000e830e7209 */ /* 0x000fc40007810000 */
[----:B------:R-:W-:Y:S02]  /*4aa0*/  FSEL R61, R112, -INF , P5 ;  /* 0xff800000703d7808 */ /* 0x000fe40002800000 */
[----:B------:R-:W-:Y:S01]  /*4ab0*/  ISETP.GT.AND P5, PT, R48, 0x50, PT ;  /* 0x000000503000780c */ /* 0x000fe20003fa4270 */
[----:B------:R-:W0:Y:S01]  /*4ac0*/  MUFU.TANH R50, R50 ;  /* 0x0000003200327308 */ /* 0x000e220000002400 */
[----:B------:R-:W-:Y:S02]  /*4ad0*/  FSEL R135, R77, -INF , P6 ;  /* 0xff8000004d877808 */ /* 0x000fe40003000000 */
[----:B------:R-:W-:Y:S01]  /*4ae0*/  FMNMX.FTZ R20, R133, R14, !PT ;  /* 0x0000000e85147209 */ /* 0x000fe20007810000 */
[----:B------:R-:W-:Y:S01]  /*4af0*/  FMUL.FTZ R14, R33, UR6 ;  /* 0x00000006210e7c20 */ /* 0x000fe20008410000 */
[----:B------:R-:W-:Y:S01]  /*4b00*/  FSEL R63, R74, -INF , P4 ;  /* 0xff8000004a3f7808 */ /* 0x000fe20002000000 */
[----:B------:R-:W-:Y:S01]  /*4b10*/  IMAD.MOV.U32 R74, RZ, RZ, R87 ;  /* 0x000000ffff4a7224 */ /* 0x000fe200078e0057 */
[----:B------:R-:W-:Y:S01]  /*4b20*/  ISETP.GT.AND P4, PT, R48, 0x51, PT ;  /* 0x000000513000780c */ /* 0x000fe20003f84270 */
[----:B------:R-:W0:Y:S01]  /*4b30*/  MUFU.TANH R54, R54 ;  /* 0x0000003600367308 */ /* 0x000e220000002400 */
[----:B------:R-:W-:Y:S01]  /*4b40*/  FSEL R137, R137, -INF , P5 ;  /* 0xff80000089897808 */ /* 0x000fe20002800000 */
[----:B------:R-:W-:-:S02]  /*4b50*/  WARPGROUP.DEPBAR.LE gsb0, 0x0 ;  /* 0x00008000000079c5 */ /* 0x000fc40000010000 */
[----:B------:R-:W-:Y:S01]  /*4b60*/  FMNMX.FTZ R20, R135, R20, !PT ;  /* 0x0000001487147209 */ /* 0x000fe20007810000 */
[----:B------:R-:W-:Y:S01]  /*4b70*/  FMUL.FTZ R24, R24, UR6 ;  /* 0x0000000618187c20 */ /* 0x000fe20008410000 */
[----:B------:R-:W-:Y:S01]  /*4b80*/  FSEL R65, R75, -INF , P2 ;  /* 0xff8000004b417808 */ /* 0x000fe20001000000 */
[----:B------:R-:W-:Y:S01]  /*4b90*/  FMUL.FTZ R28, R28, UR6 ;  /* 0x000000061c1c7c20 */ /* 0x000fe20008410000 */
[----:B------:R-:W-:Y:S01]  /*4ba0*/  ISETP.GT.AND P2, PT, R48, 0x58, PT ;  /* 0x000000583000780c */ /* 0x000fe20003f44270 */
[----:B------:R-:W0:Y:S01]  /*4bb0*/  MUFU.TANH R44, R44 ;  /* 0x0000002c002c7308 */ /* 0x000e220000002400 */
[----:B------:R-:W-:Y:S01]  /*4bc0*/  FSEL R141, R141, -INF , P4 ;  /* 0xff8000008d8d7808 */ /* 0x000fe20002000000 */
[----:B------:R-:W-:Y:S01]  /*4bd0*/  FMUL.FTZ R26, R26, UR6 ;  /* 0x000000061a1a7c20 */ /* 0x000fe20008410000 */
[----:B------:R-:W-:Y:S01]  /*4be0*/  FMNMX.FTZ R20, R137, R20, !PT ;  /* 0x0000001489147209 */ /* 0x000fe20007810000 */
[----:B------:R-:W-:Y:S01]  /*4bf0*/  FMUL.FTZ R30, R30, UR6 ;  /* 0x000000061e1e7c20 */ /* 0x000fe20008410000 */
[----:B------:R-:W-:-:S02]  /*4c00*/  FSEL R71, R114, -INF , P5 ;  /* 0xff80000072477808 */ /* 0x000fc40002800000 */
[----:B------:R-:W-:Y:S01]  /*4c10*/  FSEL R73, R116, -INF , P4 ;  /* 0xff80000074497808 */ /* 0x000fe20002000000 */
[----:B------:R-:W0:Y:S01]  /*4c20*/  MUFU.TANH R130, R130 ;  /* 0x0000008200827308 */ /* 0x000e220000002400 */
[----:B-1----:R-:W-:Y:S01]  /*4c30*/  FSEL R67, R78, -INF , P3 ;  /* 0xff8000004e437808 */ /* 0x002fe20001800000 */
[--C-:B------:R-:W-:Y:S01]  /*4c40*/  IMAD.MOV.U32 R78, RZ, RZ, R87.reuse ;  /* 0x000000ffff4e7224 */ /* 0x100fe200078e0057 */
[C---:B------:R-:W-:Y:S02]  /*4c50*/  ISETP.GT.AND P5, PT, R48.reuse, 0x61, PT ;  /* 0x000000613000780c */ /* 0x040fe40003fa4270 */
[C---:B------:R-:W-:Y:S02]  /*4c60*/  ISETP.GT.AND P4, PT, R48.reuse, 0x68, PT ;  /* 0x000000683000780c */ /* 0x040fe40003f84270 */
[----:B------:R-:W-:Y:S01]  /*4c70*/  ISETP.GT.AND P3, PT, R48, 0x59, PT ;  /* 0x000000593000780c */ /* 0x000fe20003f64270 */
[----:B------:R-:W1:Y:S01]  /*4c80*/  MUFU.TANH R14, R14 ;  /* 0x0000000e000e7308 */ /* 0x000e620000002400 */
[----:B------:R-:W-:Y:S01]  /*4c90*/  FSEL R145, R68, -INF , P2 ;  /* 0xff80000044917808 */ /* 0x000fe20001000000 */
[----:B------:R-:W-:Y:S01]  /*4ca0*/  IMAD.MOV.U32 R68, RZ, RZ, R87 ;  /* 0x000000ffff447224 */ /* 0x000fe200078e0057 */
[----:B------:R-:W-:-:S02]  /*4cb0*/  FMNMX.FTZ R20, R141, R20, !PT ;  /* 0x000000148d147209 */ /* 0x000fc40007810000 */
[----:B--2---:R-:W-:Y:S02]  /*4cc0*/  FSEL R69, R79, -INF , P6 ;  /* 0xff8000004f457808 */ /* 0x004fe40003000000 */
[----:B------:R-:W-:Y:S01]  /*4cd0*/  FSEL R153, R56, -INF , P5 ;  /* 0xff80000038997808 */ /* 0x000fe20002800000 */
[----:B------:R-:W2:Y:S01]  /*4ce0*/  MUFU.TANH R46, R46 ;  /* 0x0000002e002e7308 */ /* 0x000ea20000002400 */
[----:B------:R-:W-:Y:S01]  /*4cf0*/  FSEL R83, R62, -INF , P4 ;  /* 0xff8000003e537808 */ /* 0x000fe20002000000 */
[----:B------:R-:W-:Y:S01]  /*4d00*/  IMAD.MOV.U32 R62, RZ, RZ, R87 ;  /* 0x000000ffff3e7224 */ /* 0x000fe200078e0057 */
[----:B------:R-:W-:Y:S02]  /*4d10*/  FSEL R155, R60, -INF , P4 ;  /* 0xff8000003c9b7808 */ /* 0x000fe40002000000 */
[----:B------:R-:W-:Y:S02]  /*4d20*/  ISETP.GT.AND P6, PT, R48, 0x60, PT ;  /* 0x000000603000780c */ /* 0x000fe40003fc4270 */
[----:B------:R-:W-:Y:S01]  /*4d30*/  FSEL R149, R64, -INF , P3 ;  /* 0xff80000040957808 */ /* 0x000fe20001800000 */
[----:B------:R-:W2:Y:S01]  /*4d40*/  MUFU.TANH R36, R36 ;  /* 0x0000002400247308 */ /* 0x000ea20000002400 */
[----:B------:R-:W-:Y:S01]  /*4d50*/  FMNMX.FTZ R56, R145, R20, !PT ;  /* 0x0000001491387209 */ /* 0x000fe20007810000 */
[----:B------:R-:W-:Y:S01]  /*4d60*/  FMUL.FTZ R20, R35, UR6 ;  /* 0x0000000623147c20 */ /* 0x000fe20008410000 */
[----:B------:R-:W-:-:S02]  /*4d70*/  ISETP.GT.AND P4, PT, R48, 0x79, PT ;  /* 0x000000793000780c */ /* 0x000fc40003f84270 */
[----:B----4-:R-:W-:Y:S01]  /*4d80*/  FSEL R151, R66, -INF , P6 ;  /* 0xff80000042977808 */ /* 0x010fe20003000000 */
[----:B------:R-:W-:Y:S01]  /*4d90*/  IMAD.MOV.U32 R66, RZ, RZ, R87 ;  /* 0x000000ffff427224 */ /* 0x000fe200078e0057 */
[----:B------:R-:W-:Y:S01]  /*4da0*/  FMNMX.FTZ R56, R149, R56, !PT ;  /* 0x0000003895387209 */ /* 0x000fe20007810000 */
[----:B------:R-:W4:Y:S01]  /*4db0*/  MUFU.TANH R132, R132 ;  /* 0x0000008400847308 */ /* 0x000f220000002400 */
[----:B-----5:R-:W-:Y:S02]  /*4dc0*/  FSEL R97, R97, -INF , P4 ;  /* 0xff80000061617808 */ /* 0x020fe40002000000 */
[----:B------:R-:W-:Y:S02]  /*4dd0*/  FSEL R165, R165, -INF , P4 ;  /* 0xff800000a5a57808 */ /* 0x000fe40002000000 */
[----:B------:R-:W-:Y:S02]  /*4de0*/  ISETP.GT.AND P4, PT, R48, 0x90, PT ;  /* 0x000000903000780c */ /* 0x000fe40003f84270 */
[----:B------:R-:W-:Y:S01]  /*4df0*/  FMNMX.FTZ R56, R151, R56, !PT ;  /* 0x0000003897387209 */ /* 0x000fe20007810000 */
[----:B------:R-:W-:Y:S01]  /*4e00*/  MUFU.TANH R34, R34 ;  /* 0x0000002200227308 */ /* 0x000fe20000002400 */
[----:B---3--:R-:W-:-:S02]  /*4e10*/  FSEL R175, R32, -INF , P4 ;  /* 0xff80000020af7808 */ /* 0x008fc40002000000 */
[----:B------:R-:W-:Y:S02]  /*4e20*/  FMNMX.FTZ R32, R11, R12, !PT ;  /* 0x0000000c0b207209 */ /* 0x000fe40007810000 */
[----:B------:R-:W-:Y:S01]  /*4e30*/  FSEL R75, R70, -INF , P2 ;  /* 0xff800000464b7808 */ /* 0x000fe20001000000 */
[----:B------:R-:W-:Y:S01]  /*4e40*/  IMAD.MOV.U32 R70, RZ, RZ, R87 ;  /* 0x000000ffff467224 */ /* 0x000fe200078e0057 */
[----:B------:R-:W-:Y:S01]  /*4e50*/  ISETP.GT.AND P2, PT, R48, 0x69, PT ;  /* 0x000000693000780c */ /* 0x000fe20003f44270 */
[----:B------:R-:W-:Y:S01]  /*4e60*/  MUFU.TANH R24, R24 ;  /* 0x0000001800187308 */ /* 0x000fe20000002400 */
[----:B------:R-:W-:Y:S02]  /*4e70*/  FMNMX.FTZ R56, R153, R56, !PT ;  /* 0x0000003899387209 */ /* 0x000fe40007810000 */
[----:B------:R-:W-:Y:S02]  /*4e80*/  FMNMX.FTZ R32, R13, R32, !PT ;  /* 0x000000200d207209 */ /* 0x000fe40007810000 */
[----:B------:R-:W-:-:S02]  /*4e90*/  FSEL R77, R118, -INF , P3 ;  /* 0xff800000764d7808 */ /* 0x000fc40001800000 */
[----:B------:R-:W-:Y:S01]  /*4ea0*/  ISETP.GT.AND P3, PT, R48, 0x70, PT ;  /* 0x000000703000780c */ /* 0x000fe20003f64270 */
[----:B------:R-:W-:Y:S01]  /*4eb0*/  MUFU.TANH R20, R20 ;  /* 0x0000001400147308 */ /* 0x000fe20000002400 */
[----:B------:R-:W-:Y:S02]  /*4ec0*/  FSEL R157, R58, -INF , P2 ;  /* 0xff8000003a9d7808 */ /* 0x000fe40001000000 */
[----:B------:R-:W-:Y:S02]  /*4ed0*/  FMNMX.FTZ R56, R155, R56, !PT ;  /* 0x000000389b387209 */ /* 0x000fe40007810000 */
[----:B------:R-:W-:Y:S02]  /*4ee0*/  FMNMX.FTZ R32, R15, R32, !PT ;  /* 0x000000200f207209 */ /* 0x000fe40007810000 */
[----:B------:R-:W-:Y:S01]  /*4ef0*/  FSEL R79, R124, -INF , P6 ;  /* 0xff8000007c4f7808 */ /* 0x000fe20003000000 */
[----:B------:R-:W-:Y:S01]  /*4f00*/  MUFU.TANH R38, R38 ;  /* 0x0000002600267308 */ /* 0x000fe20000002400 */
[----:B------:R-:W-:-:S02]  /*4f10*/  ISETP.GT.AND P6, PT, R48, 0x71, PT ;  /* 0x000000713000780c */ /* 0x000fc40003fc4270 */
[----:B------:R-:W-:Y:S02]  /*4f20*/  FSEL R159, R159, -INF , P3 ;  /* 0xff8000009f9f7808 */ /* 0x000fe40001800000 */
[----:B------:R-:W-:Y:S02]  /*4f30*/  FMNMX.FTZ R56, R157, R56, !PT ;  /* 0x000000389d387209 */ /* 0x000fe40007810000 */
[----:B------:R-:W-:Y:S01]  /*4f40*/  FMNMX.FTZ R32, R21, R32, !PT ;  /* 0x0000002015207209 */ /* 0x000fe20007810000 */
[----:B------:R-:W-:Y:S01]  /*4f50*/  MUFU.TANH R28, R28 ;  /* 0x0000001c001c7308 */ /* 0x000fe20000002400 */
[----:B------:R-:W-:Y:S02]  /*4f60*/  FSEL R33, R126, -INF , P5 ;  /* 0xff8000007e217808 */ /* 0x000fe40002800000 */
[----:B------:R-:W-:Y:S02]  /*4f70*/  ISETP.GT.AND P5, PT, R48, 0x78, PT ;  /* 0x000000783000780c */ /* 0x000fe40003fa4270 */
[----:B------:R-:W-:-:S02]  /*4f80*/  FSEL R161, R161, -INF , P6 ;  /* 0xff800000a1a17808 */ /* 0x000fc40003000000 */
[----:B------:R-:W-:Y:S01]  /*4f90*/  FMNMX.FTZ R56, R159, R56, !PT ;  /* 0x000000389f387209 */ /* 0x000fe20007810000 */
[----:B------:R-:W-:Y:S01]  /*4fa0*/  MUFU.TANH R26, R26 ;  /* 0x0000001a001a7308 */ /* 0x000fe20000002400 */
[----:B------:R-:W-:Y:S02]  /*4fb0*/  FMNMX.FTZ R32, R41, R32, !PT ;  /* 0x0000002029207209 */ /* 0x000fe40007810000 */
[----:B0-----:R-:W-:Y:S02]  /*4fc0*/  FSEL R163, R52, -INF , P5 ;  /* 0xff80000034a37808 */ /* 0x001fe40002800000 */
[----:B------:R-:W-:Y:S02]  /*4fd0*/  FMNMX.FTZ R56, R161, R56, !PT ;  /* 0x00000038a1387209 */ /* 0x000fe40007810000 */
[----:B------:R-:W-:Y:S01]  /*4fe0*/  FMNMX.FTZ R32, R43, R32, !PT ;  /* 0x000000202b207209 */ /* 0x000fe20007810000 */
[----:B------:R-:W-:Y:S01]  /*4ff0*/  MUFU.TANH R30, R30 ;  /* 0x0000001e001e7308 */ /* 0x000fe20000002400 */
[----:B------:R-:W-:-:S02]  /*5000*/  FSEL R35, R128, -INF , P2 ;  /* 0xff80000080237808 */ /* 0x000fc40001000000 */
[----:B------:R-:W-:Y:S02]  /*5010*/  ISETP.GT.AND P2, PT, R48, 0x80, PT ;  /* 0x000000803000780c */ /* 0x000fe40003f44270 */
[----:B------:R-:W-:Y:S02]  /*5020*/  FMNMX.FTZ R56, R163, R56, !PT ;  /* 0x00000038a3387209 */ /* 0x000fe40007810000 */
[----:B------:R-:W-:Y:S02]  /*5030*/  FMNMX.FTZ R32, R45, R32, !PT ;  /* 0x000000202d207209 */ /* 0x000fe40007810000 */
[----:B------:R-:W-:Y:S01]  /*5040*/  FSEL R85, R50, -INF , P3 ;  /* 0xff80000032557808 */ /* 0x000fe20001800000 */
[----:B------:R-:W-:Y:S01]  /*5050*/  FMUL.FTZ R50, R37, UR6 ;  /* 0x0000000625327c20 */ /* 0x000fe20008410000 */
[----:B------:R-:W-:Y:S02]  /*5060*/  ISETP.GT.AND P3, PT, R48, 0x81, PT ;  /* 0x000000813000780c */ /* 0x000fe40003f64270 */
[----:B------:R-:W-:-:S02]  /*5070*/  FSEL R167, R167, -INF , P2 ;  /* 0xff800000a7a77808 */ /* 0x000fc40001000000 */
[----:B------:R-:W-:Y:S01]  /*5080*/  FMNMX.FTZ R56, R165, R56, !PT ;  /* 0x00000038a5387209 */ /* 0x000fe20007810000 */
[----:B------:R-:W0:Y:S01]  /*5090*/  MUFU.TANH R50, R50 ;  /* 0x0000003200327308 */ /* 0x000e220000002400 */
[----:B------:R-:W-:Y:S02]  /*50a0*/  FMNMX.FTZ R32, R47, R32, !PT ;  /* 0x000000202f207209 */ /* 0x000fe40007810000 */
[----:B------:R-:W-:Y:S01]  /*50b0*/  FSEL R37, R42, -INF , P6 ;  /* 0xff8000002a257808 */ /* 0x000fe20003000000 */
[----:B------:R-:W-:Y:S01]  /*50c0*/  FMUL.FTZ R42, R25, UR6 ;  /* 0x00000006192a7c20 */ /* 0x000fe20008410000 */
[----:B------:R-:W-:Y:S02]  /*50d0*/  ISETP.GT.AND P6, PT, R48, 0x88, PT ;  /* 0x000000883000780c */ /* 0x000fe40003fc4270 */
[----:B------:R-:W-:Y:S02]  /*50e0*/  FSEL R169, R169, -INF , P3 ;  /* 0xff800000a9a97808 */ /* 0x000fe40001800000 */
[----:B------:R-:W-:Y:S01]  /*50f0*/  FMNMX.FTZ R56, R167, R56, !PT ;  /* 0x00000038a7387209 */ /* 0x000fe20007810000 */
[----:B------:R-:W3:Y:S01]  /*5100*/  MUFU.TANH R42, R42 ;  /* 0x0000002a002a7308 */ /* 0x000ee20000002400 */
[----:B------:R-:W-:-:S02]  /*5110*/  FMNMX.FTZ R32, R49, R32, !PT ;  /* 0x0000002031207209 */ /* 0x000fc40007810000 */
[----:B------:R-:W-:Y:S02]  /*5120*/  FSEL R93, R54, -INF , P5 ;  /* 0xff800000365d7808 */ /* 0x000fe40002800000 */
[----:B------:R-:W-:Y:S02]  /*5130*/  ISETP.GT.AND P5, PT, R48, 0x89, PT ;  /* 0x000000893000780c */ /* 0x000fe40003fa4270 */
[----:B------:R-:W-:Y:S02]  /*5140*/  FSEL R171, R44, -INF , P6 ;  /* 0xff8000002cab7808 */ /* 0x000fe40003000000 */
[----:B------:R-:W-:Y:S02]  /*5150*/  FMNMX.FTZ R56, R169, R56, !PT ;  /* 0x00000038a9387209 */ /* 0x000fe40007810000 */
[----:B------:R-:W-:Y:S02]  /*5160*/  FMNMX.FTZ R32, R51, R32, !PT ;  /* 0x0000002033207209 */ /* 0x000fe40007810000 */
[----:B------:R-:W-:-:S02]  /*5170*/  FSEL R173, R130, -INF , P5 ;  /* 0xff80000082ad7808 */ /* 0x000fc40002800000 */
[----:B------:R-:W-:Y:S02]  /*5180*/  FMNMX.FTZ R56, R171, R56, !PT ;  /* 0x00000038ab387209 */ /* 0x000fe40007810000 */
[----:B------:R-:W-:Y:S02]  /*5190*/  FMNMX.FTZ R32, R53, R32, !PT ;  /* 0x0000002035207209 */ /* 0x000fe40007810000 */
[----:B------:R-:W-:Y:S02]  /*51a0*/  FSEL R109, R109, -INF , P3 ;  /* 0xff8000006d6d7808 */ /* 0x000fe40001800000 */
[----:B------:R-:W-:Y:S02]  /*51b0*/  ISETP.GT.AND P3, PT, R48, 0x91, PT ;  /* 0x000000913000780c */ /* 0x000fe40003f64270 */
[----:B------:R-:W-:Y:S02]  /*51c0*/  FMNMX.FTZ R56, R173, R56, !PT ;  /* 0x00000038ad387209 */ /* 0x000fe40007810000 */
[----:B------:R-:W-:-:S02]  /*51d0*/  FMNMX.FTZ R32, R55, R32, !PT ;  /* 0x0000002037207209 */ /* 0x000fc40007810000 */
[----:B------:R-:W-:Y:S02]  /*51e0*/  FSEL R105, R105, -INF , P2 ;  /* 0xff80000069697808 */ /* 0x000fe40001000000 */
[----:B------:R-:W-:Y:S02]  /*51f0*/  ISETP.GT.AND P2, PT, R48, 0x98, PT ;  /* 0x000000983000780c */ /* 0x000fe40003f44270 */
[----:B-1----:R-:W-:Y:S01]  /*5200*/  FSEL R177, R14, -INF , P3 ;  /* 0xff8000000eb17808 */ /* 0x002fe20001800000 */
[----:B------:R-:W-:Y:S01]  /*5210*/  FMUL.FTZ R14, R29, UR6 ;  /* 0x000000061d0e7c20 */ /* 0x000fe20008410000 */
[----:B------:R-:W-:Y:S02]  /*5220*/  FMNMX.FTZ R56, R175, R56, !PT ;  /* 0x00000038af387209 */ /* 0x000fe40007810000 */
[----:B------:R-:W-:Y:S02]  /*5230*/  FMNMX.FTZ R32, R57, R32, !PT ;  /* 0x0000002039207209 */ /* 0x000fe40007810000 */
[----:B--2---:R-:W-:Y:S01]  /*5240*/  FSEL R25, R46, -INF , P6 ;  /* 0xff8000002e197808 */ /* 0x004fe20003000000 */
[----:B------:R-:W1:Y:S01]  /*5250*/  MUFU.TANH R14, R14 ;  /* 0x0000000e000e7308 */ /* 0x000e620000002400 */
[----:B------:R-:W-:-:S02]  /*5260*/  ISETP.GT.AND P6, PT, R48, 0x99, PT ;  /* 0x000000993000780c */ /* 0x000fc40003fc4270 */
[----:B------:R-:W-:Y:S02]  /*5270*/  FSEL R179, R36, -INF , P2 ;  /* 0xff80000024b37808 */ /* 0x000fe40001000000 */
[----:B------:R-:W-:Y:S02]  /*5280*/  FMNMX.FTZ R56, R177, R56, !PT ;  /* 0x00000038b1387209 */ /* 0x000fe40007810000 */
[----:B------:R-:W-:Y:S02]  /*5290*/  FMNMX.FTZ R32, R59, R32, !PT ;  /* 0x000000203b207209 */ /* 0x000fe40007810000 */
[----:B----4-:R-:W-:Y:S02]  /*52a0*/  FSEL R29, R132, -INF , P5 ;  /* 0xff800000841d7808 */ /* 0x010fe40002800000 */
[----:B------:R-:W-:Y:S02]  /*52b0*/  ISETP.GT.AND P5, PT, R48, 0xa0, PT ;  /* 0x000000a03000780c */ /* 0x000fe40003fa4270 */
[----:B0-----:R-:W-:-:S02]  /*52c0*/  FSEL R181, R50, -INF , P6 ;  /* 0xff80000032b57808 */ /* 0x001fc40003000000 */
[----:B------:R-:W-:Y:S02]  /*52d0*/  FMNMX.FTZ R56, R179, R56, !PT ;  /* 0x00000038b3387209 */ /* 0x000fe40007810000 */
[----:B------:R-:W-:Y:S02]  /*52e0*/  FMNMX.FTZ R32, R61, R32, !PT ;  /* 0x000000203d207209 */ /* 0x000fe40007810000 */
[----:B------:R-:W-:Y:S02]  /*52f0*/  FSEL R139, R34, -INF , P4 ;  /* 0xff800000228b7808 */ /* 0x000fe40002000000 */
[----:B------:R-:W-:Y:S02]  /*5300*/  ISETP.GT.AND P4, PT, R48, 0xa1, PT ;  /* 0x000000a13000780c */ /* 0x000fe40003f84270 */
[----:B------:R-:W-:Y:S02]  /*5310*/  FSEL R183, R24, -INF , P5 ;  /* 0xff80000018b77808 */ /* 0x000fe40002800000 */
[----:B------:R-:W-:-:S02]  /*5320*/  FMNMX.FTZ R56, R181, R56, !PT ;  /* 0x00000038b5387209 */ /* 0x000fc40007810000 */
[----:B------:R-:W-:Y:S02]  /*5330*/  FMNMX.FTZ R32, R63, R32, !PT ;  /* 0x000000203f207209 */ /* 0x000fe40007810000 */
[----:B------:R-:W-:Y:S02]  /*5340*/  FSEL R143, R20, -INF , P3 ;  /* 0xff800000148f7808 */ /* 0x000fe40001800000 */
[----:B------:R-:W-:Y:S01]  /*5350*/  ISETP.GT.AND P3, PT, R48, 0xa8, PT ;  /* 0x000000a83000780c */ /* 0x000fe20003f64270 */
[----:B------:R-:W0:Y:S01]  /*5360*/  MUFU.TANH R20, R39 ;  /* 0x0000002700147308 */ /* 0x000e220000002400 */
[----:B---3--:R-:W-:Y:S02]  /*5370*/  FSEL R185, R42, -INF , P4 ;  /* 0xff8000002ab97808 */ /* 0x008fe40002000000 */
[----:B------:R-:W-:Y:S02]  /*5380*/  FMNMX.FTZ R56, R183, R56, !PT ;  /* 0x00000038b7387209 */ /* 0x000fe40007810000 */
[----:B------:R-:W-:-:S02]  /*5390*/  FMNMX.FTZ R32, R65, R32, !PT ;  /* 0x0000002041207209 */ /* 0x000fc40007810000 */
[----:B------:R-:W-:Y:S02]  /*53a0*/  FSEL R147, R38, -INF , P2 ;  /* 0xff80000026937808 */ /* 0x000fe40001000000 */
[----:B------:R-:W-:Y:S02]  /*53b0*/  ISETP.GT.AND P2, PT, R48, 0xa9, PT ;  /* 0x000000a93000780c */ /* 0x000fe40003f44270 */
[----:B------:R-:W-:Y:S01]  /*53c0*/  FSEL R187, R28, -INF , P3 ;  /* 0xff8000001cbb7808 */ /* 0x000fe20001800000 */
[----:B------:R-:W-:Y:S01]  /*53d0*/  FMUL.FTZ R28, R31, UR6 ;  /* 0x000000061f1c7c20 */ /* 0x000fe20008410000 */
[----:B------:R-:W-:Y:S02]  /*53e0*/  FMNMX.FTZ R56, R185, R56, !PT ;  /* 0x00000038b9387209 */ /* 0x000fe40007810000 */
[----:B------:R-:W-:Y:S02]  /*53f0*/  FMNMX.FTZ R32, R67, R32, !PT ;  /* 0x0000002043207209 */ /* 0x000fe40007810000 */
[----:B-1----:R-:W-:Y:S01]  /*5400*/  FSEL R189, R14, -INF , P2 ;  /* 0xff8000000ebd7808 */ /* 0x002fe20001000000 */
[----:B------:R-:W-:Y:S01]  /*5410*/  MUFU.TANH R28, R28 ;  /* 0x0000001c001c7308 */ /* 0x000fe20000002400 */
[----:B------:R-:W-:-:S02]  /*5420*/  FMNMX.FTZ R56, R187, R56, !PT ;  /* 0x00000038bb387209 */ /* 0x000fc40007810000 */
[----:B------:R-:W-:Y:S02]  /*5430*/  FMNMX.FTZ R32, R69, R32, !PT ;  /* 0x0000002045207209 */ /* 0x000fe40007810000 */
[----:B------:R-:W-:Y:S02]  /*5440*/  FMNMX.FTZ R56, R189, R56, !PT ;  /* 0x00000038bd387209 */ /* 0x000fe40007810000 */
[----:B------:R-:W-:Y:S02]  /*5450*/  FMNMX.FTZ R32, R71, R32, !PT ;  /* 0x0000002047207209 */ /* 0x000fe40007810000 */
[----:B------:R-:W-:Y:S01]  /*5460*/  MOV R64, R87 ;  /* 0x0000005700407202 */ /* 0x000fe20000000f00 */
[----:B------:R-:W1:Y:S01]  /*5470*/  SHFL.BFLY PT, R89, R56, 0x2, 0x1f ;  /* 0x0c401f0038597f89 */ /* 0x000e6200000e0000 */
[----:B------:R-:W-:-:S04]  /*5480*/  FMNMX.FTZ R32, R73, R32, !PT ;  /* 0x0000002049207209 */ /* 0x000fc80007810000 */
[----:B------:R-:W-:-:S04]  /*5490*/  FMNMX.FTZ R32, R75, R32, !PT ;  /* 0x000000204b207209 */ /* 0x000fc80007810000 */
[----:B------:R-:W-:-:S04]  /*54a0*/  FMNMX.FTZ R32, R77, R32, !PT ;  /* 0x000000204d207209 */ /* 0x000fc80007810000 */
[----:B------:R-:W-:-:S04]  /*54b0*/  FMNMX.FTZ R32, R79, R32, !PT ;  /* 0x000000204f207209 */ /* 0x000fc80007810000 */
[----:B------:R-:W-:-:S04]  /*54c0*/  FMNMX.FTZ R32, R33, R32, !PT ;  /* 0x0000002021207209 */ /* 0x000fc80007810000 */
[----:B------:R-:W-:Y:S02]  /*54d0*/  FMNMX.FTZ R32, R83, R32, !PT ;  /* 0x0000002053207209 */ /* 0x000fe40007810000 */
[----:B-1----:R-:W-:Y:S02]  /*54e0*/  FMNMX.FTZ R24, R56, R89, !PT ;  /* 0x0000005938187209 */ /* 0x002fe40007810000 */
[----:B------:R-:W-:-:S03]  /*54f0*/  FMNMX.FTZ R32, R35, R32, !PT ;  /* 0x0000002023207209 */ /* 0x000fc60007810000 */
[----:B------:R-:W1:Y:S01]  /*5500*/  SHFL.BFLY PT, R89, R24, 0x1, 0x1f ;  /* 0x0c201f0018597f89 */ /* 0x000e6200000e0000 */
[----:B------:R-:W-:-:S04]  /*5510*/  FMNMX.FTZ R32, R85, R32, !PT ;  /* 0x0000002055207209 */ /* 0x000fc80007810000 */
[----:B------:R-:W-:-:S04]  /*5520*/  FMNMX.FTZ R32, R37, R32, !PT ;  /* 0x0000002025207209 */ /* 0x000fc80007810000 */
[----:B------:R-:W-:-:S04]  /*5530*/  FMNMX.FTZ R32, R93, R32, !PT ;  /* 0x000000205d207209 */ /* 0x000fc80007810000 */
[----:B------:R-:W-:-:S04]  /*5540*/  FMNMX.FTZ R32, R97, R32, !PT ;  /* 0x0000002061207209 */ /* 0x000fc80007810000 */
[----:B------:R-:W-:-:S04]  /*5550*/  FMNMX.FTZ R32, R105, R32, !PT ;  /* 0x0000002069207209 */ /* 0x000fc80007810000 */
[----:B------:R-:W-:Y:S02]  /*5560*/  FMNMX.FTZ R32, R109, R32, !PT ;  /* 0x000000206d207209 */ /* 0x000fe40007810000 */
[----:B-1----:R-:W-:Y:S01]  /*5570*/  FMNMX.FTZ R89, R24, R89, !PT ;  /* 0x0000005918597209 */ /* 0x002fe20007810000 */
[----:B------:R-:W-:Y:S01]  /*5580*/  FMUL.FTZ R24, R27, UR6 ;  /* 0x000000061b187c20 */ /* 0x000fe20008410000 */
[----:B------:R-:W-:Y:S02]  /*5590*/  FMNMX.FTZ R32, R25, R32, !PT ;  /* 0x0000002019207209 */ /* 0x000fe40007810000 */
[C---:B------:R-:W-:Y:S01]  /*55a0*/  FSETP.NEU.FTZ.AND P0, PT, R89.reuse, -INF , PT ;  /* 0xff8000005900780b */ /* 0x040fe20003f1d000 */
[----:B------:R-:W-:Y:S01]  /*55b0*/  FMUL.FTZ R14, R89, R88 ;  /* 0x00000058590e7220 */ /* 0x000fe20000410000 */
[----:B------:R-:W-:Y:S01]  /*55c0*/  FMNMX.FTZ R32, R29, R32, !PT ;  /* 0x000000201d207209 */ /* 0x000fe20007810000 */
[----:B------:R-:W1:Y:S03]  /*55d0*/  MUFU.TANH R24, R24 ;  /* 0x0000001800187308 */ /* 0x000e660000002400 */
[----:B------:R-:W-:-:S02]  /*55e0*/  FMNMX.FTZ R32, R139, R32, !PT ;  /* 0x000000208b207209 */ /* 0x000fc40007810000 */
[----:B------:R-:W-:Y:S02]  /*55f0*/  FSEL R14, R14, RZ, P0 ;  /* 0x000000ff0e0e7208 */ /* 0x000fe40000000000 */
[----:B------:R-:W-:Y:S02]  /*5600*/  FMNMX.FTZ R32, R143, R32, !PT ;  /* 0x000000208f207209 */ /* 0x000fe40007810000 */
[----:B------:R-:W-:Y:S01]  /*5610*/  ISETP.NE.AND P0, PT, R122, RZ, PT ;  /* 0x000000ff7a00720c */ /* 0x000fe20003f05270 */
[-CC-:B------:R-:W-:Y:S01]  /*5620*/  FFMA.FTZ R190, R125, R88.reuse, -R14.reuse ;  /* 0x000000587dbe7223 */ /* 0x180fe2000001080e */
[----:B0-----:R-:W-:Y:S01]  /*5630*/  FSEL R125, R20, -INF , P6 ;  /* 0xff800000147d7808 */ /* 0x001fe20003000000 */
[--C-:B------:R-:W-:Y:S01]  /*5640*/  FFMA.FTZ R182, R107, R88, -R14.reuse ;  /* 0x000000586bb67223 */ /* 0x100fe2000001080e */
[----:B------:R-:W-:Y:S01]  /*5650*/  FMNMX.FTZ R32, R147, R32, !PT ;  /* 0x0000002093207209 */ /* 0x000fe20007810000 */
[-CC-:B------:R-:W-:Y:S01]  /*5660*/  FFMA.FTZ R107, R127, R88.reuse, -R14.reuse ;  /* 0x000000587f6b7223 */ /* 0x180fe2000001080e */
[----:B------:R-:W-:Y:S01]  /*5670*/  FSEL R127, R26, -INF , P5 ;  /* 0xff8000001a7f7808 */ /* 0x000fe20002800000 */
[--C-:B------:R-:W-:Y:S01]  /*5680*/  FFMA.FTZ R194, R133, R88, -R14.reuse ;  /* 0x0000005885c27223 */ /* 0x100fe2000001080e */
[----:B------:R-:W-:Y:S01]  /*5690*/  FMNMX.FTZ R32, R125, R32, !PT ;  /* 0x000000207d207209 */ /* 0x000fe20007810000 */
[-CC-:B------:R-:W-:Y:S01]  /*56a0*/  FFMA.FTZ R196, R137, R88.reuse, -R14.reuse ;  /* 0x0000005889c47223 */ /* 0x180fe2000001080e */
[----:B-1----:R-:W-:Y:S01]  /*56b0*/  FSEL R133, R24, -INF , P4 ;  /* 0xff80000018857808 */ /* 0x002fe20002000000 */
        /* <DEDUP_REMOVED lines=16> */
[-CC-:B------:R-:W-:Y:S01]  /*57c0*/  FFMA.FTZ R115, R141, R88.reuse, -R14.reuse ;  /* 0x000000588d737223 */ /* 0x180fe2000001080e */
[-CC-:B------:R-:W-:Y:S01]  /*57d0*/  FFMA.FTZ R141, R177, R88.reuse, -R14.reuse ;  /* 0x00000058b18d7223 */ /* 0x180fe2000001080e */
[----:B------:R-:W0:Y:S01]  /*57e0*/  SHFL.BFLY PT, R101, R32, 0x2, 0x1f ;  /* 0x0c401f0020657f89 */ /* 0x000e2200000e0000 */
        /* <DEDUP_REMOVED lines=9> */
[----:B------:R-:W2:Y:S01]  /*5880*/  MUFU.EX2 R178, R178 ;  /* 0x000000b200b27308 */ /* 0x000ea20000000800 */
[-CC-:B------:R-:W-:Y:S01]  /*5890*/  FFMA.FTZ R113, R135, R88.reuse, -R14.reuse ;  /* 0x0000005887717223 */ /* 0x180fe2000001080e */
[-CC-:B------:R-:W-:Y:S01]  /*58a0*/  FFMA.FTZ R198, R145, R88.reuse, -R14.reuse ;  /* 0x0000005891c67223 */ /* 0x180fe2000001080e */
[-CC-:B------:R-:W-:Y:S01]  /*58b0*/  FFMA.FTZ R200, R151, R88.reuse, -R14.reuse ;  /* 0x0000005897c87223 */ /* 0x180fe2000001080e */
[-CC-:B------:R-:W-:Y:S01]  /*58c0*/  FFMA.FTZ R119, R153, R88.reuse, -R14.reuse ;  /* 0x0000005899777223 */ /* 0x180fe2000001080e */
[-CC-:B------:R-:W-:Y:S01]  /*58d0*/  FFMA.FTZ R202, R155, R88.reuse, -R14.reuse ;  /* 0x000000589bca7223 */ /* 0x180fe2000001080e */
[-CC-:B------:R-:W-:Y:S01]  /*58e0*/  FFMA.FTZ R121, R157, R88.reuse, -R14.reuse ;  /* 0x000000589d797223 */ /* 0x180fe2000001080e */
[-CC-:B------:R-:W-:Y:S01]  /*58f0*/  FFMA.FTZ R204, R159, R88.reuse, -R14.reuse ;  /* 0x000000589fcc7223 */ /* 0x180fe2000001080e */
[----:B------:R-:W3:Y:S01]  /*5900*/  MUFU.EX2 R31, R31 ;  /* 0x0000001f001f7308 */ /* 0x000ee20000000800 */
[-CC-:B------:R-:W-:Y:S01]  /*5910*/  FFMA.FTZ R123, R161, R88.reuse, -R14.reuse ;  /* 0x00000058a17b7223 */ /* 0x180fe2000001080e */
[-CC-:B------:R-:W-:Y:S01]  /*5920*/  FFMA.FTZ R206, R163, R88.reuse, -R14.reuse ;  /* 0x00000058a3ce7223 */ /* 0x180fe2000001080e */
[-CC-:B------:R-:W-:Y:S01]  /*5930*/  FFMA.FTZ R129, R165, R88.reuse, -R14.reuse ;  /* 0x00000058a5817223 */ /* 0x180fe2000001080e */
[-CC-:B------:R-:W-:Y:S01]  /*5940*/  FFMA.FTZ R208, R167, R88.reuse, -R14.reuse ;  /* 0x00000058a7d07223 */ /* 0x180fe2000001080e */
[-CC-:B------:R-:W-:Y:S01]  /*5950*/  FFMA.FTZ R131, R169, R88.reuse, -R14.reuse ;  /* 0x00000058a9837223 */ /* 0x180fe2000001080e */
[----:B0-----:R-:W-:Y:S01]  /*5960*/  FMNMX.FTZ R20, R32, R101, !PT ;  /* 0x0000006520147209 */ /* 0x001fe20007810000 */
[-CC-:B------:R-:W-:Y:S01]  /*5970*/  FFMA.FTZ R210, R171, R88.reuse, -R14.reuse ;  /* 0x00000058abd27223 */ /* 0x180fe2000001080e */
[----:B------:R-:W0:Y:S01]  /*5980*/  MUFU.EX2 R180, R180 ;  /* 0x000000b400b47308 */ /* 0x000e220000000800 */
[-CC-:B------:R-:W-:Y:S01]  /*5990*/  FFMA.FTZ R135, R173, R88.reuse, -R14.reuse ;  /* 0x00000058ad877223 */ /* 0x180fe2000001080e */
[-CC-:B------:R-:W-:Y:S01]  /*59a0*/  FFMA.FTZ R212, R175, R88.reuse, -R14.reuse ;  /* 0x00000058afd47223 */ /* 0x180fe2000001080e */
[----:B------:R-:W4:Y:S01]  /*59b0*/  SHFL.BFLY PT, R101, R20, 0x1, 0x1f ;  /* 0x0c201f0014657f89 */ /* 0x000f2200000e0000 */
[-CC-:B------:R-:W-:Y:S01]  /*59c0*/  FFMA.FTZ R145, R181, R88.reuse, -R14.reuse ;  /* 0x00000058b5917223 */ /* 0x180fe2000001080e */
[-CC-:B------:R-:W-:Y:S01]  /*59d0*/  FFMA.FTZ R216, R183, R88.reuse, -R14.reuse ;  /* 0x00000058b7d87223 */ /* 0x180fe2000001080e */
[-CC-:B------:R-:W-:Y:S01]  /*59e0*/  FFMA.FTZ R151, R185, R88.reuse, -R14.reuse ;  /* 0x00000058b9977223 */ /* 0x180fe2000001080e */
[-CC-:B------:R-:W-:Y:S01]  /*59f0*/  FFMA.FTZ R218, R187, R88.reuse, -R14.reuse ;  /* 0x00000058bbda7223 */ /* 0x180fe2000001080e */
[----:B------:R-:W5:Y:S01]  /*5a00*/  MUFU.EX2 R39, R39 ;  /* 0x0000002700277308 */ /* 0x000f620000000800 */
[----:B------:R-:W-:-:S07]  /*5a10*/  FFMA.FTZ R153, R189, R88, -R14 ;  /* 0x00000058bd997223 */ /* 0x000fce000001080e */
[----:B------:R-:W5:Y:S08]  /*5a20*/  MUFU.EX2 R182, R182 ;  /* 0x000000b600b67308 */ /* 0x000f700000000800 */
[----:B------:R-:W5:Y:S01]  /*5a30*/  MUFU.EX2 R91, R91 ;  /* 0x0000005b005b7308 */ /* 0x000f620000000800 */
[----:B----4-:R-:W-:-:S04]  /*5a40*/  FMNMX.FTZ R101, R20, R101, !PT ;  /* 0x0000006514657209 */ /* 0x010fc80007810000 */
[C---:B------:R-:W-:Y:S01]  /*5a50*/  FSETP.NEU.FTZ.AND P2, PT, R101.reuse, -INF , PT ;  /* 0xff8000006500780b */ /* 0x040fe20003f5d000 */
[-C--:B------:R-:W-:Y:S02]  /*5a60*/  FMUL.FTZ R38, R101, R88.reuse ;  /* 0x0000005865267220 */ /* 0x080fe40000410000 */
[----:B------:R-:W4:Y:S03]  /*5a70*/  MUFU.EX2 R184, R184 ;  /* 0x000000b800b87308 */ /* 0x000f260000000800 */
[----:B------:R-:W-:Y:S02]  /*5a80*/  FSEL R38, R38, RZ, P2 ;  /* 0x000000ff26267208 */ /* 0x000fe40001000000 */
[----:B------:R-:W-:Y:S01]  /*5a90*/  ISETP.GE.AND P2, PT, R81, 0xb1, PT ;  /* 0x000000b15100780c */ /* 0x000fe20003f46270 */
[----:B------:R-:W-:Y:S02]  /*5aa0*/  IMAD.MOV.U32 R81, RZ, RZ, R87 ;  /* 0x000000ffff517224 */ /* 0x000fe400078e0057 */
[----:B------:R-:W-:Y:S01]  /*5ab0*/  MUFU.EX2 R95, R95 ;  /* 0x0000005f005f7308 */ /* 0x000fe20000000800 */
[-CC-:B------:R-:W-:Y:S01]  /*5ac0*/  FFMA.FTZ R177, R11, R88.reuse, -R38.reuse ;  /* 0x000000580bb17223 */ /* 0x180fe20000010826 */
[----:B-1----:R-:W-:Y:S01]  /*5ad0*/  FADD.FTZ R11, R176, R27 ;  /* 0x0000001bb00b7221 */ /* 0x002fe20000010000 */
[-CC-:B------:R-:W-:Y:S01]  /*5ae0*/  FFMA.FTZ R12, R12, R88.reuse, -R38.reuse ;  /* 0x000000580c0c7223 */ /* 0x180fe20000010826 */
[-CC-:B------:R-:W-:Y:S01]  /*5af0*/  FFMA.FTZ R179, R13, R88.reuse, -R38.reuse ;  /* 0x000000580db37223 */ /* 0x180fe20000010826 */
[-CC-:B------:R-:W-:Y:S01]  /*5b00*/  FFMA.FTZ R14, R15, R88.reuse, -R38.reuse ;  /* 0x000000580f0e7223 */ /* 0x180fe20000010826 */
[----:B--2---:R-:W-:Y:S01]  /*5b10*/  FADD.FTZ R42, R178, R11 ;  /* 0x0000000bb22a7221 */ /* 0x004fe20000010000 */
[-CC-:B------:R-:W-:Y:S01]  /*5b20*/  FFMA.FTZ R181, R21, R88.reuse, -R38.reuse ;  /* 0x0000005815b57223 */ /* 0x180fe20000010826 */
[----:B------:R-:W-:Y:S01]  /*5b30*/  MUFU.EX2 R177, R177 ;  /* 0x000000b100b17308 */ /* 0x000fe20000000800 */
[-C--:B------:R-:W-:Y:S01]  /*5b40*/  FFMA.FTZ R20, R41, R88.reuse, -R38 ;  /* 0x0000005829147223 */ /* 0x080fe20000010826 */
[----:B---3--:R-:W-:Y:S01]  /*5b50*/  FADD.FTZ R11, R31, R42 ;  /* 0x0000002a1f0b7221 */ /* 0x008fe20000010000 */
[-CC-:B------:R-:W-:Y:S01]  /*5b60*/  FFMA.FTZ R183, R43, R88.reuse, -R38.reuse ;  /* 0x000000582bb77223 */ /* 0x180fe20000010826 */
[-CC-:B------:R-:W-:Y:S01]  /*5b70*/  FFMA.FTZ R24, R45, R88.reuse, -R38.reuse ;  /* 0x000000582d187223 */ /* 0x180fe20000010826 */
[-CC-:B------:R-:W-:Y:S01]  /*5b80*/  FFMA.FTZ R185, R47, R88.reuse, -R38.reuse ;  /* 0x000000582fb97223 */ /* 0x180fe20000010826 */
[----:B0-----:R-:W-:Y:S01]  /*5b90*/  FADD.FTZ R42, R180, R11 ;  /* 0x0000000bb42a7221 */ /* 0x001fe20000010000 */
[-CC-:B------:R-:W-:Y:S01]  /*5ba0*/  FFMA.FTZ R26, R49, R88.reuse, -R38.reuse ;  /* 0x00000058311a7223 */ /* 0x180fe20000010826 */
[----:B------:R-:W0:Y:S01]  /*5bb0*/  MUFU.EX2 R12, R12 ;  /* 0x0000000c000c7308 */ /* 0x000e220000000800 */
[-C--:B------:R-:W-:Y:S01]  /*5bc0*/  FFMA.FTZ R187, R51, R88.reuse, -R38 ;  /* 0x0000005833bb7223 */ /* 0x080fe20000010826 */
[----:B-----5:R-:W-:Y:S01]  /*5bd0*/  FADD.FTZ R11, R39, R42 ;  /* 0x0000002a270b7221 */ /* 0x020fe20000010000 */
[-CC-:B------:R-:W-:Y:S01]  /*5be0*/  FFMA.FTZ R28, R53, R88.reuse, -R38.reuse ;  /* 0x00000058351c7223 */ /* 0x180fe20000010826 */
[-CC-:B------:R-:W-:Y:S01]  /*5bf0*/  FFMA.FTZ R189, R55, R88.reuse, -R38.reuse ;  /* 0x0000005837bd7223 */ /* 0x180fe20000010826 */
[-CC-:B------:R-:W-:Y:S01]  /*5c00*/  FFMA.FTZ R30, R57, R88.reuse, -R38.reuse ;  /* 0x00000058391e7223 */ /* 0x180fe20000010826 */
[----:B------:R-:W-:Y:S01]  /*5c10*/  FADD.FTZ R44, R182, R11 ;  /* 0x0000000bb62c7221 */ /* 0x000fe20000010000 */
[-CC-:B------:R-:W-:Y:S01]  /*5c20*/  FFMA.FTZ R191, R59, R88.reuse, -R38.reuse ;  /* 0x000000583bbf7223 */ /* 0x180fe20000010826 */
[----:B------:R-:W1:Y:S01]  /*5c30*/  MUFU.EX2 R179, R179 ;  /* 0x000000b300b37308 */ /* 0x000e620000000800 */
[-C--:B------:R-:W-:Y:S01]  /*5c40*/  FFMA.FTZ R32, R61, R88.reuse, -R38 ;  /* 0x000000583d207223 */ /* 0x080fe20000010826 */
[----:B------:R-:W-:Y:S01]  /*5c50*/  FADD.FTZ R11, R91, R44 ;  /* 0x0000002c5b0b7221 */ /* 0x000fe20000010000 */
[-CC-:B------:R-:W-:Y:S01]  /*5c60*/  FFMA.FTZ R193, R63, R88.reuse, -R38.reuse ;  /* 0x000000583fc17223 */ /* 0x180fe20000010826 */
[-CC-:B------:R-:W-:Y:S01]  /*5c70*/  FFMA.FTZ R34, R65, R88.reuse, -R38.reuse ;  /* 0x0000005841227223 */ /* 0x180fe20000010826 */
[-CC-:B------:R-:W-:Y:S01]  /*5c80*/  FFMA.FTZ R195, R67, R88.reuse, -R38.reuse ;  /* 0x0000005843c37223 */ /* 0x180fe20000010826 */
[----:B----4-:R-:W-:Y:S01]  /*5c90*/  FADD.FTZ R44, R184, R11 ;  /* 0x0000000bb82c7221 */ /* 0x010fe20000010000 */
[-C--:B------:R-:W-:Y:S01]  /*5ca0*/  FFMA.FTZ R36, R69, R88.reuse, -R38 ;  /* 0x0000005845247223 */ /* 0x080fe20000010826 */
[----:B------:R-:W2:Y:S01]  /*5cb0*/  MUFU.EX2 R186, R186 ;  /* 0x000000ba00ba7308 */ /* 0x000ea20000000800 */
[----:B0-----:R-:W-:Y:S01]  /*5cc0*/  FADD.FTZ R46, R177, R12 ;  /* 0x0000000cb12e7221 */ /* 0x001fe20000010000 */
[----:B------:R-:W-:Y:S01]  /*5cd0*/  FADD.FTZ R13, R95, R44 ;  /* 0x0000002c5f0d7221 */ /* 0x000fe20000010000 */
[-CC-:B------:R-:W-:Y:S01]  /*5ce0*/  FFMA.FTZ R197, R71, R88.reuse, -R38.reuse ;  /* 0x0000005847c57223 */ /* 0x180fe20000010826 */
[-CC-:B------:R-:W-:Y:S01]  /*5cf0*/  FFMA.FTZ R40, R73, R88.reuse, -R38.reuse ;  /* 0x0000005849287223 */ /* 0x180fe20000010826 */
[-CC-:B------:R-:W-:Y:S01]  /*5d00*/  FFMA.FTZ R199, R75, R88.reuse, -R38.reuse ;  /* 0x000000584bc77223 */ /* 0x180fe20000010826 */
[-CC-:B------:R-:W-:Y:S01]  /*5d10*/  FFMA.FTZ R42, R77, R88.reuse, -R38.reuse ;  /* 0x000000584d2a7223 */ /* 0x180fe20000010826 */
[-C--:B------:R-:W-:Y:S01]  /*5d20*/  FFMA.FTZ R201, R79, R88.reuse, -R38 ;  /* 0x000000584fc97223 */ /* 0x080fe20000010826 */
[----:B------:R-:W0:Y:S01]  /*5d30*/  MUFU.EX2 R14, R14 ;  /* 0x0000000e000e7308 */ /* 0x000e220000000800 */
        /* <DEDUP_REMOVED lines=11> */
[-CC-:B------:R-:W-:Y:S01]  /*5df0*/  FFMA.FTZ R25, R25, R88.reuse, -R38.reuse ;  /* 0x0000005819197223 */ /* 0x180fe20000010826 */
[-CC-:B------:R-:W-:Y:S01]  /*5e00*/  FFMA.FTZ R29, R29, R88.reuse, -R38.reuse ;  /* 0x000000581d1d7223 */ /* 0x180fe20000010826 */
[-CC-:B------:R-:W-:Y:S01]  /*5e10*/  FFMA.FTZ R139, R139, R88.reuse, -R38.reuse ;  /* 0x000000588b8b7223 */ /* 0x180fe20000010826 */
[-CC-:B------:R-:W-:Y:S01]  /*5e20*/  FFMA.FTZ R143, R143, R88.reuse, -R38.reuse ;  /* 0x000000588f8f7223 */ /* 0x180fe20000010826 */
[----:B------:R-:W2:Y:S01]  /*5e30*/  MUFU.EX2 R181, R181 ;  /* 0x000000b500b57308 */ /* 0x000ea20000000800 */
[----:B0-----:R-:W-:Y:S01]  /*5e40*/  FADD.FTZ R46, R14, R11 ;  /* 0x0000000b0e2e7221 */ /* 0x001fe20000010000 */
[-CC-:B------:R-:W-:Y:S01]  /*5e50*/  FFMA.FTZ R147, R147, R88.reuse, -R38.reuse ;  /* 0x0000005893937223 */ /* 0x180fe20000010826 */
[-CC-:B------:R-:W-:Y:S01]  /*5e60*/  FFMA.FTZ R125, R125, R88.reuse, -R38.reuse ;  /* 0x000000587d7d7223 */ /* 0x180fe20000010826 */
[-CC-:B------:R-:W-:Y:S01]  /*5e70*/  FFMA.FTZ R127, R127, R88.reuse, -R38.reuse ;  /* 0x000000587f7f7223 */ /* 0x180fe20000010826 */
[-CC-:B------:R-:W-:Y:S01]  /*5e80*/  FFMA.FTZ R133, R133, R88.reuse, -R38.reuse ;  /* 0x0000005885857223 */ /* 0x180fe20000010826 */
[-CC-:B------:R-:W-:Y:S01]  /*5e90*/  FFMA.FTZ R137, R137, R88.reuse, -R38.reuse ;  /* 0x0000005889897223 */ /* 0x180fe20000010826 */
[----:B------:R-:W-:Y:S01]  /*5ea0*/  FFMA.FTZ R149, R149, R88, -R38 ;  /* 0x0000005895957223 */ /* 0x000fe20000010826 */
[----:B------:R-:W0:Y:S01]  /*5eb0*/  MUFU.EX2 R188, R188 ;  /* 0x000000bc00bc7308 */ /* 0x000e220000000800 */
        /* <DEDUP_REMOVED lines=16> */
[----:B0-----:R-:W-:Y:S01]  /*5fc0*/  FADD.FTZ R46, R188, R13 ;  /* 0x0000000dbc2e7221 */ /* 0x001fe20000010000 */
[----:B------:R-:W-:Y:S01]  /*5fd0*/  F2FP.BF16.F32.PACK_AB R184, R95, R184 ;  /* 0x000000b85fb8723e */ /* 0x000fe200000010ff */
[--C-:B------:R-:W-:Y:S01]  /*5fe0*/  IMAD.MOV.U32 R69, RZ, RZ, R87.reuse ;  /* 0x000000ffff457224 */ /* 0x100fe200078e0057 */
[----:B------:R-:W-:Y:S01]  /*5ff0*/  F2FP.BF16.F32.PACK_AB R186, R99, R186 ;  /* 0x000000ba63ba723e */ /* 0x000fe200000010ff */
[--C-:B------:R-:W-:Y:S01]  /*6000*/  IMAD.MOV.U32 R67, RZ, RZ, R87.reuse ;  /* 0x000000ffff437224 */ /* 0x100fe200078e0057 */
[----:B------:R-:W-:Y:S01]  /*6010*/  MOV R73, R87 ;  /* 0x0000005700497202 */ /* 0x000fe20000000f00 */
[----:B------:R-:W-:Y:S01]  /*6020*/  IMAD.MOV.U32 R65, RZ, RZ, R87 ;  /* 0x000000ffff417224 */ /* 0x000fe200078e0057 */
[----:B------:R-:W0:Y:S01]  /*6030*/  MUFU.EX2 R183, R183 ;  /* 0x000000b700b77308 */ /* 0x000e220000000800 */
[C---:B-1----:R-:W-:Y:S01]  /*6040*/  FADD.FTZ R48, R20.reuse, R11 ;  /* 0x0000000b14307221 */ /* 0x042fe20000010000 */
[----:B------:R-:W-:Y:S01]  /*6050*/  F2FP.BF16.F32.PACK_AB R181, R20, R181 ;  /* 0x000000b514b5723e */ /* 0x000fe200000010ff */
[--C-:B------:R-:W-:Y:S01]  /*6060*/  IMAD.MOV.U32 R63, RZ, RZ, R87.reuse ;  /* 0x000000ffff3f7224 */ /* 0x100fe200078e0057 */
[----:B------:R-:W-:Y:S01]  /*6070*/  MOV R55, R87 ;  /* 0x0000005700377202 */ /* 0x000fe20000000f00 */
[----:B------:R-:W-:-:S02]  /*6080*/  IMAD.MOV.U32 R61, RZ, RZ, R87 ;  /* 0x000000ffff3d7224 */ /* 0x000fc400078e0057 */
[--C-:B------:R-:W-:Y:S01]  /*6090*/  IMAD.MOV.U32 R59, RZ, RZ, R87.reuse ;  /* 0x000000ffff3b7224 */ /* 0x100fe200078e0057 */
[----:B------:R-:W1:Y:S01]  /*60a0*/  MUFU.EX2 R190, R190 ;  /* 0x000000be00be7308 */ /* 0x000e620000000800 */
[----:B--2---:R-:W-:Y:S01]  /*60b0*/  FADD.FTZ R13, R103, R46 ;  /* 0x0000002e670d7221 */ /* 0x004fe20000010000 */
[----:B------:R-:W-:Y:S01]  /*60c0*/  FFMA.FTZ R46, R35, R88, -R38 ;  /* 0x00000058232e7223 */ /* 0x000fe20000010826 */
[----:B------:R-:W-:Y:S01]  /*60d0*/  F2FP.BF16.F32.PACK_AB R188, R103, R188 ;  /* 0x000000bc67bc723e */ /* 0x000fe200000010ff */
[--C-:B------:R-:W-:Y:S02]  /*60e0*/  IMAD.MOV.U32 R57, RZ, RZ, R87.reuse ;  /* 0x000000ffff397224 */ /* 0x100fe400078e0057 */
[--C-:B------:R-:W-:Y:S02]  /*60f0*/  IMAD.MOV.U32 R53, RZ, RZ, R87.reuse ;  /* 0x000000ffff357224 */ /* 0x100fe400078e0057 */
[----:B------:R-:W2:Y:S01]  /*6100*/  MUFU.EX2 R24, R24 ;  /* 0x0000001800187308 */ /* 0x000ea20000000800 */
[----:B0-----:R-:W-:Y:S01]  /*6110*/  FADD.FTZ R11, R183, R48 ;  /* 0x00000030b70b7221 */ /* 0x001fe20000010000 */
[----:B------:R-:W-:-:S02]  /*6120*/  IMAD.MOV.U32 R51, RZ, RZ, R87 ;  /* 0x000000ffff337224 */ /* 0x000fc400078e0057 */
[--C-:B------:R-:W-:Y:S02]  /*6130*/  IMAD.MOV.U32 R49, RZ, RZ, R87.reuse ;  /* 0x000000ffff317224 */ /* 0x100fe400078e0057 */
[----:B------:R-:W-:Y:S02]  /*6140*/  IMAD.MOV.U32 R47, RZ, RZ, R87 ;  /* 0x000000ffff2f7224 */ /* 0x000fe400078e0057 */
[----:B------:R-:W0:Y:S01]  /*6150*/  MUFU.EX2 R107, R107 ;  /* 0x0000006b006b7308 */ /* 0x000e220000000800 */
[----:B-1----:R-:W-:Y:S01]  /*6160*/  FADD.FTZ R50, R190, R13 ;  /* 0x0000000dbe327221 */ /* 0x002fe20000010000 */
[--C-:B------:R-:W-:Y:S02]  /*6170*/  IMAD.MOV.U32 R45, RZ, RZ, R87.reuse ;  /* 0x000000ffff2d7224 */ /* 0x100fe400078e0057 */
[--C-:B------:R-:W-:Y:S02]  /*6180*/  IMAD.MOV.U32 R43, RZ, RZ, R87.reuse ;  /* 0x000000ffff2b7224 */ /* 0x100fe400078e0057 */
[----:B------:R-:W-:-:S02]  /*6190*/  IMAD.MOV.U32 R41, RZ, RZ, R87 ;  /* 0x000000ffff297224 */ /* 0x000fc400078e0057 */
[----:B------:R-:W1:Y:S01]  /*61a0*/  MUFU.EX2 R185, R185 ;  /* 0x000000b900b97308 */ /* 0x000e620000000800 */
[C---:B--2---:R-:W-:Y:S01]  /*61b0*/  FADD.FTZ R48, R24.reuse, R11 ;  /* 0x0000000b18307221 */ /* 0x044fe20000010000 */
[----:B------:R-:W-:Y:S01]  /*61c0*/  F2FP.BF16.F32.PACK_AB R183, R24, R183 ;  /* 0x000000b718b7723e */ /* 0x000fe200000010ff */
[--C-:B------:R-:W-:Y:S02]  /*61d0*/  IMAD.MOV.U32 R39, RZ, RZ, R87.reuse ;  /* 0x000000ffff277224 */ /* 0x100fe400078e0057 */
[--C-:B------:R-:W-:Y:S02]  /*61e0*/  IMAD.MOV.U32 R35, RZ, RZ, R87.reuse ;  /* 0x000000ffff237224 */ /* 0x100fe400078e0057 */
[--C-:B------:R-:W-:Y:S01]  /*61f0*/  IMAD.MOV.U32 R33, RZ, RZ, R87.reuse ;  /* 0x000000ffff217224 */ /* 0x100fe200078e0057 */
[----:B------:R-:W2:Y:S01]  /*6200*/  MUFU.EX2 R192, R192 ;  /* 0x000000c000c07308 */ /* 0x000ea20000000800 */
[C---:B0-----:R-:W-:Y:S01]  /*6210*/  FADD.FTZ R13, R107.reuse, R50 ;  /* 0x000000326b0d7221 */ /* 0x041fe20000010000 */
[----:B------:R-:W-:Y:S01]  /*6220*/  F2FP.BF16.F32.PACK_AB R190, R107, R190 ;  /* 0x000000be6bbe723e */ /* 0x000fe200000010ff */
[----:B------:R-:W-:-:S02]  /*6230*/  IMAD.MOV.U32 R31, RZ, RZ, R87 ;  /* 0x000000ffff1f7224 */ /* 0x000fc400078e0057 */
[--C-:B------:R-:W-:Y:S02]  /*6240*/  IMAD.MOV.U32 R27, RZ, RZ, R87.reuse ;  /* 0x000000ffff1b7224 */ /* 0x100fe400078e0057 */
[----:B------:R-:W-:Y:S01]  /*6250*/  IMAD.MOV.U32 R24, RZ, RZ, R87 ;  /* 0x000000ffff187224 */ /* 0x000fe200078e0057 */
[----:B------:R-:W0:Y:S01]  /*6260*/  MUFU.EX2 R26, R26 ;  /* 0x0000001a001a7308 */ /* 0x000e220000000800 */
[----:B-1----:R-:W-:-:S07]  /*6270*/  FADD.FTZ R11, R185, R48 ;  /* 0x00000030b90b7221 */ /* 0x002fce0000010000 */
[----:B------:R-:W1:Y:S01]  /*6280*/  MUFU.EX2 R111, R111 ;  /* 0x0000006f006f7308 */ /* 0x000e620000000800 */
[----:B--2---:R-:W-:-:S07]  /*6290*/  FADD.FTZ R50, R192, R13 ;  /* 0x0000000dc0327221 */ /* 0x004fce0000010000 */
[----:B------:R-:W2:Y:S01]  /*62a0*/  MUFU.EX2 R187, R187 ;  /* 0x000000bb00bb7308 */ /* 0x000ea20000000800 */
[C---:B0-----:R-:W-:Y:S01]  /*62b0*/  FADD.FTZ R48, R26.reuse, R11 ;  /* 0x0000000b1a307221 */ /* 0x041fe20000010000 */
[----:B------:R-:W-:Y:S01]  /*62c0*/  F2FP.BF16.F32.PACK_AB R185, R26, R185 ;  /* 0x000000b91ab9723e */ /* 0x000fe200000010ff */
[----:B------:R-:W-:-:S05]  /*62d0*/  IMAD.MOV.U32 R26, RZ, RZ, R87 ;  /* 0x000000ffff1a7224 */ /* 0x000fca00078e0057 */
[----:B------:R-:W0:Y:S01]  /*62e0*/  MUFU.EX2 R194, R194 ;  /* 0x000000c200c27308 */ /* 0x000e220000000800 */
[C---:B-1----:R-:W-:Y:S01]  /*62f0*/  FADD.FTZ R11, R111.reuse, R50 ;  /* 0x000000326f0b7221 */ /* 0x042fe20000010000 */
[----:B------:R-:W-:-:S06]  /*6300*/  F2FP.BF16.F32.PACK_AB R192, R111, R192 ;  /* 0x000000c06fc0723e */ /* 0x000fcc00000010ff */
[----:B------:R-:W1:Y:S01]  /*6310*/  MUFU.EX2 R28, R28 ;  /* 0x0000001c001c7308 */ /* 0x000e620000000800 */
[----:B--2---:R-:W-:-:S07]  /*6320*/  FADD.FTZ R13, R187, R48 ;  /* 0x00000030bb0d7221 */ /* 0x004fce0000010000 */
[----:B------:R-:W2:Y:S01]  /*6330*/  MUFU.EX2 R189, R189 ;  /* 0x000000bd00bd7308 */ /* 0x000ea20000000800 */
[----:B0-----:R-:W-:Y:S01]  /*6340*/  FADD.FTZ R50, R194, R11 ;  /* 0x0000000bc2327221 */ /* 0x001fe20000010000 */
[----:B------:R-:W-:-:S04]  /*6350*/  @!P1 PRMT R11, RZ, 0x654, R10 ;  /* 0x00000654ff0b9816 */ /* 0x000fc8000000000a */
[----:B------:R2:W-:Y:S02]  /*6360*/  @!P1 SYNCS.ARRIVE.TRANS64.RED.A1T0 RZ, [R11+URZ], RZ ;  /* 0x000000ff0bff99a7 */ /* 0x0005e4000810043f */
[----:B------:R-:W0:Y:S01]  /*6370*/  MUFU.EX2 R113, R113 ;  /* 0x0000007100717308 */ /* 0x000e220000000800 */
[C---:B-1----:R-:W-:Y:S01]  /*6380*/  FADD.FTZ R48, R28.reuse, R13 ;  /* 0x0000000d1c307221 */ /* 0x042fe20000010000 */
[----:B------:R-:W-:Y:S02]  /*6390*/  F2FP.BF16.F32.PACK_AB R187, R28, R187 ;  /* 0x000000bb1cbb723e */ /* 0x000fe400000010ff */
[----:B------:R-:W-:-:S04]  /*63a0*/  MOV R28, R87 ;  /* 0x00000057001c7202 */ /* 0x000fc80000000f00 */
[----:B------:R-:W1:Y:S01]  /*63b0*/  MUFU.EX2 R30, R30 ;  /* 0x0000001e001e7308 */ /* 0x000e620000000800 */
[----:B--2---:R-:W-:-:S07]  /*63c0*/  FADD.FTZ R11, R189, R48 ;  /* 0x00000030bd0b7221 */ /* 0x004fce0000010000 */
[----:B------:R-:W2:Y:S01]  /*63d0*/  MUFU.EX2 R196, R196 ;  /* 0x000000c400c47308 */ /* 0x000ea20000000800 */
[C---:B0-----:R-:W-:Y:S01]  /*63e0*/  FADD.FTZ R13, R113.reuse, R50 ;  /* 0x00000032710d7221 */ /* 0x041fe20000010000 */
[----:B------:R-:W-:-:S06]  /*63f0*/  F2FP.BF16.F32.PACK_AB R194, R113, R194 ;  /* 0x000000c271c2723e */ /* 0x000fcc00000010ff */
[----:B------:R-:W0:Y:S01]  /*6400*/  MUFU.EX2 R191, R191 ;  /* 0x000000bf00bf7308 */ /* 0x000e220000000800 */
[C---:B-1----:R-:W-:Y:S01]  /*6410*/  FADD.FTZ R48, R30.reuse, R11 ;  /* 0x0000000b1e307221 */ /* 0x042fe20000010000 */
[----:B------:R-:W-:Y:S01]  /*6420*/  F2FP.BF16.F32.PACK_AB R189, R30, R189 ;  /* 0x000000bd1ebd723e */ /* 0x000fe200000010ff */
[----:B------:R-:W-:-:S05]  /*6430*/  IMAD.MOV.U32 R30, RZ, RZ, R87 ;  /* 0x000000ffff1e7224 */ /* 0x000fca00078e0057 */
[----:B------:R-:W1:Y:S01]  /*6440*/  MUFU.EX2 R115, R115 ;  /* 0x0000007300737308 */ /* 0x000e620000000800 */
[----:B--2---:R-:W-:-:S07]  /*6450*/  FADD.FTZ R50, R196, R13 ;  /* 0x0000000dc4327221 */ /* 0x004fce0000010000 */
[----:B------:R-:W2:Y:S01]  /*6460*/  MUFU.EX2 R32, R32 ;  /* 0x0000002000207308 */ /* 0x000ea20000000800 */
[----:B0-----:R-:W-:-:S07]  /*6470*/  FADD.FTZ R11, R191, R48 ;  /* 0x00000030bf0b7221 */ /* 0x001fce0000010000 */
[----:B------:R-:W0:Y:S01]  /*6480*/  MUFU.EX2 R198, R198 ;  /* 0x000000c600c67308 */ /* 0x000e220000000800 */
[C---:B-1----:R-:W-:Y:S01]  /*6490*/  FADD.FTZ R13, R115.reuse, R50 ;  /* 0x00000032730d7221 */ /* 0x042fe20000010000 */
[----:B------:R-:W-:-:S06]  /*64a0*/  F2FP.BF16.F32.PACK_AB R196, R115, R196 ;  /* 0x000000c473c4723e */ /* 0x000fcc00000010ff */
[----:B------:R-:W1:Y:S01]  /*64b0*/  MUFU.EX2 R193, R193 ;  /* 0x000000c100c17308 */ /* 0x000e620000000800 */
[C---:B--2---:R-:W-:Y:S01]  /*64c0*/  FADD.FTZ R50, R32.reuse, R11 ;  /* 0x0000000b20327221 */ /* 0x044fe20000010000 */
[----:B------:R-:W-:Y:S01]  /*64d0*/  F2FP.BF16.F32.PACK_AB R191, R32, R191 ;  /* 0x000000bf20bf723e */ /* 0x000fe200000010ff */
[----:B------:R-:W-:-:S05]  /*64e0*/  IMAD.MOV.U32 R32, RZ, RZ, R87 ;  /* 0x000000ffff207224 */ /* 0x000fca00078e0057 */
[----:B------:R-:W2:Y:S01]  /*64f0*/  MUFU.EX2 R117, R117 ;  /* 0x0000007500757308 */ /* 0x000ea20000000800 */
[----:B0-----:R-:W-:-:S07]  /*6500*/  FADD.FTZ R52, R198, R13 ;  /* 0x0000000dc6347221 */ /* 0x001fce0000010000 */
[----:B------:R-:W0:Y:S01]  /*6510*/  MUFU.EX2 R34, R34 ;  /* 0x0000002200227308 */ /* 0x000e220000000800 */
[----:B-1----:R-:W-:-:S07]  /*6520*/  FADD.FTZ R11, R193, R50 ;  /* 0x00000032c10b7221 */ /* 0x002fce0000010000 */
[----:B------:R-:W1:Y:S01]  /*6530*/  MUFU.EX2 R200, R200 ;  /* 0x000000c800c87308 */ /* 0x000e620000000800 */
[C---:B--2---:R-:W-:Y:S01]  /*6540*/  FADD.FTZ R13, R117.reuse, R52 ;  /* 0x00000034750d7221 */ /* 0x044fe20000010000 */
[----:B------:R-:W-:-:S06]  /*6550*/  F2FP.BF16.F32.PACK_AB R198, R117, R198 ;  /* 0x000000c675c6723e */ /* 0x000fcc00000010ff */
[----:B------:R-:W2:Y:S01]  /*6560*/  MUFU.EX2 R195, R195 ;  /* 0x000000c300c37308 */ /* 0x000ea20000000800 */
[C---:B0-----:R-:W-:Y:S01]  /*6570*/  FADD.FTZ R50, R34.reuse, R11 ;  /* 0x0000000b22327221 */ /* 0x041fe20000010000 */
[----:B------:R-:W-:Y:S01]  /*6580*/  F2FP.BF16.F32.PACK_AB R193, R34, R193 ;  /* 0x000000c122c1723e */ /* 0x000fe200000010ff */
[----:B------:R-:W-:-:S05]  /*6590*/  IMAD.MOV.U32 R34, RZ, RZ, R87 ;  /* 0x000000ffff227224 */ /* 0x000fca00078e0057 */
[----:B------:R-:W0:Y:S01]  /*65a0*/  MUFU.EX2 R119, R119 ;  /* 0x0000007700777308 */ /* 0x000e220000000800 */
[----:B-1----:R-:W-:-:S07]  /*65b0*/  FADD.FTZ R52, R200, R13 ;  /* 0x0000000dc8347221 */ /* 0x002fce0000010000 */
        /* <DEDUP_REMOVED lines=51> */
[----:B------:R-:W-:Y:S02]  /*68f0*/  F2FP.BF16.F32.PACK_AB R203, R46, R203 ;  /* 0x000000cb2ecb723e */ /* 0x000fe400000010ff */
[----:B------:R-:W-:-:S04]  /*6900*/  MOV R46, R87 ;  /* 0x00000057002e7202 */ /* 0x000fc80000000f00 */
[----:B------:R-:W2:Y:S01]  /*6910*/  MUFU.EX2 R135, R135 ;  /* 0x0000008700877308 */ /* 0x000ea20000000800 */
[----:B0-----:R-:W-:-:S07]  /*6920*/  FADD.FTZ R56, R210, R13 ;  /* 0x0000000dd2387221 */ /* 0x001fce0000010000 */
[----:B------:R0:W3:Y:S01]  /*6930*/  MUFU.EX2 R10, R37 ;  /* 0x00000025000a7308 */ /* 0x0000e20000000800 */
[----:B-1----:R-:W-:-:S07]  /*6940*/  FADD.FTZ R11, R205, R54 ;  /* 0x00000036cd0b7221 */ /* 0x002fce0000010000 */
[----:B------:R-:W1:Y:S01]  /*6950*/  MUFU.EX2 R212, R212 ;  /* 0x000000d400d47308 */ /* 0x000e620000000800 */
[C---:B--2---:R-:W-:Y:S01]  /*6960*/  FADD.FTZ R13, R135.reuse, R56 ;  /* 0x00000038870d7221 */ /* 0x044fe20000010000 */
[----:B------:R-:W-:Y:S02]  /*6970*/  F2FP.BF16.F32.PACK_AB R210, R135, R210 ;  /* 0x000000d287d2723e */ /* 0x000fe400000010ff */
[----:B0-----:R-:W-:-:S04]  /*6980*/  MOV R37, R87 ;  /* 0x0000005700257202 */ /* 0x001fc80000000f00 */
[----:B------:R-:W0:Y:S01]  /*6990*/  MUFU.EX2 R93, R93 ;  /* 0x0000005d005d7308 */ /* 0x000e220000000800 */
[C---:B---3--:R-:W-:Y:S01]  /*69a0*/  FADD.FTZ R54, R10.reuse, R11 ;  /* 0x0000000b0a367221 */ /* 0x048fe20000010000 */
[----:B------:R-:W-:-:S06]  /*69b0*/  F2FP.BF16.F32.PACK_AB R205, R10, R205 ;  /* 0x000000cd0acd723e */ /* 0x000fcc00000010ff */
[----:B------:R-:W2:Y:S01]  /*69c0*/  MUFU.EX2 R141, R141 ;  /* 0x0000008d008d7308 */ /* 0x000ea20000000800 */
[----:B-1----:R-:W-:-:S07]  /*69d0*/  FADD.FTZ R56, R212, R13 ;  /* 0x0000000dd4387221 */ /* 0x002fce0000010000 */
[----:B------:R-:W1:Y:S01]  /*69e0*/  MUFU.EX2 R48, R97 ;  /* 0x0000006100307308 */ /* 0x000e620000000800 */
[----:B0-----:R-:W-:-:S07]  /*69f0*/  FADD.FTZ R11, R93, R54 ;  /* 0x000000365d0b7221 */ /* 0x001fce0000010000 */
[----:B------:R-:W0:Y:S01]  /*6a00*/  MUFU.EX2 R214, R214 ;  /* 0x000000d600d67308 */ /* 0x000e220000000800 */
[C---:B--2---:R-:W-:Y:S01]  /*6a10*/  FADD.FTZ R13, R141.reuse, R56 ;  /* 0x000000388d0d7221 */ /* 0x044fe20000010000 */
[----:B------:R-:W-:-:S06]  /*6a20*/  F2FP.BF16.F32.PACK_AB R212, R141, R212 ;  /* 0x000000d48dd4723e */ /* 0x000fcc00000010ff */
[----:B------:R-:W2:Y:S01]  /*6a30*/  MUFU.EX2 R105, R105 ;  /* 0x0000006900697308 */ /* 0x000ea20000000800 */
[C---:B-1----:R-:W-:Y:S01]  /*6a40*/  FADD.FTZ R56, R48.reuse, R11 ;  /* 0x0000000b30387221 */ /* 0x042fe20000010000 */
[----:B------:R-:W-:Y:S01]  /*6a50*/  F2FP.BF16.F32.PACK_AB R207, R48, R93 ;  /* 0x0000005d30cf723e */ /* 0x000fe200000010ff */
[----:B------:R-:W-:-:S05]  /*6a60*/  IMAD.MOV.U32 R48, RZ, RZ, R87 ;  /* 0x000000ffff307224 */ /* 0x000fca00078e0057 */
[----:B------:R-:W1:Y:S01]  /*6a70*/  MUFU.EX2 R145, R145 ;  /* 0x0000009100917308 */ /* 0x000e620000000800 */
[----:B0-----:R-:W-:-:S07]  /*6a80*/  FADD.FTZ R58, R214, R13 ;  /* 0x0000000dd63a7221 */ /* 0x001fce0000010000 */
[----:B------:R-:W0:Y:S01]  /*6a90*/  MUFU.EX2 R50, R109 ;  /* 0x0000006d00327308 */ /* 0x000e220000000800 */
[----:B--2---:R-:W-:-:S07]  /*6aa0*/  FADD.FTZ R11, R105, R56 ;  /* 0x00000038690b7221 */ /* 0x004fce0000010000 */
[----:B------:R-:W2:Y:S01]  /*6ab0*/  MUFU.EX2 R216, R216 ;  /* 0x000000d800d87308 */ /* 0x000ea20000000800 */
[C---:B-1----:R-:W-:Y:S01]  /*6ac0*/  FADD.FTZ R13, R145.reuse, R58 ;  /* 0x0000003a910d7221 */ /* 0x042fe20000010000 */
[----:B------:R-:W-:-:S06]  /*6ad0*/  F2FP.BF16.F32.PACK_AB R214, R145, R214 ;  /* 0x000000d691d6723e */ /* 0x000fcc00000010ff */
[----:B------:R-:W1:Y:S01]  /*6ae0*/  MUFU.EX2 R25, R25 ;  /* 0x0000001900197308 */ /* 0x000e620000000800 */
[C---:B0-----:R-:W-:Y:S01]  /*6af0*/  FADD.FTZ R56, R50.reuse, R11 ;  /* 0x0000000b32387221 */ /* 0x041fe20000010000 */
[----:B------:R-:W-:Y:S01]  /*6b00*/  F2FP.BF16.F32.PACK_AB R209, R50, R105 ;  /* 0x0000006932d1723e */ /* 0x000fe200000010ff */
[----:B------:R-:W-:-:S05]  /*6b10*/  IMAD.MOV.U32 R50, RZ, RZ, R87 ;  /* 0x000000ffff327224 */ /* 0x000fca00078e0057 */
[----:B------:R-:W0:Y:S01]  /*6b20*/  MUFU.EX2 R151, R151 ;  /* 0x0000009700977308 */ /* 0x000e220000000800 */
[----:B--2---:R-:W-:-:S07]  /*6b30*/  FADD.FTZ R58, R216, R13 ;  /* 0x0000000dd83a7221 */ /* 0x004fce0000010000 */
[----:B------:R2:W3:Y:S01]  /*6b40*/  MUFU.EX2 R38, R29 ;  /* 0x0000001d00267308 */ /* 0x0004e20000000800 */
[----:B-1----:R-:W-:-:S07]  /*6b50*/  FADD.FTZ R11, R25, R56 ;  /* 0x00000038190b7221 */ /* 0x002fce0000010000 */
[----:B------:R-:W1:Y:S01]  /*6b60*/  MUFU.EX2 R218, R218 ;  /* 0x000000da00da7308 */ /* 0x000e620000000800 */
[C---:B0-----:R-:W-:Y:S01]  /*6b70*/  FADD.FTZ R13, R151.reuse, R58 ;  /* 0x0000003a970d7221 */ /* 0x041fe20000010000 */
[----:B------:R-:W-:Y:S01]  /*6b80*/  F2FP.BF16.F32.PACK_AB R216, R151, R216 ;  /* 0x000000d897d8723e */ /* 0x000fe200000010ff */
[----:B--2---:R-:W-:-:S05]  /*6b90*/  IMAD.MOV.U32 R29, RZ, RZ, R87 ;  /* 0x000000ffff1d7224 */ /* 0x004fca00078e0057 */
[----:B------:R-:W0:Y:S01]  /*6ba0*/  MUFU.EX2 R139, R139 ;  /* 0x0000008b008b7308 */ /* 0x000e220000000800 */
[C---:B---3--:R-:W-:Y:S01]  /*6bb0*/  FADD.FTZ R58, R38.reuse, R11 ;  /* 0x0000000b263a7221 */ /* 0x048fe20000010000 */
[----:B------:R-:W-:Y:S01]  /*6bc0*/  F2FP.BF16.F32.PACK_AB R211, R38, R25 ;  /* 0x0000001926d3723e */ /* 0x000fe200000010ff */
[--C-:B------:R-:W-:Y:S02]  /*6bd0*/  IMAD.MOV.U32 R38, RZ, RZ, R87.reuse ;  /* 0x000000ffff267224 */ /* 0x100fe400078e0057 */
[----:B------:R-:W-:-:S03]  /*6be0*/  IMAD.MOV.U32 R25, RZ, RZ, R87 ;  /* 0x000000ffff197224 */ /* 0x000fc600078e0057 */
[----:B------:R-:W2:Y:S01]  /*6bf0*/  MUFU.EX2 R52, R143 ;  /* 0x0000008f00347308 */ /* 0x000ea20000000800 */
[----:B-1----:R-:W-:-:S07]  /*6c00*/  FADD.FTZ R60, R218, R13 ;  /* 0x0000000dda3c7221 */ /* 0x002fce0000010000 */
[----:B------:R-:W1:Y:S01]  /*6c10*/  MUFU.EX2 R147, R147 ;  /* 0x0000009300937308 */ /* 0x000e620000000800 */
[----:B0-----:R-:W-:Y:S01]  /*6c20*/  FADD.FTZ R13, R139, R58 ;  /* 0x0000003a8b0d7221 */ /* 0x001fe20000010000 */
[----:B------:R-:W-:-:S06]  /*6c30*/  IMAD.MOV.U32 R58, RZ, RZ, R87 ;  /* 0x000000ffff3a7224 */ /* 0x000fcc00078e0057 */
[----:B------:R-:W0:Y:S01]  /*6c40*/  MUFU.EX2 R54, R125 ;  /* 0x0000007d00367308 */ /* 0x000e220000000800 */
[C---:B--2---:R-:W-:Y:S01]  /*6c50*/  FADD.FTZ R12, R52.reuse, R13 ;  /* 0x0000000d340c7221 */ /* 0x044fe20000010000 */
[----:B------:R-:W-:Y:S01]  /*6c60*/  F2FP.BF16.F32.PACK_AB R213, R52, R139 ;  /* 0x0000008b34d5723e */ /* 0x000fe200000010ff */
[----:B------:R-:W-:-:S05]  /*6c70*/  IMAD.MOV.U32 R52, RZ, RZ, R87 ;  /* 0x000000ffff347224 */ /* 0x000fca00078e0057 */
[----:B------:R-:W2:Y:S01]  /*6c80*/  MUFU.EX2 R127, R127 ;  /* 0x0000007f007f7308 */ /* 0x000ea20000000800 */
[----:B-1----:R-:W-:-:S07]  /*6c90*/  FADD.FTZ R13, R147, R12 ;  /* 0x0000000c930d7221 */ /* 0x002fce0000010000 */
[----:B------:R-:W1:Y:S01]  /*6ca0*/  MUFU.EX2 R56, R133 ;  /* 0x0000008500387308 */ /* 0x000e620000000800 */
[C---:B0-----:R-:W-:Y:S01]  /*6cb0*/  FADD.FTZ R14, R54.reuse, R13 ;  /* 0x0000000d360e7221 */ /* 0x041fe20000010000 */
[----:B------:R-:W-:Y:S01]  /*6cc0*/  F2FP.BF16.F32.PACK_AB R215, R54, R147 ;  /* 0x0000009336d7723e */ /* 0x000fe200000010ff */
[----:B------:R-:W-:-:S05]  /*6cd0*/  IMAD.MOV.U32 R54, RZ, RZ, R87 ;  /* 0x000000ffff367224 */ /* 0x000fca00078e0057 */
[----:B------:R-:W0:Y:S01]  /*6ce0*/  MUFU.EX2 R137, R137 ;  /* 0x0000008900897308 */ /* 0x000e220000000800 */
[----:B--2---:R-:W-:-:S07]  /*6cf0*/  FADD.FTZ R13, R127, R14 ;  /* 0x0000000e7f0d7221 */ /* 0x004fce0000010000 */
[----:B------:R-:W2:Y:S01]  /*6d00*/  MUFU.EX2 R153, R153 ;  /* 0x0000009900997308 */ /* 0x000ea20000000800 */
[C---:B-1----:R-:W-:Y:S01]  /*6d10*/  FADD.FTZ R10, R56.reuse, R13 ;  /* 0x0000000d380a7221 */ /* 0x042fe20000010000 */
[----:B------:R-:W-:Y:S01]  /*6d20*/  F2FP.BF16.F32.PACK_AB R217, R56, R127 ;  /* 0x0000007f38d9723e */ /* 0x000fe200000010ff */
[----:B------:R-:W-:-:S05]  /*6d30*/  IMAD.MOV.U32 R56, RZ, RZ, R87 ;  /* 0x000000ffff387224 */ /* 0x000fca00078e0057 */
[----:B------:R-:W1:Y:S01]  /*6d40*/  MUFU.EX2 R12, R149 ;  /* 0x00000095000c7308 */ /* 0x000e620000000800 */
[----:B0-----:R-:W-:Y:S01]  /*6d50*/  FADD.FTZ R13, R137, R10 ;  /* 0x0000000a890d7221 */ /* 0x001fe20000010000 */
[C---:B--2---:R-:W-:Y:S01]  /*6d60*/  FADD.FTZ R11, R153.reuse, R60 ;  /* 0x0000003c990b7221 */ /* 0x044fe20000010000 */
[----:B------:R-:W-:Y:S01]  /*6d70*/  F2FP.BF16.F32.PACK_AB R218, R153, R218 ;  /* 0x000000da99da723e */ /* 0x000fe200000010ff */
[----:B------:R-:W-:Y:S02]  /*6d80*/  IMAD.MOV.U32 R60, RZ, RZ, R87 ;  /* 0x000000ffff3c7224 */ /* 0x000fe400078e0057 */
[C---:B-1----:R-:W-:Y:S01]  /*6d90*/  FADD.FTZ R10, R12.reuse, R13 ;  /* 0x0000000d0c0a7221 */ /* 0x042fe20000010000 */
[----:B------:R-:W-:Y:S01]  /*6da0*/  F2FP.BF16.F32.PACK_AB R219, R12, R137 ;  /* 0x000000890cdb723e */ /* 0x000fe200000010ff */
[----:B------:R-:W-:Y:S06]  /*6db0*/  @!P2 BRA `(.L_x_264) ;  /* 0x000000580040a947 */ /* 0x000fec0003800000 */
[----:B------:R-:W-:Y:S01]  /*6dc0*/  R2UR UR60, R2 ;  /* 0x00000000023c72ca */ /* 0x000fe200000e0000 */
[----:B------:R-:W-:Y:S01]  /*6dd0*/  VIADD R14, R120, 0xfffffffe ;  /* 0xfffffffe780e7836 */ /* 0x000fe20000000000 */
[----:B------:R-:W-:Y:S01]  /*6de0*/  CS2R R86, SRZ ;  /* 0x0000000000567805 */ /* 0x000fe2000001ff00 */
[----:B------:R-:W-:Y:S01]  /*6df0*/  IMAD.MOV.U32 R13, RZ, RZ, R101 ;  /* 0x000000ffff0d7224 */ /* 0x000fe200078e0065 */
[----:B------:R-:W-:Y:S01]  /*6e00*/  CS2R R84, SRZ ;  /* 0x0000000000547805 */ /* 0x000fe2000001ff00 */
[----:B------:R-:W-:Y:S01]  /*6e10*/  IMAD.MOV.U32 R12, RZ, RZ, R89 ;  /* 0x000000ffff0c7224 */ /* 0x000fe200078e0059 */
[----:B------:R-:W-:Y:S01]  /*6e20*/  CS2R R82, SRZ ;  /* 0x0000000000527805 */ /* 0x000fe2000001ff00 */
[----:B------:R-:W-:Y:S01]  /*6e30*/  IMAD.MOV.U32 R15, RZ, RZ, R16 ;  /* 0x000000ffff0f7224 */ /* 0x000fe200078e0010 */
        /* <DEDUP_REMOVED lines=28> */
[----:B------:R-:W-:Y:S01]  /*7000*/  CS2R R24, SRZ ;  /* 0x0000000000187805 */ /* 0x000fe2000001ff00 */
[----:B------:R-:W-:-:S06]  /*7010*/  ULDC UR7, c[0x0][0x9d8] ;  /* 0x0002760000077ab9 */ /* 0x000fcc0000000800 */
.L_x_273:
[----:B------:R-:W-:Y:S01]  /*7020*/  UIADD3 UR6, UR60, 0x1, URZ ;  /* 0x000000013c067890 */ /* 0x000fe2000fffe03f */
[----:B------:R-:W-:-:S03]  /*7030*/  ISETP.NE.AND P3, PT, RZ, UR61, PT ;  /* 0x0000003dff007c0c */ /* 0x000fc6000bf65270 */
[----:B------:R-:W-:-:S04]  /*7040*/  UISETP.NE.AND UP0, UPT, UR6, 0x2, UPT ;  /* 0x000000020600788c */ /* 0x000fc8000bf05270 */
[----:B------:R-:W-:Y:S02]  /*7050*/  USEL UR10, URZ, 0x1, UP0 ;  /* 0x000000013f0a7887 */ /* 0x000fe40008000000 */
[----:B------:R-:W-:-:S04]  /*7060*/  USEL UR6, UR6, URZ, UP0 ;  /* 0x0000003f06067287 */ /* 0x000fc80008000000 */
[----:B------:R-:W-:Y:S02]  /*7070*/  LOP3.LUT R16, R15, UR10, RZ, 0x3c, !PT ;  /* 0x0000000a0f107c12 */ /* 0x000fe4000f8e3cff */
[----:B------:R-:W-:Y:S01]  /*7080*/  MOV R2, UR6 ;  /* 0x0000000600027c02 */ /* 0x000fe20008000f00 */
[----:B------:R-:W-:Y:S06]  /*7090*/  @P3 BRA `(.L_x_265) ;  /* 0x0000000000343947 */ /* 0x000fec0003800000 */
[----:B------:R-:W-:Y:S05]  /*70a0*/  @!P0 BRA `(.L_x_266) ;  /* 0x0000000000048947 */ /* 0x000fea0003800000 */
[----:B------:R-:W-:Y:S01]  /*70b0*/  BPT.TRAP 0x1 ;  /* 0x000000040000795c */ /* 0x000fe20000300000 */
.L_x_266:
[----:B------:R-:W0:Y:S01]  /*70c0*/  S2UR UR10, SR_CgaCtaId ;  /* 0x00000000000a79c3 */ /* 0x000e220000008800 */
[----:B------:R-:W-:Y:S01]  /*70d0*/  UMOV UR6, 0x400 ;  /* 0x0000040000067882 */ /* 0x000fe20000000000 */
[----:B------:R-:W-:Y:S01]  /*70e0*/  SHF.L.U32 R21, R16, 0x1f, RZ ;  /* 0x0000001f10157819 */ /* 0x000fe200000006ff */
[----:B0-----:R-:W-:-:S06]  /*70f0*/  ULEA UR6, UR10, UR6, 0x18 ;  /* 0x000000060a067291 */ /* 0x001fcc000f8ec03f */
[----:B------:R-:W-:-:S04]  /*7100*/  LEA R0, R2, UR6, 0x3 ;  /* 0x0000000602007c11 */ /* 0x000fc8000f8e18ff */
[----:B------:R0:W1:Y:S01]  /*7110*/  SYNCS.PHASECHK.TRANS64.TRYWAIT P2, [R0+URZ+0x34830], R21 ;  /* 0x03483015000075a7 */ /* 0x000062000804017f */
[----:B------:R-:W-:Y:S05]  /*7120*/  @!P0 BRA `(.L_x_267) ;  /* 0x0000000000048947 */ /* 0x000fea0003800000 */
[----:B------:R-:W-:Y:S01]  /*7130*/  BPT.TRAP 0x1 ;  /* 0x000000040000795c */ /* 0x000fe20000300000 */
.L_x_267:
[----:B-1----:R-:W-:Y:S05]  /*7140*/  @P2 BRA `(.L_x_265) ;  /* 0x0000000000082947 */ /* 0x002fea0003800000 */
[----:B------:R-:W1:Y:S02]  /*7150*/  SYNCS.PHASECHK.TRANS64.TRYWAIT P2, [R0+URZ+0x34830], R21 ;  /* 0x03483015000075a7 */ /* 0x000e64000804017f */
[----:B-1----:R-:W-:Y:S05]  /*7160*/  @!P2 BRA `(.L_x_268) ;  /* 0x000000c800d0a947 */ /* 0x002fea0003800000 */
.L_x_265:
[----:B------:R-:W2:Y:S01]  /*7170*/  S2R R20, SR_TID.X ;  /* 0x0000000000147919 */ /* 0x000ea20000002100 */
[----:B01----:R-:W-:Y:S01]  /*7180*/  IMAD R0, R2, 0xb00, R3 ;  /* 0x00000b0002007824 */ /* 0x003fe200078e0203 */
        /* <DEDUP_REMOVED lines=13> */
[----:B------:R-:W-:Y:S01]  /*7260*/  UMOV UR56, UR14 ;  /* 0x0000000e00387c82 */ /* 0x000fe20008000000 */
[----:B------:R-:W-:Y:S01]  /*7270*/  UMOV UR24, UR14 ;  /* 0x0000000e00187c82 */ /* 0x000fe20008000000 */
[----:B------:R-:W-:Y:S01]  /*7280*/  UMOV UR57, UR15 ;  /* 0x0000000f00397c82 */ /* 0x000fe20008000000 */
[----:B------:R-:W-:Y:S01]  /*7290*/  UMOV UR25, UR15 ;  /* 0x0000000f00197c82 */ /* 0x000fe20008000000 */
[----:B------:R-:W-:Y:S01]  /*72a0*/  UMOV UR58, UR6 ;  /* 0x00000006003a7c82 */ /* 0x000fe20008000000 */
[----:B------:R-:W-:Y:S01]  /*72b0*/  UIADD3 UR26, UR6, 0x80, URZ ;  /* 0x00000080061a7890 */ /* 0x000fe2000fffe03f */
[----:B------:R-:W-:Y:S01]  /*72c0*/  R2UR UR19, R7 ;  /* 0x00000000071372ca */ /* 0x000fe200000e0000 */
        /* <DEDUP_REMOVED lines=11> */
[----:B------:R-:W-:Y:S01]  /*7380*/  VIADD R0, R20, 0x8 ;  /* 0x0000000814007836 */ /* 0x000fe20000000000 */
        /* <DEDUP_REMOVED lines=14> */
[----:B------:R-:W-:Y:S01]  /*7470*/  UIADD3 UR22, UR6, 0x586, URZ ;  /* 0x0000058606167890 */ /* 0x000fe2000fffe03f */
        /* <DEDUP_REMOVED lines=563> */
[----:B0-----:R-:W-:Y:S05]  /*97b0*/  @P3 BRA `(.L_x_269) ;  /* 0x0000000000343947 */ /* 0x001fea0003800000 */
[----:B------:R-:W-:Y:S05]  /*97c0*/  @!P0 BRA `(.L_x_270) ;  /* 0x0000000000048947 */ /* 0x000fea0003800000 */
[----:B------:R-:W-:Y:S01]  /*97d0*/  BPT.TRAP 0x1 ;  /* 0x000000040000795c */ /* 0x000fe20000300000 */
.L_x_270:
[----:B------:R-:W0:Y:S01]  /*97e0*/  S2UR UR10, SR_CgaCtaId ;  /* 0x00000000000a79c3 */ /* 0x000e220000008800 */
[----:B------:R-:W-:Y:S01]  /*97f0*/  UMOV UR6, 0x400 ;  /* 0x0000040000067882 */ /* 0x000fe20000000000 */
[----:B------:R-:W-:Y:S01]  /*9800*/  SHF.L.U32 R0, R15, 0x1f, RZ ;  /* 0x0000001f0f007819 */ /* 0x000fe200000006ff */
[----:B0-----:R-:W-:-:S04]  /*9810*/  ULEA UR6, UR10, UR6, 0x18 ;  /* 0x000000060a067291 */ /* 0x001fc8000f8ec03f */
[----:B------:R-:W-:-:S09]  /*9820*/  ULEA UR6, UR60, UR6, 0x3 ;  /* 0x000000063c067291 */ /* 0x000fd2000f8e183f */
[----:B------:R0:W1:Y:S01]  /*9830*/  SYNCS.PHASECHK.TRANS64.TRYWAIT P2, [UR6+0x34850], R0 ;  /* 0x03485000ff0075a7 */ /* 0x0000620008040146 */
[----:B------:R-:W-:Y:S05]  /*9840*/  @!P0 BRA `(.L_x_271) ;  /* 0x0000000000048947 */ /* 0x000fea0003800000 */
[----:B------:R-:W-:Y:S01]  /*9850*/  BPT.TRAP 0x1 ;  /* 0x000000040000795c */ /* 0x000fe20000300000 */
.L_x_271:
[----:B-1----:R-:W-:Y:S05]  /*9860*/  @P2 BRA `(.L_x_269) ;  /* 0x0000000000082947 */ /* 0x002fea0003800000 */
[----:B------:R-:W1:Y:S02]  /*9870*/  SYNCS.PHASECHK.TRANS64.TRYWAIT P2, [UR6+0x34850], R0 ;  /* 0x03485000ff0075a7 */ /* 0x000e640008040146 */
[----:B-1----:R-:W-:Y:S05]  /*9880*/  @!P2 BRA `(.L_x_272) ;  /* 0x000000a4001ca947 */ /* 0x002fea0003800000 */
.L_x_269:
[----:B------:R-:W2:Y:S01]  /*9890*/  S2UR UR10, SR_CgaCtaId ;  /* 0x00000000000a79c3 */ /* 0x000ea20000008800 */
[----:B------:R-:W-:Y:S01]  /*98a0*/  UMOV UR6, 0x400 ;  /* 0x0000040000067882 */ /* 0x000fe20000000000 */
[----:B------:R-:W-:Y:S01]  /*98b0*/  WARPGROUP.ARRIVE ;  /* 0x00000000000079c5 */ /* 0x000fe20000000000 */
[----:B------:R-:W-:Y:S01]  /*98c0*/  UMOV UR11, 0x40000040 ;  /* 0x40000040000b7882 */ /* 0x000fe20000000000 */
[----:B-1----:R-:W-:Y:S01]  /*98d0*/  FMUL.FTZ R15, R168, UR7 ;  /* 0x00000007a80f7c20 */ /* 0x002fe20008410000 */
[----:B------:R-:W-:Y:S01]  /*98e0*/  FMUL.FTZ R20, R169, UR7 ;  /* 0x00000007a9147c20 */ /* 0x000fe20008410000 */
[----:B------:R-:W-:Y:S01]  /*98f0*/  FMUL.FTZ R169, R172, UR7 ;  /* 0x00000007aca97c20 */ /* 0x000fe20008410000 */
[----:B------:R-:W-:Y:S01]  /*9900*/  FMUL.FTZ R168, R170, UR7 ;  /* 0x00000007aaa87c20 */ /* 0x000fe20008410000 */
[----:B------:R-:W-:Y:S01]  /*9910*/  FMUL.FTZ R170, R173, UR7 ;  /* 0x00000007adaa7c20 */ /* 0x000fe20008410000 */
[----:B------:R-:W-:Y:S01]  /*9920*/  FMUL.FTZ R160, R160, UR7 ;  /* 0x00000007a0a07c20 */ /* 0x000fe20008410000 */
        /* <DEDUP_REMOVED lines=14> */
[----:B--2---:R-:W-:Y:S01]  /*9a10*/  ULEA UR6, UR10, UR6, 0x18 ;  /* 0x000000060a067291 */ /* 0x004fe2000f8ec03f */
[----:B------:R-:W-:Y:S01]  /*9a20*/  FMUL.FTZ R149, R149, UR7 ;  /* 0x0000000795957c20 */ /* 0x000fe20008410000 */
[----:B------:R-:W2:Y:S01]  /*9a30*/  MUFU.TANH R169, R169 ;  /* 0x000000a900a97308 */ /* 0x000ea20000002400 */
[----:B-1----:R-:W-:Y:S01]  /*9a40*/  FMNMX.FTZ R173, R15, R12, !PT ;  /* 0x0000000c0fad7209 */ /* 0x002fe20007810000 */
[----:B------:R-:W-:Y:S01]  /*9a50*/  FMUL.FTZ R136, R136, UR7 ;  /* 0x0000000788887c20 */ /* 0x000fe20008410000 */
[----:B------:R-:W-:Y:S01]  /*9a60*/  FMUL.FTZ R137, R137, UR7 ;  /* 0x0000000789897c20 */ /* 0x000fe20008410000 */
[----:B0-----:R-:W-:-:S02]  /*9a70*/  IMAD.U32 R0, RZ, RZ, UR6 ;  /* 0x00000006ff007e24 */ /* 0x001fc4000f8e00ff */
[----:B------:R-:W-:Y:S01]  /*9a80*/  FMUL.FTZ R140, R140, UR7 ;  /* 0x000000078c8c7c20 */ /* 0x000fe20008410000 */
[----:B------:R-:W-:Y:S01]  /*9a90*/  FMUL.FTZ R172, R175, UR7 ;  /* 0x00000007afac7c20 */ /* 0x000fe20008410000 */
[----:B------:R-:W-:Y:S01]  /*9aa0*/  FMUL.FTZ R141, R141, UR7 ;  /* 0x000000078d8d7c20 */ /* 0x000fe20008410000 */
[----:B------:R-:W0:Y:S01]  /*9ab0*/  MUFU.TANH R170, R170 ;  /* 0x000000aa00aa7308 */ /* 0x000e220000002400 */
[----:B------:R-:W-:Y:S01]  /*9ac0*/  R2UR UR6, R0 ;  /* 0x00000000000672ca */ /* 0x000fe200000e0000 */
[----:B------:R-:W-:Y:S01]  /*9ad0*/  FMUL.FTZ R128, R128, UR7 ;  /* 0x0000000780807c20 */ /* 0x000fe20008410000 */
[----:B---3--:R-:W-:Y:S01]  /*9ae0*/  FMNMX.FTZ R174, R20, R173, !PT ;  /* 0x000000ad14ae7209 */ /* 0x008fe20007810000 */
        /* <DEDUP_REMOVED lines=10> */
[----:B------:R-:W-:Y:S01]  /*9b90*/  UIADD3 UR6, UR6, 0x400, URZ ;  /* 0x0000040006067890 */ /* 0x000fe2000fffe03f */
[----:B------:R-:W-:Y:S01]  /*9ba0*/  FMUL.FTZ R113, R113, UR7 ;  /* 0x0000000771717c20 */ /* 0x000fe20008410000 */
[----:B------:R-:W2:Y:S01]  /*9bb0*/  MUFU.TANH R161, R161 ;  /* 0x000000a100a17308 */ /* 0x000ea20000002400 */
[----:B0-----:R-:W-:Y:S01]  /*9bc0*/  FMNMX.FTZ R173, R170, R173, !PT ;  /* 0x000000adaaad7209 */ /* 0x001fe20007810000 */
[----:B------:R-:W-:Y:S01]  /*9bd0*/  USHF.R.U32.HI UR6, URZ, 0x4, UR6 ;  /* 0x000000043f067899 */ /* 0x000fe20008011606 */
[----:B------:R-:W-:Y:S01]  /*9be0*/  FMUL.FTZ R116, R116, UR7 ;  /* 0x0000000774747c20 */ /* 0x000fe20008410000 */
[----:B------:R-:W-:Y:S01]  /*9bf0*/  FMUL.FTZ R117, R117, UR7 ;  /* 0x0000000775757c20 */ /* 0x000fe20008410000 */
[----:B------:R-:W-:Y:S01]  /*9c00*/  FMUL.FTZ R105, R105, UR7 ;  /* 0x0000000769697c20 */ /* 0x000fe20008410000 */
[----:B------:R-:W-:Y:S01]  /*9c10*/  ULOP3.LUT UR6, UR6, 0x3fff, URZ, 0xc0, !UPT ;  /* 0x00003fff06067892 */ /* 0x000fe2000f8ec03f */
[----:B------:R-:W-:Y:S01]  /*9c20*/  FMUL.FTZ R109, R109, UR7 ;  /* 0x000000076d6d7c20 */ /* 0x000fe20008410000 */
[----:B------:R-:W0:Y:S01]  /*9c30*/  MUFU.TANH R164, R164 ;  /* 0x000000a400a47308 */ /* 0x000e220000002400 */
[----:B-1----:R-:W-:Y:S01]  /*9c40*/  FMNMX.FTZ R174, R160, R173, !PT ;  /* 0x000000ada0ae7209 */ /* 0x002fe20007810000 */
[----:B------:R-:W-:Y:S01]  /*9c50*/  ULOP3.LUT UR6, UR6, 0x5800000, URZ, 0xfc, !UPT ;  /* 0x0580000006067892 */ /* 0x000fe2000f8efc3f */
[----:B------:R-:W-:Y:S01]  /*9c60*/  FMUL.FTZ R97, R97, UR7 ;  /* 0x0000000761617c20 */ /* 0x000fe20008410000 */
[----:B------:R-:W-:Y:S01]  /*9c70*/  FMUL.FTZ R101, R101, UR7 ;  /* 0x0000000765657c20 */ /* 0x000fe20008410000 */
[----:B------:R-:W-:Y:S01]  /*9c80*/  FMUL.FTZ R93, R93, UR7 ;  /* 0x000000075d5d7c20 */ /* 0x000fe20008410000 */
[----:B------:R-:W-:Y:S01]  /*9c90*/  UIMAD UR6, UR60, 0xb00, UR6 ;  /* 0x00000b003c0678a4 */ /* 0x000fe2000f8e0206 */
[----:B------:R-:W-:Y:S01]  /*9ca0*/  FMUL.FTZ R162, R162, UR7 ;  /* 0x00000007a2a27c20 */ /* 0x000fe20008410000 */
[----:B------:R-:W1:Y:S01]  /*9cb0*/  MUFU.TANH R165, R165 ;  /* 0x000000a500a57308 */ /* 0x000e620000002400 */
[----:B--2---:R-:W-:Y:S01]  /*9cc0*/  FMNMX.FTZ R173, R161, R174, !PT ;  /* 0x000000aea1ad7209 */ /* 0x004fe20007810000 */
[----:B------:R-:W-:Y:S01]  /*9cd0*/  FMUL.FTZ R163, R163, UR7 ;  /* 0x00000007a3a37c20 */ /* 0x000fe20008410000 */
[----:B------:R-:W-:Y:S01]  /*9ce0*/  FMUL.FTZ R166, R166, UR7 ;  /* 0x00000007a6a67c20 */ /* 0x000fe20008410000 */
[----:B------:R-:W-:Y:S01]  /*9cf0*/  FMUL.FTZ R167, R167, UR7 ;  /* 0x00000007a7a77c20 */ /* 0x000fe20008410000 */
[----:B------:R-:W-:Y:S01]  /*9d00*/  UMOV UR10, UR6 ;  /* 0x00000006000a7c82 */ /* 0x000fe20008000000 */
[----:B------:R-:W-:Y:S01]  /*9d10*/  FMUL.FTZ R154, R154, UR7 ;  /* 0x000000079a9a7c20 */ /* 0x000fe20008410000 */
[----:B------:R-:W-:Y:S01]  /*9d20*/  HGMMA.64x128x16.F32.BF16 R24, R176, gdesc[UR8].tnspB, R24, gsb0 ;  /* 0x41e00008b0187df0 */ /* 0x000fe20008001818 */
[----:B------:R-:W-:Y:S01]  /*9d30*/  UIADD3 UR10, UR6, 0x80, URZ ;  /* 0x00000080060a7890 */ /* 0x000fe2000fffe03f */
[----:B------:R-:W2:Y:S01]  /*9d40*/  MUFU.TANH R152, R152 ;  /* 0x0000009800987308 */ /* 0x000ea20000002400 */
[----:B------:R-:W-:Y:S01]  /*9d50*/  UMOV UR11, 0x40000040 ;  /* 0x40000040000b7882 */ /* 0x000fe20000000000 */
[----:B0-----:R-:W-:Y:S01]  /*9d60*/  FMNMX.FTZ R174, R164, R173, !PT ;  /* 0x000000ada4ae7209 */ /* 0x001fe20007810000 */
[----:B------:R-:W-:Y:S01]  /*9d70*/  FMUL.FTZ R155, R155, UR7 ;  /* 0x000000079b9b7c20 */ /* 0x000fe20008410000 */
[----:B------:R-:W-:Y:S01]  /*9d80*/  FMUL.FTZ R158, R158, UR7 ;  /* 0x000000079e9e7c20 */ /* 0x000fe20008410000 */
[----:B------:R-:W-:Y:S01]  /*9d90*/  FMUL.FTZ R159, R159, UR7 ;  /* 0x000000079f9f7c20 */ /* 0x000fe20008410000 */
[----:B------:R-:W-:Y:S01]  /*9da0*/  FMUL.FTZ R146, R146, UR7 ;  /* 0x0000000792927c20 */ /* 0x000fe20008410000 */
[----:B------:R-:W-:Y:S01]  /*9db0*/  FMUL.FTZ R147, R147, UR7 ;  /* 0x0000000793937c20 */ /* 0x000fe20008410000 */
[----:B------:R-:W0:Y:S01]  /*9dc0*/  MUFU.TANH R153, R153 ;  /* 0x0000009900997308 */ /* 0x000e220000002400 */
        /* <DEDUP_REMOVED lines=16> */
[----:B0-----:R-:W-:Y:S01]  /*9ed0*/  FMNMX.FTZ R173, R153, R174, !PT ;  /* 0x000000ae99ad7209 */ /* 0x001fe20007810000 */
[----:B------:R-:W-:Y:S01]  /*9ee0*/  FMUL.FTZ R126, R126, UR7 ;  /* 0x000000077e7e7c20 */ /* 0x000fe20008410000 */
        /* <DEDUP_REMOVED lines=12> */
[----:B------:R-:W1:Y:S01]  /*9fb0*/  S2R R230, SR_TID.X ;  /* 0x0000000000e67919 */ /* 0x000e620000002100 */
[----:B------:R-:W3:Y:S01]  /*9fc0*/  MUFU.TANH R145, R145 ;  /* 0x0000009100917308 */ /* 0x000ee20000002400 */
[----:B--2---:R-:W-:-:S02]  /*9fd0*/  FMNMX.FTZ R173, R157, R174, !PT ;  /* 0x000000ae9dad7209 */ /* 0x004fc40007810000 */
[C---:B------:R-:W-:Y:S01]  /*9fe0*/  ISETP.GT.AND P2, PT, R14.reuse, RZ, PT ;  /* 0x000000ff0e00720c */ /* 0x040fe20003f44270 */
[----:B------:R-:W-:-:S04]  /*9ff0*/  VIADD R14, R14, 0xffffffff ;  /* 0xffffffff0e0e7836 */ /* 0x000fc80000000000 */
[----:B------:R-:W2:Y:S01]  /*a000*/  MUFU.TANH R148, R148 ;  /* 0x0000009400947308 */ /* 0x000ea20000002400 */
[----:B0-----:R-:W-:Y:S01]  /*a010*/  FMNMX.FTZ R174, R144, R173, !PT ;  /* 0x000000ad90ae7209 */ /* 0x001fe20007810000 */
[----:B------:R-:W-:-:S06]  /*a020*/  FMUL.FTZ R173, R118, UR7 ;  /* 0x0000000776ad7c20 */ /* 0x000fcc0008410000 */
[----:B------:R-:W0:Y:S01]  /*a030*/  MUFU.TANH R149, R149 ;  /* 0x0000009500957308 */ /* 0x000e220000002400 */
[----:B---3--:R-:W-:-:S07]  /*a040*/  FMNMX.FTZ R175, R145, R174, !PT ;  /* 0x000000ae91af7209 */ /* 0x008fce0007810000 */
[----:B------:R-:W3:Y:S01]  /*a050*/  MUFU.TANH R136, R136 ;  /* 0x0000008800887308 */ /* 0x000ee20000002400 */
[----:B--2---:R-:W-:Y:S01]  /*a060*/  FMNMX.FTZ R118, R148, R175, !PT ;  /* 0x000000af94767209 */ /* 0x004fe20007810000 */
[----:B------:R-:W-:Y:S01]  /*a070*/  FMUL.FTZ R175, R104, UR7 ;  /* 0x0000000768af7c20 */ /* 0x000fe20008410000 */
[----:B-1----:R-:W-:-:S05]  /*a080*/  SHF.R.U32.HI R230, RZ, 0x7, R230 ;  /* 0x00000007ffe67819 */ /* 0x002fca00000116e6 */
[----:B------:R-:W1:Y:S08]  /*a090*/  MUFU.TANH R137, R137 ;  /* 0x0000008900897308 */ /* 0x000e700000002400 */
[----:B------:R-:W2:Y:S08]  /*a0a0*/  MUFU.TANH R140, R140 ;  /* 0x0000008c008c7308 */ /* 0x000eb00000002400 */
[----:B------:R-:W4:Y:S08]  /*a0b0*/  MUFU.TANH R141, R141 ;  /* 0x0000008d008d7308 */ /* 0x000f300000002400 */
        /* <DEDUP_REMOVED lines=8> */
[----:B0-----:R-:W-:-:S04]  /*a140*/  FMNMX.FTZ R177, R149, R118, !PT ;  /* 0x0000007695b17209 */ /* 0x001fc80007810000 */
[----:B------:R-:W0:Y:S01]  /*a150*/  MUFU.TANH R124, R124 ;  /* 0x0000007c007c7308 */ /* 0x000e220000002400 */
[----:B---3--:R-:W-:Y:S01]  /*a160*/  FMNMX.FTZ R104, R136, R177, !PT ;  /* 0x000000b188687209 */ /* 0x008fe20007810000 */
[----:B------:R-:W-:Y:S01]  /*a170*/  HGMMA.64x128x16.F32.BF16 R24, R180, gdesc[UR8].tnspB, R24, gsb0 ;  /* 0x41e00008b4187df0 */ /* 0x000fe20008001818 */
[----:B------:R-:W-:Y:S01]  /*a180*/  UIADD3 UR10, UR6, 0x100, URZ ;  /* 0x00000100060a7890 */ /* 0x000fe2000fffe03f */
[----:B------:R-:W-:Y:S01]  /*a190*/  UMOV UR11, 0x40000040 ;  /* 0x40000040000b7882 */ /* 0x000fe20000000000 */
[----:B-1----:R-:W-:-:S03]  /*a1a0*/  FMNMX.FTZ R177, R137, R104, !PT ;  /* 0x0000006889b17209 */ /* 0x002fc60007810000 */
[----:B------:R-:W1:Y:S01]  /*a1b0*/  MUFU.TANH R125, R125 ;  /* 0x0000007d007d7308 */ /* 0x000e620000002400 */
[----:B--2---:R-:W-:Y:S01]  /*a1c0*/  FMNMX.FTZ R104, R140, R177, !PT ;  /* 0x000000b18c687209 */ /* 0x004fe20007810000 */
[----:B------:R-:W-:-:S03]  /*a1d0*/  FMUL.FTZ R177, R108, UR7 ;  /* 0x000000076cb17c20 */ /* 0x000fc60008410000 */
[----:B----4-:R-:W-:-:S03]  /*a1e0*/  FMNMX.FTZ R179, R141, R104, !PT ;  /* 0x000000688db37209 */ /* 0x010fc60007810000 */
[----:B------:R-:W2:Y:S01]  /*a1f0*/  MUFU.TANH R112, R112 ;  /* 0x0000007000707308 */ /* 0x000ea20000002400 */
[----:B-----5:R-:W-:-:S04]  /*a200*/  FMNMX.FTZ R104, R128, R179, !PT ;  /* 0x000000b380687209 */ /* 0x020fc80007810000 */
[----:B------:R-:W-:-:S03]  /*a210*/  FMNMX.FTZ R179, R129, R104, !PT ;  /* 0x0000006881b37209 */ /* 0x000fc60007810000 */
[----:B------:R-:W3:Y:S01]  /*a220*/  MUFU.TANH R113, R113 ;  /* 0x0000007100717308 */ /* 0x000ee20000002400 */
[----:B------:R-:W-:Y:S01]  /*a230*/  FMNMX.FTZ R104, R132, R179, !PT ;  /* 0x000000b384687209 */ /* 0x000fe20007810000 */
[----:B------:R-:W-:-:S06]  /*a240*/  FMUL.FTZ R179, R96, UR7 ;  /* 0x0000000760b37c20 */ /* 0x000fcc0008410000 */
        /* <DEDUP_REMOVED lines=17> */
[----:B------:R-:W-:-:S04]  /*a360*/  FMNMX.FTZ R181, R133, R104, !PT ;  /* 0x0000006885b57209 */ /* 0x000fc80007810000 */
[----:B------:R-:W-:Y:S01]  /*a370*/  FMNMX.FTZ R96, R120, R181, !PT ;  /* 0x000000b578607209 */ /* 0x000fe20007810000 */
[----:B------:R-:W-:Y:S01]  /*a380*/  HGMMA.64x128x16.F32.BF16 R24, R184, gdesc[UR8].tnspB, R24, gsb0 ;  /* 0x41e00008b8187df0 */ /* 0x000fe20008001818 */
[----:B------:R-:W-:Y:S01]  /*a390*/  UIADD3 UR10, UR6, 0x180, URZ ;  /* 0x00000180060a7890 */ /* 0x000fe2000fffe03f */
[----:B------:R-:W-:Y:S01]  /*a3a0*/  MUFU.TANH R163, R163 ;  /* 0x000000a300a37308 */ /* 0x000fe20000002400 */
[----:B------:R-:W-:Y:S01]  /*a3b0*/  UMOV UR11, 0x40000040 ;  /* 0x40000040000b7882 */ /* 0x000fe20000000000 */
[----:B------:R-:W-:-:S04]  /*a3c0*/  FMNMX.FTZ R181, R121, R96, !PT ;  /* 0x0000006079b57209 */ /* 0x000fc80007810000 */
[----:B0-----:R-:W-:Y:S01]  /*a3d0*/  FMNMX.FTZ R96, R124, R181, !PT ;  /* 0x000000b57c607209 */ /* 0x001fe20007810000 */
[----:B------:R-:W-:Y:S01]  /*a3e0*/  FMUL.FTZ R181, R100, UR7 ;  /* 0x0000000764b57c20 */ /* 0x000fe20008410000 */
[----:B------:R-:W-:Y:S02]  /*a3f0*/  MUFU.TANH R166, R166 ;  /* 0x000000a600a67308 */ /* 0x000fe40000002400 */
[----:B-1----:R-:W-:-:S04]  /*a400*/  FMNMX.FTZ R183, R125, R96, !PT ;  /* 0x000000607db77209 */ /* 0x002fc80007810000 */
[----:B--2---:R-:W-:Y:S02]  /*a410*/  FMNMX.FTZ R96, R112, R183, !PT ;  /* 0x000000b770607209 */ /* 0x004fe40007810000 */
[----:B------:R-:W0:Y:S02]  /*a420*/  MUFU.TANH R181, R181 ;  /* 0x000000b500b57308 */ /* 0x000e240000002400 */
[----:B---3--:R-:W-:-:S04]  /*a430*/  FMNMX.FTZ R183, R113, R96, !PT ;  /* 0x0000006071b77209 */ /* 0x008fc80007810000 */
[----:B----4-:R-:W-:Y:S01]  /*a440*/  FMNMX.FTZ R96, R116, R183, !PT ;  /* 0x000000b774607209 */ /* 0x010fe20007810000 */
[----:B------:R-:W-:Y:S01]  /*a450*/  FMUL.FTZ R183, R88, UR7 ;  /* 0x0000000758b77c20 */ /* 0x000fe20008410000 */
[----:B------:R-:W-:Y:S01]  /*a460*/  MUFU.TANH R167, R167 ;  /* 0x000000a700a77308 */ /* 0x000fe20000002400 */
[----:B------:R-:W1:Y:S01]  /*a470*/  LDC R88, c[0x0][0x988] ;  /* 0x00026200ff587b82 */ /* 0x000e620000000800 */
[----:B-----5:R-:W-:-:S04]  /*a480*/  FMNMX.FTZ R96, R117, R96, !PT ;  /* 0x0000006075607209 */ /* 0x020fc80007810000 */
[----:B------:R-:W-:Y:S02]  /*a490*/  FMNMX.FTZ R96, R175, R96, !PT ;  /* 0x00000060af607209 */ /* 0x000fe40007810000 */
[----:B------:R-:W2:Y:S02]  /*a4a0*/  MUFU.TANH R183, R183 ;  /* 0x000000b700b77308 */ /* 0x000ea40000002400 */
[----:B------:R-:W-:-:S04]  /*a4b0*/  FMNMX.FTZ R96, R105, R96, !PT ;  /* 0x0000006069607209 */ /* 0x000fc80007810000 */
[----:B------:R-:W-:Y:S02]  /*a4c0*/  FMNMX.FTZ R96, R177, R96, !PT ;  /* 0x00000060b1607209 */ /* 0x000fe40007810000 */
[----:B------:R-:W-:Y:S02]  /*a4d0*/  MUFU.TANH R154, R154 ;  /* 0x0000009a009a7308 */ /* 0x000fe40000002400 */
[----:B------:R-:W-:-:S04]  /*a4e0*/  FMNMX.FTZ R96, R109, R96, !PT ;  /* 0x000000606d607209 */ /* 0x000fc80007810000 */
[----:B------:R-:W-:Y:S02]  /*a4f0*/  FMNMX.FTZ R96, R179, R96, !PT ;  /* 0x00000060b3607209 */ /* 0x000fe40007810000 */
[----:B------:R-:W-:Y:S02]  /*a500*/  MUFU.TANH R155, R155 ;  /* 0x0000009b009b7308 */ /* 0x000fe40000002400 */
[----:B------:R-:W-:-:S04]  /*a510*/  FMNMX.FTZ R96, R97, R96, !PT ;  /* 0x0000006061607209 */ /* 0x000fc80007810000 */
[----:B0-----:R-:W-:Y:S02]  /*a520*/  FMNMX.FTZ R96, R181, R96, !PT ;  /* 0x00000060b5607209 */ /* 0x001fe40007810000 */
[----:B------:R-:W-:Y:S02]  /*a530*/  MUFU.TANH R158, R158 ;  /* 0x0000009e009e7308 */ /* 0x000fe40000002400 */
[----:B------:R-:W-:-:S04]  /*a540*/  FMNMX.FTZ R96, R101, R96, !PT ;  /* 0x0000006065607209 */ /* 0x000fc80007810000 */
[----:B--2---:R-:W-:Y:S02]  /*a550*/  FMNMX.FTZ R96, R183, R96, !PT ;  /* 0x00000060b7607209 */ /* 0x004fe40007810000 */
        /* <DEDUP_REMOVED lines=18> */
[----:B------:R-:W0:Y:S08]  /*a680*/  MUFU.TANH R185, R185 ;  /* 0x000000b900b97308 */ /* 0x000e300000002400 */
[----:B------:R-:W2:Y:S08]  /*a690*/  MUFU.TANH R187, R187 ;  /* 0x000000bb00bb7308 */ /* 0x000eb00000002400 */
[----:B------:R-:W-:Y:S01]  /*a6a0*/  MUFU.TANH R134, R134 ;  /* 0x0000008600867308 */ /* 0x000fe20000002400 */
[----:B0-----:R-:W-:-:S07]  /*a6b0*/  FMNMX.FTZ R96, R185, R96, !PT ;  /* 0x00000060b9607209 */ /* 0x001fce0007810000 */
[----:B------:R-:W-:Y:S01]  /*a6c0*/  MUFU.TANH R135, R135 ;  /* 0x0000008700877308 */ /* 0x000fe20000002400 */
[----:B--2---:R-:W-:-:S04]  /*a6d0*/  FMNMX.FTZ R96, R187, R96, !PT ;  /* 0x00000060bb607209 */ /* 0x004fc80007810000 */
[----:B------:R-:W-:-:S03]  /*a6e0*/  FMNMX.FTZ R96, R93, R96, !PT ;  /* 0x000000605d607209 */ /* 0x000fc60007810000 */
[----:B------:R-:W-:Y:S02]  /*a6f0*/  MUFU.TANH R122, R122 ;  /* 0x0000007a007a7308 */ /* 0x000fe40000002400 */
[----:B------:R-:W0:Y:S06]  /*a700*/  SHFL.BFLY PT, R89, R96, 0x2, 0x1f ;  /* 0x0c401f0060597f89 */ /* 0x000e2c00000e0000 */
[----:B------:R-:W-:Y:S08]  /*a710*/  MUFU.TANH R123, R123 ;  /* 0x0000007b007b7308 */ /* 0x000ff00000002400 */
[----:B------:R-:W-:Y:S08]  /*a720*/  MUFU.TANH R126, R126 ;  /* 0x0000007e007e7308 */ /* 0x000ff00000002400 */
[----:B------:R-:W-:Y:S01]  /*a730*/  MUFU.TANH R127, R127 ;  /* 0x0000007f007f7308 */ /* 0x000fe20000002400 */
[----:B0-----:R-:W-:-:S05]  /*a740*/  FMNMX.FTZ R89, R96, R89, !PT ;  /* 0x0000005960597209 */ /* 0x001fca0007810000 */
[----:B------:R-:W0:Y:S02]  /*a750*/  SHFL.BFLY PT, R92, R89, 0x1, 0x1f ;  /* 0x0c201f00595c7f89 */ /* 0x000e2400000e0000 */
[----:B------:R-:W-:Y:S08]  /*a760*/  MUFU.TANH R114, R114 ;  /* 0x0000007200727308 */ /* 0x000ff00000002400 */
[----:B------:R-:W-:Y:S08]  /*a770*/  MUFU.TANH R115, R115 ;  /* 0x0000007300737308 */ /* 0x000ff00000002400 */
[----:B------:R-:W-:Y:S01]  /*a780*/  MUFU.TANH R173, R173 ;  /* 0x000000ad00ad7308 */ /* 0x000fe20000002400 */
[----:B0-----:R-:W-:-:S07]  /*a790*/  FMNMX.FTZ R89, R89, R92, !PT ;  /* 0x0000005c59597209 */ /* 0x001fce0007810000 */
[----:B------:R-:W-:Y:S01]  /*a7a0*/  MUFU.TANH R119, R119 ;  /* 0x0000007700777308 */ /* 0x000fe20000002400 */
[----:B------:R-:W-:-:S04]  /*a7b0*/  FADD.FTZ R231, -R89, R12 ;  /* 0x0000000c59e77221 */ /* 0x000fc80000010100 */
[-C--:B-1----:R-:W-:Y:S01]  /*a7c0*/  FMUL.FTZ R12, R231, R88.reuse ;  /* 0x00000058e70c7220 */ /* 0x082fe20000410000 */
[-C--:B------:R-:W-:Y:S02]  /*a7d0*/  FMUL.FTZ R231, R89, R88.reuse ;  /* 0x0000005859e77220 */ /* 0x080fe40000410000 */
[----:B------:R-:W-:Y:S02]  /*a7e0*/  MUFU.TANH R107, R107 ;  /* 0x0000006b006b7308 */ /* 0x000fe40000002400 */
[-CC-:B------:R-:W-:Y:S01]  /*a7f0*/  FFMA.FTZ R176, R20, R88.reuse, -R231.reuse ;  /* 0x0000005814b07223 */ /* 0x180fe200000108e7 */
[----:B------:R-:W-:Y:S01]  /*a800*/  FMNMX.FTZ R20, R168, R13, !PT ;  /* 0x0000000da8147209 */ /* 0x000fe20007810000 */
[-CC-:B------:R-:W-:Y:S01]  /*a810*/  FFMA.FTZ R178, R169, R88.reuse, -R231.reuse ;  /* 0x00000058a9b27223 */ /* 0x180fe200000108e7 */
[-CC-:B------:R-:W-:Y:S01]  /*a820*/  FFMA.FTZ R15, R15, R88.reuse, -R231.reuse ;  /* 0x000000580f0f7223 */ /* 0x180fe200000108e7 */
[--C-:B------:R-:W-:Y:S01]  /*a830*/  FFMA.FTZ R169, R170, R88, -R231.reuse ;  /* 0x00000058aaa97223 */ /* 0x100fe200000108e7 */
[----:B------:R-:W-:Y:S01]  /*a840*/  FMNMX.FTZ R20, R21, R20, !PT ;  /* 0x0000001415147209 */ /* 0x000fe20007810000 */
[----:B------:R-:W-:Y:S01]  /*a850*/  MUFU.TANH R111, R111 ;  /* 0x0000006f006f7308 */ /* 0x000fe20000002400 */
[-CC-:B------:R-:W-:Y:S01]  /*a860*/  FFMA.FTZ R180, R160, R88.reuse, -R231.reuse ;  /* 0x00000058a0b47223 */ /* 0x180fe200000108e7 */
[-CC-:B------:R-:W-:Y:S01]  /*a870*/  FFMA.FTZ R182, R164, R88.reuse, -R231.reuse ;  /* 0x00000058a4b67223 */ /* 0x180fe200000108e7 */
[-CC-:B------:R-:W-:Y:S01]  /*a880*/  FFMA.FTZ R184, R152, R88.reuse, -R231.reuse ;  /* 0x0000005898b87223 */ /* 0x180fe200000108e7 */
[-CC-:B------:R-:W-:Y:S01]  /*a890*/  FFMA.FTZ R186, R156, R88.reuse, -R231.reuse ;  /* 0x000000589cba7223 */ /* 0x180fe200000108e7 */
[-CC-:B------:R-:W-:Y:S01]  /*a8a0*/  FFMA.FTZ R145, R145, R88.reuse, -R231.reuse ;  /* 0x0000005891917223 */ /* 0x180fe200000108e7 */
[-CC-:B------:R-:W-:Y:S01]  /*a8b0*/  FFMA.FTZ R149, R149, R88.reuse, -R231.reuse ;  /* 0x0000005895957223 */ /* 0x180fe200000108e7 */
[-CC-:B------:R-:W-:Y:S01]  /*a8c0*/  FFMA.FTZ R137, R137, R88.reuse, -R231.reuse ;  /* 0x0000005889897223 */ /* 0x180fe200000108e7 */
        /* <DEDUP_REMOVED lines=11> */
[----:B------:R-:W-:-:S05]  /*a980*/  FFMA.FTZ R187, R187, R88, -R231 ;  /* 0x00000058bbbb7223 */ /* 0x000fca00000108e7 */
[----:B------:R-:W-:Y:S01]  /*a990*/  MUFU.TANH R91, R91 ;  /* 0x0000005b005b7308 */ /* 0x000fe20000002400 */
[----:B------:R-:W-:Y:S02]  /*a9a0*/  WARPGROUP.DEPBAR.LE gsb0, 0x0 ;  /* 0x00008000000079c5 */ /* 0x000fe40000010000 */
[----:B------:R-:W-:Y:S01]  /*a9b0*/  WARPGROUP.ARRIVE ;  /* 0x00000000000079c5 */ /* 0x000fe20000000000 */
[----:B------:R-:W-:Y:S01]  /*a9c0*/  FMUL.FTZ R189, R106, UR7 ;  /* 0x000000076abd7c20 */ /* 0x000fe20008410000 */
[----:B------:R-:W-:-:S03]  /*a9d0*/  FMUL.FTZ R191, R110, UR7 ;  /* 0x000000076ebf7c20 */ /* 0x000fc60008410000 */
[----:B------:R-:W-:Y:S01]  /*a9e0*/  MUFU.TANH R95, R95 ;  /* 0x0000005f005f7308 */ /* 0x000fe20000002400 */
[-CC-:B------:R-:W-:Y:S01]  /*a9f0*/  FFMA.FTZ R188, R144, R88.reuse, -R231.reuse ;  /* 0x0000005890bc7223 */ /* 0x180fe200000108e7 */
[----:B------:R-:W-:Y:S01]  /*aa00*/  FFMA.FTZ R190, R148, R88, -R231 ;  /* 0x0000005894be7223 */ /* 0x000fe200000108e7 */
[----:B------:R-:W-:Y:S01]  /*aa10*/  HGMMA.64x128x16.F32.BF16 R24, R192, gdesc[UR8].tnspB, R24, gsb0 ;  /* 0x41e00008c0187df0 */ /* 0x000fe20008001818 */
[----:B------:R-:W-:Y:S01]  /*aa20*/  UIADD3 UR10, UR6, 0x280, URZ ;  /* 0x00000280060a7890 */ /* 0x000fe2000fffe03f */
[----:B------:R-:W-:-:S03]  /*aa30*/  UMOV UR11, 0x40000040 ;  /* 0x40000040000b7882 */ /* 0x000fc60000000000 */
[----:B------:R-:W-:Y:S08]  /*aa40*/  MUFU.TANH R189, R189 ;  /* 0x000000bd00bd7308 */ /* 0x000ff00000002400 */
[----:B------:R-:W-:Y:S08]  /*aa50*/  MUFU.TANH R191, R191 ;  /* 0x000000bf00bf7308 */ /* 0x000ff00000002400 */
[----:B------:R-:W-:Y:S08]  /*aa60*/  MUFU.EX2 R12, R12 ;  /* 0x0000000c000c7308 */ /* 0x000ff00000000800 */
[----:B------:R-:W0:Y:S08]  /*aa70*/  MUFU.EX2 R15, R15 ;  /* 0x0000000f000f7308 */ /* 0x000e300000000800 */
[----:B------:R-:W1:Y:S08]  /*aa80*/  MUFU.EX2 R176, R176 ;  /* 0x000000b000b07308 */ /* 0x000e700000000800 */
[----:B------:R-:W-:Y:S01]  /*aa90*/  MUFU.EX2 R178, R178 ;  /* 0x000000b200b27308 */ /* 0x000fe20000000800 */
[----:B0-----:R-:W-:-:S07]  /*aaa0*/  FFMA.FTZ R11, R12, R11, R15 ;  /* 0x0000000b0c0b7223 */ /* 0x001fce000001000f */
[----:B------:R-:W-:Y:S01]  /*aab0*/  MUFU.EX2 R169, R169 ;  /* 0x000000a900a97308 */ /* 0x000fe20000000800 */
[C---:B-1----:R-:W-:Y:S01]  /*aac0*/  FADD.FTZ R11, R176.reuse, R11 ;  /* 0x0000000bb00b7221 */ /* 0x042fe20000010000 */
[----:B------:R-:W-:-:S06]  /*aad0*/  F2FP.BF16.F32.PACK_AB R176, R176, R15 ;  /* 0x0000000fb0b0723e */ /* 0x000fcc00000010ff */
        /* <DEDUP_REMOVED lines=13> */
[----:B------:R-:W-:Y:S01]  /*abb0*/  FMUL.FTZ R193, R98, UR7 ;  /* 0x0000000762c17c20 */ /* 0x000fe20008410000 */
[----:B------:R-:W-:Y:S01]  /*abc0*/  FMUL.FTZ R195, R102, UR7 ;  /* 0x0000000766c37c20 */ /* 0x000fe20008410000 */
[-CC-:B------:R-:W-:Y:S01]  /*abd0*/  FFMA.FTZ R192, R136, R88.reuse, -R231.reuse ;  /* 0x0000005888c07223 */ /* 0x180fe200000108e7 */
[----:B------:R-:W-:Y:S01]  /*abe0*/  FFMA.FTZ R194, R140, R88, -R231 ;  /* 0x000000588cc27223 */ /* 0x000fe200000108e7 */
[----:B------:R-:W-:Y:S01]  /*abf0*/  MUFU.EX2 R125, R125 ;  /* 0x0000007d007d7308 */ /* 0x000fe20000000800 */
[----:B------:R-:W-:Y:S01]  /*ac00*/  HGMMA.64x128x16.F32.BF16 R24, R196, gdesc[UR8].tnspB, R24, gsb0 ;  /* 0x41e00008c4187df0 */ /* 0x000fe20008001818 */
[----:B------:R-:W-:Y:S01]  /*ac10*/  UIADD3 UR10, UR6, 0x300, URZ ;  /* 0x00000300060a7890 */ /* 0x000fe2000fffe03f */
[----:B------:R-:W-:-:S05]  /*ac20*/  UMOV UR11, 0x40000040 ;  /* 0x40000040000b7882 */ /* 0x000fca0000000000 */
[----:B------:R-:W0:Y:S08]  /*ac30*/  MUFU.TANH R193, R193 ;  /* 0x000000c100c17308 */ /* 0x000e300000002400 */
[----:B------:R-:W1:Y:S08]  /*ac40*/  MUFU.TANH R195, R195 ;  /* 0x000000c300c37308 */ /* 0x000e700000002400 */
        /* <DEDUP_REMOVED lines=11> */
[-CC-:B------:R-:W-:Y:S01]  /*ad00*/  FFMA.FTZ R90, R157, R88.reuse, -R231.reuse ;  /* 0x000000589d5a7223 */ /* 0x180fe200000108e7 */
[----:B------:R-:W-:Y:S01]  /*ad10*/  FMUL.FTZ R199, R94, UR7 ;  /* 0x000000075ec77c20 */ /* 0x000fe20008410000 */
[-CC-:B------:R-:W-:Y:S01]  /*ad20*/  FFMA.FTZ R196, R128, R88.reuse, -R231.reuse ;  /* 0x0000005880c47223 */ /* 0x180fe200000108e7 */
[----:B------:R-:W-:Y:S01]  /*ad30*/  FFMA.FTZ R198, R132, R88, -R231 ;  /* 0x0000005884c67223 */ /* 0x000fe200000108e7 */
[----:B------:R-:W-:Y:S01]  /*ad40*/  HGMMA.64x128x16.F32.BF16 R24, R200, gdesc[UR8].tnspB, R24, gsb0 ;  /* 0x41e00008c8187df0 */ /* 0x000fe20008001818 */
[----:B------:R-:W-:Y:S01]  /*ad50*/  UIADD3 UR10, UR6, 0x380, URZ ;  /* 0x00000380060a7890 */ /* 0x000fe2000fffe03f */
[----:B------:R-:W2:Y:S01]  /*ad60*/  MUFU.TANH R197, R197 ;  /* 0x000000c500c57308 */ /* 0x000ea20000002400 */
[----:B------:R-:W-:-:S07]  /*ad70*/  UMOV UR11, 0x40000040 ;  /* 0x40000040000b7882 */ /* 0x000fce0000000000 */
[----:B------:R-:W3:Y:S08]  /*ad80*/  MUFU.TANH R199, R199 ;  /* 0x000000c700c77308 */ /* 0x000ef00000002400 */
[----:B------:R-:W-:Y:S08]  /*ad90*/  MUFU.EX2 R196, R196 ;  /* 0x000000c400c47308 */ /* 0x000ff00000000800 */
[----:B------:R-:W-:Y:S01]  /*ada0*/  MUFU.EX2 R198, R198 ;  /* 0x000000c600c67308 */ /* 0x000fe20000000800 */
[----:B------:R-:W-:-:S02]  /*adb0*/  WARPGROUP.DEPBAR.LE gsb0, 0x0 ;  /* 0x00008000000079c5 */ /* 0x000fc40000010000 */
[----:B------:R-:W-:Y:S01]  /*adc0*/  WARPGROUP.ARRIVE ;  /* 0x00000000000079c5 */ /* 0x000fe20000000000 */
[-CC-:B------:R-:W-:Y:S01]  /*add0*/  FFMA.FTZ R201, R161, R88.reuse, -R231.reuse ;  /* 0x00000058a1c97223 */ /* 0x180fe200000108e7 */
[-CC-:B------:R-:W-:Y:S01]  /*ade0*/  FFMA.FTZ R161, R165, R88.reuse, -R231.reuse ;  /* 0x00000058a5a17223 */ /* 0x180fe200000108e7 */
[--C-:B------:R-:W-:Y:S01]  /*adf0*/  FFMA.FTZ R165, R153, R88, -R231.reuse ;  /* 0x0000005899a57223 */ /* 0x100fe200000108e7 */
[----:B------:R-:W-:Y:S01]  /*ae00*/  FMNMX.FTZ R153, R171, R20, !PT ;  /* 0x00000014ab997209 */ /* 0x000fe20007810000 */
[-CC-:B------:R-:W-:Y:S01]  /*ae10*/  FFMA.FTZ R200, R120, R88.reuse, -R231.reuse ;  /* 0x0000005878c87223 */ /* 0x180fe200000108e7 */
[----:B------:R-:W-:Y:S01]  /*ae20*/  HGMMA.64x128x16.F32.BF16 R24, R204, gdesc[UR8].tnspB, R24, gsb0 ;  /* 0x41e00008cc187df0 */ /* 0x000fe20008001818 */
[----:B------:R-:W-:Y:S01]  /*ae30*/  UIADD3 UR10, UR6, 0x400, URZ ;  /* 0x00000400060a7890 */ /* 0x000fe2000fffe03f */
[----:B------:R-:W-:Y:S01]  /*ae40*/  FMNMX.FTZ R157, R172, R153, !PT ;  /* 0x00000099ac9d7209 */ /* 0x000fe20007810000 */
[----:B------:R-:W-:Y:S01]  /*ae50*/  UMOV UR11, 0x40000040 ;  /* 0x40000040000b7882 */ /* 0x000fe20000000000 */
[----:B------:R4:W-:Y:S01]  /*ae60*/  MUFU.EX2 R153, R90 ;  /* 0x0000005a00997308 */ /* 0x0009e20000000800 */
[----:B------:R-:W-:Y:S01]  /*ae70*/  FFMA.FTZ R202, R124, R88, -R231 ;  /* 0x000000587cca7223 */ /* 0x000fe200000108e7 */
[----:B------:R-:W-:Y:S01]  /*ae80*/  FMNMX.FTZ R20, R162, R157, !PT ;  /* 0x0000009da2147209 */ /* 0x000fe20007810000 */
[----:B------:R-:W-:Y:S01]  /*ae90*/  @!P1 IMAD R120, R2, 0x8, R0 ;  /* 0x0000000802789824 */ /* 0x000fe200078e0200 */
[----:B------:R-:W-:-:S02]  /*aea0*/  IADD3 R124, -R230, 0xb, RZ ;  /* 0x0000000be67c7810 */ /* 0x000fc40007ffe1ff */
[----:B------:R-:W-:Y:S01]  /*aeb0*/  FMNMX.FTZ R157, R163, R20, !PT ;  /* 0x00000014a39d7209 */ /* 0x000fe20007810000 */
[----:B------:R-:W-:Y:S01]  /*aec0*/  @!P1 VIADD R120, R120, 0x34840 ;  /* 0x0003484078789836 */ /* 0x000fe20000000000 */
[----:B------:R-:W-:Y:S02]  /*aed0*/  MUFU.EX2 R201, R201 ;  /* 0x000000c900c97308 */ /* 0x000fe40000000800 */
[----:B------:R-:W-:Y:S02]  /*aee0*/  FMNMX.FTZ R20, R166, R157, !PT ;  /* 0x0000009da6147209 */ /* 0x000fe40007810000 */
[----:B------:R-:W-:Y:S02]  /*aef0*/  @!P1 PRMT R128, RZ, 0x654, R120 ;  /* 0x00000654ff809816 */ /* 0x000fe40000000078 */
[----:B------:R-:W-:Y:S02]  /*af00*/  FMNMX.FTZ R157, R167, R20, !PT ;  /* 0x00000014a79d7209 */ /* 0x000fe40007810000 */
        /* <DEDUP_REMOVED lines=11> */
[----:B------:R-:W-:-:S04]  /*afc0*/  FMNMX.FTZ R157, R151, R20, !PT ;  /* 0x00000014979d7209 */ /* 0x000fc80007810000 */
[----:B------:R-:W-:-:S04]  /*afd0*/  FMNMX.FTZ R20, R138, R157, !PT ;  /* 0x0000009d8a147209 */ /* 0x000fc80007810000 */
[----:B------:R-:W-:-:S04]  /*afe0*/  FMNMX.FTZ R157, R139, R20, !PT ;  /* 0x000000148b9d7209 */ /* 0x000fc80007810000 */
[----:B------:R-:W-:-:S04]  /*aff0*/  FMNMX.FTZ R20, R142, R157, !PT ;  /* 0x0000009d8e147209 */ /* 0x000fc80007810000 */
[----:B------:R-:W-:-:S04]  /*b000*/  FMNMX.FTZ R157, R143, R20, !PT ;  /* 0x000000148f9d7209 */ /* 0x000fc80007810000 */
[----:B------:R-:W-:-:S04]  /*b010*/  FMNMX.FTZ R20, R130, R157, !PT ;  /* 0x0000009d82147209 */ /* 0x000fc80007810000 */
[----:B------:R-:W-:-:S04]  /*b020*/  FMNMX.FTZ R157, R131, R20, !PT ;  /* 0x00000014839d7209 */ /* 0x000fc80007810000 */
[----:B------:R-:W-:Y:S01]  /*b030*/  FMNMX.FTZ R20, R134, R157, !PT ;  /* 0x0000009d86147209 */ /* 0x000fe20007810000 */
[----:B------:R-:W-:-:S03]  /*b040*/  FFMA.FTZ R157, R129, R88, -R231 ;  /* 0x00000058819d7223 */ /* 0x000fc600000108e7 */
[----:B------:R-:W-:-:S03]  /*b050*/  FMNMX.FTZ R129, R135, R20, !PT ;  /* 0x0000001487817209 */ /* 0x000fc60007810000 */
[----:B------:R-:W-:Y:S01]  /*b060*/  MUFU.EX2 R157, R157 ;  /* 0x0000009d009d7308 */ /* 0x000fe20000000800 */
        /* <DEDUP_REMOVED lines=14> */
[----:B0-----:R-:W-:-:S04]  /*b150*/  FMNMX.FTZ R20, R193, R20, !PT ;  /* 0x00000014c1147209 */ /* 0x001fc80007810000 */
[----:B------:R-:W-:Y:S01]  /*b160*/  FMNMX.FTZ R20, R99, R20, !PT ;  /* 0x0000001463147209 */ /* 0x000fe20007810000 */
[----:B------:R-:W-:Y:S02]  /*b170*/  WARPGROUP.DEPBAR.LE gsb0, 0x0 ;  /* 0x00008000000079c5 */ /* 0x000fe40000010000 */
[----:B------:R-:W-:Y:S01]  /*b180*/  WARPGROUP.ARRIVE ;  /* 0x00000000000079c5 */ /* 0x000fe20000000000 */
[----:B-1----:R-:W-:Y:S01]  /*b190*/  FMNMX.FTZ R20, R195, R20, !PT ;  /* 0x00000014c3147209 */ /* 0x002fe20007810000 */
[-CC-:B------:R-:W-:Y:S01]  /*b1a0*/  FFMA.FTZ R204, R112, R88.reuse, -R231.reuse ;  /* 0x0000005870cc7223 */ /* 0x180fe200000108e7 */
[----:B------:R-:W-:Y:S02]  /*b1b0*/  FFMA.FTZ R206, R116, R88, -R231 ;  /* 0x0000005874ce7223 */ /* 0x000fe400000108e7 */
[----:B------:R-:W-:Y:S01]  /*b1c0*/  FMNMX.FTZ R20, R103, R20, !PT ;  /* 0x0000001467147209 */ /* 0x000fe20007810000 */
[----:B------:R-:W-:Y:S01]  /*b1d0*/  HGMMA.64x128x16.F32.BF16 R24, R208, gdesc[UR8].tnspB, R24, gsb0 ;  /* 0x41e00008d0187df0 */ /* 0x000fe20008001818 */
[----:B------:R-:W-:Y:S01]  /*b1e0*/  UIADD3 UR10, UR6, 0x480, URZ ;  /* 0x00000480060a7890 */ /* 0x000fe2000fffe03f */
[----:B------:R-:W-:Y:S01]  /*b1f0*/  MUFU.EX2 R204, R204 ;  /* 0x000000cc00cc7308 */ /* 0x000fe20000000800 */
[----:B------:R-:W-:Y:S01]  /*b200*/  UMOV UR11, 0x40000040 ;  /* 0x40000040000b7882 */ /* 0x000fe20000000000 */
[----:B------:R-:W-:Y:S01]  /*b210*/  UIADD3 UR6, UR6, 0x500, URZ ;  /* 0x0000050006067890 */ /* 0x000fe2000fffe03f */
[----:B--2---:R-:W-:-:S04]  /*b220*/  FMNMX.FTZ R20, R197, R20, !PT ;  /* 0x00000014c5147209 */ /* 0x004fc80007810000 */
[----:B------:R-:W-:Y:S01]  /*b230*/  FMNMX.FTZ R20, R91, R20, !PT ;  /* 0x000000145b147209 */ /* 0x000fe20007810000 */
[----:B------:R-:W-:Y:S03]  /*b240*/  MUFU.EX2 R206, R206 ;  /* 0x000000ce00ce7308 */ /* 0x000fe60000000800 */
[----:B---3--:R-:W-:-:S04]  /*b250*/  FMNMX.FTZ R20, R199, R20, !PT ;  /* 0x00000014c7147209 */ /* 0x008fc80007810000 */
[----:B----4-:R-:W-:Y:S01]  /*b260*/  FMNMX.FTZ R90, R95, R20, !PT ;  /* 0x000000145f5a7209 */ /* 0x010fe20007810000 */
[----:B------:R-:W-:-:S04]  /*b270*/  FFMA.FTZ R20, R179, R88, -R231 ;  /* 0x00000058b3147223 */ /* 0x000fc800000108e7 */
[----:B------:R-:W0:Y:S02]  /*b280*/  SHFL.BFLY PT, R133, R90, 0x2, 0x1f ;  /* 0x0c401f005a857f89 */ /* 0x000e2400000e0000 */
[----:B------:R-:W1:Y:S01]  /*b290*/  MUFU.EX2 R20, R20 ;  /* 0x0000001400147308 */ /* 0x000e620000000800 */
[----:B0-----:R-:W-:Y:S01]  /*b2a0*/  FMNMX.FTZ R94, R90, R133, !PT ;  /* 0x000000855a5e7209 */ /* 0x001fe20007810000 */
[-CC-:B------:R-:W-:Y:S01]  /*b2b0*/  FFMA.FTZ R133, R101, R88.reuse, -R231.reuse ;  /* 0x0000005865857223 */ /* 0x180fe200000108e7 */
[----:B------:R-:W-:-:S05]  /*b2c0*/  FFMA.FTZ R90, R181, R88, -R231 ;  /* 0x00000058b55a7223 */ /* 0x000fca00000108e7 */
[----:B------:R-:W-:Y:S08]  /*b2d0*/  MUFU.EX2 R133, R133 ;  /* 0x0000008500857308 */ /* 0x000ff00000000800 */
[----:B------:R-:W0:Y:S01]  /*b2e0*/  MUFU.EX2 R90, R90 ;  /* 0x0000005a005a7308 */ /* 0x000e220000000800 */
[----:B------:R-:W-:Y:S02]  /*b2f0*/  WARPGROUP.DEPBAR.LE gsb0, 0x0 ;  /* 0x00008000000079c5 */ /* 0x000fe40000010000 */
[----:B------:R-:W-:Y:S01]  /*b300*/  WARPGROUP.ARRIVE ;  /* 0x00000000000079c5 */ /* 0x000fe20000000000 */
[-CC-:B------:R-:W-:Y:S01]  /*b310*/  FFMA.FTZ R210, R177, R88.reuse, -R231.reuse ;  /* 0x00000058b1d27223 */ /* 0x180fe200000108e7 */
[-CC-:B------:R-:W-:Y:S01]  /*b320*/  FFMA.FTZ R208, R175, R88.reuse, -R231.reuse ;  /* 0x00000058afd07223 */ /* 0x180fe200000108e7 */
[----:B------:R-:W2:Y:S01]  /*b330*/  SHFL.BFLY PT, R177, R94, 0x1, 0x1f ;  /* 0x0c201f005eb17f89 */ /* 0x000ea200000e0000 */
[-CC-:B------:R-:W-:Y:S01]  /*b340*/  FFMA.FTZ R175, R185, R88.reuse, -R231.reuse ;  /* 0x00000058b9af7223 */ /* 0x180fe200000108e7 */
[----:B------:R-:W-:Y:S01]  /*b350*/  FFMA.FTZ R231, R93, R88, -R231 ;  /* 0x000000585de77223 */ /* 0x000fe200000108e7 */
[----:B------:R-:W-:Y:S01]  /*b360*/  HGMMA.64x128x16.F32.BF16 R24, R212, gdesc[UR8].tnspB, R24, gsb0 ;  /* 0x41e00008d4187df0 */ /* 0x000fe20008001818 */
[----:B------:R-:W-:Y:S01]  /*b370*/  UMOV UR10, UR6 ;  /* 0x00000006000a7c82 */ /* 0x000fe20008000000 */
[----:B------:R-:W-:Y:S01]  /*b380*/  UMOV UR11, 0x40000040 ;  /* 0x40000040000b7882 */ /* 0x000fe20000000000 */
[----:B------:R-:W-:Y:S08]  /*b390*/  MUFU.EX2 R208, R208 ;  /* 0x000000d000d07308 */ /* 0x000ff00000000800 */
[----:B------:R-:W-:Y:S08]  /*b3a0*/  MUFU.EX2 R210, R210 ;  /* 0x000000d200d27308 */ /* 0x000ff00000000800 */
[----:B------:R-:W-:Y:S01]  /*b3b0*/  MUFU.EX2 R175, R175 ;  /* 0x000000af00af7308 */ /* 0x000fe20000000800 */
[----:B--2---:R-:W-:-:S05]  /*b3c0*/  FMNMX.FTZ R101, R94, R177, !PT ;  /* 0x000000b15e657209 */ /* 0x004fca0007810000 */
[C---:B------:R-:W-:Y:S01]  /*b3d0*/  FADD.FTZ R93, -R101.reuse, R13 ;  /* 0x0000000d655d7221 */ /* 0x040fe20000010100 */
[-C--:B------:R-:W-:Y:S01]  /*b3e0*/  FMUL.FTZ R181, R101, R88.reuse ;  /* 0x0000005865b57220 */ /* 0x080fe20000410000 */
[----:B------:R2:W-:Y:S02]  /*b3f0*/  MUFU.EX2 R94, R187 ;  /* 0x000000bb005e7308 */ /* 0x0005e40000000800 */
[-C--:B------:R-:W-:Y:S01]  /*b400*/  FMUL.FTZ R93, R93, R88.reuse ;  /* 0x000000585d5d7220 */ /* 0x080fe20000410000 */
[-CC-:B------:R-:W-:Y:S01]  /*b410*/  FFMA.FTZ R96, R168, R88.reuse, -R181.reuse ;  /* 0x00000058a8607223 */ /* 0x180fe200000108b5 */
[-CC-:B------:R-:W-:Y:S01]  /*b420*/  FFMA.FTZ R177, R21, R88.reuse, -R181.reuse ;  /* 0x0000005815b17223 */ /* 0x180fe200000108b5 */
[-CC-:B------:R-:W-:Y:S01]  /*b430*/  FFMA.FTZ R179, R171, R88.reuse, -R181.reuse ;  /* 0x00000058abb37223 */ /* 0x180fe200000108b5 */
[-CC-:B------:R-:W-:Y:S01]  /*b440*/  FFMA.FTZ R116, R172, R88.reuse, -R181.reuse ;  /* 0x00000058ac747223 */ /* 0x180fe200000108b5 */
[-CC-:B------:R-:W-:Y:S01]  /*b450*/  FFMA.FTZ R112, R162, R88.reuse, -R181.reuse ;  /* 0x00000058a2707223 */ /* 0x180fe200000108b5 */
[----:B------:R-:W-:Y:S01]  /*b460*/  MUFU.EX2 R93, R93 ;  /* 0x0000005d005d7308 */ /* 0x000fe20000000800 */
[-CC-:B------:R-:W-:Y:S01]  /*b470*/  FFMA.FTZ R163, R163, R88.reuse, -R181.reuse ;  /* 0x00000058a3a37223 */ /* 0x180fe200000108b5 */
[-CC-:B------:R-:W-:Y:S01]  /*b480*/  FFMA.FTZ R183, R166, R88.reuse, -R181.reuse ;  /* 0x00000058a6b77223 */ /* 0x180fe200000108b5 */
[-CC-:B------:R-:W-:Y:S01]  /*b490*/  FFMA.FTZ R108, R131, R88.reuse, -R181.reuse ;  /* 0x00000058836c7223 */ /* 0x180fe200000108b5 */
[-CC-:B------:R-:W-:Y:S01]  /*b4a0*/  FFMA.FTZ R118, R167, R88.reuse, -R181.reuse ;  /* 0x00000058a7767223 */ /* 0x180fe200000108b5 */
[----:B------:R-:W-:Y:S01]  /*b4b0*/  FFMA.FTZ R131, R135, R88, -R181 ;  /* 0x0000005887837223 */ /* 0x000fe200000108b5 */
[----:B------:R-:W-:-:S02]  /*b4c0*/  IMAD.U32 R135, RZ, RZ, UR60 ;  /* 0x0000003cff877e24 */ /* 0x000fc4000f8e00ff */
[-CC-:B------:R-:W-:Y:S01]  /*b4d0*/  FFMA.FTZ R185, R154, R88.reuse, -R181.reuse ;  /* 0x000000589ab97223 */ /* 0x180fe200000108b5 */
[----:B------:R-:W-:Y:S01]  /*b4e0*/  MUFU.EX2 R96, R96 ;  /* 0x0000006000607308 */ /* 0x000fe20000000800 */
[-CC-:B------:R-:W-:Y:S01]  /*b4f0*/  FFMA.FTZ R21, R130, R88.reuse, -R181.reuse ;  /* 0x0000005882157223 */ /* 0x180fe200000108b5 */
[-CC-:B------:R-:W-:Y:S01]  /*b500*/  FFMA.FTZ R122, R122, R88.reuse, -R181.reuse ;  /* 0x000000587a7a7223 */ /* 0x180fe200000108b5 */
[----:B------:R-:W-:Y:S02]  /*b510*/  @!P1 IMAD R130, R135, 0x8, R0 ;  /* 0x0000000887829824 */ /* 0x000fe400078e0200 */
[-CC-:B------:R-:W-:Y:S01]  /*b520*/  FFMA.FTZ R110, R155, R88.reuse, -R181.reuse ;  /* 0x000000589b6e7223 */ /* 0x180fe200000108b5 */
[-CC-:B--2---:R-:W-:Y:S01]  /*b530*/  FFMA.FTZ R187, R158, R88.reuse, -R181.reuse ;  /* 0x000000589ebb7223 */ /* 0x184fe200000108b5 */
[-CC-:B------:R-:W-:Y:S01]  /*b540*/  FFMA.FTZ R106, R159, R88.reuse, -R181.reuse ;  /* 0x000000589f6a7223 */ /* 0x180fe200000108b5 */
[-CC-:B------:R-:W-:Y:S01]  /*b550*/  FFMA.FTZ R205, R114, R88.reuse, -R181.reuse ;  /* 0x0000005872cd7223 */ /* 0x180fe200000108b5 */
[----:B------:R-:W-:Y:S01]  /*b560*/  MUFU.EX2 R177, R177 ;  /* 0x000000b100b17308 */ /* 0x000fe20000000800 */
[-CC-:B------:R-:W-:Y:S01]  /*b570*/  FFMA.FTZ R104, R146, R88.reuse, -R181.reuse ;  /* 0x0000005892687223 */ /* 0x180fe200000108b5 */
[-CC-:B------:R-:W-:Y:S01]  /*b580*/  FFMA.FTZ R203, R126, R88.reuse, -R181.reuse ;  /* 0x000000587ecb7223 */ /* 0x180fe200000108b5 */
[----:B------:R-:W-:Y:S01]  /*b590*/  FFMA.FTZ R155, R147, R88, -R181 ;  /* 0x00000058939b7223 */ /* 0x000fe200000108b5 */
[----:B------:R-:W-:-:S02]  /*b5a0*/  @!P1 VIADD R130, R130, 0x34860 ;  /* 0x0003486082829836 */ /* 0x000fc40000000000 */
[-CC-:B------:R-:W-:Y:S01]  /*b5b0*/  FFMA.FTZ R102, R150, R88.reuse, -R181.reuse ;  /* 0x0000005896667223 */ /* 0x180fe200000108b5 */
[-CC-:B------:R-:W-:Y:S01]  /*b5c0*/  FFMA.FTZ R147, R151, R88.reuse, -R181.reuse ;  /* 0x0000005897937223 */ /* 0x180fe200000108b5 */
[-CC-:B------:R-:W-:Y:S01]  /*b5d0*/  FFMA.FTZ R127, R127, R88.reuse, -R181.reuse ;  /* 0x000000587f7f7223 */ /* 0x180fe200000108b5 */
[----:B------:R-:W-:Y:S01]  /*b5e0*/  MUFU.EX2 R179, R179 ;  /* 0x000000b300b37308 */ /* 0x000fe20000000800 */
[----:B------:R-:W-:Y:S01]  /*b5f0*/  @!P1 PRMT R130, RZ, 0x654, R130 ;  /* 0x00000654ff829816 */ /* 0x000fe20000000082 */
[-CC-:B------:R-:W-:Y:S01]  /*b600*/  FFMA.FTZ R100, R138, R88.reuse, -R181.reuse ;  /* 0x000000588a647223 */ /* 0x180fe200000108b5 */
        /* <DEDUP_REMOVED lines=9> */
[----:B------:R-:W-:Y:S01]  /*b6a0*/  FFMA.FTZ R95, R95, R88, -R181 ;  /* 0x000000585f5f7223 */ /* 0x000fe200000108b5 */
[----:B------:R-:W-:-:S03]  /*b6b0*/  R2UR UR60, R2 ;  /* 0x00000000023c72ca */ /* 0x000fc600000e0000 */
        /* <DEDUP_REMOVED lines=11> */
[----:B-1----:R-:W-:Y:S02]  /*b770*/  F2FP.BF16.F32.PACK_AB R212, R97, R20 ;  /* 0x0000001461d4723e */ /* 0x002fe400000010ff */
[----:B0-----:R-:W-:Y:S02]  /*b780*/  F2FP.BF16.F32.PACK_AB R214, R133, R90 ;  /* 0x0000005a85d6723e */ /* 0x001fe400000010ff */
[----:B------:R-:W0:Y:S01]  /*b790*/  MUFU.EX2 R155, R155 ;  /* 0x0000009b009b7308 */ /* 0x000e220000000800 */
[----:B------:R-:W-:Y:S07]  /*b7a0*/  HGMMA.64x128x16.F32.BF16 R24, R216, gdesc[UR8].tnspB, R24, gsb0 ;  /* 0x41e00008d8187df0 */ /* 0x000fee0008001818 */
[----:B------:R-:W-:Y:S08]  /*b7b0*/  MUFU.EX2 R102, R102 ;  /* 0x0000006600667308 */ /* 0x000ff00000000800 */
[----:B------:R-:W1:Y:S01]  /*b7c0*/  MUFU.EX2 R147, R147 ;  /* 0x0000009300937308 */ /* 0x000e620000000800 */
[----:B0-----:R-:W-:-:S07]  /*b7d0*/  F2FP.BF16.F32.PACK_AB R189, R155, R104 ;  /* 0x000000689bbd723e */ /* 0x001fce00000010ff */
[----:B------:R-:W-:Y:S08]  /*b7e0*/  MUFU.EX2 R100, R100 ;  /* 0x0000006400647308 */ /* 0x000ff00000000800 */
        /* <DEDUP_REMOVED lines=14> */
[----:B------:R-:W0:Y:S01]  /*b8d0*/  MUFU.EX2 R13, R231 ;  /* 0x000000e7000d7308 */ /* 0x000e220000000800 */
[----:B------:R-:W-:-:S02]  /*b8e0*/  WARPGROUP.DEPBAR.LE gsb0, 0x0 ;  /* 0x00008000000079c5 */ /* 0x000fc40000010000 */
[----:B------:R1:W-:Y:S06]  /*b8f0*/  BAR.ARV R124, 0x100 ;  /* 0x0004007c0000751d */ /* 0x0003ec0000002000 */
[----:B------:R2:W-:Y:S01]  /*b900*/  @!P1 SYNCS.ARRIVE.TRANS64.RED.A1T0 RZ, [R128+URZ], RZ ;  /* 0x000000ff80ff99a7 */ /* 0x0005e2000810043f */
[----:B------:R-:W-:Y:S01]  /*b910*/  MUFU.EX2 R95, R95 ;  /* 0x0000005f005f7308 */ /* 0x000fe20000000800 */
[----:B-1----:R-:W-:Y:S01]  /*b920*/  FADD.FTZ R124, R178, R11 ;  /* 0x0000000bb27c7221 */ /* 0x002fe20000010000 */
[----:B------:R-:W-:Y:S01]  /*b930*/  FFMA.FTZ R11, R123, R88, -R181 ;  /* 0x000000587b0b7223 */ /* 0x000fe200000108b5 */
[----:B0-----:R-:W-:Y:S01]  /*b940*/  F2FP.BF16.F32.PACK_AB R218, R13, R94 ;  /* 0x0000005e0dda723e */ /* 0x001fe200000010ff */
[-C--:B------:R-:W-:Y:S01]  /*b950*/  FMUL.FTZ R24, R24, R12.reuse ;  /* 0x0000000c18187220 */ /* 0x080fe20000410000 */
[----:B------:R-:W-:Y:S01]  /*b960*/  FADD.FTZ R135, R169, R124 ;  /* 0x0000007ca9877221 */ /* 0x000fe20000010000 */
[----:B------:R-:W-:Y:S01]  /*b970*/  FMUL.FTZ R25, R25, R12 ;  /* 0x0000000c19197220 */ /* 0x000fe20000410000 */
[----:B--2---:R-:W-:Y:S01]  /*b980*/  FFMA.FTZ R128, R93, R10, R96 ;  /* 0x0000000a5d807223 */ /* 0x004fe20000010060 */
[----:B------:R0:W-:Y:S01]  /*b990*/  @!P1 SYNCS.ARRIVE.TRANS64.RED.A1T0 RZ, [R130+URZ], RZ ;  /* 0x000000ff82ff99a7 */ /* 0x0001e2000810043f */
[----:B------:R1:W-:Y:S01]  /*b9a0*/  MUFU.EX2 R10, R122 ;  /* 0x0000007a000a7308 */ /* 0x0003e20000000800 */
[----:B------:R-:W-:Y:S01]  /*b9b0*/  FMUL.FTZ R28, R28, R12 ;  /* 0x0000000c1c1c7220 */ /* 0x000fe20000410000 */
[C---:B------:R-:W-:Y:S01]  /*b9c0*/  FADD.FTZ R128, R177.reuse, R128 ;  /* 0x00000080b1807221 */ /* 0x040fe20000010000 */
[----:B------:R-:W-:Y:S01]  /*b9d0*/  F2FP.BF16.F32.PACK_AB R177, R177, R96 ;  /* 0x00000060b1b1723e */ /* 0x000fe200000010ff */
[-C--:B------:R-:W-:Y:S01]  /*b9e0*/  FMUL.FTZ R29, R29, R12.reuse ;  /* 0x0000000c1d1d7220 */ /* 0x080fe20000410000 */
[----:B------:R-:W-:Y:S01]  /*b9f0*/  FMUL.FTZ R32, R32, R12 ;  /* 0x0000000c20207220 */ /* 0x000fe20000410000 */
[----:B------:R-:W-:Y:S01]  /*ba00*/  FADD.FTZ R123, R179, R128 ;  /* 0x00000080b37b7221 */ /* 0x000fe20000010000 */
[----:B------:R-:W-:Y:S01]  /*ba10*/  F2FP.BF16.F32.PACK_AB R179, R116, R179 ;  /* 0x000000b374b3723e */ /* 0x000fe200000010ff */
[----:B------:R-:W2:Y:S01]  /*ba20*/  MUFU.EX2 R11, R11 ;  /* 0x0000000b000b7308 */ /* 0x000ea20000000800 */
[----:B-1----:R-:W-:Y:S01]  /*ba30*/  FADD.FTZ R122, R180, R135 ;  /* 0x00000087b47a7221 */ /* 0x002fe20000010000 */
[----:B------:R-:W-:Y:S01]  /*ba40*/  FADD.FTZ R123, R116, R123 ;  /* 0x0000007b747b7221 */ /* 0x000fe20000010000 */
[----:B------:R-:W-:Y:S01]  /*ba50*/  F2FP.BF16.F32.PACK_AB R180, R201, R180 ;  /* 0x000000b4c9b4723e */ /* 0x000fe200000010ff */
[-C--:B------:R-:W-:Y:S01]  /*ba60*/  FMUL.FTZ R33, R33, R12.reuse ;  /* 0x0000000c21217220 */ /* 0x080fe20000410000 */
[----:B------:R-:W-:Y:S01]  /*ba70*/  FMUL.FTZ R36, R36, R12 ;  /* 0x0000000c24247220 */ /* 0x000fe20000410000 */
[----:B------:R-:W-:Y:S01]  /*ba80*/  FADD.FTZ R124, R112, R123 ;  /* 0x0000007b707c7221 */ /* 0x000fe20000010000 */
[----:B------:R-:W-:Y:S01]  /*ba90*/  FADD.FTZ R123, R201, R122 ;  /* 0x0000007ac97b7221 */ /* 0x000fe20000010000 */
[----:B------:R-:W-:Y:S01]  /*baa0*/  FFMA.FTZ R122, R115, R88, -R181 ;  /* 0x00000058737a7223 */ /* 0x000fe200000108b5 */
[-C--:B------:R-:W-:Y:S01]  /*bab0*/  FMUL.FTZ R37, R37, R12.reuse ;  /* 0x0000000c25257220 */ /* 0x080fe20000410000 */
[----:B------:R-:W-:Y:S01]  /*bac0*/  FADD.FTZ R124, R163, R124 ;  /* 0x0000007ca37c7221 */ /* 0x000fe20000010000 */
[----:B------:R-:W-:Y:S01]  /*bad0*/  FADD.FTZ R114, R182, R123 ;  /* 0x0000007bb6727221 */ /* 0x000fe20000010000 */
[-C--:B------:R-:W-:Y:S01]  /*bae0*/  FMUL.FTZ R40, R40, R12.reuse ;  /* 0x0000000c28287220 */ /* 0x080fe20000410000 */
[----:B------:R-:W-:Y:S01]  /*baf0*/  FMUL.FTZ R41, R41, R12 ;  /* 0x0000000c29297220 */ /* 0x000fe20000410000 */
[----:B------:R-:W-:Y:S01]  /*bb00*/  FADD.FTZ R115, R183, R124 ;  /* 0x0000007cb7737221 */ /* 0x000fe20000010000 */
[----:B------:R-:W-:Y:S01]  /*bb10*/  FADD.FTZ R123, R161, R114 ;  /* 0x00000072a17b7221 */ /* 0x000fe20000010000 */
[-C--:B------:R-:W-:Y:S01]  /*bb20*/  FFMA.FTZ R124, R119, R88.reuse, -R181 ;  /* 0x00000058777c7223 */ /* 0x080fe200000108b5 */
[----:B------:R1:W3:Y:S01]  /*bb30*/  MUFU.EX2 R114, R127 ;  /* 0x0000007f00727308 */ /* 0x0002e20000000800 */
[----:B------:R-:W-:Y:S01]  /*bb40*/  FADD.FTZ R126, R118, R115 ;  /* 0x00000073767e7221 */ /* 0x000fe20000010000 */
[----:B------:R-:W-:Y:S01]  /*bb50*/  FADD.FTZ R128, R184, R123 ;  /* 0x0000007bb8807221 */ /* 0x000fe20000010000 */
[-CC-:B------:R-:W-:Y:S01]  /*bb60*/  FFMA.FTZ R123, R111, R88.reuse, -R181.reuse ;  /* 0x000000586f7b7223 */ /* 0x180fe200000108b5 */
[-CC-:B------:R-:W-:Y:S01]  /*bb70*/  FFMA.FTZ R119, R99, R88.reuse, -R181.reuse ;  /* 0x0000005863777223 */ /* 0x180fe200000108b5 */
[----:B------:R-:W-:Y:S01]  /*bb80*/  FADD.FTZ R115, R185, R126 ;  /* 0x0000007eb9737221 */ /* 0x000fe20000010000 */
[-C--:B------:R-:W-:Y:S01]  /*bb90*/  FFMA.FTZ R126, R107, R88.reuse, -R181 ;  /* 0x000000586b7e7223 */ /* 0x080fe200000108b5 */
[----:B------:R-:W-:Y:S01]  /*bba0*/  FADD.FTZ R107, R165, R128 ;  /* 0x00000080a56b7221 */ /* 0x000fe20000010000 */
[----:B------:R-:W4:Y:S01]  /*bbb0*/  MUFU.EX2 R122, R122 ;  /* 0x0000007a007a7308 */ /* 0x000f220000000800 */
[C---:B------:R-:W-:Y:S01]  /*bbc0*/  FADD.FTZ R128, R110.reuse, R115 ;  /* 0x000000736e807221 */ /* 0x040fe20000010000 */
[----:B------:R-:W-:Y:S01]  /*bbd0*/  F2FP.BF16.F32.PACK_AB R185, R110, R185 ;  /* 0x000000b96eb9723e */ /* 0x000fe200000010ff */
[----:B0-----:R-:W-:Y:S01]  /*bbe0*/  FADD.FTZ R130, R186, R107 ;  /* 0x0000006bba827221 */ /* 0x001fe20000010000 */
[-C--:B------:R-:W-:Y:S01]  /*bbf0*/  FFMA.FTZ R107, R193, R88.reuse, -R181 ;  /* 0x00000058c16b7223 */ /* 0x080fe200000108b5 */
[----:B------:R-:W-:Y:S01]  /*bc00*/  FADD.FTZ R111, R187, R128 ;  /* 0x00000080bb6f7221 */ /* 0x000fe20000010000 */
[C---:B------:R-:W-:Y:S01]  /*bc10*/  F2FP.BF16.F32.PACK_AB R187, R106.reuse, R187 ;  /* 0x000000bb6abb723e */ /* 0x040fe200000010ff */
[----:B------:R-:W-:Y:S01]  /*bc20*/  FADD.FTZ R115, R153, R130 ;  /* 0x0000008299737221 */ /* 0x000fe20000010000 */
[----:B------:R0:W-:Y:S01]  /*bc30*/  MUFU.EX2 R110, R123 ;  /* 0x0000007b006e7308 */ /* 0x0001e20000000800 */
[----:B-1----:R-:W-:Y:S01]  /*bc40*/  FADD.FTZ R127, R106, R111 ;  /* 0x0000006f6a7f7221 */ /* 0x002fe20000010000 */
[-C--:B------:R-:W-:Y:S01]  /*bc50*/  FFMA.FTZ R111, R195, R88.reuse, -R181 ;  /* 0x00000058c36f7223 */ /* 0x080fe200000108b5 */
[----:B------:R-:W-:Y:S01]  /*bc60*/  FADD.FTZ R128, R188, R115 ;  /* 0x00000073bc807221 */ /* 0x000fe20000010000 */
[----:B------:R-:W-:Y:S01]  /*bc70*/  FFMA.FTZ R115, R197, R88, -R181 ;  /* 0x00000058c5737223 */ /* 0x000fe200000108b5 */
[----:B------:R-:W-:Y:S01]  /*bc80*/  FADD.FTZ R130, R104, R127 ;  /* 0x0000007f68827221 */ /* 0x000fe20000010000 */
[----:B------:R-:W-:Y:S01]  /*bc90*/  F2FP.BF16.F32.PACK_AB R193, R139, R100 ;  /* 0x000000648bc1723e */ /* 0x000fe200000010ff */
[----:B------:R-:W-:Y:S01]  /*bca0*/  FADD.FTZ R99, R145, R128 ;  /* 0x0000008091637221 */ /* 0x000fe20000010000 */
[----:B------:R-:W1:Y:S01]  /*bcb0*/  MUFU.EX2 R124, R124 ;  /* 0x0000007c007c7308 */ /* 0x000e620000000800 */
[----:B------:R-:W-:Y:S01]  /*bcc0*/  FADD.FTZ R127, R155, R130 ;  /* 0x000000829b7f7221 */ /* 0x000fe20000010000 */
[----:B------:R-:W-:Y:S01]  /*bcd0*/  F2FP.BF16.F32.PACK_AB R195, R143, R98 ;  /* 0x000000628fc3723e */ /* 0x000fe200000010ff */
[----:B------:R-:W-:Y:S01]  /*bce0*/  FADD.FTZ R128, R190, R99 ;  /* 0x00000063be807221 */ /* 0x000fe20000010000 */
[-C--:B------:R-:W-:Y:S01]  /*bcf0*/  FFMA.FTZ R99, R91, R88.reuse, -R181 ;  /* 0x000000585b637223 */ /* 0x080fe200000108b5 */
[----:B------:R-:W-:Y:S01]  /*bd00*/  FADD.FTZ R130, R102, R127 ;  /* 0x0000007f66827221 */ /* 0x000fe20000010000 */
[----:B------:R-:W-:Y:S01]  /*bd10*/  FFMA.FTZ R91, R199, R88, -R181 ;  /* 0x00000058c75b7223 */ /* 0x000fe200000108b5 */
[----:B------:R-:W-:Y:S01]  /*bd20*/  FADD.FTZ R127, R149, R128 ;  /* 0x00000080957f7221 */ /* 0x000fe20000010000 */
[----:B------:R-:W-:Y:S01]  /*bd30*/  F2FP.BF16.F32.PACK_AB R181, R163, R112 ;  /* 0x00000070a3b5723e */ /* 0x000fe200000010ff */
[----:B------:R-:W-:Y:S01]  /*bd40*/  FADD.FTZ R135, R147, R130 ;  /* 0x0000008293877221 */ /* 0x000fe20000010000 */
[----:B------:R-:W5:Y:S01]  /*bd50*/  MUFU.EX2 R96, R126 ;  /* 0x0000007e00607308 */ /* 0x000f620000000800 */
[----:B------:R-:W-:Y:S01]  /*bd60*/  FADD.FTZ R128, R192, R127 ;  /* 0x0000007fc0807221 */ /* 0x000fe20000010000 */
[----:B------:R-:W-:Y:S01]  /*bd70*/  F2FP.BF16.F32.PACK_AB R197, R108, R21 ;  /* 0x000000156cc5723e */ /* 0x000fe200000010ff */
[----:B------:R-:W-:Y:S01]  /*bd80*/  FADD.FTZ R130, R100, R135 ;  /* 0x0000008764827221 */ /* 0x000fe20000010000 */
[----:B--2---:R-:W-:Y:S01]  /*bd90*/  F2FP.BF16.F32.PACK_AB R201, R11, R10 ;  /* 0x0000000a0bc9723e */ /* 0x004fe200000010ff */
        /* <DEDUP_REMOVED lines=35> */
[----:B------:R2:W5:Y:S01]  /*bfd0*/  MUFU.EX2 R106, R107 ;  /* 0x0000006b006a7308 */ /* 0x0005620000000800 */
[----:B------:R-:W-:Y:S01]  /*bfe0*/  FADD.FTZ R104, R202, R15 ;  /* 0x0000000fca687221 */ /* 0x000fe20000010000 */
[-C--:B------:R-:W-:Y:S01]  /*bff0*/  FMUL.FTZ R73, R73, R12.reuse ;  /* 0x0000000c49497220 */ /* 0x080fe20000410000 */
[----:B------:R-:W-:Y:S01]  /*c000*/  FADD.FTZ R15, R203, R112 ;  /* 0x00000070cb0f7221 */ /* 0x000fe20000010000 */
[-C--:B------:R-:W-:Y:S01]  /*c010*/  FMUL.FTZ R76, R76, R12.reuse ;  /* 0x0000000c4c4c7220 */ /* 0x080fe20000410000 */
[----:B0-----:R-:W-:Y:S01]  /*c020*/  FADD.FTZ R123, R125, R104 ;  /* 0x000000687d7b7221 */ /* 0x001fe20000010000 */
[-C--:B------:R-:W-:Y:S01]  /*c030*/  FMUL.FTZ R77, R77, R12.reuse ;  /* 0x0000000c4d4d7220 */ /* 0x080fe20000410000 */
[----:B---3--:R-:W-:Y:S01]  /*c040*/  FADD.FTZ R102, R114, R15 ;  /* 0x0000000f72667221 */ /* 0x008fe20000010000 */
[-C--:B------:R-:W-:Y:S01]  /*c050*/  FMUL.FTZ R80, R80, R12.reuse ;  /* 0x0000000c50507220 */ /* 0x080fe20000410000 */
[----:B------:R-:W-:Y:S01]  /*c060*/  FADD.FTZ R100, R204, R123 ;  /* 0x0000007bcc647221 */ /* 0x000fe20000010000 */
[-C--:B------:R-:W-:Y:S01]  /*c070*/  FMUL.FTZ R81, R81, R12.reuse ;  /* 0x0000000c51517220 */ /* 0x080fe20000410000 */
[----:B------:R-:W-:Y:S01]  /*c080*/  FADD.FTZ R15, R205, R102 ;  /* 0x00000066cd0f7221 */ /* 0x000fe20000010000 */
[-C--:B------:R-:W-:Y:S01]  /*c090*/  FMUL.FTZ R84, R84, R12.reuse ;  /* 0x0000000c54547220 */ /* 0x080fe20000410000 */
[----:B--2---:R-:W-:Y:S01]  /*c0a0*/  FADD.FTZ R107, R113, R100 ;  /* 0x00000064716b7221 */ /* 0x004fe20000010000 */
[----:B------:R-:W0:Y:S01]  /*c0b0*/  MUFU.EX2 R102, R111 ;  /* 0x0000006f00667308 */ /* 0x000e220000000800 */
[----:B----4-:R-:W-:Y:S01]  /*c0c0*/  FADD.FTZ R98, R122, R15 ;  /* 0x0000000f7a627221 */ /* 0x010fe20000010000 */
[----:B------:R-:W-:Y:S01]  /*c0d0*/  FMUL.FTZ R85, R85, R12 ;  /* 0x0000000c55557220 */ /* 0x000fe20000410000 */
[----:B------:R-:W-:Y:S01]  /*c0e0*/  FADD.FTZ R100, R206, R107 ;  /* 0x0000006bce647221 */ /* 0x000fe20000010000 */
[----:B------:R-:W-:Y:S01]  /*c0f0*/  F2FP.BF16.F32.PACK_AB R178, R169, R178 ;  /* 0x000000b2a9b2723e */ /* 0x000fe200000010ff */
[----:B------:R-:W-:Y:S01]  /*c100*/  FADD.FTZ R15, R207, R98 ;  /* 0x00000062cf0f7221 */ /* 0x000fe20000010000 */
[----:B------:R-:W-:Y:S01]  /*c110*/  F2FP.BF16.F32.PACK_AB R182, R161, R182 ;  /* 0x000000b6a1b6723e */ /* 0x000fe200000010ff */
[----:B------:R-:W-:Y:S01]  /*c120*/  FADD.FTZ R21, R117, R100 ;  /* 0x0000006475157221 */ /* 0x000fe20000010000 */
[----:B------:R-:W-:Y:S01]  /*c130*/  F2FP.BF16.F32.PACK_AB R183, R118, R183 ;  /* 0x000000b776b7723e */ /* 0x000fe200000010ff */
[----:B-1----:R-:W-:Y:S01]  /*c140*/  FADD.FTZ R98, R124, R15 ;  /* 0x0000000f7c627221 */ /* 0x002fe20000010000 */
[----:B------:R-:W-:Y:S01]  /*c150*/  F2FP.BF16.F32.PACK_AB R184, R165, R184 ;  /* 0x000000b8a5b8723e */ /* 0x000fe200000010ff */
[----:B------:R-:W-:Y:S01]  /*c160*/  FADD.FTZ R100, R208, R21 ;  /* 0x00000015d0647221 */ /* 0x000fe20000010000 */
[----:B------:R-:W-:Y:S01]  /*c170*/  F2FP.BF16.F32.PACK_AB R186, R153, R186 ;  /* 0x000000ba99ba723e */ /* 0x000fe200000010ff */
[----:B------:R-:W-:Y:S01]  /*c180*/  FADD.FTZ R15, R209, R98 ;  /* 0x00000062d10f7221 */ /* 0x000fe20000010000 */
[----:B------:R-:W-:Y:S01]  /*c190*/  F2FP.BF16.F32.PACK_AB R188, R145, R188 ;  /* 0x000000bc91bc723e */ /* 0x000fe200000010ff */
[----:B------:R-:W-:Y:S01]  /*c1a0*/  FADD.FTZ R11, R105, R100 ;  /* 0x00000064690b7221 */ /* 0x000fe20000010000 */
[----:B------:R-:W-:Y:S01]  /*c1b0*/  F2FP.BF16.F32.PACK_AB R190, R149, R190 ;  /* 0x000000be95be723e */ /* 0x000fe200000010ff */
[----:B-----5:R-:W-:Y:S01]  /*c1c0*/  FADD.FTZ R10, R96, R15 ;  /* 0x0000000f600a7221 */ /* 0x020fe20000010000 */
[----:B------:R-:W1:Y:S01]  /*c1d0*/  MUFU.EX2 R100, R115 ;  /* 0x0000007300647308 */ /* 0x000e620000000800 */
[----:B------:R-:W-:Y:S01]  /*c1e0*/  FADD.FTZ R98, R210, R11 ;  /* 0x0000000bd2627221 */ /* 0x000fe20000010000 */
[----:B------:R-:W-:Y:S01]  /*c1f0*/  F2FP.BF16.F32.PACK_AB R192, R137, R192 ;  /* 0x000000c089c0723e */ /* 0x000fe200000010ff */
[----:B------:R-:W-:Y:S01]  /*c200*/  FADD.FTZ R11, R211, R10 ;  /* 0x0000000ad30b7221 */ /* 0x000fe20000010000 */
[----:B------:R-:W-:Y:S01]  /*c210*/  F2FP.BF16.F32.PACK_AB R194, R141, R194 ;  /* 0x000000c28dc2723e */ /* 0x000fe200000010ff */
[----:B------:R-:W-:Y:S01]  /*c220*/  FADD.FTZ R15, R109, R98 ;  /* 0x000000626d0f7221 */ /* 0x000fe20000010000 */
[----:B------:R-:W-:Y:S01]  /*c230*/  F2FP.BF16.F32.PACK_AB R196, R157, R196 ;  /* 0x000000c49dc4723e */ /* 0x000fe200000010ff */
[----:B------:R-:W-:Y:S01]  /*c240*/  FADD.FTZ R11, R110, R11 ;  /* 0x0000000b6e0b7221 */ /* 0x000fe20000010000 */
[----:B------:R-:W2:Y:S01]  /*c250*/  MUFU.EX2 R98, R91 ;  /* 0x0000005b00627308 */ /* 0x000ea20000000800 */
[----:B------:R-:W-:Y:S01]  /*c260*/  FADD.FTZ R10, R20, R15 ;  /* 0x0000000f140a7221 */ /* 0x000fe20000010000 */
[----:B------:R-:W-:Y:S01]  /*c270*/  F2FP.BF16.F32.PACK_AB R198, R129, R198 ;  /* 0x000000c681c6723e */ /* 0x000fe200000010ff */
        /* <DEDUP_REMOVED lines=8> */
[----:B0-----:R-:W-:Y:S01]  /*c300*/  FADD.FTZ R11, R102, R11 ;  /* 0x0000000b660b7221 */ /* 0x001fe20000010000 */
[----:B------:R-:W-:Y:S01]  /*c310*/  F2FP.BF16.F32.PACK_AB R204, R113, R204 ;  /* 0x000000cc71cc723e */ /* 0x000fe200000010ff */
        /* <DEDUP_REMOVED lines=14> */
[----:B--2---:R-:W-:Y:S01]  /*c400*/  FADD.FTZ R15, R98, R11 ;  /* 0x0000000b620f7221 */ /* 0x004fe20000010000 */
[----:B------:R-:W-:Y:S01]  /*c410*/  F2FP.BF16.F32.PACK_AB R213, R119, R106 ;  /* 0x0000006a77d5723e */ /* 0x000fe200000010ff */
[----:B------:R-:W-:Y:S01]  /*c420*/  FADD.FTZ R11, R13, R10 ;  /* 0x0000000a0d0b7221 */ /* 0x000fe20000010000 */
[----:B------:R-:W-:Y:S01]  /*c430*/  F2FP.BF16.F32.PACK_AB R215, R103, R102 ;  /* 0x0000006667d7723e */ /* 0x000fe200000010ff */
[----:B------:R-:W-:Y:S01]  /*c440*/  FADD.FTZ R10, R95, R15 ;  /* 0x0000000f5f0a7221 */ /* 0x000fe20000010000 */
        /* <DEDUP_REMOVED lines=35> */
[----:B------:R-:W-:Y:S01]  /*c680*/  MOV R15, R16 ;  /* 0x00000010000f7202 */ /* 0x000fe20000000f00 */
[----:B------:R-:W-:-:S02]  /*c690*/  IMAD.MOV.U32 R13, RZ, RZ, R101 ;  /* 0x000000ffff0d7224 */ /* 0x000fc400078e0065 */
[----:B------:R-:W-:Y:S01]  /*c6a0*/  IMAD.MOV.U32 R12, RZ, RZ, R89 ;  /* 0x000000ffff0c7224 */ /* 0x000fe200078e0059 */
[----:B------:R-:W-:Y:S06]  /*c6b0*/  @P2 BRA `(.L_x_273) ;  /* 0xffffffa800582947 */ /* 0x000fec000383ffff */
.L_x_264:
[----:B------:R-:W-:Y:S06]  /*c6c0*/  BAR.ARV 0x8, 0x120 ;  /* 0x0204800000007b1d */ /* 0x000fec0000002000 */
[----:B------:R-:W-:Y:S05]  /*c6d0*/  @!P0 BRA `(.L_x_274) ;  /* 0x0000000000048947 */ /* 0x000fea0003800000 */
[----:B------:R-:W-:Y:S01]  /*c6e0*/  BPT.TRAP 0x1 ;  /* 0x000000040000795c */ /* 0x000fe20000300000 */
.L_x_274:
[----:B------:R-:W-:Y:S01]  /*c6f0*/  IMAD R8, R2, 0x8, R0 ;  /* 0x0000000802087824 */ /* 0x000fe200078e0200 */
[----:B------:R-:W-:-:S04]  /*c700*/  SHF.L.U32 R3, R16, 0x1f, RZ ;  /* 0x0000001f10037819 */ /* 0x000fc800000006ff */
[----:B------:R0:W1:Y:S01]  /*c710*/  SYNCS.PHASECHK.TRANS64.TRYWAIT P2, [R8+URZ+0x34850], R3 ;  /* 0x03485003080075a7 */ /* 0x000062000804017f */
[----:B------:R-:W-:Y:S05]  /*c720*/  @!P0 BRA `(.L_x_275) ;  /* 0x0000000000048947 */ /* 0x000fea0003800000 */
[----:B------:R-:W-:Y:S01]  /*c730*/  BPT.TRAP 0x1 ;  /* 0x000000040000795c */ /* 0x000fe20000300000 */
.L_x_275:
[----:B-1----:R-:W-:Y:S05]  /*c740*/  @P2 BRA `(.L_x_276) ;  /* 0x0000000000082947 */ /* 0x002fea0003800000 */
[----:B------:R-:W1:Y:S02]  /*c750*/  SYNCS.PHASECHK.TRANS64.TRYWAIT P0, [R8+URZ+0x34850], R3 ;  /* 0x03485003080075a7 */ /* 0x000e64000800017f */
[----:B-1----:R-:W-:Y:S05]  /*c760*/  @!P0 BRA `(.L_x_277) ;  /* 0x00000074007c8947 */ /* 0x002fea0003800000 */
.L_x_276:
[----:B------:R-:W-:Y:S05]  /*c770*/  WARPSYNC.ALL ;  /* 0x0000000000007948 */ /* 0x000fea0003800000 */
[----:B------:R-:W-:Y:S01]  /*c780*/  VIADD R0, R0, 0x400 ;  /* 0x0000040000007836 */ /* 0x000fe20000000000 */
[----:B------:R-:W-:Y:S01]  /*c790*/  WARPGROUP.ARRIVE ;  /* 0x00000000000079c5 */ /* 0x000fe20000000000 */
[----:B------:R-:W-:Y:S01]  /*c7a0*/  IMAD.MOV.U32 R7, RZ, RZ, 0x40000040 ;  /* 0x40000040ff077424 */ /* 0x000fe200078e00ff */
[----:B01----:R-:W-:Y:S01]  /*c7b0*/  SHFL.BFLY PT, R3, R10, 0x2, 0x1f ;  /* 0x0c401f000a037f89 */ /* 0x003fe200000e0000 */
[----:B------:R-:W-:Y:S01]  /*c7c0*/  IMAD.MOV.U32 R9, RZ, RZ, RZ ;  /* 0x000000ffff097224 */ /* 0x000fe200078e00ff */
[----:B------:R-:W-:Y:S01]  /*c7d0*/  SHF.R.U32.HI R0, RZ, 0x4, R0 ;  /* 0x00000004ff007819 */ /* 0x000fe20000011600 */
[----:B------:R-:W-:-:S03]  /*c7e0*/  VIADD R223, R223, 0x1 ;  /* 0x00000001dfdf7836 */ /* 0x000fc60000000000 */
[----:B------:R-:W-:-:S04]  /*c7f0*/  LOP3.LUT R0, R0, 0x3fff, RZ, 0xc0, !PT ;  /* 0x00003fff00007812 */ /* 0x000fc800078ec0ff */
[----:B------:R-:W-:Y:S02]  /*c800*/  LOP3.LUT R5, R0, 0x5800000, RZ, 0xfc, !PT ;  /* 0x0580000000057812 */ /* 0x000fe400078efcff */
[----:B------:R-:W0:Y:S03]  /*c810*/  SHFL.BFLY PT, R0, R11, 0x2, 0x1f ;  /* 0x0c401f000b007f89 */ /* 0x000e2600000e0000 */
[----:B------:R-:W-:Y:S02]  /*c820*/  IMAD R4, R2, 0xb00, R5 ;  /* 0x00000b0002047824 */ /* 0x000fe400078e0205 */
[----:B------:R-:W-:Y:S02]  /*c830*/  IMAD.MOV.U32 R5, RZ, RZ, 0x40000040 ;  /* 0x40000040ff057424 */ /* 0x000fe400078e00ff */
[C---:B------:R-:W-:Y:S01]  /*c840*/  VIADD R6, R4.reuse, 0x80 ;  /* 0x0000008004067836 */ /* 0x040fe20000000000 */
[----:B------:R-:W-:-:S02]  /*c850*/  R2UR UR6, R4 ;  /* 0x00000000040672ca */ /* 0x000fc400000e0000 */
[----:B------:R-:W-:Y:S01]  /*c860*/  R2UR UR7, R5 ;  /* 0x00000000050772ca */ /* 0x000fe200000e0000 */
[----:B------:R-:W-:-:S12]  /*c870*/  IMAD.MOV.U32 R5, RZ, RZ, 0x40000040 ;  /* 0x40000040ff057424 */ /* 0x000fd800078e00ff */
[----:B------:R-:W-:Y:S01]  /*c880*/  HGMMA.64x128x16.F32.BF16 R24, R176, gdesc[UR4].tnspB, R24, gsb0 ;  /* 0x41e00004b0187df0 */ /* 0x000fe20008001818 */
[----:B------:R-:W-:Y:S01]  /*c890*/  R2UR UR6, R6 ;  /* 0x00000000060672ca */ /* 0x000fe200000e0000 */
[----:B------:R-:W-:Y:S01]  /*c8a0*/  VIADD R6, R4, 0x100 ;  /* 0x0000010004067836 */ /* 0x000fe20000000000 */
[----:B------:R-:W-:Y:S01]  /*c8b0*/  R2UR UR7, R7 ;  /* 0x00000000070772ca */ /* 0x000fe200000e0000 */
[----:B0-----:R-:W-:Y:S01]  /*c8c0*/  FADD.FTZ R0, R0, R11 ;  /* 0x0000000b00007221 */ /* 0x001fe20000010000 */
[----:B------:R-:W-:Y:S01]  /*c8d0*/  MOV R7, 0x40000040 ;  /* 0x4000004000077802 */ /* 0x000fe20000000f00 */
[----:B------:R-:W-:Y:S01]  /*c8e0*/  VIADD R11, R2, 0x1 ;  /* 0x00000001020b7836 */ /* 0x000fe20000000000 */
[----:B------:R-:W-:-:S04]  /*c8f0*/  MOV R2, RZ ;  /* 0x000000ff00027202 */ /* 0x000fc80000000f00 */
[----:B------:R-:W-:Y:S01]  /*c900*/  ISETP.NE.AND P2, PT, R11, 0x2, PT ;  /* 0x000000020b00780c */ /* 0x000fe20003f45270 */
[----:B------:R-:W-:Y:S02]  /*c910*/  WARPGROUP.DEPBAR.LE gsb0, 0x0 ;  /* 0x00008000000079c5 */ /* 0x000fe40000010000 */
[----:B------:R-:W-:-:S06]  /*c920*/  WARPGROUP.ARRIVE ;  /* 0x00000000000079c5 */ /* 0x000fcc0000000000 */
[----:B------:R-:W-:Y:S01]  /*c930*/  HGMMA.64x128x16.F32.BF16 R24, R180, gdesc[UR4].tnspB, R24, gsb0 ;  /* 0x41e00004b4187df0 */ /* 0x000fe20008001818 */
[----:B------:R-:W-:Y:S01]  /*c940*/  R2UR UR6, R6 ;  /* 0x00000000060672ca */ /* 0x000fe200000e0000 */
[----:B------:R-:W-:Y:S01]  /*c950*/  VIADD R6, R4, 0x180 ;  /* 0x0000018004067836 */ /* 0x000fe20000000000 */
[----:B------:R-:W-:Y:S01]  /*c960*/  R2UR UR7, R7 ;  /* 0x00000000070772ca */ /* 0x000fe200000e0000 */
[----:B------:R-:W-:Y:S01]  /*c970*/  IMAD.MOV.U32 R7, RZ, RZ, 0x40000040 ;  /* 0x40000040ff077424 */ /* 0x000fe200078e00ff */
[----:B------:R-:W-:Y:S02]  /*c980*/  WARPGROUP.DEPBAR.LE gsb0, 0x0 ;  /* 0x00008000000079c5 */ /* 0x000fe40000010000 */
[----:B------:R-:W-:-:S09]  /*c990*/  WARPGROUP.ARRIVE ;  /* 0x00000000000079c5 */ /* 0x000fd20000000000 */
        /* <DEDUP_REMOVED lines=22> */
[----:B------:R-:W-:Y:S02]  /*cb00*/  R2UR UR6, R6 ;  /* 0x00000000060672ca */ /* 0x000fe400000e0000 */
[----:B------:R-:W-:Y:S01]  /*cb10*/  R2UR UR7, R7 ;  /* 0x00000000070772ca */ /* 0x000fe200000e0000 */
[----:B------:R-:W-:Y:S01]  /*cb20*/  IMAD.MOV.U32 R7, RZ, RZ, 0x40000040 ;  /* 0x40000040ff077424 */ /* 0x000fe200078e00ff */
[----:B------:R-:W-:Y:S01]  /*cb30*/  IADD3 R6, R4, 0x380, RZ ;  /* 0x0000038004067810 */ /* 0x000fe20007ffe0ff */
[----:B------:R-:W-:Y:S02]  /*cb40*/  WARPGROUP.DEPBAR.LE gsb0, 0x0 ;  /* 0x00008000000079c5 */ /* 0x000fe40000010000 */
[----:B------:R-:W-:-:S08]  /*cb50*/  WARPGROUP.ARRIVE ;  /* 0x00000000000079c5 */ /* 0x000fd00000000000 */
        /* <DEDUP_REMOVED lines=9> */
[C---:B------:R-:W-:Y:S01]  /*cbf0*/  VIADD R6, R4.reuse, 0x480 ;  /* 0x0000048004067836 */ /* 0x040fe20000000000 */
[----:B------:R-:W-:Y:S01]  /*cc00*/  R2UR UR7, R7 ;  /* 0x00000000070772ca */ /* 0x000fe200000e0000 */
[----:B------:R-:W-:Y:S02]  /*cc10*/  IMAD.MOV.U32 R7, RZ, RZ, 0x40000040 ;  /* 0x40000040ff077424 */ /* 0x000fe400078e00ff */
[----:B------:R-:W-:Y:S01]  /*cc20*/  VIADD R4, R4, 0x500 ;  /* 0x0000050004047836 */ /* 0x000fe20000000000 */
[----:B------:R-:W-:Y:S02]  /*cc30*/  WARPGROUP.DEPBAR.LE gsb0, 0x0 ;  /* 0x00008000000079c5 */ /* 0x000fe40000010000 */
[----:B------:R-:W-:-:S07]  /*cc40*/  WARPGROUP.ARRIVE ;  /* 0x00000000000079c5 */ /* 0x000fce0000000000 */
[----:B------:R-:W-:Y:S01]  /*cc50*/  HGMMA.64x128x16.F32.BF16 R24, R208, gdesc[UR4].tnspB, R24, gsb0 ;  /* 0x41e00004d0187df0 */ /* 0x000fe20008001818 */
[----:B------:R-:W-:Y:S02]  /*cc60*/  R2UR UR6, R6 ;  /* 0x00000000060672ca */ /* 0x000fe400000e0000 */
[----:B------:R-:W-:Y:S01]  /*cc70*/  R2UR UR7, R7 ;  /* 0x00000000070772ca */ /* 0x000fe200000e0000 */
[----:B------:R-:W-:-:S05]  /*cc80*/  @!P1 VIADD R7, R8, 0x34860 ;  /* 0x0003486008079836 */ /* 0x000fca0000000000 */
[----:B------:R-:W-:Y:S01]  /*cc90*/  @!P1 PRMT R7, RZ, 0x654, R7 ;  /* 0x00000654ff079816 */ /* 0x000fe20000000007 */
[----:B------:R-:W-:Y:S02]  /*cca0*/  WARPGROUP.DEPBAR.LE gsb0, 0x0 ;  /* 0x00008000000079c5 */ /* 0x000fe40000010000 */
[----:B------:R-:W-:-:S06]  /*ccb0*/  WARPGROUP.ARRIVE ;  /* 0x00000000000079c5 */ /* 0x000fcc0000000000 */
[----:B------:R-:W-:Y:S01]  /*ccc0*/  HGMMA.64x128x16.F32.BF16 R24, R212, gdesc[UR4].tnspB, R24, gsb0 ;  /* 0x41e00004d4187df0 */ /* 0x000fe20008001818 */
[----:B------:R-:W-:Y:S01]  /*ccd0*/  R2UR UR6, R4 ;  /* 0x00000000040672ca */ /* 0x000fe200000e0000 */
[----:B------:R-:W-:Y:S01]  /*cce0*/  FADD.FTZ R4, R3, R10 ;  /* 0x0000000a03047221 */ /* 0x000fe20000010000 */
[----:B------:R-:W-:Y:S01]  /*ccf0*/  R2UR UR7, R5 ;  /* 0x00000000050772ca */ /* 0x000fe200000e0000 */
[----:B------:R-:W0:Y:S04]  /*cd00*/  SHFL.BFLY PT, R3, R0, 0x1, 0x1f ;  /* 0x0c201f0000037f89 */ /* 0x000e2800000e0000 */
[----:B------:R-:W1:Y:S01]  /*cd10*/  SHFL.BFLY PT, R5, R4, 0x1, 0x1f ;  /* 0x0c201f0004057f89 */ /* 0x000e6200000e0000 */
[----:B0-----:R-:W-:Y:S01]  /*cd20*/  FADD.FTZ R12, R0, R3 ;  /* 0x00000003000c7221 */ /* 0x001fe20000010000 */
[----:B------:R-:W-:Y:S01]  /*cd30*/  SEL R3, RZ, 0x1, P2 ;  /* 0x00000001ff037807 */ /* 0x000fe20001000000 */
[----:B------:R-:W-:-:S02]  /*cd40*/  IMAD.MOV.U32 R0, RZ, RZ, -0x800000 ;  /* 0xff800000ff007424 */ /* 0x000fc400078e00ff */
[----:B-1----:R-:W-:Y:S01]  /*cd50*/  FADD.FTZ R13, R4, R5 ;  /* 0x00000005040d7221 */ /* 0x002fe20000010000 */
[----:B------:R-:W-:Y:S02]  /*cd60*/  FSETP.NE.FTZ.AND P0, PT, R12, RZ, PT ;  /* 0x000000ff0c00720b */ /* 0x000fe40003f15000 */
[----:B------:R-:W-:Y:S01]  /*cd70*/  LOP3.LUT R16, R16, R3, RZ, 0x3c, !PT ;  /* 0x0000000310107212 */ /* 0x000fe200078e3cff */
[----:B------:R-:W-:Y:S01]  /*cd80*/  IMAD.MOV.U32 R3, RZ, RZ, -0x800000 ;  /* 0xff800000ff037424 */ /* 0x000fe200078e00ff */
[----:B------:R-:W-:-:S09]  /*cd90*/  FSETP.NE.FTZ.AND P3, PT, R13, RZ, PT ;  /* 0x000000ff0d00720b */ /* 0x000fd20003f75000 */
[----:B------:R-:W0:Y:S01]  /*cda0*/  @P0 MUFU.LG2 R5, R12 ;  /* 0x0000000c00050308 */ /* 0x000e220000000c00 */
[----:B------:R-:W-:-:S03]  /*cdb0*/  @P0 FMUL.FTZ R4, R88, 0.69314718246459960938 ;  /* 0x3f31721858040820 */ /* 0x000fc60000410000 */
[----:B------:R-:W-:-:S04]  /*cdc0*/  @P3 FMUL.FTZ R15, R88, 0.69314718246459960938 ;  /* 0x3f317218580f3820 */ /* 0x000fc80000410000 */
[----:B------:R-:W1:Y:S08]  /*cdd0*/  @P3 MUFU.LG2 R6, R13 ;  /* 0x0000000d00063308 */ /* 0x000e700000000c00 */
[----:B------:R-:W2:Y:S01]  /*cde0*/  @P0 MUFU.RCP R2, R12 ;  /* 0x0000000c00020308 */ /* 0x000ea20000001000 */
[----:B0-----:R-:W-:-:S04]  /*cdf0*/  @P0 FMUL.FTZ R5, R5, 0.69314718246459960938 ;  /* 0x3f31721805050820 */ /* 0x001fc80000410000 */
[----:B------:R-:W-:Y:S01]  /*ce00*/  @P0 FFMA.FTZ R0, R4, R89, R5 ;  /* 0x0000005904000223 */ /* 0x000fe20000010005 */
[----:B------:R-:W-:Y:S02]  /*ce10*/  PLOP3.LUT P0, PT, PT, PT, PT, 0x8, 0x0 ;  /* 0x000000000000781c */ /* 0x000fe40003f0e170 */
[----:B------:R-:W0:Y:S01]  /*ce20*/  @P3 MUFU.RCP R9, R13 ;  /* 0x0000000d00093308 */ /* 0x000e220000001000 */
[----:B-1----:R-:W-:-:S04]  /*ce30*/  @P3 FMUL.FTZ R6, R6, 0.69314718246459960938 ;  /* 0x3f31721806063820 */ /* 0x002fc80000410000 */
[----:B------:R-:W-:Y:S01]  /*ce40*/  @P3 FFMA.FTZ R3, R15, R101, R6 ;  /* 0x000000650f033223 */ /* 0x000fe20000010006 */
[----:B------:R-:W-:Y:S02]  /*ce50*/  WARPGROUP.DEPBAR.LE gsb0, 0x0 ;  /* 0x00008000000079c5 */ /* 0x000fe40000010000 */
[----:B------:R-:W-:-:S06]  /*ce60*/  WARPGROUP.ARRIVE ;  /* 0x00000000000079c5 */ /* 0x000fcc0000000000 */
[----:B------:R-:W-:Y:S03]  /*ce70*/  HGMMA.64x128x16.F32.BF16 R24, R216, gdesc[UR4].tnspB, R24, gsb0 ;  /* 0x41e00004d8187df0 */ /* 0x000fe60008001818 */
[----:B------:R-:W-:Y:S02]  /*ce80*/  WARPGROUP.DEPBAR.LE gsb0, 0x0 ;  /* 0x00008000000079c5 */ /* 0x000fe40000010000 */
[-C--:B--2---:R-:W-:Y:S01]  /*ce90*/  FMUL.FTZ R6, R29, R2.reuse ;  /* 0x000000021d067220 */ /* 0x084fe20000410000 */
        /* <DEDUP_REMOVED lines=20> */
[----:B------:R1:W-:Y:S01]  /*cfe0*/  @!P1 SYNCS.ARRIVE.TRANS64.RED.A1T0 RZ, [R7+URZ], RZ ;  /* 0x000000ff07ff99a7 */ /* 0x0003e2000810043f */
        /* <DEDUP_REMOVED lines=11> */
[-C--:B0-----:R-:W-:Y:S01]  /*d0a0*/  FMUL.FTZ R102, R34, R9.reuse ;  /* 0x0000000922667220 */ /* 0x081fe20000410000 */
        /* <DEDUP_REMOVED lines=13> */
[-C--:B-1----:R-:W-:Y:S01]  /*d180*/  FMUL.FTZ R7, R31, R9.reuse ;  /* 0x000000091f077220 */ /* 0x082fe20000410000 */
        /* <DEDUP_REMOVED lines=17> */
[----:B------:R-:W-:-:S07]  /*d2a0*/  SEL R2, R11, RZ, P2 ;  /* 0x000000ff0b027207 */ /* 0x000fce0001000000 */
.L_x_256:
[----:B------:R-:W0:Y:S01]  /*d2b0*/  S2R R5, SR_CgaCtaId ;  /* 0x0000000000057919 */ /* 0x000e220000008800 */
[----:B------:R-:W-:Y:S01]  /*d2c0*/  MOV R28, 0x400 ;  /* 0x00000400001c7802 */ /* 0x000fe20000000f00 */
[----:B------:R-:W-:Y:S01]  /*d2d0*/  BSSY B0, `(.L_x_278) ;  /* 0x00001e6000007945 */ /* 0x000fe20003800000 */
[----:B------:R-:W-:Y:S02]  /*d2e0*/  BAR.SYNC.DEFER_BLOCKING 0x5, 0x120 ;  /* 0x0144800000007b1d */ /* 0x000fe40000010000 */
[----:B0-----:R-:W-:-:S05]  /*d2f0*/  LEA R28, R5, R28, 0x18 ;  /* 0x0000001c051c7211 */ /* 0x001fca00078ec0ff */
[----:B------:R0:W1:Y:S01]  /*d300*/  LDS.128 R48, [R28+0x348d0] ;  /* 0x0348d0001c307984 */ /* 0x0000620000000c00 */
[----:B------:R-:W-:Y:S06]  /*d310*/  BAR.ARV 0x4, 0x120 ;  /* 0x0104800000007b1d */ /* 0x000fec0000002000 */
[----:B------:R-:W-:Y:S05]  /*d320*/  @P0 BRA `(.L_x_279) ;  /* 0x0000001000e40947 */ /* 0x000fea0003800000 */
[----:B------:R-:W2:Y:S01]  /*d330*/  S2R R5, SR_SWINHI ;  /* 0x0000000000057919 */ /* 0x000ea20000002f00 */
[----:B------:R-:W-:Y:S01]  /*d340*/  F2FP.BF16.F32.PACK_AB R7, R7, R8 ;  /* 0x000000080707723e */ /* 0x000fe200000010ff */
[----:B------:R-:W-:Y:S01]  /*d350*/  ULDC.64 UR4, c[0x0][0xbe0] ;  /* 0x0002f80000047ab9 */ /* 0x000fe20000000a00 */
[----:B------:R-:W-:Y:S01]  /*d360*/  F2FP.BF16.F32.PACK_AB R6, R6, R105 ;  /* 0x000000690606723e */ /* 0x000fe200000010ff */
[----:B------:R-:W-:Y:S01]  /*d370*/  ULDC.64 UR6, c[0x0][0x208] ;  /* 0x0000820000067ab9 */ /* 0x000fe20000000a00 */
[----:B------:R-:W-:Y:S02]  /*d380*/  F2FP.BF16.F32.PACK_AB R60, R57, R60 ;  /* 0x0000003c393c723e */ /* 0x000fe400000010ff */
[----:B------:R-:W-:Y:S02]  /*d390*/  F2FP.BF16.F32.PACK_AB R52, R45, R52 ;  /* 0x000000342d34723e */ /* 0x000fe400000010ff */
[----:B------:R-:W-:Y:S02]  /*d3a0*/  F2FP.BF16.F32.PACK_AB R40, R37, R40 ;  /* 0x000000282528723e */ /* 0x000fe400000010ff */
[----:B------:R-:W-:-:S02]  /*d3b0*/  MOV R20, R28 ;  /* 0x0000001c00147202 */ /* 0x000fc40000000f00 */
[----:B--2---:R-:W-:-:S03]  /*d3c0*/  MOV R21, R5 ;  /* 0x0000000500157202 */ /* 0x004fc60000000f00 */
[----:B------:R-:W-:-:S03]  /*d3d0*/  IMAD.WIDE R4, R228, 0x2, R20 ;  /* 0x00000002e4047825 */ /* 0x000fc600078e0214 */
[C---:B------:R-:W-:Y:S02]  /*d3e0*/  LOP3.LUT R9, R4.reuse, 0x380, RZ, 0xc0, !PT ;  /* 0x0000038004097812 */ /* 0x040fe400078ec0ff */
[C---:B------:R-:W-:Y:S02]  /*d3f0*/  IADD3 R63, P6, R4.reuse, 0x20, RZ ;  /* 0x00000020043f7810 */ /* 0x040fe40007fde0ff */
[----:B------:R-:W-:Y:S02]  /*d400*/  SHF.R.U64 R9, R9, 0x3, RZ ;  /* 0x0000000309097819 */ /* 0x000fe400000012ff */
[C---:B------:R-:W-:Y:S01]  /*d410*/  IADD3 R67, P5, R4.reuse, 0x40, RZ ;  /* 0x0000004004437810 */ /* 0x040fe20007fbe0ff */
[--C-:B------:R-:W-:Y:S01]  /*d420*/  IMAD.X R27, RZ, RZ, R5.reuse, P6 ;  /* 0x000000ffff1b7224 */ /* 0x100fe200030e0605 */
[C---:B------:R-:W-:Y:S02]  /*d430*/  IADD3 R71, P4, R4.reuse, 0x60, RZ ;  /* 0x0000006004477810 */ /* 0x040fe40007f9e0ff */
[C---:B------:R-:W-:Y:S01]  /*d440*/  IADD3 R75, P3, R4.reuse, 0x4000, RZ ;  /* 0x00004000044b7810 */ /* 0x040fe20007f7e0ff */
[--C-:B------:R-:W-:Y:S01]  /*d450*/  IMAD.X R25, RZ, RZ, R5.reuse, P5 ;  /* 0x000000ffff197224 */ /* 0x100fe200028e0605 */
[C---:B------:R-:W-:Y:S01]  /*d460*/  IADD3 R79, P2, R4.reuse, 0x4020, RZ ;  /* 0x00004020044f7810 */ /* 0x040fe20007f5e0ff */
[--C-:B------:R-:W-:Y:S01]  /*d470*/  IMAD.X R15, RZ, RZ, R5.reuse, P4 ;  /* 0x000000ffff0f7224 */ /* 0x100fe200020e0605 */
[C---:B------:R-:W-:Y:S01]  /*d480*/  IADD3 R81, P1, R4.reuse, 0x4040, RZ ;  /* 0x0000404004517810 */ /* 0x040fe20007f3e0ff */
[----:B------:R-:W-:Y:S01]  /*d490*/  BAR.SYNC.DEFER_BLOCKING 0x1, 0x100 ;  /* 0x0044000000007b1d */ /* 0x000fe20000010000 */
[----:B------:R-:W-:Y:S01]  /*d4a0*/  IADD3 R83, P0, R4, 0x4060, RZ ;  /* 0x0000406004537810 */ /* 0x000fe20007f1e0ff */
[--C-:B------:R-:W-:Y:S01]  /*d4b0*/  IMAD.X R11, RZ, RZ, R5.reuse, P2 ;  /* 0x000000ffff0b7224 */ /* 0x100fe200010e0605 */
[----:B------:R-:W-:Y:S01]  /*d4c0*/  LOP3.LUT R4, R9, R4, RZ, 0x3c, !PT ;  /* 0x0000000409047212 */ /* 0x000fe200078e3cff */
[--C-:B------:R-:W-:Y:S01]  /*d4d0*/  IMAD.X R9, RZ, RZ, R5.reuse, P1 ;  /* 0x000000ffff097224 */ /* 0x100fe200008e0605 */
[----:B------:R-:W-:Y:S01]  /*d4e0*/  IADD3.X R13, RZ, R5, RZ, P3, !PT ;  /* 0x00000005ff0d7210 */ /* 0x000fe20001ffe4ff */
[----:B------:R-:W-:Y:S01]  /*d4f0*/  IMAD.X R31, RZ, RZ, R5, P0 ;  /* 0x000000ffff1f7224 */ /* 0x000fe200000e0605 */
[----:B------:R-:W-:-:S02]  /*d500*/  LOP3.LUT R14, R67, 0x380, RZ, 0xc0, !PT ;  /* 0x00000380430e7812 */ /* 0x000fc400078ec0ff */
[----:B------:R-:W-:Y:S02]  /*d510*/  MOV R62, R4 ;  /* 0x00000004003e7202 */ /* 0x000fe40000000f00 */
[----:B------:R-:W-:Y:S02]  /*d520*/  LOP3.LUT R30, R71, 0x380, RZ, 0xc0, !PT ;  /* 0x00000380471e7812 */ /* 0x000fe400078ec0ff */
[----:B------:R-:W-:Y:S02]  /*d530*/  F2FP.BF16.F32.PACK_AB R5, R10, R107 ;  /* 0x0000006b0a05723e */ /* 0x000fe400000010ff */
[----:B------:R-:W-:Y:S02]  /*d540*/  LOP3.LUT R10, R79, 0x380, RZ, 0xc0, !PT ;  /* 0x000003804f0a7812 */ /* 0x000fe400078ec0ff */
[----:B------:R-:W-:Y:S02]  /*d550*/  SHF.R.U64 R14, R14, 0x3, RZ ;  /* 0x000000030e0e7819 */ /* 0x000fe400000012ff */
[----:B------:R-:W-:-:S02]  /*d560*/  SHF.R.U64 R30, R30, 0x3, RZ ;  /* 0x000000031e1e7819 */ /* 0x000fc400000012ff */
[----:B------:R-:W-:Y:S02]  /*d570*/  SHF.R.U64 R10, R10, 0x3, RZ ;  /* 0x000000030a0a7819 */ /* 0x000fe400000012ff */
[----:B------:R-:W-:Y:S02]  /*d580*/  LOP3.LUT R24, R14, R67, RZ, 0x3c, !PT ;  /* 0x000000430e187212 */ /* 0x000fe400078e3cff */
[----:B------:R-:W-:Y:S02]  /*d590*/  LOP3.LUT R14, R30, R71, RZ, 0x3c, !PT ;  /* 0x000000471e0e7212 */ /* 0x000fe400078e3cff */
[----:B------:R-:W-:Y:S02]  /*d5a0*/  LOP3.LUT R30, R81, 0x380, RZ, 0xc0, !PT ;  /* 0x00000380511e7812 */ /* 0x000fe400078ec0ff */
[----:B------:R-:W-:Y:S02]  /*d5b0*/  LOP3.LUT R10, R10, R79, RZ, 0x3c, !PT ;  /* 0x0000004f0a0a7212 */ /* 0x000fe400078e3cff */
[----:B------:R-:W-:Y:S01]  /*d5c0*/  LOP3.LUT R12, R63, 0x380, RZ, 0xc0, !PT ;  /* 0x000003803f0c7812 */ /* 0x000fe200078ec0ff */
[----:B------:R-:W2:Y:S01]  /*d5d0*/  LDC.64 R78, c[0x0][0xbd8] ;  /* 0x0002f600ff4e7b82 */ /* 0x000ea20000000a00 */
[----:B-1----:R-:W-:-:S02]  /*d5e0*/  LOP3.LUT R48, R75, 0x380, RZ, 0xc0, !PT ;  /* 0x000003804b307812 */ /* 0x002fc400078ec0ff */
[----:B------:R-:W-:Y:S02]  /*d5f0*/  SHF.R.U64 R30, R30, 0x3, RZ ;  /* 0x000000031e1e7819 */ /* 0x000fe400000012ff */
[----:B------:R-:W-:Y:S02]  /*d600*/  SHF.R.U64 R12, R12, 0x3, RZ ;  /* 0x000000030c0c7819 */ /* 0x000fe400000012ff */
[----:B------:R-:W-:Y:S02]  /*d610*/  SHF.R.U64 R48, R48, 0x3, RZ ;  /* 0x0000000330307819 */ /* 0x000fe400000012ff */
[----:B------:R-:W-:Y:S02]  /*d620*/  F2FP.BF16.F32.PACK_AB R4, R106, R109 ;  /* 0x0000006d6a04723e */ /* 0x000fe400000010ff */
[----:B------:R-:W-:Y:S02]  /*d630*/  LOP3.LUT R8, R30, R81, RZ, 0x3c, !PT ;  /* 0x000000511e087212 */ /* 0x000fe400078e3cff */
[----:B------:R-:W-:Y:S01]  /*d640*/  LOP3.LUT R26, R12, R63, RZ, 0x3c, !PT ;  /* 0x0000003f0c1a7212 */ /* 0x000fe200078e3cff */
[----:B------:R1:W-:Y:S01]  /*d650*/  STSM.16.M88.4 [R62], R4 ;  /* 0x000000043e007844 */ /* 0x0003e20000000200 */
[----:B------:R-:W-:-:S02]  /*d660*/  LOP3.LUT R12, R48, R75, RZ, 0x3c, !PT ;  /* 0x0000004b300c7212 */ /* 0x000fc400078e3cff */
[----:B------:R-:W-:Y:S02]  /*d670*/  MOV R67, R10 ;  /* 0x0000000a00437202 */ /* 0x000fe40000000f00 */
[----:B------:R-:W-:Y:S02]  /*d680*/  MOV R66, R8 ;  /* 0x0000000800427202 */ /* 0x000fe40000000f00 */
[----:B------:R-:W-:Y:S02]  /*d690*/  LOP3.LUT R48, R83, 0x380, RZ, 0xc0, !PT ;  /* 0x0000038053307812 */ /* 0x000fe400078ec0ff */
[----:B------:R-:W-:Y:S02]  /*d6a0*/  MOV R74, R26 ;  /* 0x0000001a004a7202 */ /* 0x000fe40000000f00 */
[----:B------:R-:W-:Y:S02]  /*d6b0*/  F2FP.BF16.F32.PACK_AB R8, R103, R104 ;  /* 0x000000686708723e */ /* 0x000fe400000010ff */
[----:B------:R-:W-:-:S02]  /*d6c0*/  F2FP.BF16.F32.PACK_AB R9, R101, R102 ;  /* 0x000000666509723e */ /* 0x000fc400000010ff */
[----:B------:R-:W-:Y:S02]  /*d6d0*/  F2FP.BF16.F32.PACK_AB R10, R99, R100 ;  /* 0x00000064630a723e */ /* 0x000fe400000010ff */
[----:B------:R-:W-:Y:S02]  /*d6e0*/  F2FP.BF16.F32.PACK_AB R11, R84, R85 ;  /* 0x00000055540b723e */ /* 0x000fe400000010ff */
[----:B------:R-:W-:Y:S02]  /*d6f0*/  MOV R71, R24 ;  /* 0x0000001800477202 */ /* 0x000fe40000000f00 */
[----:B-1----:R-:W-:Y:S01]  /*d700*/  F2FP.BF16.F32.PACK_AB R4, R97, R98 ;  /* 0x000000626104723e */ /* 0x002fe200000010ff */
[----:B------:R-:W-:Y:S01]  /*d710*/  STSM.16.M88.4 [R74], R8 ;  /* 0x000000084a007844 */ /* 0x000fe20000000200 */
[----:B------:R-:W-:Y:S02]  /*d720*/  F2FP.BF16.F32.PACK_AB R5, R77, R80 ;  /* 0x000000504d05723e */ /* 0x000fe400000010ff */
[----:B------:R-:W-:-:S02]  /*d730*/  F2FP.BF16.F32.PACK_AB R6, R95, R96 ;  /* 0x000000605f06723e */ /* 0x000fc400000010ff */
[----:B------:R-:W-:Y:S02]  /*d740*/  F2FP.BF16.F32.PACK_AB R7, R73, R76 ;  /* 0x0000004c4907723e */ /* 0x000fe400000010ff */
[----:B------:R-:W-:Y:S02]  /*d750*/  SHF.R.U64 R48, R48, 0x3, RZ ;  /* 0x0000000330307819 */ /* 0x000fe400000012ff */
[----:B------:R-:W-:Y:S01]  /*d760*/  MOV R70, R14 ;  /* 0x0000000e00467202 */ /* 0x000fe20000000f00 */
[----:B------:R1:W-:Y:S01]  /*d770*/  STSM.16.M88.4 [R71], R4 ;  /* 0x0000000447007844 */ /* 0x0003e20000000200 */
[----:B------:R-:W-:Y:S02]  /*d780*/  LOP3.LUT R30, R48, R83, RZ, 0x3c, !PT ;  /* 0x00000053301e7212 */ /* 0x000fe400078e3cff */
[----:B------:R-:W-:Y:S02]  /*d790*/  MOV R48, R12 ;  /* 0x0000000c00307202 */ /* 0x000fe40000000f00 */
[----:B------:R-:W-:-:S02]  /*d7a0*/  F2FP.BF16.F32.PACK_AB R12, R93, R94 ;  /* 0x0000005e5d0c723e */ /* 0x000fc400000010ff */
[----:B------:R-:W-:Y:S02]  /*d7b0*/  F2FP.BF16.F32.PACK_AB R13, R69, R72 ;  /* 0x00000048450d723e */ /* 0x000fe400000010ff */
[----:B------:R-:W-:Y:S02]  /*d7c0*/  F2FP.BF16.F32.PACK_AB R14, R91, R92 ;  /* 0x0000005c5b0e723e */ /* 0x000fe400000010ff */
[----:B------:R-:W-:Y:S02]  /*d7d0*/  F2FP.BF16.F32.PACK_AB R15, R65, R68 ;  /* 0x00000044410f723e */ /* 0x000fe400000010ff */
[----:B------:R-:W-:Y:S02]  /*d7e0*/  F2FP.BF16.F32.PACK_AB R24, R89, R90 ;  /* 0x0000005a5918723e */ /* 0x000fe400000010ff */
[----:B------:R-:W-:Y:S01]  /*d7f0*/  F2FP.BF16.F32.PACK_AB R25, R59, R64 ;  /* 0x000000403b19723e */ /* 0x000fe200000010ff */
[----:B-1----:R-:W-:Y:S01]  /*d800*/  IMAD.SHL.U32 R5, R23, 0x4, RZ ;  /* 0x0000000417057824 */ /* 0x002fe200078e00ff */
[----:B------:R-:W-:Y:S01]  /*d810*/  F2FP.BF16.F32.PACK_AB R26, R61, R88 ;  /* 0x000000583d1a723e */ /* 0x000fe200000010ff */
[----:B------:R-:W-:Y:S01]  /*d820*/  STSM.16.M88.4 [R70], R12 ;  /* 0x0000000c46007844 */ /* 0x000fe20000000200 */
[----:B------:R-:W-:-:S02]  /*d830*/  F2FP.BF16.F32.PACK_AB R27, R55, R58 ;  /* 0x0000003a371b723e */ /* 0x000fc400000010ff */
[----:B------:R-:W-:Y:S02]  /*d840*/  F2FP.BF16.F32.PACK_AB R61, R47, R54 ;  /* 0x000000362f3d723e */ /* 0x000fe400000010ff */
[----:B------:R-:W-:Y:S01]  /*d850*/  F2FP.BF16.F32.PACK_AB R62, R53, R56 ;  /* 0x00000038353e723e */ /* 0x000fe200000010ff */
[----:B------:R1:W-:Y:S01]  /*d860*/  STSM.16.M88.4 [R48], R24 ;  /* 0x0000001830007844 */ /* 0x0003e20000000200 */
[----:B------:R-:W-:Y:S02]  /*d870*/  F2FP.BF16.F32.PACK_AB R63, R43, R46 ;  /* 0x0000002e2b3f723e */ /* 0x000fe400000010ff */
[----:B------:R-:W-:Y:S02]  /*d880*/  SHF.L.U64.HI R8, R23, 0x2, R222 ;  /* 0x0000000217087819 */ /* 0x000fe400000102de */
[----:B--2---:R-:W-:Y:S01]  /*d890*/  IADD3 R6, P1, R5, R78, RZ ;  /* 0x0000004e05067210 */ /* 0x004fe20007f3e0ff */
[----:B------:R2:W-:Y:S01]  /*d8a0*/  STSM.16.M88.4 [R67], R60 ;  /* 0x0000003c43007844 */ /* 0x0005e20000000200 */
[----:B------:R-:W-:-:S02]  /*d8b0*/  F2FP.BF16.F32.PACK_AB R53, R39, R42 ;  /* 0x0000002a2735723e */ /* 0x000fc400000010ff */
[----:B------:R-:W-:Y:S01]  /*d8c0*/  F2FP.BF16.F32.PACK_AB R54, R41, R44 ;  /* 0x0000002c2936723e */ /* 0x000fe200000010ff */
[----:B------:R-:W-:Y:S01]  /*d8d0*/  IMAD.X R7, R8, 0x1, R79, P1 ;  /* 0x0000000108077824 */ /* 0x000fe200008e064f */
[----:B------:R-:W-:Y:S02]  /*d8e0*/  F2FP.BF16.F32.PACK_AB R55, R35, R38 ;  /* 0x000000262337723e */ /* 0x000fe400000010ff */
[----:B------:R-:W-:Y:S01]  /*d8f0*/  MOV R31, R30 ;  /* 0x0000001e001f7202 */ /* 0x000fe20000000f00 */
[----:B------:R-:W-:Y:S01]  /*d900*/  IMAD.MOV.U32 R30, RZ, RZ, RZ ;  /* 0x000000ffff1e7224 */ /* 0x000fe200078e00ff */
[----:B------:R-:W-:Y:S01]  /*d910*/  F2FP.BF16.F32.PACK_AB R41, R33, R34 ;  /* 0x000000222129723e */ /* 0x000fe200000010ff */
[----:B------:R2:W-:Y:S01]  /*d920*/  STSM.16.M88.4 [R66], R52 ;  /* 0x0000003442007844 */ /* 0x0005e20000000200 */
[----:B------:R-:W-:Y:S02]  /*d930*/  F2FP.BF16.F32.PACK_AB R42, R29, R36 ;  /* 0x000000241d2a723e */ /* 0x000fe400000010ff */
[----:B------:R-:W-:-:S02]  /*d940*/  F2FP.BF16.F32.PACK_AB R43, R87, R32 ;  /* 0x00000020572b723e */ /* 0x000fc400000010ff */
[----:B------:R-:W-:Y:S01]  /*d950*/  ISETP.NE.U32.AND P1, PT, RZ, UR4, PT ;  /* 0x00000004ff007c0c */ /* 0x000fe2000bf25070 */
[----:B-1----:R-:W1:Y:S01]  /*d960*/  LDC R48, c[0x0][0xa88] ;  /* 0x0002a200ff307b82 */ /* 0x002e620000000800 */
[----:B------:R-:W-:Y:S01]  /*d970*/  ISETP.NE.U32.AND P0, PT, R78, RZ, PT ;  /* 0x000000ff4e00720c */ /* 0x000fe20003f05070 */
[----:B------:R2:W-:Y:S06]  /*d980*/  STSM.16.M88.4 [R31], R40 ;  /* 0x000000281f007844 */ /* 0x0005ec0000000200 */
[----:B------:R-:W-:Y:S01]  /*d990*/  BAR.SYNC.DEFER_BLOCKING 0x1, 0x100 ;  /* 0x0044000000007b1d */ /* 0x000fe20000010000 */
[----:B------:R-:W-:-:S02]  /*d9a0*/  ISETP.NE.AND.EX P1, PT, RZ, UR5, PT, P1 ;  /* 0x00000005ff007c0c */ /* 0x000fc4000bf25310 */
[----:B------:R-:W-:Y:S01]  /*d9b0*/  ISETP.NE.AND.EX P0, PT, R79, RZ, PT, P0 ;  /* 0x000000ff4f00720c */ /* 0x000fe20003f05300 */
[----:B------:R-:W-:-:S10]  /*d9c0*/  IMAD R9, R18, 0x40, R17 ;  /* 0x0000004012097824 */ /* 0x000fd400078e0211 */
[----:B------:R-:W-:-:S04]  /*d9d0*/  @P1 IADD3 R4, P2, R5, UR4, RZ ;  /* 0x0000000405041c10 */ /* 0x000fc8000ff5e0ff */
[----:B------:R-:W-:Y:S01]  /*d9e0*/  @P1 IADD3.X R5, R8, UR5, RZ, P2, !PT ;  /* 0x0000000508051c10 */ /* 0x000fe200097fe4ff */
[----:B------:R-:W-:Y:S01]  /*d9f0*/  IMAD.WIDE R20, R9, 0x2, R20 ;  /* 0x0000000209147825 */ /* 0x000fe200078e0214 */
[----:B------:R2:W5:Y:S04]  /*da00*/  @P0 LDG.E R30, desc[UR6][R6.64] ;  /* 0x00000006061e0981 */ /* 0x000568000c1e1900 */
[----:B-1----:R2:W5:Y:S01]  /*da10*/  @P1 LDG.E R48, desc[UR6][R4.64] ;  /* 0x0000000604301981 */ /* 0x002562000c1e1900 */
[----:B------:R-:W-:Y:S05]  /*da20*/  @P1 BRA `(.L_x_280) ;  /* 0x0000000000141947 */ /* 0x000fea0003800000 */
[----:B------:R-:W-:Y:S05]  /*da30*/  @!P0 BRA `(.L_x_280) ;  /* 0x0000000000108947 */ /* 0x000fea0003800000 */
[----:B------:R-:W-:Y:S02]  /*da40*/  ULDC.64 UR4, c[0x0][0x208] ;  /* 0x0000820000047ab9 */ /* 0x000fe40000000a00 */
[----:B--2---:R-:W2:Y:S04]  /*da50*/  LDG.E R5, desc[UR4][R6.64] ;  /* 0x0000000406057981 */ /* 0x004ea8000c1e1900 */
[----:B-----5:R-:W2:Y:S02]  /*da60*/  LDG.E R48, desc[UR4][R6.64+0x4] ;  /* 0x0000040406307981 */ /* 0x020ea4000c1e1900 */
[----:B--2---:R-:W-:-:S07]  /*da70*/  IMAD.IADD R48, R48, 0x1, -R5 ;  /* 0x0000000130307824 */ /* 0x004fce00078e0a05 */
.L_x_280:
[----:B------:R-:W-:Y:S01]  /*da80*/  SHF.R.S32.HI R19, RZ, 0x1f, R220 ;  /* 0x0000001fff137819 */ /* 0x000fe200000114dc */
[----:B------:R-:W-:Y:S01]  /*da90*/  ULDC.64 UR4, c[0x0][0xb70] ;  /* 0x0002dc0000047ab9 */ /* 0x000fe20000000a00 */
[--C-:B--2--5:R-:W-:Y:S01]  /*daa0*/  SHF.R.S32.HI R31, RZ, 0x1f, R30.reuse ;  /* 0x0000001fff1f7819 */ /* 0x124fe2000001141e */
[----:B------:R-:W-:Y:S01]  /*dab0*/  IMAD R11, R221, 0x80, R227 ;  /* 0x00000080dd0b7824 */ /* 0x000fe200078e02e3 */
[----:B------:R-:W-:Y:S01]  /*dac0*/  SEL R222, R222, RZ, !P0 ;  /* 0x000000ffdede7207 */ /* 0x000fe20004000000 */
[----:B------:R-:W-:Y:S01]  /*dad0*/  IMAD R5, R19, UR4, RZ ;  /* 0x0000000413057c24 */ /* 0x000fe2000f8e02ff */
[----:B------:R-:W-:Y:S01]  /*dae0*/  SEL R29, R23, RZ, !P0 ;  /* 0x000000ff171d7207 */ /* 0x000fe20004000000 */
[----:B------:R-:W-:Y:S01]  /*daf0*/  ULDC.64 UR6, c[0x0][0x208] ;  /* 0x0000820000067ab9 */ /* 0x000fe20000000a00 */
[----:B------:R-:W-:Y:S01]  /*db00*/  IADD3 R13, P2, R20, 0x2000, RZ ;  /* 0x00002000140d7810 */ /* 0x000fe20007f5e0ff */
[----:B------:R-:W-:Y:S01]  /*db10*/  IMAD R7, R220, UR5, R5 ;  /* 0x00000005dc077c24 */ /* 0x000fe2000f8e0205 */
[----:B------:R-:W-:Y:S01]  /*db20*/  IADD3 R33, P3, R20, 0x1000, RZ ;  /* 0x0000100014217810 */ /* 0x000fe20007f7e0ff */
[----:B------:R-:W-:Y:S01]  /*db30*/  IMAD.WIDE.U32 R4, R220, UR4, R30 ;  /* 0x00000004dc047c25 */ /* 0x000fe2000f8e001e */
[----:B------:R-:W-:Y:S01]  /*db40*/  ULDC.64 UR4, c[0x0][0xb78] ;  /* 0x0002de0000047ab9 */ /* 0x000fe20000000a00 */
[----:B------:R-:W-:-:S02]  /*db50*/  LOP3.LUT R12, R13, 0x380, RZ, 0xc0, !PT ;  /* 0x000003800d0c7812 */ /* 0x000fc400078ec0ff */
[----:B------:R-:W-:Y:S02]  /*db60*/  IADD3 R9, P1, R20, 0x3000, RZ ;  /* 0x0000300014097810 */ /* 0x000fe40007f3e0ff */
[----:B------:R-:W-:Y:S01]  /*db70*/  IADD3 R5, R5, R7, RZ ;  /* 0x0000000705057210 */ /* 0x000fe20007ffe0ff */
[----:B------:R-:W-:Y:S01]  /*db80*/  IMAD R7, R222, UR4, RZ ;  /* 0x00000004de077c24 */ /* 0x000fe2000f8e02ff */
[----:B------:R-:W-:Y:S02]  /*db90*/  LOP3.LUT R32, R33, 0x380, RZ, 0xc0, !PT ;  /* 0x0000038021207812 */ /* 0x000fe400078ec0ff */
[----:B------:R-:W-:Y:S01]  /*dba0*/  SHF.R.U64 R12, R12, 0x3, RZ ;  /* 0x000000030c0c7819 */ /* 0x000fe200000012ff */
[----:B------:R-:W-:Y:S01]  /*dbb0*/  IMAD.WIDE.U32 R4, R29, UR4, R4 ;  /* 0x000000041d047c25 */ /* 0x000fe2000f8e0004 */
[----:B------:R-:W-:Y:S02]  /*dbc0*/  LOP3.LUT R6, R9, 0x380, RZ, 0xc0, !PT ;  /* 0x0000038009067812 */ /* 0x000fe400078ec0ff */
[----:B------:R-:W-:Y:S01]  /*dbd0*/  SHF.R.U64 R32, R32, 0x3, RZ ;  /* 0x0000000320207819 */ /* 0x000fe200000012ff */
[----:B------:R-:W-:Y:S01]  /*dbe0*/  IMAD R10, R29, UR5, R7 ;  /* 0x000000051d0a7c24 */ /* 0x000fe2000f8e0207 */
[----:B------:R-:W-:Y:S01]  /*dbf0*/  SHF.R.S32.HI R7, RZ, 0x1f, R11 ;  /* 0x0000001fff077819 */ /* 0x000fe2000001140b */
[----:B------:R-:W-:Y:S01]  /*dc00*/  ULDC.64 UR4, c[0x0][0xb40] ;  /* 0x0002d00000047ab9 */ /* 0x000fe20000000a00 */
[----:B------:R-:W-:-:S02]  /*dc10*/  IADD3 R8, P0, R11, R4, RZ ;  /* 0x000000040b087210 */ /* 0x000fc40007f1e0ff */
[----:B------:R-:W-:Y:S01]  /*dc20*/  LOP3.LUT R12, R12, R13, RZ, 0x3c, !PT ;  /* 0x0000000d0c0c7212 */ /* 0x000fe200078e3cff */
[----:B------:R-:W-:Y:S01]  /*dc30*/  IMAD.X R13, RZ, RZ, R21, P2 ;  /* 0x000000ffff0d7224 */ /* 0x000fe200010e0615 */
[----:B------:R-:W-:Y:S01]  /*dc40*/  IADD3.X R7, R7, R5, R10, P0, !PT ;  /* 0x0000000507077210 */ /* 0x000fe200007fe40a */
[----:B------:R-:W-:Y:S01]  /*dc50*/  VIADD R5, R11, 0x8 ;  /* 0x000000080b057836 */ /* 0x000fe20000000000 */
[----:B------:R-:W-:Y:S02]  /*dc60*/  LEA R54, P0, R8, UR4, 0x2 ;  /* 0x0000000408367c11 */ /* 0x000fe4000f8010ff */
[----:B------:R-:W-:Y:S02]  /*dc70*/  SHF.R.U64 R6, R6, 0x3, RZ ;  /* 0x0000000306067819 */ /* 0x000fe400000012ff */
[----:B------:R-:W-:Y:S01]  /*dc80*/  LEA.HI.X R55, R8, UR5, R7, 0x2, P0 ;  /* 0x0000000508377c11 */ /* 0x000fe200080f1407 */
[----:B------:R-:W-:Y:S01]  /*dc90*/  ULDC.64 UR4, c[0x0][0xaa0] ;  /* 0x0002a80000047ab9 */ /* 0x000fe20000000a00 */
[----:B------:R-:W-:-:S02]  /*dca0*/  IADD3 R45, P6, R20, 0x4000, RZ ;  /* 0x00004000142d7810 */ /* 0x000fc40007fde0ff */
[C---:B------:R-:W-:Y:S02]  /*dcb0*/  IADD3 R37, P5, R20.reuse, 0x5000, RZ ;  /* 0x0000500014257810 */ /* 0x040fe40007fbe0ff */
[----:B------:R-:W-:Y:S02]  /*dcc0*/  IADD3 R25, P4, R20, 0x6000, RZ ;  /* 0x0000600014197810 */ /* 0x000fe40007f9e0ff */
[----:B------:R-:W-:Y:S02]  /*dcd0*/  LOP3.LUT P0, RZ, R224, 0x3, RZ, 0xc0, !PT ;  /* 0x00000003e0ff7812 */ /* 0x000fe4000780c0ff */
[----:B------:R-:W-:Y:S02]  /*dce0*/  IADD3 R7, P2, R20, 0x7000, RZ ;  /* 0x0000700014077810 */ /* 0x000fe40007f5e0ff */
[----:B------:R-:W-:Y:S01]  /*dcf0*/  LOP3.LUT R32, R32, R33, RZ, 0x3c, !PT ;  /* 0x0000002120207212 */ /* 0x000fe200078e3cff */
[----:B------:R-:W-:Y:S01]  /*dd00*/  IMAD.X R33, RZ, RZ, R21, P3 ;  /* 0x000000ffff217224 */ /* 0x000fe200018e0615 */
[----:B------:R-:W-:-:S02]  /*dd10*/  LOP3.LUT R4, R6, R9, RZ, 0x3c, !PT ;  /* 0x0000000906047212 */ /* 0x000fc400078e3cff */
[----:B------:R-:W-:Y:S02]  /*dd20*/  LOP3.LUT R44, R45, 0x380, RZ, 0xc0, !PT ;  /* 0x000003802d2c7812 */ /* 0x000fe400078ec0ff */
[----:B------:R-:W-:Y:S02]  /*dd30*/  LOP3.LUT R36, R37, 0x380, RZ, 0xc0, !PT ;  /* 0x0000038025247812 */ /* 0x000fe400078ec0ff */
[----:B------:R-:W-:Y:S02]  /*dd40*/  LOP3.LUT R24, R25, 0x380, RZ, 0xc0, !PT ;  /* 0x0000038019187812 */ /* 0x000fe400078ec0ff */
[-C--:B------:R-:W-:Y:S02]  /*dd50*/  ISETP.GE.OR P3, PT, R11, R48.reuse, P0 ;  /* 0x000000300b00720c */ /* 0x080fe40000766670 */
[----:B------:R-:W-:Y:S02]  /*dd60*/  LOP3.LUT R9, R20, 0x380, RZ, 0xc0, !PT ;  /* 0x0000038014097812 */ /* 0x000fe400078ec0ff */
[----:B------:R-:W-:Y:S01]  /*dd70*/  ISETP.GE.OR P0, PT, R5, R48, P0 ;  /* 0x000000300500720c */ /* 0x000fe20000706670 */
[----:B------:R-:W-:Y:S01]  /*dd80*/  IMAD.X R5, RZ, RZ, R21, P1 ;  /* 0x000000ffff057224 */ /* 0x000fe200008e0615 */
[----:B------:R-:W-:-:S02]  /*dd90*/  LOP3.LUT R6, R7, 0x380, RZ, 0xc0, !PT ;  /* 0x0000038007067812 */ /* 0x000fc400078ec0ff */
[----:B------:R-:W-:Y:S02]  /*dda0*/  SHF.R.U64 R44, R44, 0x3, RZ ;  /* 0x000000032c2c7819 */ /* 0x000fe400000012ff */
[----:B------:R-:W-:Y:S02]  /*ddb0*/  SHF.R.U64 R36, R36, 0x3, RZ ;  /* 0x0000000324247819 */ /* 0x000fe400000012ff */
[----:B------:R-:W-:Y:S01]  /*ddc0*/  SHF.R.U64 R24, R24, 0x3, RZ ;  /* 0x0000000318187819 */ /* 0x000fe200000012ff */
[----:B------:R-:W-:Y:S01]  /*ddd0*/  @!P3 STG.E desc[UR6][R54.64], R0 ;  /* 0x000000003600b986 */ /* 0x000fe2000c101906 */
[----:B------:R-:W-:Y:S02]  /*dde0*/  SHF.R.U64 R9, R9, 0x3, RZ ;  /* 0x0000000309097819 */ /* 0x000fe400000012ff */
[----:B------:R-:W-:Y:S01]  /*ddf0*/  SHF.R.U64 R6, R6, 0x3, RZ ;  /* 0x0000000306067819 */ /* 0x000fe200000012ff */
[----:B------:R1:W-:Y:S01]  /*de00*/  @!P0 STG.E desc[UR6][R54.64+0x20], R3 ;  /* 0x0000200336008986 */ /* 0x0003e2000c101906 */
[----:B------:R-:W-:Y:S01]  /*de10*/  LOP3.LUT R44, R44, R45, RZ, 0x3c, !PT ;  /* 0x0000002d2c2c7212 */ /* 0x000fe200078e3cff */
[--C-:B------:R-:W-:Y:S01]  /*de20*/  IMAD.X R45, RZ, RZ, R21.reuse, P6 ;  /* 0x000000ffff2d7224 */ /* 0x100fe200030e0615 */
[----:B------:R-:W-:Y:S01]  /*de30*/  LOP3.LUT R36, R36, R37, RZ, 0x3c, !PT ;  /* 0x0000002524247212 */ /* 0x000fe200078e3cff */
[--C-:B------:R-:W-:Y:S01]  /*de40*/  IMAD.X R37, RZ, RZ, R21.reuse, P5 ;  /* 0x000000ffff257224 */ /* 0x100fe200028e0615 */
[----:B------:R-:W-:Y:S01]  /*de50*/  LOP3.LUT R24, R24, R25, RZ, 0x3c, !PT ;  /* 0x0000001918187212 */ /* 0x000fe200078e3cff */
[----:B------:R-:W-:Y:S01]  /*de60*/  IMAD.X R25, RZ, RZ, R21, P4 ;  /* 0x000000ffff197224 */ /* 0x000fe200020e0615 */
[----:B------:R-:W-:Y:S01]  /*de70*/  LOP3.LUT R20, R9, R20, RZ, 0x3c, !PT ;  /* 0x0000001409147212 */ /* 0x000fe200078e3cff */
[----:B------:R-:W5:Y:S01]  /*de80*/  LD.E.128 R32, desc[UR6][R32.64] ;  /* 0x0000000620207980 */ /* 0x000f62000c101d00 */
[----:B------:R-:W-:-:S02]  /*de90*/  IADD3.X R9, RZ, R21, RZ, P2, !PT ;  /* 0x00000015ff097210 */ /* 0x000fc400017fe4ff */
[----:B------:R-:W-:Y:S01]  /*dea0*/  LOP3.LUT R8, R6, R7, RZ, 0x3c, !PT ;  /* 0x0000000706087212 */ /* 0x000fe200078e3cff */
[----:B------:R2:W5:Y:S01]  /*deb0*/  LD.E.128 R40, desc[UR6][R20.64] ;  /* 0x0000000614287980 */ /* 0x000562000c101d00 */
[--C-:B------:R-:W-:Y:S01]  /*dec0*/  SHF.R.S32.HI R53, RZ, 0x1f, R17.reuse ;  /* 0x0000001fff357819 */ /* 0x100fe20000011411 */
[----:B-1----:R-:W-:Y:S02]  /*ded0*/  IMAD R3, R31, UR4, RZ ;  /* 0x000000041f037c24 */ /* 0x002fe4000f8e02ff */
[----:B------:R-:W5:Y:S01]  /*dee0*/  LD.E.128 R12, desc[UR6][R12.64] ;  /* 0x000000060c0c7980 */ /* 0x000f62000c101d00 */
[----:B------:R-:W-:-:S03]  /*def0*/  IMAD.MOV.U32 R52, RZ, RZ, R17 ;  /* 0x000000ffff347224 */ /* 0x000fc600078e0011 */
[----:B------:R-:W5:Y:S04]  /*df00*/  LD.E.128 R4, desc[UR6][R4.64] ;  /* 0x0000000604047980 */ /* 0x000f68000c101d00 */
[----:B------:R-:W5:Y:S04]  /*df10*/  LD.E.128 R44, desc[UR6][R44.64] ;  /* 0x000000062c2c7980 */ /* 0x000f68000c101d00 */
[----:B------:R-:W5:Y:S04]  /*df20*/  LD.E.128 R36, desc[UR6][R36.64] ;  /* 0x0000000624247980 */ /* 0x000f68000c101d00 */
[----:B------:R-:W5:Y:S04]  /*df30*/  LD.E.128 R24, desc[UR6][R24.64] ;  /* 0x0000000618187980 */ /* 0x000f68000c101d00 */
[----:B------:R-:W5:Y:S01]  /*df40*/  LD.E.128 R8, desc[UR6][R8.64] ;  /* 0x0000000608087980 */ /* 0x000f62000c101d00 */
[----:B------:R-:W-:Y:S01]  /*df50*/  @!PT LDS RZ, [RZ] ;  /* 0x00000000fffff984 */ /* 0x000fe20000000800 */
[----:B------:R-:W-:Y:S01]  /*df60*/  @!PT LDS RZ, [RZ] ;  /* 0x00000000fffff984 */ /* 0x000fe20000000800 */
[----:B------:R-:W-:Y:S01]  /*df70*/  @!PT LDS RZ, [RZ] ;  /* 0x00000000fffff984 */ /* 0x000fe20000000800 */
[----:B------:R-:W-:Y:S01]  /*df80*/  @!PT LDS RZ, [RZ] ;  /* 0x00000000fffff984 */ /* 0x000fe20000000800 */
[----:B------:R1:W-:Y:S06]  /*df90*/  MEMBAR.ALL.CTA ;  /* 0x0000000000007992 */ /* 0x0003ec0000008000 */
[----:B-1----:R-:W1:Y:S01]  /*dfa0*/  FENCE.VIEW.ASYNC.S ;  /* 0x00000000000073c6 */ /* 0x002e620000000000 */
[----:B--2---:R-:W-:-:S04]  /*dfb0*/  IMAD.WIDE.U32 R20, R30, UR4, R52 ;  /* 0x000000041e147c25 */ /* 0x004fc8000f8e0034 */
[----:B------:R-:W-:Y:S01]  /*dfc0*/  IMAD R3, R30, UR5, R3 ;  /* 0x000000051e037c24 */ /* 0x000fe2000f8e0203 */
[----:B------:R-:W-:Y:S01]  /*dfd0*/  ULDC.64 UR4, c[0x0][0xae0] ;  /* 0x0002b80000047ab9 */ /* 0x000fe20000000a00 */
[----:B------:R-:W-:Y:S02]  /*dfe0*/  IMAD R48, R221, -0x80, R48 ;  /* 0xffffff80dd307824 */ /* 0x000fe400078e0230 */
[----:B------:R-:W-:Y:S02]  /*dff0*/  IMAD.IADD R21, R21, 0x1, R3 ;  /* 0x0000000115157824 */ /* 0x000fe400078e0203 */
[----:B------:R-:W-:Y:S02]  /*e000*/  IMAD R23, R19, UR4, RZ ;  /* 0x0000000413177c24 */ /* 0x000fe4000f8e02ff */
[C---:B------:R-:W-:Y:S01]  /*e010*/  VIADD R0, R18.reuse, 0x20 ;  /* 0x0000002012007836 */ /* 0x040fe20000000000 */
[----:B------:R-:W-:Y:S01]  /*e020*/  ISETP.GE.AND P2, PT, R18, R48, PT ;  /* 0x000000301200720c */ /* 0x000fe20003f46270 */
[----:B------:R-:W-:-:S02]  /*e030*/  IMAD R23, R220, UR5, R23 ;  /* 0x00000005dc177c24 */ /* 0x000fc4000f8e0217 */
[----:B------:R-:W-:Y:S01]  /*e040*/  IMAD.WIDE.U32 R20, R220, UR4, R20 ;  /* 0x00000004dc147c25 */ /* 0x000fe2000f8e0014 */
[----:B------:R-:W-:Y:S01]  /*e050*/  ULDC.64 UR4, c[0x0][0xae8] ;  /* 0x0002ba0000047ab9 */ /* 0x000fe20000000a00 */
[-C--:B------:R-:W-:Y:S02]  /*e060*/  ISETP.GE.AND P4, PT, R0, R48.reuse, PT ;  /* 0x000000300000720c */ /* 0x080fe40003f86270 */
[----:B------:R-:W-:Y:S02]  /*e070*/  VIADD R3, R18, 0x40 ;  /* 0x0000004012037836 */ /* 0x000fe40000000000 */
[----:B------:R-:W-:Y:S02]  /*e080*/  IMAD R0, R222, UR4, RZ ;  /* 0x00000004de007c24 */ /* 0x000fe4000f8e02ff */
[----:B0-----:R-:W-:Y:S02]  /*e090*/  VIADD R28, R28, 0x34820 ;  /* 0x000348201c1c7836 */ /* 0x001fe40000000000 */
[----:B------:R-:W-:Y:S01]  /*e0a0*/  VIADD R19, R18, 0x60 ;  /* 0x0000006012137836 */ /* 0x000fe20000000000 */
[----:B------:R-:W-:Y:S01]  /*e0b0*/  ISETP.GE.AND P0, PT, R3, R48, PT ;  /* 0x000000300300720c */ /* 0x000fe20003f06270 */
[----:B------:R-:W-:-:S02]  /*e0c0*/  IMAD.IADD R21, R21, 0x1, R23 ;  /* 0x0000000115157824 */ /* 0x000fc400078e0217 */
[----:B------:R-:W-:Y:S01]  /*e0d0*/  IMAD R3, R29, UR5, R0 ;  /* 0x000000051d037c24 */ /* 0x000fe2000f8e0200 */
[----:B------:R-:W-:Y:S02]  /*e0e0*/  PRMT R0, RZ, 0x654, R28 ;  /* 0x00000654ff007816 */ /* 0x000fe4000000001c */
[----:B------:R-:W-:Y:S01]  /*e0f0*/  ISETP.GE.AND P1, PT, R19, R48, PT ;  /* 0x000000301300720c */ /* 0x000fe20003f26270 */
[----:B------:R-:W-:Y:S01]  /*e100*/  IMAD.WIDE.U32 R30, R29, UR4, R20 ;  /* 0x000000041d1e7c25 */ /* 0x000fe2000f8e0014 */
[--C-:B------:R-:W-:Y:S01]  /*e110*/  SHF.R.S32.HI R19, RZ, 0x1f, R18.reuse ;  /* 0x0000001fff137819 */ /* 0x100fe20000011412 */
[----:B-1----:R0:W-:Y:S01]  /*e120*/  SYNCS.ARRIVE.TRANS64.RED.A1T0 RZ, [R0+URZ], RZ ;  /* 0x000000ff00ff79a7 */ /* 0x0021e2000810043f */
[----:B------:R-:W-:Y:S01]  /*e130*/  BSSY B1, `(.L_x_281) ;  /* 0x0000015000017945 */ /* 0x000fe20003800000 */
[----:B------:R-:W-:Y:S02]  /*e140*/  IMAD.IADD R23, R31, 0x1, R3 ;  /* 0x000000011f177824 */ /* 0x000fe400078e0203 */
[----:B------:R-:W-:Y:S01]  /*e150*/  IMAD.WIDE R28, R221, 0x80, R18 ;  /* 0x00000080dd1c7825 */ /* 0x000fe200078e0212 */
[----:B------:R-:W-:Y:S06]  /*e160*/  @P2 BRA `(.L_x_282) ;  /* 0x0000000000442947 */ /* 0x000fec0003800000 */
[----:B------:R-:W-:Y:S01]  /*e170*/  ULDC.64 UR4, c[0x0][0xad8] ;  /* 0x0002b60000047ab9 */ /* 0x000fe20000000a00 */
[----:B------:R-:W-:Y:S01]  /*e180*/  IMAD.MOV.U32 R20, RZ, RZ, R30 ;  /* 0x000000ffff147224 */ /* 0x000fe200078e001e */
[----:B0-----:R-:W-:Y:S01]  /*e190*/  IADD3 R0, R17, 0x40, RZ ;  /* 0x0000004011007810 */ /* 0x001fe20007ffe0ff */
[----:B------:R-:W-:Y:S01]  /*e1a0*/  IMAD.MOV.U32 R21, RZ, RZ, R23 ;  /* 0x000000ffff157224 */ /* 0x000fe200078e0017 */
[----:B------:R-:W-:Y:S01]  /*e1b0*/  ULDC.64 UR6, c[0x0][0xa80] ;  /* 0x0002a00000067ab9 */ /* 0x000fe20000000a00 */
[----:B------:R-:W-:Y:S01]  /*e1c0*/  IMAD R3, R29, UR4, RZ ;  /* 0x000000041d037c24 */ /* 0x000fe2000f8e02ff */
[----:B------:R-:W-:Y:S01]  /*e1d0*/  ULDC.64 UR8, c[0x0][0x208] ;  /* 0x0000820000087ab9 */ /* 0x000fe20000000a00 */
[C---:B------:R-:W-:Y:S01]  /*e1e0*/  IMAD.WIDE.U32 R20, R28.reuse, UR4, R20 ;  /* 0x000000041c147c25 */ /* 0x040fe2000f8e0014 */
[----:B------:R-:W-:Y:S02]  /*e1f0*/  ULDC UR4, c[0x0][0xa8c] ;  /* 0x0002a30000047ab9 */ /* 0x000fe40000000800 */
[----:B------:R-:W-:Y:S01]  /*e200*/  ISETP.GE.AND P2, PT, R17, UR4, PT ;  /* 0x0000000411007c0c */ /* 0x000fe2000bf46270 */
[----:B------:R-:W-:Y:S01]  /*e210*/  IMAD R3, R28, UR5, R3 ;  /* 0x000000051c037c24 */ /* 0x000fe2000f8e0203 */
[----:B------:R-:W-:-:S02]  /*e220*/  ISETP.GE.AND P3, PT, R0, UR4, PT ;  /* 0x0000000400007c0c */ /* 0x000fc4000bf66270 */
[----:B------:R-:W-:Y:S01]  /*e230*/  LEA R52, P5, R20, UR6, 0x1 ;  /* 0x0000000614347c11 */ /* 0x000fe2000f8a08ff */
[----:B------:R-:W-:-:S05]  /*e240*/  IMAD.IADD R3, R21, 0x1, R3 ;  /* 0x0000000115037824 */ /* 0x000fca00078e0203 */
[----:B------:R-:W-:-:S05]  /*e250*/  LEA.HI.X R53, R20, UR7, R3, 0x1, P5 ;  /* 0x0000000714357c11 */ /* 0x000fca000a8f0c03 */
[----:B-----5:R1:W-:Y:S04]  /*e260*/  @!P2 STG.E.128 desc[UR8][R52.64], R40 ;  /* 0x000000283400a986 */ /* 0x0203e8000c101d08 */
[----:B------:R1:W-:Y:S02]  /*e270*/  @!P3 STG.E.128 desc[UR8][R52.64+0x80], R44 ;  /* 0x0000802c3400b986 */ /* 0x0003e4000c101d08 */
.L_x_282:
[----:B------:R-:W-:Y:S05]  /*e280*/  BSYNC B1 ;  /* 0x0000000000017941 */ /* 0x000fea0003800000 */
.L_x_281:
[----:B------:R-:W-:Y:S04]  /*e290*/  BSSY B1, `(.L_x_283) ;  /* 0x0000015000017945 */ /* 0x000fe80003800000 */
[----:B------:R-:W-:Y:S05]  /*e2a0*/  @P4 BRA `(.L_x_284) ;  /* 0x00000000004c4947 */ /* 0x000fea0003800000 */
[----:B------:R-:W-:Y:S01]  /*e2b0*/  IADD3 R3, P2, R28, 0x20, RZ ;  /* 0x000000201c037810 */ /* 0x000fe20007f5e0ff */
[----:B------:R-:W-:Y:S01]  /*e2c0*/  ULDC.64 UR4, c[0x0][0xad8] ;  /* 0x0002b60000047ab9 */ /* 0x000fe20000000a00 */
[----:B------:R-:W-:Y:S01]  /*e2d0*/  IMAD.MOV.U32 R20, RZ, RZ, R30 ;  /* 0x000000ffff147224 */ /* 0x000fe200078e001e */
[----:B------:R-:W-:Y:S01]  /*e2e0*/  ULDC.64 UR6, c[0x0][0xa80] ;  /* 0x0002a00000067ab9 */ /* 0x000fe20000000a00 */
[----:B------:R-:W-:Y:S01]  /*e2f0*/  IMAD.MOV.U32 R21, RZ, RZ, R23 ;  /* 0x000000ffff157224 */ /* 0x000fe200078e0017 */
[----:B------:R-:W-:Y:S01]  /*e300*/  ULDC.64 UR8, c[0x0][0x208] ;  /* 0x0000820000087ab9 */ /* 0x000fe20000000a00 */
[----:B0-----:R-:W-:Y:S02]  /*e310*/  IMAD.X R0, RZ, RZ, R29, P2 ;  /* 0x000000ffff007224 */ /* 0x001fe400010e061d */
[----:B-1---5:R-:W-:Y:S02]  /*e320*/  VIADD R40, R17, 0x40 ;  /* 0x0000004011287836 */ /* 0x022fe40000000000 */
[----:B------:R-:W-:-:S02]  /*e330*/  IMAD R0, R0, UR4, RZ ;  /* 0x0000000400007c24 */ /* 0x000fc4000f8e02ff */
[----:B------:R-:W-:Y:S01]  /*e340*/  IMAD.WIDE.U32 R20, R3, UR4, R20 ;  /* 0x0000000403147c25 */ /* 0x000fe2000f8e0014 */
[----:B------:R-:W-:Y:S02]  /*e350*/  ULDC UR4, c[0x0][0xa8c] ;  /* 0x0002a30000047ab9 */ /* 0x000fe40000000800 */
[----:B------:R-:W-:Y:S01]  /*e360*/  ISETP.GE.AND P3, PT, R17, UR4, PT ;  /* 0x0000000411007c0c */ /* 0x000fe2000bf66270 */
[----:B------:R-:W-:Y:S01]  /*e370*/  IMAD R3, R3, UR5, R0 ;  /* 0x0000000503037c24 */ /* 0x000fe2000f8e0200 */
[----:B------:R-:W-:Y:S02]  /*e380*/  ISETP.GE.AND P4, PT, R40, UR4, PT ;  /* 0x0000000428007c0c */ /* 0x000fe4000bf86270 */
[----:B------:R-:W-:Y:S01]  /*e390*/  LEA R40, P2, R20, UR6, 0x1 ;  /* 0x0000000614287c11 */ /* 0x000fe2000f8408ff */
[----:B------:R-:W-:-:S05]  /*e3a0*/  IMAD.IADD R3, R21, 0x1, R3 ;  /* 0x0000000115037824 */ /* 0x000fca00078e0203 */
[----:B------:R-:W-:-:S05]  /*e3b0*/  LEA.HI.X R41, R20, UR7, R3, 0x1, P2 ;  /* 0x0000000714297c11 */ /* 0x000fca00090f0c03 */
[----:B------:R2:W-:Y:S04]  /*e3c0*/  @!P3 STG.E.128 desc[UR8][R40.64], R32 ;  /* 0x000000202800b986 */ /* 0x0005e8000c101d08 */
[----:B------:R2:W-:Y:S02]  /*e3d0*/  @!P4 STG.E.128 desc[UR8][R40.64+0x80], R36 ;  /* 0x000080242800c986 */ /* 0x0005e4000c101d08 */
.L_x_284:
[----:B------:R-:W-:Y:S05]  /*e3e0*/  BSYNC B1 ;  /* 0x0000000000017941 */ /* 0x000fea0003800000 */
.L_x_283:
[----:B------:R-:W-:Y:S04]  /*e3f0*/  BSSY B1, `(.L_x_285) ;  /* 0x0000015000017945 */ /* 0x000fe80003800000 */
[----:B------:R-:W-:Y:S05]  /*e400*/  @P0 BRA `(.L_x_286) ;  /* 0x00000000004c0947 */ /* 0x000fea0003800000 */
[----:B------:R-:W-:Y:S01]  /*e410*/  IADD3 R3, P0, R28, 0x40, RZ ;  /* 0x000000401c037810 */ /* 0x000fe20007f1e0ff */
[----:B------:R-:W-:Y:S01]  /*e420*/  ULDC.64 UR4, c[0x0][0xad8] ;  /* 0x0002b60000047ab9 */ /* 0x000fe20000000a00 */
[----:B------:R-:W-:Y:S01]  /*e430*/  IMAD.MOV.U32 R20, RZ, RZ, R30 ;  /* 0x000000ffff147224 */ /* 0x000fe200078e001e */
[----:B------:R-:W-:Y:S01]  /*e440*/  ULDC.64 UR6, c[0x0][0xa80] ;  /* 0x0002a00000067ab9 */ /* 0x000fe20000000a00 */
[----:B0-----:R-:W-:Y:S01]  /*e450*/  IADD3.X R0, RZ, R29, RZ, P0, !PT ;  /* 0x0000001dff007210 */ /* 0x001fe200007fe4ff */
[----:B------:R-:W-:Y:S01]  /*e460*/  IMAD.MOV.U32 R21, RZ, RZ, R23 ;  /* 0x000000ffff157224 */ /* 0x000fe200078e0017 */
[----:B------:R-:W-:Y:S01]  /*e470*/  ULDC.64 UR8, c[0x0][0x208] ;  /* 0x0000820000087ab9 */ /* 0x000fe20000000a00 */
[----:B--2--5:R-:W-:Y:S02]  /*e480*/  VIADD R32, R17, 0x40 ;  /* 0x0000004011207836 */ /* 0x024fe40000000000 */
[----:B------:R-:W-:Y:S02]  /*e490*/  IMAD R0, R0, UR4, RZ ;  /* 0x0000000400007c24 */ /* 0x000fe4000f8e02ff */
[----:B------:R-:W-:Y:S01]  /*e4a0*/  IMAD.WIDE.U32 R20, R3, UR4, R20 ;  /* 0x0000000403147c25 */ /* 0x000fe2000f8e0014 */
[----:B------:R-:W-:-:S02]  /*e4b0*/  ULDC UR4, c[0x0][0xa8c] ;  /* 0x0002a30000047ab9 */ /* 0x000fc40000000800 */
        /* <DEDUP_REMOVED lines=8> */
.L_x_286:
[----:B------:R-:W-:Y:S05]  /*e540*/  BSYNC B1 ;  /* 0x0000000000017941 */ /* 0x000fea0003800000 */
.L_x_285:
[----:B------:R-:W-:Y:S05]  /*e550*/  @P1 BRA `(.L_x_287) ;  /* 0x0000000800f41947 */ /* 0x000fea0003800000 */
[----:B------:R-:W-:Y:S01]  /*e560*/  IADD3 R3, P0, R28, 0x60, RZ ;  /* 0x000000601c037810 */ /* 0x000fe20007f1e0ff */
[----:B------:R-:W-:Y:S01]  /*e570*/  ULDC.64 UR6, c[0x0][0xad8] ;  /* 0x0002b60000067ab9 */ /* 0x000fe20000000a00 */
[----:B---3-5:R-:W-:Y:S01]  /*e580*/  IMAD.MOV.U32 R12, RZ, RZ, R30 ;  /* 0x000000ffff0c7224 */ /* 0x028fe200078e001e */
[C---:B0-----:R-:W-:Y:S01]  /*e590*/  IADD3 R0, R17.reuse, 0x40, RZ ;  /* 0x0000004011007810 */ /* 0x041fe20007ffe0ff */
[----:B------:R-:W-:Y:S01]  /*e5a0*/  IMAD.MOV.U32 R13, RZ, RZ, R23 ;  /* 0x000000ffff0d7224 */ /* 0x000fe200078e0017 */
[----:B------:R-:W-:Y:S01]  /*e5b0*/  ULDC UR4, c[0x0][0xa8c] ;  /* 0x0002a30000047ab9 */ /* 0x000fe20000000800 */
[----:B------:R-:W-:Y:S01]  /*e5c0*/  IMAD.X R28, RZ, RZ, R29, P0 ;  /* 0x000000ffff1c7224 */ /* 0x000fe200000e061d */
[----:B------:R-:W-:Y:S01]  /*e5d0*/  ISETP.GE.AND P1, PT, R17, UR4, PT ;  /* 0x0000000411007c0c */ /* 0x000fe2000bf26270 */
[----:B------:R-:W-:Y:S01]  /*e5e0*/  IMAD.WIDE.U32 R12, R3, UR6, R12 ;  /* 0x00000006030c7c25 */ /* 0x000fe2000f8e000c */
[----:B------:R-:W-:-:S03]  /*e5f0*/  ULDC.64 UR8, c[0x0][0x208] ;  /* 0x0000820000087ab9 */ /* 0x000fc60000000a00 */
[----:B------:R-:W-:-:S04]  /*e600*/  IMAD R28, R28, UR6, RZ ;  /* 0x000000061c1c7c24 */ /* 0x000fc8000f8e02ff */
[----:B------:R-:W-:Y:S01]  /*e610*/  IMAD R3, R3, UR7, R28 ;  /* 0x0000000703037c24 */ /* 0x000fe2000f8e021c */
[----:B------:R-:W-:Y:S02]  /*e620*/  ULDC.64 UR6, c[0x0][0xa80] ;  /* 0x0002a00000067ab9 */ /* 0x000fe40000000a00 */
[----:B------:R-:W-:Y:S01]  /*e630*/  LEA R14, P0, R12, UR6, 0x1 ;  /* 0x000000060c0e7c11 */ /* 0x000fe2000f8008ff */
[----:B------:R-:W-:-:S05]  /*e640*/  IMAD.IADD R3, R13, 0x1, R3 ;  /* 0x000000010d037824 */ /* 0x000fca00078e0203 */
[----:B------:R-:W-:Y:S02]  /*e650*/  LEA.HI.X R15, R12, UR7, R3, 0x1, P0 ;  /* 0x000000070c0f7c11 */ /* 0x000fe400080f0c03 */
[----:B------:R-:W-:-:S03]  /*e660*/  ISETP.GE.AND P0, PT, R0, UR4, PT ;  /* 0x0000000400007c0c */ /* 0x000fc6000bf06270 */
[----:B------:R4:W-:Y:S10]  /*e670*/  @!P1 STG.E.128 desc[UR8][R14.64], R4 ;  /* 0x000000040e009986 */ /* 0x0009f4000c101d08 */
[----:B------:R-:W-:Y:S05]  /*e680*/  @P0 BRA `(.L_x_287) ;  /* 0x0000000800a80947 */ /* 0x000fea0003800000 */
[----:B------:R-:W-:Y:S02]  /*e690*/  ULDC.64 UR4, c[0x0][0x208] ;  /* 0x0000820000047ab9 */ /* 0x000fe40000000a00 */
[----:B------:R0:W-:Y:S01]  /*e6a0*/  STG.E.128 desc[UR4][R14.64+0x80], R8 ;  /* 0x000080080e007986 */ /* 0x0001e2000c101d04 */
[----:B------:R-:W-:Y:S05]  /*e6b0*/  BRA `(.L_x_287) ;  /* 0x00000008009c7947 */ /* 0x000fea0003800000 */
.L_x_279:
[----:B------:R-:W2:Y:S01]  /*e6c0*/  LDC.64 R6, c[0x0][0xbd8] ;  /* 0x0002f600ff067b82 */ /* 0x000ea20000000a00 */
[C---:B------:R-:W-:Y:S01]  /*e6d0*/  IMAD.SHL.U32 R5, R23.reuse, 0x4, RZ ;  /* 0x0000000417057824 */ /* 0x040fe200078e00ff */
[----:B------:R-:W-:Y:S01]  /*e6e0*/  SHF.L.U64.HI R8, R23, 0x2, R222 ;  /* 0x0000000217087819 */ /* 0x000fe200000102de */
[----:B------:R-:W-:Y:S01]  /*e6f0*/  ULDC.64 UR4, c[0x0][0xbe0] ;  /* 0x0002f80000047ab9 */ /* 0x000fe20000000a00 */
[----:B------:R-:W-:Y:S01]  /*e700*/  IMAD.MOV.U32 R3, RZ, RZ, RZ ;  /* 0x000000ffff037224 */ /* 0x000fe200078e00ff */
[----:B------:R-:W-:-:S03]  /*e710*/  ULDC.64 UR6, c[0x0][0x208] ;  /* 0x0000820000067ab9 */ /* 0x000fc60000000a00 */
[----:B------:R-:W3:Y:S01]  /*e720*/  LDC R0, c[0x0][0xa88] ;  /* 0x0002a200ff007b82 */ /* 0x000ee20000000800 */
[----:B--2---:R-:W-:Y:S02]  /*e730*/  ISETP.NE.U32.AND P0, PT, R6, RZ, PT ;  /* 0x000000ff0600720c */ /* 0x004fe40003f05070 */
[----:B------:R-:W-:Y:S02]  /*e740*/  IADD3 R6, P1, R5, R6, RZ ;  /* 0x0000000605067210 */ /* 0x000fe40007f3e0ff */
[----:B------:R-:W-:-:S03]  /*e750*/  ISETP.NE.AND.EX P0, PT, R7, RZ, PT, P0 ;  /* 0x000000ff0700720c */ /* 0x000fc60003f05300 */
[----:B------:R-:W-:Y:S01]  /*e760*/  IMAD.X R7, R8, 0x1, R7, P1 ;  /* 0x0000000108077824 */ /* 0x000fe200008e0607 */
[----:B------:R-:W-:-:S04]  /*e770*/  ISETP.NE.U32.AND P1, PT, RZ, UR4, PT ;  /* 0x00000004ff007c0c */ /* 0x000fc8000bf25070 */
[----:B------:R-:W-:-:S05]  /*e780*/  ISETP.NE.AND.EX P1, PT, RZ, UR5, PT, P1 ;  /* 0x00000005ff007c0c */ /* 0x000fca000bf25310 */
[----:B------:R2:W5:Y:S08]  /*e790*/  @P0 LDG.E R3, desc[UR6][R6.64] ;  /* 0x0000000606030981 */ /* 0x000570000c1e1900 */
[----:B------:R-:W-:-:S04]  /*e7a0*/  @P1 IADD3 R4, P2, R5, UR4, RZ ;  /* 0x0000000405041c10 */ /* 0x000fc8000ff5e0ff */
[----:B------:R-:W-:Y:S02]  /*e7b0*/  @P1 IADD3.X R5, R8, UR5, RZ, P2, !PT ;  /* 0x0000000508051c10 */ /* 0x000fe400097fe4ff */
[----:B------:R-:W-:-:S03]  /*e7c0*/  ISETP.GE.AND P2, PT, R229, 0x80, PT ;  /* 0x00000080e500780c */ /* 0x000fc60003f46270 */
[----:B---3--:R2:W5:Y:S01]  /*e7d0*/  @P1 LDG.E R0, desc[UR6][R4.64] ;  /* 0x0000000604001981 */ /* 0x008562000c1e1900 */
[----:B------:R-:W-:Y:S09]  /*e7e0*/  @P1 BRA `(.L_x_288) ;  /* 0x0000000000141947 */ /* 0x000ff20003800000 */
[----:B------:R-:W-:Y:S05]  /*e7f0*/  @!P0 BRA `(.L_x_288) ;  /* 0x0000000000108947 */ /* 0x000fea0003800000 */
[----:B------:R-:W-:Y:S02]  /*e800*/  ULDC.64 UR4, c[0x0][0x208] ;  /* 0x0000820000047ab9 */ /* 0x000fe40000000a00 */
[----:B--2---:R-:W2:Y:S04]  /*e810*/  LDG.E R5, desc[UR4][R6.64] ;  /* 0x0000000406057981 */ /* 0x004ea8000c1e1900 */
[----:B-----5:R-:W2:Y:S02]  /*e820*/  LDG.E R0, desc[UR4][R6.64+0x4] ;  /* 0x0000040406007981 */ /* 0x020ea4000c1e1900 */
[----:B--2---:R-:W-:-:S07]  /*e830*/  IMAD.IADD R0, R0, 0x1, -R5 ;  /* 0x0000000100007824 */ /* 0x004fce00078e0a05 */
.L_x_288:
[----:B------:R-:W-:Y:S01]  /*e840*/  BSSY B1, `(.L_x_289) ;  /* 0x000001e000017945 */ /* 0x000fe20003800000 */
[----:B------:R-:W-:Y:S02]  /*e850*/  SHF.R.S32.HI R9, RZ, 0x1f, R220 ;  /* 0x0000001fff097819 */ /* 0x000fe400000114dc */
[----:B------:R-:W-:Y:S02]  /*e860*/  SHF.R.S32.HI R10, RZ, 0x1f, R17 ;  /* 0x0000001fff0a7819 */ /* 0x000fe40000011411 */
[----:B------:R-:W-:Y:S02]  /*e870*/  SEL R23, R23, RZ, !P0 ;  /* 0x000000ff17177207 */ /* 0x000fe40004000000 */
[----:B------:R-:W-:Y:S02]  /*e880*/  SEL R222, R222, RZ, !P0 ;  /* 0x000000ffdede7207 */ /* 0x000fe40004000000 */
[----:B-----5:R-:W-:Y:S01]  /*e890*/  SHF.R.S32.HI R8, RZ, 0x1f, R3 ;  /* 0x0000001fff087819 */ /* 0x020fe20000011403 */
[----:B------:R-:W-:Y:S06]  /*e8a0*/  @P2 BRA `(.L_x_290) ;  /* 0x00000000005c2947 */ /* 0x000fec0003800000 */
[----:B--2---:R-:W2:Y:S02]  /*e8b0*/  S2R R4, SR_TID.X ;  /* 0x0000000000047919 */ /* 0x004ea40000002100 */
[----:B--2---:R-:W-:-:S04]  /*e8c0*/  IMAD R4, R221, 0x80, R4 ;  /* 0x00000080dd047824 */ /* 0x004fc800078e0204 */
[----:B------:R-:W-:-:S05]  /*e8d0*/  VIADD R5, R4, 0xffffff80 ;  /* 0xffffff8004057836 */ /* 0x000fca0000000000 */
[----:B------:R-:W-:-:S13]  /*e8e0*/  ISETP.GE.AND P0, PT, R5, R0, PT ;  /* 0x000000000500720c */ /* 0x000fda0003f06270 */
[----:B------:R-:W-:Y:S05]  /*e8f0*/  @P0 BRA `(.L_x_290) ;  /* 0x0000000000480947 */ /* 0x000fea0003800000 */
[----:B------:R-:W-:Y:S01]  /*e900*/  IADD3 R4, P0, R5, R3, RZ ;  /* 0x0000000305047210 */ /* 0x000fe20007f1e0ff */
[----:B------:R-:W-:Y:S01]  /*e910*/  ULDC.64 UR4, c[0x0][0xb70] ;  /* 0x0002dc0000047ab9 */ /* 0x000fe20000000a00 */
[----:B------:R-:W-:Y:S01]  /*e920*/  ULDC.64 UR6, c[0x0][0x208] ;  /* 0x0000820000067ab9 */ /* 0x000fe20000000a00 */
[----:B------:R-:W-:Y:S01]  /*e930*/  IMAD R7, R9, UR4, RZ ;  /* 0x0000000409077c24 */ /* 0x000fe2000f8e02ff */
[----:B------:R-:W-:-:S03]  /*e940*/  LEA.HI.X.SX32 R5, R5, R8, 0x1, P0 ;  /* 0x0000000805057211 */ /* 0x000fc600000f0eff */
[C---:B------:R-:W-:Y:S02]  /*e950*/  IMAD R7, R220.reuse, UR5, R7 ;  /* 0x00000005dc077c24 */ /* 0x040fe4000f8e0207 */
[----:B------:R-:W-:Y:S01]  /*e960*/  IMAD.WIDE.U32 R4, R220, UR4, R4 ;  /* 0x00000004dc047c25 */ /* 0x000fe2000f8e0004 */
[----:B------:R-:W-:-:S03]  /*e970*/  ULDC.64 UR4, c[0x0][0xb78] ;  /* 0x0002de0000047ab9 */ /* 0x000fc60000000a00 */
[----:B------:R-:W-:Y:S02]  /*e980*/  IMAD R6, R222, UR4, RZ ;  /* 0x00000004de067c24 */ /* 0x000fe4000f8e02ff */
[----:B------:R-:W-:Y:S02]  /*e990*/  IMAD.IADD R5, R5, 0x1, R7 ;  /* 0x0000000105057824 */ /* 0x000fe400078e0207 */
[C---:B------:R-:W-:Y:S02]  /*e9a0*/  IMAD R7, R23.reuse, UR5, R6 ;  /* 0x0000000517077c24 */ /* 0x040fe4000f8e0206 */
[----:B------:R-:W-:Y:S01]  /*e9b0*/  IMAD.WIDE.U32 R4, R23, UR4, R4 ;  /* 0x0000000417047c25 */ /* 0x000fe2000f8e0004 */
[----:B------:R-:W-:-:S03]  /*e9c0*/  ULDC.64 UR4, c[0x0][0xb40] ;  /* 0x0002d00000047ab9 */ /* 0x000fc60000000a00 */
[----:B------:R-:W-:Y:S01]  /*e9d0*/  IMAD.IADD R5, R5, 0x1, R7 ;  /* 0x0000000105057824 */ /* 0x000fe200078e0207 */
[----:B------:R-:W-:-:S04]  /*e9e0*/  LEA R6, P0, R4, UR4, 0x2 ;  /* 0x0000000404067c11 */ /* 0x000fc8000f8010ff */
[----:B------:R-:W-:Y:S02]  /*e9f0*/  LEA.HI.X R7, R4, UR5, R5, 0x2, P0 ;  /* 0x0000000504077c11 */ /* 0x000fe400080f1405 */
[----:B------:R-:W-:-:S05]  /*ea00*/  MOV R5, 0xff800000 ;  /* 0xff80000000057802 */ /* 0x000fca0000000f00 */
[----:B------:R3:W-:Y:S02]  /*ea10*/  STG.E desc[UR6][R6.64], R5 ;  /* 0x0000000506007986 */ /* 0x0007e4000c101906 */
.L_x_290:
[----:B------:R-:W-:Y:S05]  /*ea20*/  BSYNC B1 ;  /* 0x0000000000017941 */ /* 0x000fea0003800000 */
.L_x_289:
[----:B------:R-:W-:Y:S01]  /*ea30*/  ULDC.64 UR4, c[0x0][0xaa0] ;  /* 0x0002a80000047ab9 */ /* 0x000fe20000000a00 */
[----:B--2---:R-:W-:Y:S01]  /*ea40*/  IMAD.MOV.U32 R4, RZ, RZ, R17 ;  /* 0x000000ffff047224 */ /* 0x004fe200078e0011 */
[----:B------:R-:W-:Y:S01]  /*ea50*/  BSSY B1, `(.L_x_291) ;  /* 0x000002d000017945 */ /* 0x000fe20003800000 */
[----:B---3--:R-:W-:Y:S02]  /*ea60*/  IMAD.MOV.U32 R5, RZ, RZ, R10 ;  /* 0x000000ffff057224 */ /* 0x008fe400078e000a */
[----:B------:R-:W-:Y:S02]  /*ea70*/  IMAD R6, R8, UR4, RZ ;  /* 0x0000000408067c24 */ /* 0x000fe4000f8e02ff */
[----:B------:R-:W-:-:S04]  /*ea80*/  IMAD.WIDE.U32 R4, R3, UR4, R4 ;  /* 0x0000000403047c25 */ /* 0x000fc8000f8e0004 */
[----:B------:R-:W-:Y:S01]  /*ea90*/  IMAD R3, R3, UR5, R6 ;  /* 0x0000000503037c24 */ /* 0x000fe2000f8e0206 */
[----:B------:R-:W-:Y:S01]  /*eaa0*/  ULDC.64 UR4, c[0x0][0xae0] ;  /* 0x0002b80000047ab9 */ /* 0x000fe20000000a00 */
[----:B------:R-:W-:Y:S02]  /*eab0*/  IMAD R7, R221, -0x80, R0 ;  /* 0xffffff80dd077824 */ /* 0x000fe400078e0200 */
[----:B------:R-:W-:Y:S02]  /*eac0*/  IMAD.IADD R5, R5, 0x1, R3 ;  /* 0x0000000105057824 */ /* 0x000fe400078e0203 */
[----:B------:R-:W-:Y:S01]  /*ead0*/  IMAD R3, R9, UR4, RZ ;  /* 0x0000000409037c24 */ /* 0x000fe2000f8e02ff */
[C---:B------:R-:W-:Y:S01]  /*eae0*/  ISETP.GE.AND P2, PT, R18.reuse, R7, PT ;  /* 0x000000071200720c */ /* 0x040fe20003f46270 */
[C---:B------:R-:W-:Y:S01]  /*eaf0*/  VIADD R6, R18.reuse, 0x20 ;  /* 0x0000002012067836 */ /* 0x040fe20000000000 */
[----:B------:R-:W-:Y:S01]  /*eb00*/  SHF.R.S32.HI R9, RZ, 0x1f, R18 ;  /* 0x0000001fff097819 */ /* 0x000fe20000011412 */
[----:B------:R-:W-:-:S02]  /*eb10*/  VIADD R0, R18, 0x40 ;  /* 0x0000004012007836 */ /* 0x000fc40000000000 */
[----:B------:R-:W-:Y:S01]  /*eb20*/  IMAD R3, R220, UR5, R3 ;  /* 0x00000005dc037c24 */ /* 0x000fe2000f8e0203 */
[-C--:B------:R-:W-:Y:S01]  /*eb30*/  ISETP.GE.AND P3, PT, R6, R7.reuse, PT ;  /* 0x000000070600720c */ /* 0x080fe20003f66270 */
[----:B------:R-:W-:Y:S01]  /*eb40*/  IMAD.WIDE.U32 R4, R220, UR4, R4 ;  /* 0x00000004dc047c25 */ /* 0x000fe2000f8e0004 */
[----:B------:R-:W-:Y:S01]  /*eb50*/  ULDC.64 UR4, c[0x0][0xae8] ;  /* 0x0002ba0000047ab9 */ /* 0x000fe20000000a00 */
[-C--:B------:R-:W-:Y:S02]  /*eb60*/  ISETP.GE.AND P1, PT, R0, R7.reuse, PT ;  /* 0x000000070000720c */ /* 0x080fe40003f26270 */
[----:B------:R-:W-:Y:S02]  /*eb70*/  VIADD R6, R18, 0x60 ;  /* 0x0000006012067836 */ /* 0x000fe40000000000 */
[----:B------:R-:W-:Y:S02]  /*eb80*/  IMAD.IADD R5, R5, 0x1, R3 ;  /* 0x0000000105057824 */ /* 0x000fe400078e0203 */
[----:B------:R-:W-:Y:S01]  /*eb90*/  IMAD R0, R222, UR4, RZ ;  /* 0x00000004de007c24 */ /* 0x000fe2000f8e02ff */
[----:B------:R-:W-:Y:S01]  /*eba0*/  ISETP.GE.AND P0, PT, R6, R7, PT ;  /* 0x000000070600720c */ /* 0x000fe20003f06270 */
[----:B------:R-:W-:-:S04]  /*ebb0*/  IMAD.WIDE.U32 R6, R23, UR4, R4 ;  /* 0x0000000417067c25 */ /* 0x000fc8000f8e0004 */
[----:B------:R-:W-:Y:S02]  /*ebc0*/  IMAD R3, R23, UR5, R0 ;  /* 0x0000000517037c24 */ /* 0x000fe4000f8e0200 */
[----:B------:R-:W-:-:S03]  /*ebd0*/  IMAD.MOV.U32 R8, RZ, RZ, R18 ;  /* 0x000000ffff087224 */ /* 0x000fc600078e0012 */
[----:B------:R-:W-:Y:S01]  /*ebe0*/  IADD3 R11, R7, R3, RZ ;  /* 0x00000003070b7210 */ /* 0x000fe20007ffe0ff */
[----:B------:R-:W-:Y:S01]  /*ebf0*/  IMAD.WIDE R8, R221, 0x80, R8 ;  /* 0x00000080dd087825 */ /* 0x000fe200078e0208 */
[----:B------:R-:W-:Y:S06]  /*ec00*/  @P2 BRA `(.L_x_292) ;  /* 0x0000000000442947 */ /* 0x000fec0003800000 */
[----:B------:R-:W-:Y:S01]  /*ec10*/  ULDC.64 UR4, c[0x0][0xad8] ;  /* 0x0002b60000047ab9 */ /* 0x000fe20000000a00 */
[----:B------:R-:W-:Y:S01]  /*ec20*/  IMAD.MOV.U32 R4, RZ, RZ, R6 ;  /* 0x000000ffff047224 */ /* 0x000fe200078e0006 */
[----:B------:R-:W-:Y:S01]  /*ec30*/  ULDC.64 UR6, c[0x0][0xa80] ;  /* 0x0002a00000067ab9 */ /* 0x000fe20000000a00 */
[----:B------:R-:W-:Y:S01]  /*ec40*/  IMAD.MOV.U32 R5, RZ, RZ, R11 ;  /* 0x000000ffff057224 */ /* 0x000fe200078e000b */
[----:B------:R-:W-:Y:S01]  /*ec50*/  ULDC.64 UR8, c[0x0][0x208] ;  /* 0x0000820000087ab9 */ /* 0x000fe20000000a00 */
[----:B------:R-:W-:Y:S02]  /*ec60*/  IMAD R3, R9, UR4, RZ ;  /* 0x0000000409037c24 */ /* 0x000fe4000f8e02ff */
[----:B------:R-:W-:Y:S02]  /*ec70*/  VIADD R0, R17, 0x40 ;  /* 0x0000004011007836 */ /* 0x000fe40000000000 */
        /* <DEDUP_REMOVED lines=8> */
[----:B------:R2:W-:Y:S04]  /*ed00*/  @!P4 STG.E.128 desc[UR8][R12.64], RZ ;  /* 0x000000ff0c00c986 */ /* 0x0005e8000c101d08 */
[----:B------:R2:W-:Y:S02]  /*ed10*/  @!P5 STG.E.128 desc[UR8][R12.64+0x80], RZ ;  /* 0x000080ff0c00d986 */ /* 0x0005e4000c101d08 */
.L_x_292:
[----:B------:R-:W-:Y:S05]  /*ed20*/  BSYNC B1 ;  /* 0x0000000000017941 */ /* 0x000fea0003800000 */
.L_x_291:
        /* <DEDUP_REMOVED lines=8> */
[----:B------:R-:W-:Y:S02]  /*edb0*/  IMAD.X R0, RZ, RZ, R9, P2 ;  /* 0x000000ffff007224 */ /* 0x000fe400010e0609 */
[----:B------:R-:W-:Y:S02]  /*edc0*/  VIADD R10, R17, 0x40 ;  /* 0x00000040110a7836 */ /* 0x000fe40000000000 */
[----:B------:R-:W-:-:S02]  /*edd0*/  IMAD R0, R0, UR4, RZ ;  /* 0x0000000400007c24 */ /* 0x000fc4000f8e02ff */
[----:B------:R-:W-:Y:S01]  /*ede0*/  IMAD.WIDE.U32 R4, R3, UR4, R4 ;  /* 0x0000000403047c25 */ /* 0x000fe2000f8e0004 */
[----:B------:R-:W-:Y:S02]  /*edf0*/  ULDC UR4, c[0x0][0xa8c] ;  /* 0x0002a30000047ab9 */ /* 0x000fe40000000800 */
[----:B------:R-:W-:Y:S01]  /*ee00*/  ISETP.GE.AND P3, PT, R17, UR4, PT ;  /* 0x0000000411007c0c */ /* 0x000fe2000bf66270 */
[----:B------:R-:W-:Y:S01]  /*ee10*/  IMAD R3, R3, UR5, R0 ;  /* 0x0000000503037c24 */ /* 0x000fe2000f8e0200 */
[----:B------:R-:W-:Y:S02]  /*ee20*/  ISETP.GE.AND P4, PT, R10, UR4, PT ;  /* 0x000000040a007c0c */ /* 0x000fe4000bf86270 */
[----:B--2---:R-:W-:Y:S02]  /*ee30*/  LEA R12, P2, R4, UR6, 0x1 ;  /* 0x00000006040c7c11 */ /* 0x004fe4000f8408ff */
[----:B------:R-:W-:-:S04]  /*ee40*/  IADD3 R3, R5, R3, RZ ;  /* 0x0000000305037210 */ /* 0x000fc80007ffe0ff */
[----:B------:R-:W-:-:S05]  /*ee50*/  LEA.HI.X R13, R4, UR7, R3, 0x1, P2 ;  /* 0x00000007040d7c11 */ /* 0x000fca00090f0c03 */
[----:B------:R3:W-:Y:S04]  /*ee60*/  @!P3 STG.E.128 desc[UR8][R12.64], RZ ;  /* 0x000000ff0c00b986 */ /* 0x0007e8000c101d08 */
[----:B------:R3:W-:Y:S02]  /*ee70*/  @!P4 STG.E.128 desc[UR8][R12.64+0x80], RZ ;  /* 0x000080ff0c00c986 */ /* 0x0007e4000c101d08 */
.L_x_294:
[----:B------:R-:W-:Y:S05]  /*ee80*/  BSYNC B1 ;  /* 0x0000000000017941 */ /* 0x000fea0003800000 */
.L_x_293:
        /* <DEDUP_REMOVED lines=16> */
[----:B--23--:R-:W-:Y:S01]  /*ef90*/  LEA R12, P1, R4, UR6, 0x1 ;  /* 0x00000006040c7c11 */ /* 0x00cfe2000f8208ff */
[----:B------:R-:W-:-:S05]  /*efa0*/  IMAD.IADD R3, R5, 0x1, R3 ;  /* 0x0000000105037824 */ /* 0x000fca00078e0203 */
[----:B------:R-:W-:-:S05]  /*efb0*/  LEA.HI.X R13, R4, UR7, R3, 0x1, P1 ;  /* 0x00000007040d7c11 */ /* 0x000fca00088f0c03 */
[----:B------:R4:W-:Y:S04]  /*efc0*/  @!P2 STG.E.128 desc[UR8][R12.64], RZ ;  /* 0x000000ff0c00a986 */ /* 0x0009e8000c101d08 */
[----:B------:R4:W-:Y:S02]  /*efd0*/  @!P3 STG.E.128 desc[UR8][R12.64+0x80], RZ ;  /* 0x000080ff0c00b986 */ /* 0x0009e4000c101d08 */
.L_x_296:
[----:B------:R-:W-:Y:S05]  /*efe0*/  BSYNC B1 ;  /* 0x0000000000017941 */ /* 0x000fea0003800000 */
.L_x_295:
[----:B------:R-:W-:Y:S05]  /*eff0*/  @P0 BRA `(.L_x_287) ;  /* 0x00000000004c0947 */ /* 0x000fea0003800000 */
[----:B------:R-:W-:Y:S01]  /*f000*/  IADD3 R3, P0, R8, 0x60, RZ ;  /* 0x0000006008037810 */ /* 0x000fe20007f1e0ff */
[----:B------:R-:W-:Y:S01]  /*f010*/  ULDC.64 UR4, c[0x0][0xad8] ;  /* 0x0002b60000047ab9 */ /* 0x000fe20000000a00 */
[----:B------:R-:W-:Y:S01]  /*f020*/  IMAD.MOV.U32 R4, RZ, RZ, R6 ;  /* 0x000000ffff047224 */ /* 0x000fe200078e0006 */
[----:B------:R-:W-:Y:S01]  /*f030*/  IADD3 R0, R17, 0x40, RZ ;  /* 0x0000004011007810 */ /* 0x000fe20007ffe0ff */
[----:B------:R-:W-:Y:S01]  /*f040*/  IMAD.MOV.U32 R5, RZ, RZ, R11 ;  /* 0x000000ffff057224 */ /* 0x000fe200078e000b */
[----:B------:R-:W-:Y:S01]  /*f050*/  ULDC.64 UR6, c[0x0][0xa80] ;  /* 0x0002a00000067ab9 */ /* 0x000fe20000000a00 */
[----:B------:R-:W-:Y:S01]  /*f060*/  IMAD.X R8, RZ, RZ, R9, P0 ;  /* 0x000000ffff087224 */ /* 0x000fe200000e0609 */
[----:B------:R-:W-:Y:S01]  /*f070*/  ULDC.64 UR8, c[0x0][0x208] ;  /* 0x0000820000087ab9 */ /* 0x000fe20000000a00 */
[----:B------:R-:W-:-:S04]  /*f080*/  IMAD.WIDE.U32 R4, R3, UR4, R4 ;  /* 0x0000000403047c25 */ /* 0x000fc8000f8e0004 */
[----:B------:R-:W-:Y:S01]  /*f090*/  IMAD R8, R8, UR4, RZ ;  /* 0x0000000408087c24 */ /* 0x000fe2000f8e02ff */
[----:B------:R-:W-:Y:S01]  /*f0a0*/  ULDC UR4, c[0x0][0xa8c] ;  /* 0x0002a30000047ab9 */ /* 0x000fe20000000800 */
[----:B------:R-:W-:Y:S02]  /*f0b0*/  LEA R6, P0, R4, UR6, 0x1 ;  /* 0x0000000604067c11 */ /* 0x000fe4000f8008ff */
[----:B------:R-:W-:Y:S01]  /*f0c0*/  IMAD R3, R3, UR5, R8 ;  /* 0x0000000503037c24 */ /* 0x000fe2000f8e0208 */
[----:B------:R-:W-:Y:S02]  /*f0d0*/  ISETP.GE.AND P1, PT, R17, UR4, PT ;  /* 0x0000000411007c0c */ /* 0x000fe4000bf26270 */
[----:B------:R-:W-:Y:S01]  /*f0e0*/  ISETP.GE.AND P2, PT, R0, UR4, PT ;  /* 0x0000000400007c0c */ /* 0x000fe2000bf46270 */
[----:B------:R-:W-:-:S05]  /*f0f0*/  IMAD.IADD R3, R5, 0x1, R3 ;  /* 0x0000000105037824 */ /* 0x000fca00078e0203 */
[----:B------:R-:W-:-:S05]  /*f100*/  LEA.HI.X R7, R4, UR7, R3, 0x1, P0 ;  /* 0x0000000704077c11 */ /* 0x000fca00080f0c03 */
[----:B------:R0:W-:Y:S04]  /*f110*/  @!P1 STG.E.128 desc[UR8][R6.64], RZ ;  /* 0x000000ff06009986 */ /* 0x0001e8000c101d08 */
[----:B------:R0:W-:Y:S02]  /*f120*/  @!P2 STG.E.128 desc[UR8][R6.64+0x80], RZ ;  /* 0x000080ff0600a986 */ /* 0x0001e4000c101d08 */
.L_x_287:
[----:B------:R-:W-:Y:S05]  /*f130*/  BSYNC B0 ;  /* 0x0000000000007941 */ /* 0x000fea0003800000 */
.L_x_278:
[----:B------:R-:W-:Y:S02]  /*f140*/  ULDC UR4, c[0x0][0xc14] ;  /* 0x0003050000047ab9 */ /* 0x000fe40000000800 */
[----:B-1----:R-:W-:-:S13]  /*f150*/  ISETP.GE.AND P0, PT, R51, UR4, PT ;  /* 0x0000000433007c0c */ /* 0x002fda000bf06270 */
[----:B------:R-:W-:Y:S05]  /*f160*/  @!P0 BRA `(.L_x_297) ;  /* 0xffffff1c00048947 */ /* 0x000fea000383ffff */
[----:B------:R-:W-:Y:S05]  /*f170*/  EXIT ;  /* 0x000000000000794d */ /* 0x000fea0003800000 */
.L_x_253:
[----:B------:R-:W-:-:S08]  /*f180*/  NOP ;  /* 0x0000000000007918 */ /* 0x000fd00000000000 */
[----:B--2---:R-:W0:-:S00]  /*f190*/  USETMAXREG.DEALLOC.CTAPOOL 0x18 ;  /* 0x00000018000079c8 */ /* 0x004e0000080e0500 */
[----:B0-----:R-:W-:-:S06]  /*f1a0*/  LOP3.LUT R0, R0, 0x3, RZ, 0xc0, !PT ;  /* 0x0000000300007812 */ /* 0x001fcc00078ec0ff */
[----:B------:R-:W0:Y:S02]  /*f1b0*/  SHFL.IDX PT, R0, R0, RZ, 0x1f ;  /* 0x00001fff00007589 */ /* 0x000e2400000e0000 */
[----:B0-----:R-:W-:-:S13]  /*f1c0*/  ISETP.NE.AND P0, PT, R0, RZ, PT ;  /* 0x000000ff0000720c */ /* 0x001fda0003f05270 */
[----:B------:R-:W-:Y:S05]  /*f1d0*/  @P0 EXIT ;  /* 0x000000000000094d */ /* 0x000fea0003800000 */
[----:B------:R-:W0:Y:S01]  /*f1e0*/  S2R R2, SR_TID.X ;  /* 0x0000000000027919 */ /* 0x000e220000002100 */
[----:B------:R-:W-:Y:S01]  /*f1f0*/  LOP3.LUT R4, R4, 0xffffffdf, RZ, 0xc0, !PT ;  /* 0xffffffdf04047812 */ /* 0x000fe200078ec0ff */
[----:B------:R-:W-:Y:S01]  /*f200*/  ULDC UR5, c[0x0][0xc14] ;  /* 0x0003050000057ab9 */ /* 0x000fe20000000800 */
[----:B------:R-:W-:Y:S01]  /*f210*/  IMAD.MOV.U32 R0, RZ, RZ, RZ ;  /* 0x000000ffff007224 */ /* 0x000fe200078e00ff */
[----:B------:R-:W-:Y:S01]  /*f220*/  ULDC.64 UR6, c[0x0][0x208] ;  /* 0x0000820000067ab9 */ /* 0x000fe20000000a00 */
[----:B------:R-:W-:Y:S01]  /*f230*/  ULDC UR4, c[0x0][0xc10] ;  /* 0x0003040000047ab9 */ /* 0x000fe20000000800 */
[----:B0-----:R-:W-:-:S04]  /*f240*/  LOP3.LUT R8, R2, 0x1f, RZ, 0xc0, !PT ;  /* 0x0000001f02087812 */ /* 0x001fc800078ec0ff */
[----:B------:R-:W-:-:S13]  /*f250*/  ISETP.NE.AND P0, PT, R8, 0x1f, PT ;  /* 0x0000001f0800780c */ /* 0x000fda0003f05270 */
[----:B------:R-:W-:Y:S02]  /*f260*/  @P0 LOP3.LUT R4, R4, 0x20, RZ, 0xfc, !PT ;  /* 0x0000002004040812 */ /* 0x000fe400078efcff */
[----:B------:R-:W-:-:S13]  /*f270*/  ISETP.GE.OR P0, PT, R8, UR5, !P0 ;  /* 0x0000000508007c0c */ /* 0x000fda000c706670 */
[----:B------:R-:W0:Y:S02]  /*f280*/  @!P0 LDC.64 R2, c[0x0][0xc58] ;  /* 0x00031600ff028b82 */ /* 0x000e240000000a00 */
[----:B0-----:R-:W-:-:S05]  /*f290*/  @!P0 IMAD.WIDE.U32 R2, R8, 0x4, R2 ;  /* 0x0000000408028825 */ /* 0x001fca00078e0002 */
[----:B------:R-:W2:Y:S01]  /*f2a0*/  @!P0 LDG.E R0, desc[UR6][R2.64] ;  /* 0x0000000602008981 */ /* 0x000ea2000c1e1900 */
[C---:B------:R-:W-:Y:S01]  /*f2b0*/  ISETP.NE.AND P1, PT, R8.reuse, RZ, PT ;  /* 0x000000ff0800720c */ /* 0x040fe20003f25270 */
[----:B------:R-:W0:Y:S01]  /*f2c0*/  S2UR UR6, SR_CTAID.X ;  /* 0x00000000000679c3 */ /* 0x000e220000002500 */
[----:B------:R-:W-:Y:S01]  /*f2d0*/  ISETP.GE.U32.AND P0, PT, R8, 0x2, PT ;  /* 0x000000020800780c */ /* 0x000fe20003f06070 */
[----:B------:R-:W-:Y:S01]  /*f2e0*/  IMAD.MOV.U32 R16, RZ, RZ, RZ ;  /* 0x000000ffff107224 */ /* 0x000fe200078e00ff */
[----:B------:R-:W-:Y:S02]  /*f2f0*/  LOP3.LUT R4, R4, 0xfffffffe, RZ, 0xc0, !PT ;  /* 0xfffffffe04047812 */ /* 0x000fe400078ec0ff */
[----:B------:R-:W-:-:S07]  /*f300*/  MOV R19, RZ ;  /* 0x000000ff00137202 */ /* 0x000fce0000000f00 */
[----:B------:R-:W-:-:S04]  /*f310*/  @P1 LOP3.LUT R4, R4, 0x1, RZ, 0xfc, !PT ;  /* 0x0000000104041812 */ /* 0x000fc800078efcff */
[----:B------:R-:W-:-:S04]  /*f320*/  LOP3.LUT R4, R4, 0xffffffef, RZ, 0xc0, !PT ;  /* 0xffffffef04047812 */ /* 0x000fc800078ec0ff */
[----:B------:R-:W-:-:S04]  /*f330*/  @P0 LOP3.LUT R4, R4, 0x10, RZ, 0xfc, !PT ;  /* 0x0000001004040812 */ /* 0x000fc800078efcff */
[----:B------:R-:W-:Y:S01]  /*f340*/  LOP3.LUT R4, R4, 0xfffffff7, RZ, 0xc0, !PT ;  /* 0xfffffff704047812 */ /* 0x000fe200078ec0ff */
[----:B--2---:R-:W1:Y:S02]  /*f350*/  SHFL.UP PT, R5, R0, 0x1, RZ ;  /* 0x0420000000057989 */ /* 0x004e6400000e00ff */
[----:B-1----:R-:W-:-:S05]  /*f360*/  SEL R5, R5, RZ, P1 ;  /* 0x000000ff05057207 */ /* 0x002fca0000800000 */
[----:B------:R-:W-:-:S05]  /*f370*/  IMAD.IADD R5, R0, 0x1, R5 ;  /* 0x0000000100057824 */ /* 0x000fca00078e0205 */
[----:B------:R-:W1:Y:S02]  /*f380*/  SHFL.UP PT, R6, R5, 0x2, RZ ;  /* 0x0440000005067989 */ /* 0x000e6400000e00ff */
[----:B-1----:R-:W-:Y:S02]  /*f390*/  SEL R6, R6, RZ, P0 ;  /* 0x000000ff06067207 */ /* 0x002fe40000000000 */
[----:B------:R-:W-:-:S03]  /*f3a0*/  ISETP.GE.U32.AND P0, PT, R8, 0x4, PT ;  /* 0x000000040800780c */ /* 0x000fc60003f06070 */
[----:B------:R-:W-:-:S05]  /*f3b0*/  IMAD.IADD R6, R5, 0x1, R6 ;  /* 0x0000000105067824 */ /* 0x000fca00078e0206 */
[----:B------:R-:W1:Y:S05]  /*f3c0*/  SHFL.UP PT, R7, R6, 0x4, RZ ;  /* 0x0480000006077989 */ /* 0x000e6a00000e00ff */
[----:B------:R-:W-:-:S04]  /*f3d0*/  @P0 LOP3.LUT R4, R4, 0x8, RZ, 0xfc, !PT ;  /* 0x0000000804040812 */ /* 0x000fc800078efcff */
[----:B------:R-:W-:Y:S02]  /*f3e0*/  LOP3.LUT R4, R4, 0xfffffffb, RZ, 0xc0, !PT ;  /* 0xfffffffb04047812 */ /* 0x000fe400078ec0ff */
        /* <DEDUP_REMOVED lines=10> */
[----:B------:R-:W-:Y:S02]  /*f490*/  @P0 LOP3.LUT R4, R4, 0x2, RZ, 0xfc, !PT ;  /* 0x0000000204040812 */ /* 0x000fe400078efcff */
[----:B-1----:R-:W-:-:S05]  /*f4a0*/  SEL R2, R2, RZ, P0 ;  /* 0x000000ff02027207 */ /* 0x002fca0000000000 */
[----:B------:R-:W-:-:S05]  /*f4b0*/  IMAD.IADD R2, R3, 0x1, R2 ;  /* 0x0000000103027824 */ /* 0x000fca00078e0202 */
[----:B------:R-:W1:Y:S02]  /*f4c0*/  SHFL.IDX PT, R5, R2, 0x1f, 0x1f ;  /* 0x03e01f0002057f89 */ /* 0x000e6400000e0000 */
[----:B-1----:R-:W-:-:S04]  /*f4d0*/  IMAD R5, R5, UR4, RZ ;  /* 0x0000000405057c24 */ /* 0x002fc8000f8e02ff */
[----:B------:R-:W-:Y:S01]  /*f4e0*/  IMAD.MOV.U32 R6, RZ, RZ, R5 ;  /* 0x000000ffff067224 */ /* 0x000fe200078e0005 */
[----:B0-----:R-:W-:-:S13]  /*f4f0*/  ISETP.GT.AND P0, PT, R5, UR6, PT ;  /* 0x0000000605007c0c */ /* 0x001fda000bf04270 */
[----:B------:R-:W-:Y:S05]  /*f500*/  @P0 BRA `(.L_x_298) ;  /* 0x0000000000c40947 */ /* 0x000fea0003800000 */
[----:B------:R-:W-:Y:S01]  /*f510*/  IMAD.MOV.U32 R5, RZ, RZ, R6 ;  /* 0x000000ffff057224 */ /* 0x000fe200078e0006 */
[----:B------:R-:W-:Y:S01]  /*f520*/  ULDC UR5, c[0x0][0xc14] ;  /* 0x0003050000057ab9 */ /* 0x000fe20000000800 */
[----:B------:R-:W-:Y:S01]  /*f530*/  IMAD.MOV.U32 R19, RZ, RZ, RZ ;  /* 0x000000ffff137224 */ /* 0x000fe200078e00ff */
[----:B------:R-:W-:Y:S01]  /*f540*/  ULDC UR7, c[0x0][0xc14] ;  /* 0x0003050000077ab9 */ /* 0x000fe20000000800 */
[----:B------:R-:W-:-:S05]  /*f550*/  ULDC UR4, c[0x0][0xc10] ;  /* 0x0003040000047ab9 */ /* 0x000fca0000000800 */
.L_x_302:
[----:B------:R-:W-:Y:S02]  /*f560*/  VIADD R0, R19, 0x1f ;  /* 0x0000001f13007836 */ /* 0x000fe40000000000 */
[----:B------:R-:W-:-:S03]  /*f570*/  IMAD.U32 R19, RZ, RZ, UR7 ;  /* 0x00000007ff137e24 */ /* 0x000fc6000f8e00ff */
[----:B------:R-:W-:-:S13]  /*f580*/  ISETP.GE.AND P0, PT, R0, UR5, PT ;  /* 0x0000000500007c0c */ /* 0x000fda000bf06270 */
[----:B------:R-:W-:Y:S05]  /*f590*/  @P0 BRA `(.L_x_299) ;  /* 0x0000000400440947 */ /* 0x000fea0003800000 */
[----:B------:R-:W0:Y:S01]  /*f5a0*/  S2R R2, SR_TID.X ;  /* 0x0000000000027919 */ /* 0x000e220000002100 */
[----:B------:R-:W-:Y:S01]  /*f5b0*/  IMAD.MOV.U32 R19, RZ, RZ, R0 ;  /* 0x000000ffff137224 */ /* 0x000fe200078e0000 */
[----:B------:R-:W-:Y:S01]  /*f5c0*/  BSSY B0, `(.L_x_300) ;  /* 0x000000b000007945 */ /* 0x000fe20003800000 */
[----:B------:R-:W-:Y:S01]  /*f5d0*/  IMAD.MOV.U32 R0, RZ, RZ, RZ ;  /* 0x000000ffff007224 */ /* 0x000fe200078e00ff */
[----:B0-----:R-:W-:-:S04]  /*f5e0*/  LOP3.LUT R8, R2, 0x1f, RZ, 0xc0, !PT ;  /* 0x0000001f02087812 */ /* 0x001fc800078ec0ff */
[C---:B------:R-:W-:Y:S01]  /*f5f0*/  ISETP.NE.AND P1, PT, R8.reuse, 0x1f, PT ;  /* 0x0000001f0800780c */ /* 0x040fe20003f25270 */
[----:B------:R-:W-:-:S05]  /*f600*/  IMAD.IADD R7, R8, 0x1, R19 ;  /* 0x0000000108077824 */ /* 0x000fca00078e0213 */
[----:B------:R-:W-:-:S13]  /*f610*/  ISETP.GE.OR P0, PT, R7, UR5, !P1 ;  /* 0x0000000507007c0c */ /* 0x000fda000cf06670 */
[----:B------:R-:W-:Y:S05]  /*f620*/  @P0 BRA `(.L_x_301) ;  /* 0x0000000000100947 */ /* 0x000fea0003800000 */
[----:B------:R-:W0:Y:S01]  /*f630*/  LDC.64 R2, c[0x0][0xc58] ;  /* 0x00031600ff027b82 */ /* 0x000e220000000a00 */
[----:B------:R-:W-:Y:S01]  /*f640*/  ULDC.64 UR8, c[0x0][0x208] ;  /* 0x0000820000087ab9 */ /* 0x000fe20000000a00 */
[----:B0-----:R-:W-:-:S05]  /*f650*/  IMAD.WIDE R2, R7, 0x4, R2 ;  /* 0x0000000407027825 */ /* 0x001fca00078e0202 */
[----:B------:R0:W5:Y:S02]  /*f660*/  LDG.E R0, desc[UR8][R2.64] ;  /* 0x0000000802007981 */ /* 0x000164000c1e1900 */
.L_x_301:
[----:B------:R-:W-:Y:S05]  /*f670*/  BSYNC B0 ;  /* 0x0000000000007941 */ /* 0x000fea0003800000 */
.L_x_300:
[----:B0----5:R-:W0:Y:S01]  /*f680*/  SHFL.UP PT, R2, R0, 0x1, RZ ;  /* 0x0420000000027989 */ /* 0x021e2200000e00ff */
[C---:B------:R-:W-:Y:S02]  /*f690*/  ISETP.NE.AND P0, PT, R8.reuse, RZ, PT ;  /* 0x000000ff0800720c */ /* 0x040fe40003f05270 */
[----:B------:R-:W-:Y:S02]  /*f6a0*/  ISETP.GE.U32.AND P1, PT, R8, 0x2, PT ;  /* 0x000000020800780c */ /* 0x000fe40003f26070 */
[----:B0-----:R-:W-:Y:S02]  /*f6b0*/  SEL R3, R2, RZ, P0 ;  /* 0x000000ff02037207 */ /* 0x001fe40000000000 */
[----:B------:R-:W-:Y:S02]  /*f6c0*/  ISETP.GE.U32.AND P0, PT, R8, 0x4, PT ;  /* 0x000000040800780c */ /* 0x000fe40003f06070 */
[----:B------:R-:W-:-:S05]  /*f6d0*/  IADD3 R3, R0, R3, RZ ;  /* 0x0000000300037210 */ /* 0x000fca0007ffe0ff */
[----:B------:R-:W0:Y:S02]  /*f6e0*/  SHFL.UP PT, R2, R3, 0x2, RZ ;  /* 0x0440000003027989 */ /* 0x000e2400000e00ff */
[----:B0-----:R-:W-:Y:S02]  /*f6f0*/  SEL R2, R2, RZ, P1 ;  /* 0x000000ff02027207 */ /* 0x001fe40000800000 */
[----:B------:R-:W-:-:S03]  /*f700*/  ISETP.GE.U32.AND P1, PT, R8, 0x8, PT ;  /* 0x000000080800780c */ /* 0x000fc60003f26070 */
[----:B------:R-:W-:-:S05]  /*f710*/  IMAD.IADD R2, R3, 0x1, R2 ;  /* 0x0000000103027824 */ /* 0x000fca00078e0202 */
[----:B------:R-:W0:Y:S02]  /*f720*/  SHFL.UP PT, R6, R2, 0x4, RZ ;  /* 0x0480000002067989 */ /* 0x000e2400000e00ff */
[----:B0-----:R-:W-:Y:S02]  /*f730*/  SEL R7, R6, RZ, P0 ;  /* 0x000000ff06077207 */ /* 0x001fe40000000000 */
[----:B------:R-:W-:-:S03]  /*f740*/  ISETP.GE.U32.AND P0, PT, R8, 0x10, PT ;  /* 0x000000100800780c */ /* 0x000fc60003f06070 */
[----:B------:R-:W-:-:S05]  /*f750*/  IMAD.IADD R7, R2, 0x1, R7 ;  /* 0x0000000102077824 */ /* 0x000fca00078e0207 */
[----:B------:R-:W0:Y:S02]  /*f760*/  SHFL.UP PT, R6, R7, 0x8, RZ ;  /* 0x0500000007067989 */ /* 0x000e2400000e00ff */
[----:B0-----:R-:W-:-:S05]  /*f770*/  SEL R6, R6, RZ, P1 ;  /* 0x000000ff06067207 */ /* 0x001fca0000800000 */
[----:B------:R-:W-:-:S05]  /*f780*/  IMAD.IADD R6, R7, 0x1, R6 ;  /* 0x0000000107067824 */ /* 0x000fca00078e0206 */
[----:B------:R-:W0:Y:S02]  /*f790*/  SHFL.UP PT, R8, R6, 0x10, RZ ;  /* 0x0600000006087989 */ /* 0x000e2400000e00ff */
[----:B0-----:R-:W-:-:S05]  /*f7a0*/  SEL R9, R8, RZ, P0 ;  /* 0x000000ff08097207 */ /* 0x001fca0000000000 */
[----:B------:R-:W-:-:S05]  /*f7b0*/  IMAD.IADD R9, R6, 0x1, R9 ;  /* 0x0000000106097824 */ /* 0x000fca00078e0209 */
[----:B------:R-:W0:Y:S02]  /*f7c0*/  SHFL.IDX PT, R3, R9, 0x1f, 0x1f ;  /* 0x03e01f0009037f89 */ /* 0x000e2400000e0000 */
[----:B0-----:R-:W-:-:S04]  /*f7d0*/  IMAD R6, R3, UR4, RZ ;  /* 0x0000000403067c24 */ /* 0x001fc8000f8e02ff */
[----:B------:R-:W-:-:S05]  /*f7e0*/  IMAD.IADD R5, R6, 0x1, R5 ;  /* 0x0000000106057824 */ /* 0x000fca00078e0205 */
[----:B------:R-:W-:-:S13]  /*f7f0*/  ISETP.GT.AND P0, PT, R5, UR6, PT ;  /* 0x0000000605007c0c */ /* 0x000fda000bf04270 */
[----:B------:R-:W-:Y:S05]  /*f800*/  @!P0 BRA `(.L_x_302) ;  /* 0xfffffffc00548947 */ /* 0x000fea000383ffff */
[----:B------:R-:W-:-:S07]  /*f810*/  IMAD.MOV.U32 R2, RZ, RZ, R9 ;  /* 0x000000ffff027224 */ /* 0x000fce00078e0009 */
.L_x_298:
[----:B------:R-:W-:-:S04]  /*f820*/  IMAD.IADD R7, R5, 0x1, -R6 ;  /* 0x0000000105077824 */ /* 0x000fc800078e0a06 */
[----:B------:R-:W-:-:S05]  /*f830*/  IMAD R3, R2, UR4, R7 ;  /* 0x0000000402037c24 */ /* 0x000fca000f8e0207 */
[----:B------:R-:W-:-:S13]  /*f840*/  ISETP.GT.AND P0, PT, R3, UR6, PT ;  /* 0x0000000603007c0c */ /* 0x000fda000bf04270 */
[----:B------:R-:W-:-:S04]  /*f850*/  VOTE.ANY R8, PT, !P0 ;  /* 0x0000000000087806 */ /* 0x000fc800040e0100 */
[----:B------:R-:W0:Y:S01]  /*f860*/  POPC R5, R8 ;  /* 0x0000000800057309 */ /* 0x000e220000000000 */
[----:B------:R-:W-:Y:S01]  /*f870*/  ISETP.NE.AND P0, PT, R8, RZ, PT ;  /* 0x000000ff0800720c */ /* 0x000fe20003f05270 */
[----:B0-----:R-:W0:Y:S02]  /*f880*/  SHFL.IDX PT, R0, R0, R5, 0x1f ;  /* 0x00001f0500007589 */ /* 0x001e2400000e0000 */
[----:B0-----:R-:W-:-:S04]  /*f890*/  IABS R6, R0 ;  /* 0x0000000000067213 */ /* 0x001fc80000000000 */
[----:B------:R-:W0:Y:S08]  /*f8a0*/  I2F.RP R9, R6 ;  /* 0x0000000600097306 */ /* 0x000e300000209400 */
[----:B0-----:R-:W0:Y:S02]  /*f8b0*/  MUFU.RCP R9, R9 ;  /* 0x0000000900097308 */ /* 0x001e240000001000 */
[----:B0-----:R-:W-:-:S06]  /*f8c0*/  VIADD R3, R9, 0xffffffe ;  /* 0x0ffffffe09037836 */ /* 0x001fcc0000000000 */
[----:B------:R-:W0:Y:S02]  /*f8d0*/  F2I.FTZ.U32.TRUNC.NTZ R3, R3 ;  /* 0x0000000300037305 */ /* 0x000e24000021f000 */
[----:B0-----:R-:W-:Y:S01]  /*f8e0*/  IADD3 R11, RZ, -R3, RZ ;  /* 0x80000003ff0b7210 */ /* 0x001fe20007ffe0ff */
[----:B------:R-:W-:Y:S06]  /*f8f0*/  @!P0 BRA `(.L_x_303) ;  /* 0x0000000000088947 */ /* 0x000fec0003800000 */
[----:B------:R-:W-:-:S05]  /*f900*/  VIADD R9, R5, 0xffffffff ;  /* 0xffffffff05097836 */ /* 0x000fca0000000000 */
[----:B------:R0:W1:Y:S02]  /*f910*/  SHFL.IDX PT, R16, R2, R9, 0x1f ;  /* 0x00001f0902107589 */ /* 0x00006400000e0000 */
.L_x_303:
[----:B-1----:R-:W-:Y:S01]  /*f920*/  IMAD R16, R16, UR4, R7 ;  /* 0x0000000410107c24 */ /* 0x002fe2000f8e0207 */
[----:B------:R-:W-:Y:S01]  /*f930*/  IADD3 R19, R5, R19, RZ ;  /* 0x0000001305137210 */ /* 0x000fe20007ffe0ff */
[----:B------:R-:W-:Y:S02]  /*f940*/  IMAD R7, R11, R6, RZ ;  /* 0x000000060b077224 */ /* 0x000fe400078e02ff */
[----:B0-----:R-:W-:Y:S01]  /*f950*/  IMAD.MOV.U32 R2, RZ, RZ, RZ ;  /* 0x000000ffff027224 */ /* 0x001fe200078e00ff */
[----:B------:R-:W-:-:S03]  /*f960*/  IADD3 R17, -R16, UR6, RZ ;  /* 0x0000000610117c10 */ /* 0x000fc6000fffe1ff */
[----:B------:R-:W-:Y:S01]  /*f970*/  IMAD.HI.U32 R2, R3, R7, R2 ;  /* 0x0000000703027227 */ /* 0x000fe200078e0002 */
[----:B------:R-:W-:Y:S02]  /*f980*/  IABS R7, R0 ;  /* 0x0000000000077213 */ /* 0x000fe40000000000 */
[----:B------:R-:W-:-:S03]  /*f990*/  IABS R3, R17 ;  /* 0x0000001100037213 */ /* 0x000fc60000000000 */
[----:B------:R-:W-:Y:S02]  /*f9a0*/  IMAD.MOV R7, RZ, RZ, -R7 ;  /* 0x000000ffff077224 */ /* 0x000fe400078e0a07 */
[----:B------:R-:W-:-:S04]  /*f9b0*/  IMAD.HI.U32 R2, R2, R3, RZ ;  /* 0x0000000302027227 */ /* 0x000fc800078e00ff */
[----:B------:R-:W-:-:S05]  /*f9c0*/  IMAD R3, R2, R7, R3 ;  /* 0x0000000702037224 */ /* 0x000fca00078e0203 */
[----:B------:R-:W-:-:S13]  /*f9d0*/  ISETP.GT.U32.AND P0, PT, R6, R3, PT ;  /* 0x000000030600720c */ /* 0x000fda0003f04070 */
[----:B------:R-:W-:Y:S02]  /*f9e0*/  @!P0 IMAD.IADD R3, R3, 0x1, -R6 ;  /* 0x0000000103038824 */ /* 0x000fe400078e0a06 */
[----:B------:R-:W-:-:S03]  /*f9f0*/  @!P0 VIADD R2, R2, 0x1 ;  /* 0x0000000102028836 */ /* 0x000fc60000000000 */
[----:B------:R-:W-:Y:S02]  /*fa00*/  ISETP.GE.U32.AND P0, PT, R3, R6, PT ;  /* 0x000000060300720c */ /* 0x000fe40003f06070 */
[----:B------:R-:W-:-:S11]  /*fa10*/  LOP3.LUT R3, R17, R0, RZ, 0x3c, !PT ;  /* 0x0000000011037212 */ /* 0x000fd600078e3cff */
[----:B------:R-:W-:Y:S01]  /*fa20*/  @P0 VIADD R2, R2, 0x1 ;  /* 0x0000000102020836 */ /* 0x000fe20000000000 */
[----:B------:R-:W-:-:S13]  /*fa30*/  ISETP.GE.AND P0, PT, R3, RZ, PT ;  /* 0x000000ff0300720c */ /* 0x000fda0003f06270 */
[----:B------:R-:W-:Y:S01]  /*fa40*/  @!P0 IMAD.MOV R2, RZ, RZ, -R2 ;  /* 0x000000ffff028224 */ /* 0x000fe200078e0a02 */
[----:B------:R-:W-:-:S13]  /*fa50*/  ISETP.NE.AND P0, PT, R0, RZ, PT ;  /* 0x000000ff0000720c */ /* 0x000fda0003f05270 */
[----:B------:R-:W-:-:S05]  /*fa60*/  @!P0 LOP3.LUT R2, RZ, R0, RZ, 0x33, !PT ;  /* 0x00000000ff028212 */ /* 0x000fca00078e33ff */
[--C-:B------:R-:W-:Y:S02]  /*fa70*/  IMAD.MOV R3, RZ, RZ, -R2.reuse ;  /* 0x000000ffff037224 */ /* 0x100fe400078e0a02 */
[----:B------:R-:W-:Y:S02]  /*fa80*/  IMAD.MOV.U32 R18, RZ, RZ, R2 ;  /* 0x000000ffff127224 */ /* 0x000fe400078e0002 */
[----:B------:R-:W-:Y:S01]  /*fa90*/  IMAD R17, R0, R3, R17 ;  /* 0x0000000300117224 */ /* 0x000fe200078e0211 */
[----:B------:R-:W-:Y:S06]  /*faa0*/  BRA `(.L_x_304) ;  /* 0x00000000000c7947 */ /* 0x000fec0003800000 */
.L_x_299:
[----:B------:R-:W-:Y:S02]  /*fab0*/  IMAD.MOV.U32 R17, RZ, RZ, RZ ;  /* 0x000000ffff117224 */ /* 0x000fe400078e00ff */
[----:B------:R-:W-:Y:S02]  /*fac0*/  IMAD.U32 R16, RZ, RZ, UR6 ;  /* 0x00000006ff107e24 */ /* 0x000fe4000f8e00ff */
[----:B------:R-:W-:-:S07]  /*fad0*/  IMAD.MOV.U32 R18, RZ, RZ, RZ ;  /* 0x000000ffff127224 */ /* 0x000fce00078e00ff */
.L_x_304:
[----:B------:R-:W0:Y:S01]  /*fae0*/  S2R R0, SR_TID.X ;  /* 0x0000000000007919 */ /* 0x000e220000002100 */
[----:B------:R-:W-:Y:S01]  /*faf0*/  STL [R1+0x28], RZ ;  /* 0x000028ff01007387 */ /* 0x000fe20000100800 */
[----:B0-----:R-:W-:-:S04]  /*fb00*/  LOP3.LUT R0, R0, 0x1f, RZ, 0xc0, !PT ;  /* 0x0000001f00007812 */ /* 0x001fc800078ec0ff */
[----:B------:R-:W-:-:S13]  /*fb10*/  ISETP.NE.AND P0, PT, R0, RZ, PT ;  /* 0x000000ff0000720c */ /* 0x000fda0003f05270 */
[----:B------:R-:W0:Y:S01]  /*fb20*/  @!P0 S2R R3, SR_CgaCtaId ;  /* 0x0000000000038919 */ /* 0x000e220000008800 */
[----:B------:R-:W-:-:S04]  /*fb30*/  @!P0 MOV R0, 0x400 ;  /* 0x0000040000008802 */ /* 0x000fc80000000f00 */
[----:B0-----:R-:W-:-:S05]  /*fb40*/  @!P0 LEA R0, R3, R0, 0x18 ;  /* 0x0000000003008211 */ /* 0x001fca00078ec0ff */
[----:B------:R0:W-:Y:S01]  /*fb50*/  @!P0 STS.128 [R0+0x348d0], R16 ;  /* 0x0348d01000008388 */ /* 0x0001e20000000c00 */
[----:B------:R-:W-:Y:S06]  /*fb60*/  BAR.ARV 0x5, 0x120 ;  /* 0x0144800000007b1d */ /* 0x000fec0000002000 */
[----:B------:R-:W-:Y:S01]  /*fb70*/  ISETP.GE.AND P0, PT, R19, UR5, PT ;  /* 0x0000000513007c0c */ /* 0x000fe2000bf06270 */
[----:B0-----:R-:W-:-:S05]  /*fb80*/  IMAD.MOV.U32 R0, RZ, RZ, 0x1 ;  /* 0x00000001ff007424 */ /* 0x001fca00078e00ff */
[----:B------:R0:W-:Y:S04]  /*fb90*/  STL [R1+0x8], R0 ;  /* 0x0000080001007387 */ /* 0x0001e80000100800 */
[----:B------:R0:W-:Y:S03]  /*fba0*/  STL [R1], RZ ;  /* 0x000000ff01007387 */ /* 0x0001e60000100800 */
[----:B------:R-:W-:Y:S05]  /*fbb0*/  @P0 BRA `(.L_x_305) ;  /* 0x0000003c00200947 */ /* 0x000fea0003800000 */
[----:B0-----:R-:W-:Y:S01]  /*fbc0*/  IMAD.MOV.U32 R0, RZ, RZ, 0x1 ;  /* 0x00000001ff007424 */ /* 0x001fe200078e00ff */
[----:B------:R0:W-:Y:S01]  /*fbd0*/  STL [R1], RZ ;  /* 0x000000ff01007387 */ /* 0x0001e20000100800 */
[----:B------:R-:W-:Y:S01]  /*fbe0*/  ULDC UR38, c[0x0][0xc] ;  /* 0x0000030000267ab9 */ /* 0x000fe20000000800 */
[----:B------:R-:W-:Y:S02]  /*fbf0*/  ULDC.64 UR36, c[0x0][0x198] ;  /* 0x0000660000247ab9 */ /* 0x000fe40000000a00 */
[----:B------:R0:W-:Y:S04]  /*fc00*/  STL [R1+0x8], R0 ;  /* 0x0000080001007387 */ /* 0x0001e80000100800 */
[----:B------:R0:W-:Y:S02]  /*fc10*/  STL [R1+0x28], RZ ;  /* 0x000028ff01007387 */ /* 0x0001e40000100800 */
.L_x_369:
[----:B-1----:R-:W1:Y:S01]  /*fc20*/  LDC.64 R2, c[0x0][0xc60] ;  /* 0x00031800ff027b82 */ /* 0x002e620000000a00 */
[----:B------:R-:W-:Y:S01]  /*fc30*/  ULDC.64 UR4, c[0x0][0x208] ;  /* 0x0000820000047ab9 */ /* 0x000fe20000000a00 */
[----:B-1----:R-:W-:-:S05]  /*fc40*/  IMAD.WIDE R2, R19, 0x4, R2 ;  /* 0x0000000413027825 */ /* 0x002fca00078e0202 */
[----:B------:R-:W2:Y:S01]  /*fc50*/  LDG.E R5, desc[UR4][R2.64] ;  /* 0x0000000402057981 */ /* 0x000ea2000c1e1900 */
[----:B------:R-:W-:Y:S05]  /*fc60*/  YIELD ;  /* 0x0000000000007946 */ /* 0x000fea0003800000 */
[----:B------:R-:W-:Y:S01]  /*fc70*/  ULDC.64 UR4, c[0x0][0xa28] ;  /* 0x00028a0000047ab9 */ /* 0x000fe20000000a00 */
[----:B0-----:R-:W-:Y:S01]  /*fc80*/  IMAD.MOV.U32 R0, RZ, RZ, RZ ;  /* 0x000000ffff007224 */ /* 0x001fe200078e00ff */
[----:B------:R-:W-:Y:S01]  /*fc90*/  ISETP.NE.U32.AND P0, PT, RZ, UR4, PT ;  /* 0x00000004ff007c0c */ /* 0x000fe2000bf05070 */
[----:B------:R-:W-:-:S03]  /*fca0*/  ULDC.64 UR6, c[0x0][0x208] ;  /* 0x0000820000067ab9 */ /* 0x000fc60000000a00 */
[----:B------:R-:W-:Y:S01]  /*fcb0*/  ISETP.NE.AND.EX P0, PT, RZ, UR5, PT, P0 ;  /* 0x00000005ff007c0c */ /* 0x000fe2000bf05300 */
[----:B------:R-:W-:Y:S01]  /*fcc0*/  IMAD.MOV.U32 R6, RZ, RZ, RZ ;  /* 0x000000ffff067224 */ /* 0x000fe200078e00ff */
[----:B--2---:R-:W-:Y:S01]  /*fcd0*/  SHF.R.S32.HI R4, RZ, 0x1f, R5 ;  /* 0x0000001fff047819 */ /* 0x004fe20000011405 */
[----:B------:R-:W-:Y:S10]  /*fce0*/  STL [R1+0x14], R5 ;  /* 0x0000140501007387 */ /* 0x000ff40000100800 */
[----:B------:R-:W-:-:S04]  /*fcf0*/  @P0 LEA R2, P1, R5, UR4, 0x2 ;  /* 0x0000000405020c11 */ /* 0x000fc8000f8210ff */
[----:B------:R-:W-:Y:S01]  /*fd00*/  @P0 LEA.HI.X R3, R5, UR5, R4, 0x2, P1 ;  /* 0x0000000505030c11 */ /* 0x000fe200088f1404 */
[----:B------:R-:W-:-:S04]  /*fd10*/  ULDC.64 UR4, c[0x0][0xa00] ;  /* 0x0002800000047ab9 */ /* 0x000fc80000000a00 */
[----:B------:R0:W5:Y:S01]  /*fd20*/  @P0 LDG.E R0, desc[UR6][R2.64] ;  /* 0x0000000602000981 */ /* 0x000162000c1e1900 */
[----:B------:R-:W-:-:S04]  /*fd30*/  ISETP.NE.U32.AND P0, PT, RZ, UR4, PT ;  /* 0x00000004ff007c0c */ /* 0x000fc8000bf05070 */
[----:B------:R-:W-:-:S13]  /*fd40*/  ISETP.NE.AND.EX P0, PT, RZ, UR5, PT, P0 ;  /* 0x00000005ff007c0c */ /* 0x000fda000bf05300 */
[----:B0-----:R-:W-:-:S04]  /*fd50*/  @P0 LEA R2, P1, R5, UR4, 0x2 ;  /* 0x0000000405020c11 */ /* 0x001fc8000f8210ff */
[----:B------:R-:W-:Y:S01]  /*fd60*/  @P0 LEA.HI.X R3, R5, UR5, R4, 0x2, P1 ;  /* 0x0000000505030c11 */ /* 0x000fe200088f1404 */
[----:B------:R-:W-:-:S04]  /*fd70*/  ULDC.64 UR4, c[0x0][0xa20] ;  /* 0x0002880000047ab9 */ /* 0x000fc80000000a00 */
[----:B------:R-:W2:Y:S01]  /*fd80*/  @P0 LDG.E R6, desc[UR6][R2.64] ;  /* 0x0000000602060981 */ /* 0x000ea2000c1e1900 */
[----:B------:R-:W-:Y:S02]  /*fd90*/  ISETP.NE.U32.AND P0, PT, RZ, UR4, PT ;  /* 0x00000004ff007c0c */ /* 0x000fe4000bf05070 */
[C---:B------:R-:W-:Y:S02]  /*fda0*/  SHF.L.U32 R7, R5.reuse, 0x2, RZ ;  /* 0x0000000205077819 */ /* 0x040fe400000006ff */
[----:B------:R-:W-:Y:S01]  /*fdb0*/  ISETP.NE.AND.EX P0, PT, RZ, UR5, PT, P0 ;  /* 0x00000005ff007c0c */ /* 0x000fe2000bf05300 */
[----:B--2---:R0:W-:Y:S04]  /*fdc0*/  STL [R1+0x2c], R6 ;  /* 0x00002c0601007387 */ /* 0x0041e80000100800 */
[----:B------:R1:W-:Y:S01]  /*fdd0*/  STL [R1+0x1c], R7 ;  /* 0x00001c0701007387 */ /* 0x0003e20000100800 */
[----:B0-----:R-:W-:-:S07]  /*fde0*/  SHF.L.U64.HI R6, R5, 0x2, R4 ;  /* 0x0000000205067819 */ /* 0x001fce0000010204 */
[C---:B------:R-:W-:Y:S01]  /*fdf0*/  @P0 IADD3 R4, P1, R7.reuse, UR4, RZ ;  /* 0x0000000407040c10 */ /* 0x040fe2000ff3e0ff */
[----:B------:R0:W-:Y:S03]  /*fe00*/  STL [R1+0x20], R6 ;  /* 0x0000200601007387 */ /* 0x0001e60000100800 */
[----:B------:R-:W-:Y:S01]  /*fe10*/  @P0 IADD3.X R5, R6, UR5, RZ, P1, !PT ;  /* 0x0000000506050c10 */ /* 0x000fe20008ffe4ff */
[----:B------:R-:W-:Y:S02]  /*fe20*/  ULDC.64 UR4, c[0x0][0xa08] ;  /* 0x0002820000047ab9 */ /* 0x000fe40000000a00 */
[----:B------:R-:W-:Y:S01]  /*fe30*/  IADD3 R2, P1, R7, UR4, RZ ;  /* 0x0000000407027c10 */ /* 0x000fe2000ff3e0ff */
[----:B-1----:R-:W-:-:S03]  /*fe40*/  IMAD.MOV.U32 R7, RZ, RZ, RZ ;  /* 0x000000ffff077224 */ /* 0x002fc600078e00ff */
[----:B------:R-:W-:Y:S02]  /*fe50*/  IADD3.X R3, R6, UR5, RZ, P1, !PT ;  /* 0x0000000506037c10 */ /* 0x000fe40008ffe4ff */
[----:B------:R-:W-:-:S04]  /*fe60*/  ISETP.NE.U32.AND P1, PT, RZ, UR4, PT ;  /* 0x00000004ff007c0c */ /* 0x000fc8000bf25070 */
[----:B------:R-:W-:Y:S01]  /*fe70*/  ISETP.NE.AND.EX P1, PT, RZ, UR5, PT, P1 ;  /* 0x00000005ff007c0c */ /* 0x000fe2000bf25310 */
[----:B------:R-:W-:Y:S02]  /*fe80*/  ULDC.64 UR4, c[0x0][0x3f8] ;  /* 0x0000fe0000047ab9 */ /* 0x000fe40000000a00 */
[----:B------:R-:W-:-:S03]  /*fe90*/  UISETP.NE.U32.AND UP0, UPT, UR4, URZ, UPT ;  /* 0x0000003f0400728c */ /* 0x000fc6000bf05070 */
[----:B------:R-:W-:Y:S01]  /*fea0*/  ULDC UR4, c[0x0][0x404] ;  /* 0x0001010000047ab9 */ /* 0x000fe20000000800 */
[----:B------:R-:W-:-:S03]  /*feb0*/  UISETP.NE.AND.EX UP0, UPT, UR5, URZ, UPT, UP0 ;  /* 0x0000003f0500728c */ /* 0x000fc6000bf05300 */
[----:B------:R-:W-:Y:S01]  /*fec0*/  ULDC UR5, c[0x0][0x2e0] ;  /* 0x0000b80000057ab9 */ /* 0x000fe20000000800 */
[----:B------:R-:W-:Y:S02]  /*fed0*/  USEL UR4, UR4, 0x1, UP0 ;  /* 0x0000000104047887 */ /* 0x000fe40008000000 */
[----:B------:R1:W5:Y:S02]  /*fee0*/  @P1 LDG.E R7, desc[UR6][R2.64] ;  /* 0x0000000602071981 */ /* 0x000364000c1e1900 */
[----:B------:R-:W-:-:S06]  /*fef0*/  UIMAD UR4, UR4, UR5, URZ ;  /* 0x00000005040472a4 */ /* 0x000fcc000f8e023f */
[----:B0-----:R-:W-:-:S06]  /*ff00*/  IMAD.U32 R6, RZ, RZ, UR4 ;  /* 0x00000004ff067e24 */ /* 0x001fcc000f8e00ff */
[----:B------:R1:W5:Y:S01]  /*ff10*/  @P0 LDG.E R6, desc[UR6][R4.64] ;  /* 0x0000000604060981 */ /* 0x000362000c1e1900 */
[----:B------:R-:W-:Y:S05]  /*ff20*/  @P0 BRA `(.L_x_306) ;  /* 0x0000000000140947 */ /* 0x000fea0003800000 */
[----:B------:R-:W-:Y:S05]  /*ff30*/  @!P1 BRA `(.L_x_306) ;  /* 0x0000000000109947 */ /* 0x000fea0003800000 */
[----:B------:R-:W-:Y:S02]  /*ff40*/  ULDC.64 UR4, c[0x0][0x208] ;  /* 0x0000820000047ab9 */ /* 0x000fe40000000a00 */
[----:B-----5:R-:W2:Y:S04]  /*ff50*/  LDG.E R6, desc[UR4][R2.64] ;  /* 0x0000000402067981 */ /* 0x020ea8000c1e1900 */
[----:B-1----:R-:W2:Y:S02]  /*ff60*/  LDG.E R5, desc[UR4][R2.64+0x4] ;  /* 0x0000040402057981 */ /* 0x002ea4000c1e1900 */
[----:B--2---:R-:W-:-:S07]  /*ff70*/  IMAD.IADD R6, R5, 0x1, -R6 ;  /* 0x0000000105067824 */ /* 0x004fce00078e0a06 */
.L_x_306:
[--C-:B-1---5:R-:W-:Y:S01]  /*ff80*/  IMAD.IADD R2, R6, 0x1, -R0.reuse ;  /* 0x0000000106027824 */ /* 0x122fe200078e0a00 */
[----:B------:R-:W-:Y:S01]  /*ff90*/  BSSY B6, `(.L_x_307) ;  /* 0x00002eb000067945 */ /* 0x000fe20003800000 */
[----:B------:R-:W-:Y:S02]  /*ffa0*/  IMAD.IADD R3, R7, 0x1, R0 ;  /* 0x0000000107037824 */ /* 0x000fe400078e0200 */
[C---:B------:R-:W-:Y:S01]  /*ffb0*/  VIADD R0, R2.reuse, 0xaf ;  /* 0x000000af02007836 */ /* 0x040fe20000000000 */
[----:B------:R-:W-:Y:S01]  /*ffc0*/  STL [R1+0x24], R2 ;  /* 0x0000240201007387 */ /* 0x000fe20000100800 */
[----:B------:R-:W-:Y:S02]  /*ffd0*/  ISETP.GT.AND P0, PT, R2, RZ, PT ;  /* 0x000000ff0200720c */ /* 0x000fe40003f04270 */
[----:B------:R-:W-:Y:S01]  /*ffe0*/  IMAD.HI R0, R0, 0x2e8ba2e9, RZ ;  /* 0x2e8ba2e900007827 */ /* 0x000fe200078e02ff */
[----:B------:R0:W-:Y:S04]  /*fff0*/  STL [R1+0x4], R3 ;  /* 0x0000040301007387 */ /* 0x0001e80000100800 */
[----:B0-----:R-:W-:-:S04]  /*10000*/  SHF.R.U32.HI R3, RZ, 0x1f, R0 ;  /* 0x0000001fff037819 */ /* 0x001fc80000011600 */
[----:B------:R-:W-:-:S05]  /*10010*/  LEA.HI.SX32 R0, R0, R3, 0x1b ;  /* 0x0000000300007211 */ /* 0x000fca00078fdaff */
[----:B------:R0:W-:Y:S01]  /*10020*/  STL [R1+0x18], R0 ;  /* 0x0000180001007387 */ /* 0x0001e20000100800 */
[----:B------:R-:W-:Y:S05]  /*10030*/  @P0 BRA `(.L_x_308) ;  /* 0x0000000000480947 */ /* 0x000fea0003800000 */
[----:B------:R-:W1:Y:S02]  /*10040*/  S2R R2, SR_TID.X ;  /* 0x0000000000027919 */ /* 0x000e640000002100 */
[----:B-1----:R-:W-:-:S04]  /*10050*/  LOP3.LUT R2, R2, 0x1f, RZ, 0xc0, !PT ;  /* 0x0000001f02027812 */ /* 0x002fc800078ec0ff */
[----:B------:R-:W-:-:S13]  /*10060*/  ISETP.NE.AND P1, PT, R2, RZ, PT ;  /* 0x000000ff0200720c */ /* 0x000fda0003f25270 */
[----:B------:R-:W-:Y:S05]  /*10070*/  @P1 BRA `(.L_x_309) ;  /* 0x0000002c00701947 */ /* 0x000fea0003800000 */
[----:B------:R-:W1:Y:S01]  /*10080*/  S2R R7, SR_LANEID ;  /* 0x0000000000077919 */ /* 0x000e620000000000 */
[----:B------:R-:W-:Y:S01]  /*10090*/  VOTEU.ANY UR4, UPT, PT ;  /* 0x0000000000047886 */ /* 0x000fe200038e0100 */
[----:B------:R-:W2:Y:S01]  /*100a0*/  LDC.64 R2, c[0x0][0xc38] ;  /* 0x00030e00ff027b82 */ /* 0x000ea20000000a00 */
[----:B0-----:R-:W1:Y:S01]  /*100b0*/  FLO.U32 R0, UR4 ;  /* 0x0000000400007d00 */ /* 0x001e6200080e0000 */
[----:B------:R-:W-:-:S07]  /*100c0*/  ULDC.64 UR6, c[0x0][0x208] ;  /* 0x0000820000067ab9 */ /* 0x000fce0000000a00 */
[----:B------:R-:W2:Y:S01]  /*100d0*/  POPC R5, UR4 ;  /* 0x0000000400057d09 */ /* 0x000ea20008000000 */
[----:B-1----:R-:W-:-:S13]  /*100e0*/  ISETP.EQ.U32.AND P0, PT, R0, R7, PT ;  /* 0x000000070000720c */ /* 0x002fda0003f02070 */
[----:B--2---:R-:W2:Y:S01]  /*100f0*/  @P0 ATOMG.E.ADD.STRONG.GPU PT, R3, desc[UR6][R2.64], R5 ;  /* 0x00000005020309a8 */ /* 0x004ea200081ee1c6 */
[----:B------:R-:W0:Y:S02]  /*10100*/  S2R R4, SR_LTMASK ;  /* 0x0000000000047919 */ /* 0x000e240000003900 */
[----:B0-----:R-:W-:-:S04]  /*10110*/  LOP3.LUT R4, R4, UR4, RZ, 0xc0, !PT ;  /* 0x0000000404047c12 */ /* 0x001fc8000f8ec0ff */
[----:B------:R-:W0:Y:S01]  /*10120*/  POPC R7, R4 ;  /* 0x0000000400077309 */ /* 0x000e220000000000 */
[----:B--2---:R-:W0:Y:S02]  /*10130*/  SHFL.IDX PT, R0, R3, R0, 0x1f ;  /* 0x00001f0003007589 */ /* 0x004e2400000e0000 */
[----:B0-----:R-:W-:Y:S01]  /*10140*/  IADD3 R16, R0, UR38, R7 ;  /* 0x0000002600107c10 */ /* 0x001fe2000fffe007 */
[----:B------:R-:W-:Y:S06]  /*10150*/  BRA `(.L_x_309) ;  /* 0x0000002c00387947 */ /* 0x000fec0003800000 */
.L_x_308:
[----:B------:R-:W1:Y:S01]  /*10160*/  S2R R3, SR_CgaCtaId ;  /* 0x0000000000037919 */ /* 0x000e620000008800 */
[----:B0-----:R-:W-:-:S04]  /*10170*/  MOV R0, 0x400 ;  /* 0x0000040000007802 */ /* 0x001fc80000000f00 */
[----:B-1----:R-:W-:-:S05]  /*10180*/  LEA R2, R3, R0, 0x18 ;  /* 0x0000000003027211 */ /* 0x002fca00078ec0ff */
[----:B------:R0:W-:Y:S01]  /*10190*/  STL [R1+0x10], R2 ;  /* 0x0000100201007387 */ /* 0x0001e20000100800 */
[----:B------:R-:W-:-:S05]  /*101a0*/  VIADD R0, R2, 0x1e400 ;  /* 0x0001e40002007836 */ /* 0x000fca0000000000 */
[----:B------:R-:W-:-:S13]  /*101b0*/  LOP3.LUT P0, RZ, R0, 0x3ff, RZ, 0xc0, !PT ;  /* 0x000003ff00ff7812 */ /* 0x000fda000780c0ff */
[----:B0-----:R-:W-:Y:S05]  /*101c0*/  @!P0 BRA `(.L_x_310) ;  /* 0x0000000000408947 */ /* 0x001fea0003800000 */
[----:B------:R-:W-:Y:S01]  /*101d0*/  MOV R2, 0x0 ;  /* 0x0000000000027802 */ /* 0x000fe20000000f00 */
[----:B------:R-:W-:Y:S01]  /*101e0*/  ULDC.64 UR6, c[0x4][0xa0] ;  /* 0x0100280000067ab9 */ /* 0x000fe20000000a00 */
[----:B------:R-:W-:Y:S01]  /*101f0*/  ULDC.64 UR8, c[0x4][0xa8] ;  /* 0x01002a0000087ab9 */ /* 0x000fe20000000a00 */
[----:B------:R-:W-:Y:S01]  /*10200*/  ULDC.64 UR4, c[0x4][0x28] ;  /* 0x01000a0000047ab9 */ /* 0x000fe20000000a00 */
[----:B------:R-:W-:Y:S01]  /*10210*/  IMAD.U32 R4, RZ, RZ, UR6 ;  /* 0x00000006ff047e24 */ /* 0x000fe2000f8e00ff */
[----:B------:R-:W-:Y:S01]  /*10220*/  MOV R5, UR7 ;  /* 0x0000000700057c02 */ /* 0x000fe20008000f00 */
[----:B------:R-:W0:Y:S01]  /*10230*/  LDC.64 R2, c[0x4][R2] ;  /* 0x0100000002027b82 */ /* 0x000e220000000a00 */
        /* <DEDUP_REMOVED lines=8> */
[----:B0-----:R-:W-:Y:S05]  /*102c0*/  CALL.ABS.NOINC R2 ;  /* 0x0000000002007343 */ /* 0x001fea0003c00000 */
.L_x_310:
        /* <DEDUP_REMOVED lines=8> */
[----:B------:R0:W1:Y:S01]  /*10350*/  LDC.64 R2, c[0x4][R0] ;  /* 0x0100000000027b82 */ /* 0x0000620000000a00 */
[----:B------:R-:W-:Y:S01]  /*10360*/  MOV R4, UR6 ;  /* 0x0000000600047c02 */ /* 0x000fe20008000f00 */
[----:B------:R-:W-:Y:S02]  /*10370*/  IMAD.U32 R5, RZ, RZ, UR7 ;  /* 0x00000007ff057e24 */ /* 0x000fe4000f8e00ff */
[----:B------:R-:W-:Y:S02]  /*10380*/  IMAD.U32 R6, RZ, RZ, UR8 ;  /* 0x00000008ff067e24 */ /* 0x000fe4000f8e00ff */
[----:B------:R-:W-:-:S02]  /*10390*/  IMAD.U32 R7, RZ, RZ, UR9 ;  /* 0x00000009ff077e24 */ /* 0x000fc4000f8e00ff */
[----:B------:R-:W-:Y:S02]  /*103a0*/  IMAD.U32 R10, RZ, RZ, UR4 ;  /* 0x00000004ff0a7e24 */ /* 0x000fe4000f8e00ff */
[----:B------:R-:W-:Y:S02]  /*103b0*/  IMAD.U32 R11, RZ, RZ, UR5 ;  /* 0x00000005ff0b7e24 */ /* 0x000fe4000f8e00ff */
[----:B------:R-:W-:Y:S02]  /*103c0*/  IMAD.MOV.U32 R8, RZ, RZ, 0x70 ;  /* 0x00000070ff087424 */ /* 0x000fe400078e00ff */
[----:B------:R-:W-:Y:S02]  /*103d0*/  IMAD.MOV.U32 R12, RZ, RZ, 0x1 ;  /* 0x00000001ff0c7424 */ /* 0x000fe400078e00ff */
[----:B0-----:R-:W-:-:S07]  /*103e0*/  IMAD.MOV.U32 R13, RZ, RZ, RZ ;  /* 0x000000ffff0d7224 */ /* 0x001fce00078e00ff */
[----:B------:R-:W-:-:S07]  /*103f0*/  LEPC R20, `(.L_x_312) ;  /* 0x000000001014794e */ /* 0x000fce0000000000 */
[----:B-1----:R-:W-:Y:S05]  /*10400*/  CALL.ABS.NOINC R2 ;  /* 0x0000000002007343 */ /* 0x002fea0003c00000 */
.L_x_312:
[----:B------:R-:W-:Y:S01]  /*10410*/  MOV R2, 0x0 ;  /* 0x0000000000027802 */ /* 0x000fe20000000f00 */
[----:B------:R-:W-:Y:S01]  /*10420*/  ULDC.64 UR6, c[0x4][0xa0] ;  /* 0x0100280000067ab9 */ /* 0x000fe20000000a00 */
[----:B------:R-:W-:Y:S01]  /*10430*/  ULDC.64 UR8, c[0x4][0xa8] ;  /* 0x01002a0000087ab9 */ /* 0x000fe20000000a00 */
[----:B------:R-:W-:Y:S01]  /*10440*/  ULDC.64 UR4, c[0x4][0x38] ;  /* 0x01000e0000047ab9 */ /* 0x000fe20000000a00 */
[----:B------:R-:W-:Y:S01]  /*10450*/  MOV R4, UR6 ;  /* 0x0000000600047c02 */ /* 0x000fe20008000f00 */
[----:B------:R-:W-:Y:S01]  /*10460*/  IMAD.U32 R5, RZ, RZ, UR7 ;  /* 0x00000007ff057e24 */ /* 0x000fe2000f8e00ff */
        /* <DEDUP_REMOVED lines=10> */
.L_x_311:
[----:B------:R-:W2:Y:S01]  /*10510*/  LDL.LU R2, [R1+0x1c] ;  /* 0x00001c0001027983 */ /* 0x000ea20000300800 */
[----:B------:R-:W-:-:S03]  /*10520*/  ULDC.64 UR4, c[0x0][0x9f8] ;  /* 0x00027e0000047ab9 */ /* 0x000fc60000000a00 */
[----:B------:R-:W3:Y:S04]  /*10530*/  LDL.LU R0, [R1+0x20] ;  /* 0x0000200001007983 */ /* 0x000ee80000300800 */
[----:B------:R-:W4:Y:S04]  /*10540*/  LDL.LU R4, [R1+0x2c] ;  /* 0x00002c0001047983 */ /* 0x000f280000300800 */
[----:B------:R-:W4:Y:S01]  /*10550*/  LDL.LU R8, [R1+0x14] ;  /* 0x0000140001087983 */ /* 0x000f220000300800 */
[----:B------:R-:W-:Y:S01]  /*10560*/  ISETP.NE.U32.AND P0, PT, RZ, UR4, PT ;  /* 0x00000004ff007c0c */ /* 0x000fe2000bf05070 */
[----:B------:R-:W-:-:S03]  /*10570*/  ULDC.64 UR6, c[0x0][0x208] ;  /* 0x0000820000067ab9 */ /* 0x000fc60000000a00 */
[----:B------:R-:W-:Y:S01]  /*10580*/  ISETP.NE.AND.EX P0, PT, RZ, UR5, PT, P0 ;  /* 0x00000005ff007c0c */ /* 0x000fe2000bf05300 */
[----:B------:R-:W0:Y:S02]  /*10590*/  S2R R9, SR_TID.X ;  /* 0x0000000000097919 */ /* 0x000e240000002100 */
[----:B0-----:R-:W-:-:S04]  /*105a0*/  LOP3.LUT R9, R9, 0x1f, RZ, 0xc0, !PT ;  /* 0x0000001f09097812 */ /* 0x001fc800078ec0ff */
[----:B------:R-:W-:-:S13]  /*105b0*/  ISETP.NE.AND P6, PT, R9, RZ, PT ;  /* 0x000000ff0900720c */ /* 0x000fda0003fc5270 */
[----:B------:R-:W-:-:S05]  /*105c0*/  VOTEU.ALL UP1, P6 ;  /* 0x00000000003f7886 */ /* 0x000fca0003020000 */
[----:B------:R-:W-:-:S04]  /*105d0*/  @!UP1 UIADD3 UR8, UP0, UR36, 0x270, URZ ;  /* 0x0000027024089890 */ /* 0x000fc8000ff1e03f */
[----:B------:R-:W-:-:S03]  /*105e0*/  @!UP1 UIADD3.X UR9, URZ, UR37, URZ, UP0, !UPT ;  /* 0x000000253f099290 */ /* 0x000fc600087fe43f */
[----:B------:R-:W-:Y:S01]  /*105f0*/  VOTEU.ALL UP0, P6 ;  /* 0x00000000003f7886 */ /* 0x000fe20003000000 */
[----:B--2---:R-:W-:-:S04]  /*10600*/  @P0 IADD3 R2, P1, R2, UR4, RZ ;  /* 0x0000000402020c10 */ /* 0x004fc8000ff3e0ff */
[----:B---3--:R-:W-:Y:S01]  /*10610*/  @P0 IADD3.X R3, R0, UR5, RZ, P1, !PT ;  /* 0x0000000500030c10 */ /* 0x008fe20008ffe4ff */
[----:B------:R-:W-:Y:S01]  /*10620*/  ULDC.64 UR4, c[0x0][0xa00] ;  /* 0x0002800000047ab9 */ /* 0x000fe20000000a00 */
[----:B----4-:R-:W-:Y:S02]  /*10630*/  IMAD R17, R17, 0x80, R4 ;  /* 0x0000008011117824 */ /* 0x010fe400078e0204 */
[----:B------:R-:W0:Y:S01]  /*10640*/  LDC R4, c[0x0][0x428] ;  /* 0x00010a00ff047b82 */ /* 0x000e220000000800 */
[----:B------:R-:W-:-:S06]  /*10650*/  MOV R0, R8 ;  /* 0x0000000800007202 */ /* 0x000fcc0000000f00 */
[----:B------:R1:W5:Y:S01]  /*10660*/  @P0 LDG.E R0, desc[UR6][R2.64] ;  /* 0x0000000602000981 */ /* 0x000362000c1e1900 */
[----:B------:R-:W-:Y:S02]  /*10670*/  PLOP3.LUT P1, PT, P6, PT, PT, 0x8, 0x0 ;  /* 0x000000000000781c */ /* 0x000fe4000372e170 */
[----:B0-----:R-:W-:Y:S01]  /*10680*/  ISETP.NE.AND P0, PT, R4, 0x1, PT ;  /* 0x000000010400780c */ /* 0x001fe20003f05270 */
[----:B------:R-:W-:-:S12]  /*10690*/  IMAD.MOV.U32 R4, RZ, RZ, R18 ;  /* 0x000000ffff047224 */ /* 0x000fd800078e0012 */
[----:B------:R-:W0:Y:S08]  /*106a0*/  @P0 LDC R7, c[0x0][0x42c] ;  /* 0x00010b00ff070b82 */ /* 0x000e300000000800 */
[----:B------:R-:W2:Y:S01]  /*106b0*/  @P0 LDC R5, c[0x0][0x430] ;  /* 0x00010c00ff050b82 */ /* 0x000ea20000000800 */
[----:B0-----:R-:W-:-:S05]  /*106c0*/  @P0 IMAD.HI.U32 R6, R18, R7, RZ ;  /* 0x0000000712060227 */ /* 0x001fca00078e00ff */
[----:B--2---:R-:W-:Y:S02]  /*106d0*/  @P0 SHF.R.U32.HI R4, RZ, R5, R6 ;  /* 0x00000005ff040219 */ /* 0x004fe40000011606 */
[----:B------:R-:W-:-:S04]  /*106e0*/  ISETP.NE.U32.AND P0, PT, RZ, UR4, PT ;  /* 0x00000004ff007c0c */ /* 0x000fc8000bf05070 */
[----:B------:R-:W-:-:S04]  /*106f0*/  ISETP.NE.AND.EX P0, PT, RZ, UR5, PT, P0 ;  /* 0x00000005ff007c0c */ /* 0x000fc8000bf05300 */
[----:B-1----:R-:W-:-:S09]  /*10700*/  SEL R6, R8, RZ, !P0 ;  /* 0x000000ff08067207 */ /* 0x002fd20004000000 */
.L_x_313:
[----:B------:R-:W-:Y:S02]  /*10710*/  PLOP3.LUT P0, PT, P0, P1, PT, 0xa2, 0x0 ;  /* 0x000000000000781c */ /* 0x000fe40000703472 */
[----:B------:R-:W-:Y:S01]  /*10720*/  @P1 R2UR P0, UR7, R6 ;  /* 0x00000000060712ca */ /* 0x000fe20000000000 */
[----:B------:R-:W-:-:S07]  /*10730*/  UMOV UR4, URZ ;  /* 0x0000003f00047c82 */ /* 0x000fce0008000000 */
[----:B------:R-:W-:Y:S02]  /*10740*/  PLOP3.LUT P0, PT, P0, P1, PT, 0xa2, 0x0 ;  /* 0x000000000000781c */ /* 0x000fe40000703472 */
[----:B------:R-:W-:-:S08]  /*10750*/  @P1 R2UR.OR P0, UR6, R18 ;  /* 0x00000000120612ca */ /* 0x000fd00000100000 */
[----:B------:R-:W-:Y:S02]  /*10760*/  PLOP3.LUT P0, PT, P0, P1, PT, 0xa2, 0x0 ;  /* 0x000000000000781c */ /* 0x000fe40000703472 */
[----:B------:R-:W-:-:S08]  /*10770*/  @P1 R2UR.OR P0, UR5, R17 ;  /* 0x00000000110512ca */ /* 0x000fd00000100000 */
[----:B------:R-:W-:-:S05]  /*10780*/  @P1 PLOP3.LUT P1, PT, P0, PT, PT, 0x80, 0x0 ;  /* 0x000000000000181c */ /* 0x000fca000072f070 */
[----:B------:R0:W-:Y:S08]  /*10790*/  @!UP0 UTMAPF.L2.4D [UR4], [UR8] ;  /* 0x00000004080085b8 */ /* 0x0001f00008018000 */
[----:B0-----:R-:W-:Y:S05]  /*107a0*/  @P1 BRA.U.ANY `(.L_x_313) ;  /* 0xfffffffd00d81947 */ /* 0x001fea000393ffff */
[----:B------:R-:W0:Y:S01]  /*107b0*/  S2R R2, SR_TID.X ;  /* 0x0000000000027919 */ /* 0x000e220000002100 */
[----:B------:R-:W-:Y:S01]  /*107c0*/  UMOV UR4, 0x40 ;  /* 0x0000004000047882 */ /* 0x000fe20000000000 */
[----:B0-----:R-:W-:-:S04]  /*107d0*/  LOP3.LUT R2, R2, 0x1f, RZ, 0xc0, !PT ;  /* 0x0000001f02027812 */ /* 0x001fc800078ec0ff */
[----:B------:R-:W-:-:S04]  /*107e0*/  ISETP.NE.AND P2, PT, R2, RZ, PT ;  /* 0x000000ff0200720c */ /* 0x000fc80003f45270 */
[----:B------:R-:W-:-:S09]  /*107f0*/  PLOP3.LUT P1, PT, P2, PT, PT, 0x8, 0x0 ;  /* 0x000000000000781c */ /* 0x000fd2000172e170 */
[----:B------:R-:W-:-:S05]  /*10800*/  VOTEU.ALL UP0, P2 ;  /* 0x00000000003f7886 */ /* 0x000fca0001000000 */
.L_x_314:
[----:B------:R-:W-:Y:S02]  /*10810*/  PLOP3.LUT P0, PT, P0, P1, PT, 0xa2, 0x0 ;  /* 0x000000000000781c */ /* 0x000fe40000703472 */
[----:B------:R-:W-:-:S08]  /*10820*/  @P1 R2UR P0, UR7, R6 ;  /* 0x00000000060712ca */ /* 0x000fd00000000000 */
[----:B------:R-:W-:Y:S02]  /*10830*/  PLOP3.LUT P0, PT, P0, P1, PT, 0xa2, 0x0 ;  /* 0x000000000000781c */ /* 0x000fe40000703472 */
[----:B------:R-:W-:-:S08]  /*10840*/  @P1 R2UR.OR P0, UR6, R18 ;  /* 0x00000000120612ca */ /* 0x000fd00000100000 */
[----:B------:R-:W-:Y:S02]  /*10850*/  PLOP3.LUT P0, PT, P0, P1, PT, 0xa2, 0x0 ;  /* 0x000000000000781c */ /* 0x000fe40000703472 */
[----:B------:R-:W-:-:S08]  /*10860*/  @P1 R2UR.OR P0, UR5, R17 ;  /* 0x00000000110512ca */ /* 0x000fd00000100000 */
[----:B------:R-:W-:-:S05]  /*10870*/  @P1 PLOP3.LUT P1, PT, P0, PT, PT, 0x80, 0x0 ;  /* 0x000000000000181c */ /* 0x000fca000072f070 */
[----:B------:R0:W-:Y:S08]  /*10880*/  @!UP0 UTMAPF.L2.4D [UR4], [UR8] ;  /* 0x00000004080085b8 */ /* 0x0001f00008018000 */
[----:B0-----:R-:W-:Y:S05]  /*10890*/  @P1 BRA.U.ANY `(.L_x_314) ;  /* 0xfffffffd00dc1947 */ /* 0x001fea000393ffff */
[----:B------:R-:W0:Y:S01]  /*108a0*/  LDC.64 R2, c[0x0][0x3f8] ;  /* 0x0000fe00ff027b82 */ /* 0x000e220000000a00 */
[----:B------:R-:W-:Y:S02]  /*108b0*/  ULDC.64 UR4, c[0x0][0xa08] ;  /* 0x0002820000047ab9 */ /* 0x000fe40000000a00 */
[----:B0-----:R-:W-:Y:S01]  /*108c0*/  LOP3.LUT P0, RZ, R2, UR4, RZ, 0xfc, !PT ;  /* 0x0000000402ff7c12 */ /* 0x001fe2000f80fcff */
[----:B------:R-:W-:-:S03]  /*108d0*/  UMOV UR4, 0xffffffff ;  /* 0xffffffff00047882 */ /* 0x000fc60000000000 */
[----:B------:R-:W-:-:S04]  /*108e0*/  LOP3.LUT P0, RZ, R3, UR5, RZ, 0xfc, P0 ;  /* 0x0000000503ff7c12 */ /* 0x000fc8000800fcff */
[----:B-----5:R-:W-:Y:S01]  /*108f0*/  SEL R5, R0, RZ, !P0 ;  /* 0x000000ff00057207 */ /* 0x020fe20004000000 */
[----:B------:R-:W-:Y:S08]  /*10900*/  BRA.DIV UR4, `(.L_x_315) ;  /* 0x0000003604287947 */ /* 0x000ff0000b800000 */
.L_x_385:
[----:B------:R-:W2:Y:S01]  /*10910*/  LDL R7, [R1+0x18] ;  /* 0x0000180001077983 */ /* 0x000ea20000100800 */
[----:B------:R-:W-:Y:S01]  /*10920*/  UMOV UR4, 0xffffffff ;  /* 0xffffffff00047882 */ /* 0x000fe20000000000 */
[----:B------:R-:W-:Y:S01]  /*10930*/  SHF.R.S32.HI R12, RZ, 0x1f, R0 ;  /* 0x0000001fff0c7819 */ /* 0x000fe20000011400 */
[----:B--2---:R-:W-:Y:S01]  /*10940*/  VIADD R7, R7, 0xffffffff ;  /* 0xffffffff07077836 */ /* 0x004fe20000000000 */
[----:B------:R-:W-:Y:S06]  /*10950*/  BRA.DIV UR4, `(.L_x_316) ;  /* 0x0000003604487947 */ /* 0x000fec000b800000 */
[----:B------:R-:W-:-:S13]  /*10960*/  ELECT P6, URZ, PT ;  /* 0x00000000003f782f */ /* 0x000fda00038c0000 */
.L_x_388:
[----:B------:R-:W-:Y:S05]  /*10970*/  @!P6 BRA `(.L_x_317) ;  /* 0x000000040020e947 */ /* 0x000fea0003800000 */
[----:B------:R0:W-:Y:S01]  /*10980*/  STL [R1+0xc], R7 ;  /* 0x00000c0701007387 */ /* 0x0001e20000100800 */
[----:B------:R-:W-:-:S04]  /*10990*/  ISETP.NE.U32.AND P0, PT, R2, RZ, PT ;  /* 0x000000ff0200720c */ /* 0x000fc80003f05070 */
[----:B------:R-:W-:-:S13]  /*109a0*/  ISETP.NE.AND.EX P0, PT, R3, RZ, PT, P0 ;  /* 0x000000ff0300720c */ /* 0x000fda0003f05300 */
[----:B0-----:R-:W-:Y:S05]  /*109b0*/  @!P0 BRA `(.L_x_318) ;  /* 0x0000000000508947 */ /* 0x001fea0003800000 */
[----:B------:R-:W0:Y:S01]  /*109c0*/  LDC R10, c[0x0][0x41c] ;  /* 0x00010700ff0a7b82 */ /* 0x000e220000000800 */
[----:B------:R-:W-:Y:S01]  /*109d0*/  IMAD.MOV.U32 R5, RZ, RZ, R7 ;  /* 0x000000ffff057224 */ /* 0x000fe200078e0007 */
[----:B------:R-:W-:Y:S01]  /*109e0*/  ULDC.64 UR4, c[0x0][0x408] ;  /* 0x0001020000047ab9 */ /* 0x000fe20000000a00 */
[----:B------:R-:W-:Y:S01]  /*109f0*/  ULDC.64 UR6, c[0x0][0x208] ;  /* 0x0000820000067ab9 */ /* 0x000fe20000000a00 */
[----:B0-----:R-:W-:-:S13]  /*10a00*/  ISETP.NE.AND P0, PT, R10, 0x1, PT ;  /* 0x000000010a00780c */ /* 0x001fda0003f05270 */
[----:B------:R-:W0:Y:S02]  /*10a10*/  @P0 LDC.64 R8, c[0x0][0x420] ;  /* 0x00010800ff080b82 */ /* 0x000e240000000a00 */
[----:B0-----:R-:W-:-:S05]  /*10a20*/  @P0 IMAD.HI.U32 R8, R7, R8, RZ ;  /* 0x0000000807080227 */ /* 0x001fca00078e00ff */
[----:B------:R-:W-:-:S05]  /*10a30*/  @P0 SHF.R.U32.HI R5, RZ, R9, R8 ;  /* 0x00000009ff050219 */ /* 0x000fca0000011608 */
[----:B------:R-:W-:-:S04]  /*10a40*/  IMAD.MOV R8, RZ, RZ, -R5 ;  /* 0x000000ffff087224 */ /* 0x000fc800078e0a05 */
[----:B------:R-:W-:Y:S02]  /*10a50*/  IMAD R9, R10, R8, R7 ;  /* 0x000000080a097224 */ /* 0x000fe400078e0207 */
[----:B------:R-:W-:-:S03]  /*10a60*/  IMAD R8, R12, UR4, RZ ;  /* 0x000000040c087c24 */ /* 0x000fc6000f8e02ff */
[----:B------:R0:W-:Y:S01]  /*10a70*/  STL [R1+0xc], R9 ;  /* 0x00000c0901007387 */ /* 0x0001e20000100800 */
[----:B------:R-:W-:Y:S02]  /*10a80*/  IMAD R10, R0, UR5, R8 ;  /* 0x00000005000a7c24 */ /* 0x000fe4000f8e0208 */
[--C-:B------:R-:W-:Y:S01]  /*10a90*/  IMAD.MOV.U32 R8, RZ, RZ, R5.reuse ;  /* 0x000000ffff087224 */ /* 0x100fe200078e0005 */
[----:B0-----:R-:W-:-:S03]  /*10aa0*/  SHF.R.S32.HI R9, RZ, 0x1f, R5 ;  /* 0x0000001fff097819 */ /* 0x001fc60000011405 */
[----:B------:R-:W-:-:S04]  /*10ab0*/  IMAD.WIDE.U32 R8, R0, UR4, R8 ;  /* 0x0000000400087c25 */ /* 0x000fc8000f8e0008 */
[----:B------:R-:W-:Y:S01]  /*10ac0*/  IMAD.IADD R5, R9, 0x1, R10 ;  /* 0x0000000109057824 */ /* 0x000fe200078e020a */
[----:B------:R-:W-:-:S04]  /*10ad0*/  LEA R10, P0, R8, R2, 0x2 ;  /* 0x00000002080a7211 */ /* 0x000fc800078010ff */
[----:B------:R-:W-:-:S05]  /*10ae0*/  LEA.HI.X R11, R8, R3, R5, 0x2, P0 ;  /* 0x00000003080b7211 */ /* 0x000fca00000f1405 */
[----:B------:R0:W5:Y:S04]  /*10af0*/  LDG.E R5, desc[UR6][R10.64] ;  /* 0x000000060a057981 */ /* 0x000168000c1e1900 */
.L_x_318:
[----:B------:R-:W2:Y:S01]  /*10b00*/  LDL R8, [R1] ;  /* 0x0000000001087983 */ /* 0x000ea20000100800 */
[----:B0-----:R-:W-:-:S03]  /*10b10*/  MOV R10, 0x400 ;  /* 0x00000400000a7802 */ /* 0x001fc60000000f00 */
[----:B------:R-:W3:Y:S01]  /*10b20*/  LDL R9, [R1+0x8] ;  /* 0x0000080001097983 */ /* 0x000ee20000100800 */
[----:B------:R-:W0:Y:S02]  /*10b30*/  S2R R11, SR_CgaCtaId ;  /* 0x00000000000b7919 */ /* 0x000e240000008800 */
[----:B0-----:R-:W-:-:S05]  /*10b40*/  LEA R10, R11, R10, 0x18 ;  /* 0x0000000a0b0a7211 */ /* 0x001fca00078ec0ff */
[----:B--2---:R-:W-:Y:S01]  /*10b50*/  IMAD R8, R8, 0x8, R10 ;  /* 0x0000000808087824 */ /* 0x004fe200078e020a */
[----:B---3--:R-:W-:-:S04]  /*10b60*/  SHF.L.U32 R9, R9, 0x1f, RZ ;  /* 0x0000001f09097819 */ /* 0x008fc800000006ff */
[----:B------:R-:W0:Y:S02]  /*10b70*/  SYNCS.PHASECHK.TRANS64.TRYWAIT P0, [R8+URZ+0x34840], R9 ;  /* 0x03484009080075a7 */ /* 0x000e24000800017f */
[----:B0-----:R-:W-:Y:S05]  /*10b80*/  @!P0 BRA `(.L_x_319) ;  /* 0x0000003000dc8947 */ /* 0x001fea0003800000 */
.L_x_389:
[----:B------:R-:W1:Y:S02]  /*10b90*/  S2R R10, SR_TID.X ;  /* 0x00000000000a7919 */ /* 0x000e640000002100 */
[----:B-1----:R-:W-:-:S04]  /*10ba0*/  LOP3.LUT R10, R10, 0x7f, RZ, 0xc0, !PT ;  /* 0x0000007f0a0a7812 */ /* 0x002fc800078ec0ff */
[----:B------:R-:W-:-:S13]  /*10bb0*/  ISETP.NE.AND P0, PT, R10, RZ, PT ;  /* 0x000000ff0a00720c */ /* 0x000fda0003f05270 */
[----:B------:R-:W-:Y:S05]  /*10bc0*/  @P0 BRA `(.L_x_320) ;  /* 0x00000000001c0947 */ /* 0x000fea0003800000 */
[----:B------:R-:W1:Y:S01]  /*10bd0*/  S2R R10, SR_TID.X ;  /* 0x00000000000a7919 */ /* 0x000e620000002100 */
[----:B0-----:R-:W-:-:S04]  /*10be0*/  MOV R9, 0xb000 ;  /* 0x0000b00000097802 */ /* 0x001fc80000000f00 */
[----:B------:R2:W-:Y:S01]  /*10bf0*/  SYNCS.ARRIVE.TRANS64 RZ, [R8+URZ+0x34830], R9 ;  /* 0x0348300908ff79a7 */ /* 0x0005e2000800003f */
[----:B-1----:R-:W-:-:S04]  /*10c00*/  LOP3.LUT R10, R10, 0x1f, RZ, 0xc0, !PT ;  /* 0x0000001f0a0a7812 */ /* 0x002fc800078ec0ff */
[----:B------:R-:W-:-:S13]  /*10c10*/  ISETP.NE.AND P1, PT, R10, RZ, PT ;  /* 0x000000ff0a00720c */ /* 0x000fda0003f25270 */
[----:B--2---:R-:W-:Y:S05]  /*10c20*/  @!P1 BRA `(.L_x_320) ;  /* 0x0000000000049947 */ /* 0x004fea0003800000 */
[----:B------:R-:W-:Y:S01]  /*10c30*/  BPT.TRAP 0x1 ;  /* 0x000000040000795c */ /* 0x000fe20000300000 */
.L_x_320:
[----:B------:R-:W2:Y:S01]  /*10c40*/  LDL R11, [R1] ;  /* 0x00000000010b7983 */ /* 0x000ea20000100800 */
[----:B------:R-:W-:-:S03]  /*10c50*/  MOV R13, 0x400 ;  /* 0x00000400000d7802 */ /* 0x000fc60000000f00 */
[----:B------:R-:W3:Y:S04]  /*10c60*/  LDL R10, [R1+0xc] ;  /* 0x00000c00010a7983 */ /* 0x000ee80000100800 */
[----:B0-----:R-:W4:Y:S01]  /*10c70*/  LDL R9, [R1+0x4] ;  /* 0x0000040001097983 */ /* 0x001f220000100800 */
[----:B------:R-:W0:Y:S01]  /*10c80*/  S2R R14, SR_CgaCtaId ;  /* 0x00000000000e7919 */ /* 0x000e220000008800 */
[----:B------:R-:W-:Y:S01]  /*10c90*/  R2UR UR9, R8 ;  /* 0x00000000080972ca */ /* 0x000fe200000e0000 */
[----:B------:R-:W-:Y:S01]  /*10ca0*/  UIADD3 UR4, UP0, UR36, 0x370, URZ ;  /* 0x0000037024047890 */ /* 0x000fe2000ff1e03f */
[----:B------:R-:W-:Y:S02]  /*10cb0*/  R2UR UR12, R4 ;  /* 0x00000000040c72ca */ /* 0x000fe400000e0000 */
[----:B-----5:R-:W-:-:S02]  /*10cc0*/  R2UR UR13, R5 ;  /* 0x00000000050d72ca */ /* 0x020fc400000e0000 */
[----:B0-----:R-:W-:-:S07]  /*10cd0*/  LEA R13, R14, R13, 0x18 ;  /* 0x0000000d0e0d7211 */ /* 0x001fce00078ec0ff */
[----:B------:R-:W-:Y:S01]  /*10ce0*/  UIADD3 UR9, UR9, 0x34830, URZ ;  /* 0x0003483009097890 */ /* 0x000fe2000fffe03f */
[----:B------:R-:W-:Y:S01]  /*10cf0*/  UMOV UR10, URZ ;  /* 0x0000003f000a7c82 */ /* 0x000fe20008000000 */
[----:B------:R-:W-:Y:S01]  /*10d00*/  UMOV UR7, 0x14f00000 ;  /* 0x14f0000000077882 */ /* 0x000fe20000000000 */
[----:B------:R-:W-:Y:S01]  /*10d10*/  UMOV UR15, 0x40 ;  /* 0x00000040000f7882 */ /* 0x000fe20000000000 */
[----:B--2---:R-:W-:Y:S01]  /*10d20*/  IMAD R8, R11, 0xb000, R13 ;  /* 0x0000b0000b087824 */ /* 0x004fe200078e020d */
[----:B---3--:R-:W-:-:S04]  /*10d30*/  R2UR UR11, R10 ;  /* 0x000000000a0b72ca */ /* 0x008fc800000e0000 */
[----:B------:R-:W-:Y:S02]  /*10d40*/  R2UR UR6, R8 ;  /* 0x00000000080672ca */ /* 0x000fe400000e0000 */
[----:B----4-:R-:W-:-:S11]  /*10d50*/  R2UR UR5, R9 ;  /* 0x00000000090572ca */ /* 0x010fd600000e0000 */
[----:B------:R-:W-:Y:S02]  /*10d60*/  UIADD3 UR8, UR6, 0x1e400, URZ ;  /* 0x0001e40006087890 */ /* 0x000fe4000fffe03f */
[----:B------:R-:W-:Y:S02]  /*10d70*/  UIMAD UR11, UR11, 0xb0, UR5 ;  /* 0x000000b00b0b78a4 */ /* 0x000fe4000f8e0205 */
[----:B------:R-:W-:Y:S02]  /*10d80*/  UIADD3.X UR5, URZ, UR37, URZ, UP0, !UPT ;  /* 0x000000253f057290 */ /* 0x000fe400087fe43f */
[----:B------:R-:W-:-:S03]  /*10d90*/  UIADD3 UR14, UR6, 0x23c00, URZ ;  /* 0x00023c00060e7890 */ /* 0x000fc6000fffe03f */
[----:B------:R-:W-:-:S04]  /*10da0*/  UMOV UR6, 0x0 ;  /* 0x0000000000067882 */ /* 0x000fc80000000000 */
[----:B------:R0:W-:Y:S02]  /*10db0*/  UTMALDG.4D [UR8], [UR4], desc[UR6] ;  /* 0x00000608040075b4 */ /* 0x0001e40008019000 */
[----:B0-----:R-:W-:Y:S01]  /*10dc0*/  UMOV UR8, UR14 ;  /* 0x0000000e00087c82 */ /* 0x001fe20008000000 */
[----:B------:R-:W-:Y:S02]  /*10dd0*/  UMOV UR10, UR15 ;  /* 0x0000000f000a7c82 */ /* 0x000fe40008000000 */
[----:B------:R0:W-:Y:S02]  /*10de0*/  UTMALDG.4D [UR8], [UR4], desc[UR6] ;  /* 0x00000608040075b4 */ /* 0x0001e40008019000 */
[----:B0-----:R-:W-:Y:S01]  /*10df0*/  NOP ;  /* 0x0000000000007918 */ /* 0x001fe20000000000 */
.L_x_317:
[----:B------:R-:W2:Y:S01]  /*10e00*/  LDL.LU R11, [R1+0x28] ;  /* 0x00002800010b7983 */ /* 0x000ea20000300800 */
[----:B------:R-:W-:Y:S01]  /*10e10*/  MOV R9, 0x400 ;  /* 0x0000040000097802 */ /* 0x000fe20000000f00 */
[----:B------:R-:W-:Y:S05]  /*10e20*/  WARPSYNC.ALL ;  /* 0x0000000000007948 */ /* 0x000fea0003800000 */
[----:B------:R-:W0:Y:S01]  /*10e30*/  S2R R10, SR_CgaCtaId ;  /* 0x00000000000a7919 */ /* 0x000e220000008800 */
[----:B------:R-:W-:-:S13]  /*10e40*/  ELECT P0, URZ, PT ;  /* 0x00000000003f782f */ /* 0x000fda0003800000 */
[----:B------:R-:W-:Y:S01]  /*10e50*/  @P0 R2UR UR13, R6 ;  /* 0x00000000060d02ca */ /* 0x000fe200000e0000 */
[----:B------:R-:W-:Y:S01]  /*10e60*/  UIADD3 UR4, UP0, UR36, 0x270, URZ ;  /* 0x0000027024047890 */ /* 0x000fe2000ff1e03f */
[----:B------:R-:W-:Y:S01]  /*10e70*/  @P0 R2UR UR12, R18 ;  /* 0x00000000120c02ca */ /* 0x000fe200000e0000 */
[----:B------:R-:W-:Y:S01]  /*10e80*/  UMOV UR6, 0x0 ;  /* 0x0000000000067882 */ /* 0x000fe20000000000 */
[----:B------:R-:W-:Y:S01]  /*10e90*/  @P0 R2UR UR11, R17 ;  /* 0x00000000110b02ca */ /* 0x000fe200000e0000 */
[----:B------:R-:W-:Y:S01]  /*10ea0*/  UIADD3.X UR5, URZ, UR37, URZ, UP0, !UPT ;  /* 0x000000253f057290 */ /* 0x000fe200087fe43f */
[----:B------:R-:W-:Y:S01]  /*10eb0*/  BSSY B0, `(.L_x_321) ;  /* 0x000001b000007945 */ /* 0x000fe20003800000 */
[----:B------:R-:W-:Y:S01]  /*10ec0*/  UMOV UR7, 0x12f00000 ;  /* 0x12f0000000077882 */ /* 0x000fe20000000000 */
[----:B------:R-:W-:Y:S01]  /*10ed0*/  UMOV UR10, URZ ;  /* 0x0000003f000a7c82 */ /* 0x000fe20008000000 */
[----:B------:R-:W-:Y:S01]  /*10ee0*/  UMOV UR14, 0x0 ;  /* 0x00000000000e7882 */ /* 0x000fe20000000000 */
[----:B------:R-:W-:Y:S01]  /*10ef0*/  UMOV UR15, 0x12f00000 ;  /* 0x12f00000000f7882 */ /* 0x000fe20000000000 */
[----:B------:R-:W-:Y:S01]  /*10f00*/  @P0 IMAD.MOV.U32 R8, RZ, RZ, 0x8000 ;  /* 0x00008000ff080424 */ /* 0x000fe200078e00ff */
[----:B0-----:R-:W-:Y:S01]  /*10f10*/  LEA R9, R10, R9, 0x18 ;  /* 0x000000090a097211 */ /* 0x001fe200078ec0ff */
[----:B------:R-:W-:Y:S03]  /*10f20*/  BAR.SYNC.DEFER_BLOCKING 0x8, 0x120 ;  /* 0x0204800000007b1d */ /* 0x000fe60000010000 */
[----:B------:R-:W-:-:S13]  /*10f30*/  R2UR UR16, R9 ;  /* 0x00000000091072ca */ /* 0x000fda00000e0000 */
[----:B------:R-:W-:Y:S02]  /*10f40*/  UIADD3 UR8, UR16, 0x16400, URZ ;  /* 0x0001640010087890 */ /* 0x000fe4000fffe03f */
[----:B------:R-:W-:Y:S01]  /*10f50*/  UIADD3 UR9, UR16, 0x34800, URZ ;  /* 0x0003480010097890 */ /* 0x000fe2000fffe03f */
[----:B------:R0:W-:Y:S08]  /*10f60*/  @P0 SYNCS.ARRIVE.TRANS64 RZ, [R9+URZ+0x34800], R8 ;  /* 0x0348000809ff09a7 */ /* 0x0001f0000800003f */
[----:B------:R1:W-:Y:S02]  /*10f70*/  UTMALDG.4D [UR8], [UR4], desc[UR6] ;  /* 0x00000608040075b4 */ /* 0x0003e40008019000 */
[----:B-1----:R-:W-:Y:S01]  /*10f80*/  @P0 R2UR UR13, R6 ;  /* 0x00000000060d02ca */ /* 0x002fe200000e0000 */
[----:B------:R-:W-:Y:S01]  /*10f90*/  UIADD3 UR8, UR16, 0x1a400, URZ ;  /* 0x0001a40010087890 */ /* 0x000fe2000fffe03f */
[----:B------:R-:W-:Y:S01]  /*10fa0*/  @P0 R2UR UR12, R18 ;  /* 0x00000000120c02ca */ /* 0x000fe200000e0000 */
[----:B------:R-:W-:Y:S01]  /*10fb0*/  UMOV UR10, 0x40 ;  /* 0x00000040000a7882 */ /* 0x000fe20000000000 */
[----:B------:R-:W-:-:S13]  /*10fc0*/  @P0 R2UR UR11, R17 ;  /* 0x00000000110b02ca */ /* 0x000fda00000e0000 */
[----:B------:R0:W-:Y:S01]  /*10fd0*/  UTMALDG.4D [UR8], [UR4], desc[UR14] ;  /* 0x00000e08040075b4 */ /* 0x0001e20008019000 */
[----:B--2---:R-:W-:-:S05]  /*10fe0*/  VIADD R11, R11, 0x1 ;  /* 0x000000010b0b7836 */ /* 0x004fca0000000000 */
[----:B------:R-:W-:Y:S01]  /*10ff0*/  LEA.HI R6, R11, R11, RZ, 0x1 ;  /* 0x0000000b0b067211 */ /* 0x000fe200078f08ff */
[----:B------:R0:W-:Y:S03]  /*11000*/  STL [R1+0x28], R11 ;  /* 0x0000280b01007387 */ /* 0x0001e60000100800 */
[----:B------:R-:W-:-:S05]  /*11010*/  LOP3.LUT R6, R6, 0xfffffffe, RZ, 0xc0, !PT ;  /* 0xfffffffe06067812 */ /* 0x000fca00078ec0ff */
[----:B------:R-:W-:-:S05]  /*11020*/  IMAD.IADD R6, R11, 0x1, -R6 ;  /* 0x000000010b067824 */ /* 0x000fca00078e0a06 */
[----:B------:R-:W-:-:S04]  /*11030*/  SHF.L.U32 R6, R6, 0x1f, RZ ;  /* 0x0000001f06067819 */ /* 0x000fc800000006ff */
[----:B------:R-:W1:Y:S02]  /*11040*/  SYNCS.PHASECHK.TRANS64.TRYWAIT P0, [R9+URZ+0x34820], R6 ;  /* 0x03482006090075a7 */ /* 0x000e64000800017f */
[----:B01----:R-:W-:Y:S05]  /*11050*/  @!P0 BRA `(.L_x_322) ;  /* 0x0000002c00bc8947 */ /* 0x003fea0003800000 */
.L_x_390:
[----:B------:R-:W-:Y:S05]  /*11060*/  BSYNC B0 ;  /* 0x0000000000007941 */ /* 0x000fea0003800000 */
.L_x_321:
[----:B0-----:R-:W2:Y:S01]  /*11070*/  LDL.LU R8, [R1+0x24] ;  /* 0x0000240001087983 */ /* 0x001ea20000300800 */
[----:B------:R-:W-:Y:S01]  /*11080*/  BSSY B0, `(.L_x_323) ;  /* 0x000018c000007945 */ /* 0x000fe20003800000 */
[----:B--2---:R-:W-:-:S13]  /*11090*/  ISETP.GE.AND P0, PT, R8, 0xb1, PT ;  /* 0x000000b10800780c */ /* 0x004fda0003f06270 */
[----:B------:R-:W-:Y:S05]  /*110a0*/  @!P0 BRA `(.L_x_324) ;  /* 0x0000001800248947 */ /* 0x000fea0003800000 */
[----:B------:R-:W2:Y:S01]  /*110b0*/  LDL R8, [R1+0x18] ;  /* 0x0000180001087983 */ /* 0x000ea20000100800 */
[----:B------:R-:W-:Y:S01]  /*110c0*/  IMAD.MOV.U32 R6, RZ, RZ, 0x1 ;  /* 0x00000001ff067424 */ /* 0x000fe200078e00ff */
[----:B------:R-:W-:Y:S01]  /*110d0*/  BSSY B1, `(.L_x_325) ;  /* 0x000008b000017945 */ /* 0x000fe20003800000 */
[----:B--2---:R-:W-:-:S05]  /*110e0*/  IMAD.MOV R14, RZ, RZ, -R8 ;  /* 0x000000ffff0e7224 */ /* 0x004fca00078e0a08 */
[----:B------:R-:W-:-:S05]  /*110f0*/  VIADDMNMX R14, R14, R6, 0xffffffff, !PT ;  /* 0xffffffff0e0e7446 */ /* 0x000fca0007800106 */
[----:B------:R-:W-:-:S05]  /*11100*/  IMAD.IADD R6, R8, 0x1, R14 ;  /* 0x0000000108067824 */ /* 0x000fca00078e020e */
[----:B------:R-:W-:-:S04]  /*11110*/  LOP3.LUT R6, R6, 0x1, RZ, 0xc0, !PT ;  /* 0x0000000106067812 */ /* 0x000fc800078ec0ff */
[----:B------:R-:W-:Y:S01]  /*11120*/  ISETP.NE.U32.AND P0, PT, R6, 0x1, PT ;  /* 0x000000010600780c */ /* 0x000fe20003f05070 */
[----:B------:R-:W-:-:S12]  /*11130*/  VIADD R6, R8, 0xfffffffe ;  /* 0xfffffffe08067836 */ /* 0x000fd80000000000 */
[----:B------:R-:W-:Y:S05]  /*11140*/  @P0 BRA `(.L_x_326) ;  /* 0x00000008000c0947 */ /* 0x000fea0003800000 */
[----:B------:R-:W2:Y:S04]  /*11150*/  LDL R9, [R1] ;  /* 0x0000000001097983 */ /* 0x000ea80000100800 */
[----:B------:R-:W3:Y:S01]  /*11160*/  LDL R8, [R1+0x8] ;  /* 0x0000080001087983 */ /* 0x000ee20000100800 */
[----:B------:R-:W-:Y:S01]  /*11170*/  BSSY B2, `(.L_x_327) ;  /* 0x000007c000027945 */ /* 0x000fe20003800000 */
[----:B--2---:R-:W-:-:S05]  /*11180*/  VIADD R13, R9, 0x1 ;  /* 0x00000001090d7836 */ /* 0x004fca0000000000 */
[----:B------:R-:W-:-:S04]  /*11190*/  ISETP.NE.AND P0, PT, R13, 0x2, PT ;  /* 0x000000020d00780c */ /* 0x000fc80003f05270 */
[----:B------:R-:W-:Y:S02]  /*111a0*/  SEL R15, RZ, 0x1, P0 ;  /* 0x00000001ff0f7807 */ /* 0x000fe40000000000 */
[----:B------:R-:W-:Y:S02]  /*111b0*/  SEL R13, R13, RZ, P0 ;  /* 0x000000ff0d0d7207 */ /* 0x000fe40000000000 */
[----:B---3--:R-:W-:Y:S01]  /*111c0*/  LOP3.LUT R15, R8, R15, RZ, 0x3c, !PT ;  /* 0x0000000f080f7212 */ /* 0x008fe200078e3cff */
[----:B------:R-:W-:Y:S06]  /*111d0*/  @!P6 BRA `(.L_x_328) ;  /* 0x0000000400d4e947 */ /* 0x000fec0003800000 */
[----:B------:R-:W-:Y:S02]  /*111e0*/  ISETP.NE.U32.AND P0, PT, R2, RZ, PT ;  /* 0x000000ff0200720c */ /* 0x000fe40003f05070 */
[----:B------:R-:W-:Y:S02]  /*111f0*/  MOV R8, R5 ;  /* 0x0000000500087202 */ /* 0x000fe40000000f00 */
[----:B------:R-:W-:-:S13]  /*11200*/  ISETP.NE.AND.EX P0, PT, R3, RZ, PT, P0 ;  /* 0x000000ff0300720c */ /* 0x000fda0003f05300 */
[----:B------:R-:W-:Y:S05]  /*11210*/  @!P0 BRA `(.L_x_329) ;  /* 0x0000000000488947 */ /* 0x000fea0003800000 */
[----:B------:R-:W0:Y:S01]  /*11220*/  LDC R18, c[0x0][0x41c] ;  /* 0x00010700ff127b82 */ /* 0x000e220000000800 */
[----:B------:R-:W-:Y:S01]  /*11230*/  ULDC.64 UR4, c[0x0][0x408] ;  /* 0x0001020000047ab9 */ /* 0x000fe20000000a00 */
[----:B------:R-:W-:Y:S01]  /*11240*/  ULDC.64 UR6, c[0x0][0x208] ;  /* 0x0000820000067ab9 */ /* 0x000fe20000000a00 */
[----:B0-----:R-:W-:-:S13]  /*11250*/  ISETP.NE.AND P0, PT, R18, 0x1, PT ;  /* 0x000000011200780c */ /* 0x001fda0003f05270 */
[----:B------:R-:W0:Y:S02]  /*11260*/  @P0 LDC.64 R8, c[0x0][0x420] ;  /* 0x00010800ff080b82 */ /* 0x000e240000000a00 */
[----:B0-----:R-:W-:-:S04]  /*11270*/  @P0 IMAD.HI.U32 R10, R6, R8, RZ ;  /* 0x00000008060a0227 */ /* 0x001fc800078e00ff */
[----:B------:R-:W-:Y:S01]  /*11280*/  IMAD.MOV.U32 R8, RZ, RZ, R6 ;  /* 0x000000ffff087224 */ /* 0x000fe200078e0006 */
[----:B------:R-:W-:Y:S01]  /*11290*/  @P0 SHF.R.U32.HI R8, RZ, R9, R10 ;  /* 0x00000009ff080219 */ /* 0x000fe2000001160a */
[----:B------:R-:W-:-:S03]  /*112a0*/  IMAD R10, R12, UR4, RZ ;  /* 0x000000040c0a7c24 */ /* 0x000fc6000f8e02ff */
[----:B------:R-:W-:Y:S01]  /*112b0*/  SHF.R.S32.HI R9, RZ, 0x1f, R8 ;  /* 0x0000001fff097819 */ /* 0x000fe20000011408 */
[C---:B------:R-:W-:Y:S02]  /*112c0*/  IMAD R17, R0.reuse, UR5, R10 ;  /* 0x0000000500117c24 */ /* 0x040fe4000f8e020a */
[----:B------:R-:W-:-:S04]  /*112d0*/  IMAD.WIDE.U32 R10, R0, UR4, R8 ;  /* 0x00000004000a7c25 */ /* 0x000fc8000f8e0008 */
[----:B------:R-:W-:Y:S01]  /*112e0*/  IMAD.IADD R17, R17, 0x1, R11 ;  /* 0x0000000111117824 */ /* 0x000fe200078e020b */
[----:B------:R-:W-:Y:S01]  /*112f0*/  LEA R2, P0, R10, R2, 0x2 ;  /* 0x000000020a027211 */ /* 0x000fe200078010ff */
[----:B------:R-:W-:-:S03]  /*11300*/  IMAD.MOV R8, RZ, RZ, -R8 ;  /* 0x000000ffff087224 */ /* 0x000fc600078e0a08 */
[----:B------:R-:W-:Y:S01]  /*11310*/  LEA.HI.X R3, R10, R3, R17, 0x2, P0 ;  /* 0x000000030a037211 */ /* 0x000fe200000f1411 */
[----:B------:R-:W-:-:S04]  /*11320*/  IMAD R6, R18, R8, R6 ;  /* 0x0000000812067224 */ /* 0x000fc800078e0206 */
[----:B------:R0:W5:Y:S04]  /*11330*/  LDG.E R8, desc[UR6][R2.64] ;  /* 0x0000000602087981 */ /* 0x000168000c1e1900 */
.L_x_329:
[----:B0-----:R-:W0:Y:S01]  /*11340*/  S2R R3, SR_CgaCtaId ;  /* 0x0000000000037919 */ /* 0x001e220000008800 */
[----:B------:R-:W-:-:S04]  /*11350*/  MOV R2, 0x400 ;  /* 0x0000040000027802 */ /* 0x000fc80000000f00 */
[----:B0-----:R-:W-:Y:S02]  /*11360*/  LEA R2, R3, R2, 0x18 ;  /* 0x0000000203027211 */ /* 0x001fe400078ec0ff */
[----:B------:R-:W-:-:S03]  /*11370*/  SHF.L.U32 R3, R15, 0x1f, RZ ;  /* 0x0000001f0f037819 */ /* 0x000fc600000006ff */
[----:B------:R-:W-:-:S04]  /*11380*/  IMAD R2, R13, 0x8, R2 ;  /* 0x000000080d027824 */ /* 0x000fc800078e0202 */
[----:B------:R-:W0:Y:S02]  /*11390*/  SYNCS.PHASECHK.TRANS64.TRYWAIT P0, [R2+URZ+0x34840], R3 ;  /* 0x03484003020075a7 */ /* 0x000e24000800017f */
[----:B0-----:R-:W-:Y:S05]  /*113a0*/  @!P0 BRA `(.L_x_330) ;  /* 0x0000002c00088947 */ /* 0x001fea0003800000 */
.L_x_391:
[----:B------:R-:W1:Y:S02]  /*113b0*/  S2R R9, SR_TID.X ;  /* 0x0000000000097919 */ /* 0x000e640000002100 */
[----:B-1----:R-:W-:-:S04]  /*113c0*/  LOP3.LUT R9, R9, 0x7f, RZ, 0xc0, !PT ;  /* 0x0000007f09097812 */ /* 0x002fc800078ec0ff */
[----:B------:R-:W-:-:S13]  /*113d0*/  ISETP.NE.AND P1, PT, R9, RZ, PT ;  /* 0x000000ff0900720c */ /* 0x000fda0003f25270 */
[----:B------:R-:W-:Y:S05]  /*113e0*/  @P1 BRA `(.L_x_331) ;  /* 0x00000000001c1947 */ /* 0x000fea0003800000 */
[----:B------:R-:W1:Y:S01]  /*113f0*/  S2R R9, SR_TID.X ;  /* 0x0000000000097919 */ /* 0x000e620000002100 */
[----:B0-----:R-:W-:-:S04]  /*11400*/  IMAD.MOV.U32 R3, RZ, RZ, 0xb000 ;  /* 0x0000b000ff037424 */ /* 0x001fc800078e00ff */
[----:B------:R2:W-:Y:S01]  /*11410*/  SYNCS.ARRIVE.TRANS64 RZ, [R2+URZ+0x34830], R3 ;  /* 0x0348300302ff79a7 */ /* 0x0005e2000800003f */
[----:B-1----:R-:W-:-:S04]  /*11420*/  LOP3.LUT R9, R9, 0x1f, RZ, 0xc0, !PT ;  /* 0x0000001f09097812 */ /* 0x002fc800078ec0ff */
[----:B------:R-:W-:-:S13]  /*11430*/  ISETP.NE.AND P0, PT, R9, RZ, PT ;  /* 0x000000ff0900720c */ /* 0x000fda0003f05270 */
[----:B--2---:R-:W-:Y:S05]  /*11440*/  @!P0 BRA `(.L_x_331) ;  /* 0x0000000000048947 */ /* 0x004fea0003800000 */
[----:B------:R-:W-:Y:S01]  /*11450*/  BPT.TRAP 0x1 ;  /* 0x000000040000795c */ /* 0x000fe20000300000 */
.L_x_331:
[----:B------:R-:W2:Y:S01]  /*11460*/  LDL R17, [R1+0x4] ;  /* 0x0000040001117983 */ /* 0x000ea20000100800 */
[----:B0-----:R-:W-:-:S03]  /*11470*/  MOV R3, 0x400 ;  /* 0x0000040000037802 */ /* 0x001fc60000000f00 */
[----:B------:R-:W3:Y:S04]  /*11480*/  LDL.LU R10, [R1+0x8] ;  /* 0x00000800010a7983 */ /* 0x000ee80000300800 */
[----:B------:R-:W4:Y:S01]  /*11490*/  LDL R9, [R1] ;  /* 0x0000000001097983 */ /* 0x000f220000100800 */
[----:B------:R-:W0:Y:S01]  /*114a0*/  S2R R11, SR_CgaCtaId ;  /* 0x00000000000b7919 */ /* 0x000e220000008800 */
[----:B------:R-:W-:Y:S02]  /*114b0*/  R2UR UR14, R2 ;  /* 0x00000000020e72ca */ /* 0x000fe400000e0000 */
[----:B------:R-:W-:Y:S01]  /*114c0*/  R2UR UR11, R6 ;  /* 0x00000000060b72ca */ /* 0x000fe200000e0000 */
[----:B------:R-:W-:Y:S01]  /*114d0*/  UIADD3 UR4, UP0, UR36, 0x370, URZ ;  /* 0x0000037024047890 */ /* 0x000fe2000ff1e03f */
[----:B------:R-:W-:-:S02]  /*114e0*/  R2UR UR12, R4 ;  /* 0x00000000040c72ca */ /* 0x000fc400000e0000 */
[----:B-----5:R-:W-:Y:S01]  /*114f0*/  R2UR UR13, R8 ;  /* 0x00000000080d72ca */ /* 0x020fe200000e0000 */
[----:B------:R-:W-:Y:S01]  /*11500*/  UIADD3.X UR5, URZ, UR37, URZ, UP0, !UPT ;  /* 0x000000253f057290 */ /* 0x000fe200087fe43f */
[----:B0-----:R-:W-:-:S05]  /*11510*/  LEA R3, R11, R3, 0x18 ;  /* 0x000000030b037211 */ /* 0x001fca00078ec0ff */
[----:B------:R-:W-:-:S05]  /*11520*/  IMAD R2, R13, 0xb000, R3 ;  /* 0x0000b0000d027824 */ /* 0x000fca00078e0203 */
[----:B------:R-:W-:Y:S01]  /*11530*/  R2UR UR8, R2 ;  /* 0x00000000020872ca */ /* 0x000fe200000e0000 */
[----:B------:R-:W-:Y:S01]  /*11540*/  VIADD R3, R3, 0x34800 ;  /* 0x0003480003037836 */ /* 0x000fe20000000000 */
[----:B------:R-:W-:Y:S01]  /*11550*/  UMOV UR10, URZ ;  /* 0x0000003f000a7c82 */ /* 0x000fe20008000000 */
[----:B------:R-:W-:Y:S01]  /*11560*/  UMOV UR6, 0x0 ;  /* 0x0000000000067882 */ /* 0x000fe20000000000 */
[----:B------:R-:W-:Y:S01]  /*11570*/  UMOV UR7, 0x14f00000 ;  /* 0x14f0000000077882 */ /* 0x000fe20000000000 */
[----:B------:R-:W-:-:S08]  /*11580*/  UMOV UR16, 0x40 ;  /* 0x0000004000107882 */ /* 0x000fd00000000000 */
[----:B------:R-:W-:Y:S01]  /*11590*/  UIADD3 UR15, UR8, 0x23c00, URZ ;  /* 0x00023c00080f7890 */ /* 0x000fe2000fffe03f */
[----:B--2---:R-:W-:-:S13]  /*115a0*/  R2UR UR9, R17 ;  /* 0x00000000110972ca */ /* 0x004fda00000e0000 */
[----:B------:R-:W-:Y:S02]  /*115b0*/  UIMAD UR11, UR11, 0xb0, UR9 ;  /* 0x000000b00b0b78a4 */ /* 0x000fe4000f8e0209 */
[----:B------:R-:W-:Y:S02]  /*115c0*/  UIADD3 UR9, UR14, 0x34830, URZ ;  /* 0x000348300e097890 */ /* 0x000fe4000fffe03f */
[----:B------:R-:W-:Y:S01]  /*115d0*/  UIADD3 UR14, UR8, 0x1e400, URZ ;  /* 0x0001e400080e7890 */ /* 0x000fe2000fffe03f */
[----:B---3--:R-:W-:Y:S01]  /*115e0*/  SHF.L.U32 R2, R10, 0x1f, RZ ;  /* 0x0000001f0a027819 */ /* 0x008fe200000006ff */
[----:B----4-:R-:W-:-:S05]  /*115f0*/  IMAD R3, R9, 0x8, R3 ;  /* 0x0000000809037824 */ /* 0x010fca00078e0203 */
[----:B------:R-:W-:Y:S02]  /*11600*/  UMOV UR8, UR14 ;  /* 0x0000000e00087c82 */ /* 0x000fe40008000000 */
[----:B------:R0:W-:Y:S02]  /*11610*/  UTMALDG.4D [UR8], [UR4], desc[UR6] ;  /* 0x00000608040075b4 */ /* 0x0001e40008019000 */
[----:B0-----:R-:W-:Y:S01]  /*11620*/  UMOV UR8, UR15 ;  /* 0x0000000f00087c82 */ /* 0x001fe20008000000 */
[----:B------:R-:W-:Y:S02]  /*11630*/  UMOV UR10, UR16 ;  /* 0x00000010000a7c82 */ /* 0x000fe40008000000 */
[----:B------:R0:W-:Y:S01]  /*11640*/  UTMALDG.4D [UR8], [UR4], desc[UR6] ;  /* 0x00000608040075b4 */ /* 0x0001e20008019000 */
[----:B------:R-:W1:Y:S02]  /*11650*/  SYNCS.PHASECHK.TRANS64.TRYWAIT P0, [R3+URZ+0x60], R2 ;  /* 0x00006002030075a7 */ /* 0x000e64000800017f */
[----:B01----:R-:W-:Y:S05]  /*11660*/  @!P0 BRA `(.L_x_332) ;  /* 0x00000028006c8947 */ /* 0x003fea0003800000 */
.L_x_392:
[----:B------:R-:W-:Y:S05]  /*11670*/  @P1 BRA `(.L_x_333) ;  /* 0x0000000000301947 */ /* 0x000fea0003800000 */
[----:B------:R-:W1:Y:S01]  /*11680*/  S2R R9, SR_TID.X ;  /* 0x0000000000097919 */ /* 0x000e620000002100 */
[----:B------:R-:W-:Y:S01]  /*11690*/  MOV R10, 0x400 ;  /* 0x00000400000a7802 */ /* 0x000fe20000000f00 */
[----:B------:R-:W2:Y:S01]  /*116a0*/  S2R R11, SR_CgaCtaId ;  /* 0x00000000000b7919 */ /* 0x000ea20000008800 */
[----:B-1----:R-:W-:Y:S02]  /*116b0*/  LOP3.LUT R17, R9, 0x1f, RZ, 0xc0, !PT ;  /* 0x0000001f09117812 */ /* 0x002fe400078ec0ff */
[----:B------:R-:W3:Y:S02]  /*116c0*/  LDL R9, [R1] ;  /* 0x0000000001097983 */ /* 0x000ee40000100800 */
[----:B------:R-:W-:Y:S02]  /*116d0*/  ISETP.NE.AND P0, PT, R17, RZ, PT ;  /* 0x000000ff1100720c */ /* 0x000fe40003f05270 */
[----:B--2---:R-:W-:Y:S02]  /*116e0*/  LEA R10, R11, R10, 0x18 ;  /* 0x0000000a0b0a7211 */ /* 0x004fe400078ec0ff */
[----:B0-----:R-:W-:-:S03]  /*116f0*/  MOV R3, 0xb000 ;  /* 0x0000b00000037802 */ /* 0x001fc60000000f00 */
[----:B---3--:R-:W-:-:S04]  /*11700*/  IMAD R2, R9, 0x8, R10 ;  /* 0x0000000809027824 */ /* 0x008fc800078e020a */
[----:B------:R1:W-:Y:S02]  /*11710*/  SYNCS.ARRIVE.TRANS64 RZ, [R2+URZ+0x34850], R3 ;  /* 0x0348500302ff79a7 */ /* 0x0003e4000800003f */
[----:B------:R-:W-:Y:S05]  /*11720*/  @!P0 BRA `(.L_x_333) ;  /* 0x0000000000048947 */ /* 0x000fea0003800000 */
[----:B------:R-:W-:Y:S01]  /*11730*/  BPT.TRAP 0x1 ;  /* 0x000000040000795c */ /* 0x000fe20000300000 */
.L_x_333:
[----:B01----:R-:W2:Y:S01]  /*11740*/  LDL.LU R2, [R1+0xc] ;  /* 0x00000c0001027983 */ /* 0x003ea20000300800 */
[----:B------:R-:W-:-:S03]  /*11750*/  MOV R10, 0x400 ;  /* 0x00000400000a7802 */ /* 0x000fc60000000f00 */
[----:B------:R-:W3:Y:S04]  /*11760*/  LDL.LU R9, [R1] ;  /* 0x0000000001097983 */ /* 0x000ee80000300800 */
[----:B------:R-:W4:Y:S01]  /*11770*/  LDL R3, [R1+0x4] ;  /* 0x0000040001037983 */ /* 0x000f220000100800 */
[----:B------:R-:W0:Y:S01]  /*11780*/  S2R R11, SR_CgaCtaId ;  /* 0x00000000000b7919 */ /* 0x000e220000008800 */
[----:B------:R-:W-:Y:S01]  /*11790*/  R2UR UR13, R5 ;  /* 0x00000000050d72ca */ /* 0x000fe200000e0000 */
[----:B------:R-:W-:Y:S01]  /*117a0*/  UIADD3 UR4, UP0, UR36, 0x470, URZ ;  /* 0x0000047024047890 */ /* 0x000fe2000ff1e03f */
[----:B------:R-:W-:Y:S02]  /*117b0*/  R2UR UR12, R4 ;  /* 0x00000000040c72ca */ /* 0x000fe400000e0000 */
[----:B0-----:R-:W-:Y:S01]  /*117c0*/  LEA R10, R11, R10, 0x18 ;  /* 0x0000000a0b0a7211 */ /* 0x001fe200078ec0ff */
[----:B------:R-:W-:Y:S01]  /*117d0*/  UMOV UR10, URZ ;  /* 0x0000003f000a7c82 */ /* 0x000fe20008000000 */
[----:B------:R-:W-:Y:S01]  /*117e0*/  UMOV UR6, 0x0 ;  /* 0x0000000000067882 */ /* 0x000fe20000000000 */
[----:B------:R-:W-:Y:S01]  /*117f0*/  UMOV UR7, 0x14f00000 ;  /* 0x14f0000000077882 */ /* 0x000fe20000000000 */
[----:B------:R-:W-:Y:S01]  /*11800*/  UMOV UR15, 0x40 ;  /* 0x00000040000f7882 */ /* 0x000fe20000000000 */
[----:B------:R0:W-:Y:S01]  /*11810*/  STL [R1+0xc], R6 ;  /* 0x00000c0601007387 */ /* 0x0001e20000100800 */
[----:B------:R-:W-:Y:S01]  /*11820*/  IMAD.MOV.U32 R5, RZ, RZ, R8 ;  /* 0x000000ffff057224 */ /* 0x000fe200078e0008 */
[----:B--2---:R-:W-:Y:S01]  /*11830*/  R2UR UR11, R2 ;  /* 0x00000000020b72ca */ /* 0x004fe200000e0000 */
[----:B---3--:R-:W-:-:S05]  /*11840*/  IMAD R2, R9, 0x8, R10 ;  /* 0x0000000809027824 */ /* 0x008fca00078e020a */
[----:B------:R-:W-:Y:S01]  /*11850*/  R2UR UR9, R2 ;  /* 0x00000000020972ca */ /* 0x000fe200000e0000 */
[----:B------:R-:W-:Y:S01]  /*11860*/  IMAD R2, R9, 0xb000, R10 ;  /* 0x0000b00009027824 */ /* 0x000fe200078e020a */
[----:B----4-:R-:W-:-:S04]  /*11870*/  R2UR UR5, R3 ;  /* 0x00000000030572ca */ /* 0x010fc800000e0000 */
[----:B------:R-:W-:-:S07]  /*11880*/  R2UR UR14, R2 ;  /* 0x00000000020e72ca */ /* 0x000fce00000e0000 */
[----:B------:R-:W-:Y:S02]  /*11890*/  UIADD3 UR9, UR9, 0x34850, URZ ;  /* 0x0003485009097890 */ /* 0x000fe4000fffe03f */
[----:B------:R-:W-:Y:S02]  /*118a0*/  UIMAD UR11, UR11, 0xb0, UR5 ;  /* 0x000000b00b0b78a4 */ /* 0x000fe4000f8e0205 */
[----:B------:R-:W-:Y:S02]  /*118b0*/  UIADD3.X UR5, URZ, UR37, URZ, UP0, !UPT ;  /* 0x000000253f057290 */ /* 0x000fe400087fe43f */
[----:B------:R-:W-:Y:S02]  /*118c0*/  UIADD3 UR8, UR14, 0x400, URZ ;  /* 0x000004000e087890 */ /* 0x000fe4000fffe03f */
[----:B------:R-:W-:-:S07]  /*118d0*/  UIADD3 UR14, UR14, 0x5c00, URZ ;  /* 0x00005c000e0e7890 */ /* 0x000fce000fffe03f */
[----:B------:R1:W-:Y:S02]  /*118e0*/  UTMALDG.4D [UR8], [UR4], desc[UR6] ;  /* 0x00000608040075b4 */ /* 0x0003e40008019000 */
[----:B-1----:R-:W-:Y:S01]  /*118f0*/  UMOV UR8, UR14 ;  /* 0x0000000e00087c82 */ /* 0x002fe20008000000 */
[----:B------:R-:W-:Y:S02]  /*11900*/  UMOV UR10, UR15 ;  /* 0x0000000f000a7c82 */ /* 0x000fe40008000000 */
[----:B------:R0:W-:Y:S02]  /*11910*/  UTMALDG.4D [UR8], [UR4], desc[UR6] ;  /* 0x00000608040075b4 */ /* 0x0001e40008019000 */
[----:B0-----:R-:W-:Y:S01]  /*11920*/  NOP ;  /* 0x0000000000007918 */ /* 0x001fe20000000000 */
.L_x_328:
[----:B------:R-:W-:Y:S05]  /*11930*/  BSYNC B2 ;  /* 0x0000000000027941 */ /* 0x000fea0003800000 */
.L_x_327:
[----:B------:R-:W2:Y:S04]  /*11940*/  LDL.LU R2, [R1+0x18] ;  /* 0x0000180001027983 */ /* 0x000ea80000300800 */
[----:B------:R0:W-:Y:S04]  /*11950*/  STL [R1], R13 ;  /* 0x0000000d01007387 */ /* 0x0001e80000100800 */
[----:B------:R0:W-:Y:S02]  /*11960*/  STL [R1+0x8], R15 ;  /* 0x0000080f01007387 */ /* 0x0001e40000100800 */
[----:B0-2---:R-:W-:-:S07]  /*11970*/  VIADD R6, R2, 0xfffffffd ;  /* 0xfffffffd02067836 */ /* 0x005fce0000000000 */
.L_x_326:
[----:B------:R-:W-:Y:S05]  /*11980*/  BSYNC B1 ;  /* 0x0000000000017941 */ /* 0x000fea0003800000 */
.L_x_325:
[----:B------:R-:W-:-:S05]  /*11990*/  IMAD.MOV R14, RZ, RZ, -R14 ;  /* 0x000000ffff0e7224 */ /* 0x000fca00078e0a0e */
[----:B------:R-:W-:-:S13]  /*119a0*/  ISETP.NE.AND P0, PT, R7, R14, PT ;  /* 0x0000000e0700720c */ /* 0x000fda0003f05270 */
[----:B------:R-:W-:Y:S05]  /*119b0*/  @!P0 BRA `(.L_x_324) ;  /* 0x0000000c00e08947 */ /* 0x000fea0003800000 */
[----:B------:R-:W-:-:S07]  /*119c0*/  IMAD.MOV.U32 R10, RZ, RZ, R5 ;  /* 0x000000ffff0a7224 */ /* 0x000fce00078e0005 */
.L_x_348:
[----:B------:R-:W2:Y:S04]  /*119d0*/  LDL R3, [R1] ;  /* 0x0000000001037983 */ /* 0x000ea80000100800 */
[----:B------:R-:W3:Y:S01]  /*119e0*/  LDL R2, [R1+0x8] ;  /* 0x0000080001027983 */ /* 0x000ee20000100800 */
[----:B------:R-:W-:Y:S05]  /*119f0*/  YIELD ;  /* 0x0000000000007946 */ /* 0x000fea0003800000 */
[----:B------:R-:W-:Y:S01]  /*11a00*/  BSSY B1, `(.L_x_334) ;  /* 0x0000077000017945 */ /* 0x000fe20003800000 */
[----:B--2---:R-:W-:-:S05]  /*11a10*/  VIADD R7, R3, 0x1 ;  /* 0x0000000103077836 */ /* 0x004fca0000000000 */
[----:B------:R-:W-:-:S04]  /*11a20*/  ISETP.NE.AND P0, PT, R7, 0x2, PT ;  /* 0x000000020700780c */ /* 0x000fc80003f05270 */
[----:B------:R-:W-:Y:S02]  /*11a30*/  SEL R8, RZ, 0x1, P0 ;  /* 0x00000001ff087807 */ /* 0x000fe40000000000 */
[----:B------:R-:W-:Y:S02]  /*11a40*/  SEL R7, R7, RZ, P0 ;  /* 0x000000ff07077207 */ /* 0x000fe40000000000 */
[----:B---3--:R-:W-:Y:S01]  /*11a50*/  LOP3.LUT R8, R2, R8, RZ, 0x3c, !PT ;  /* 0x0000000802087212 */ /* 0x008fe200078e3cff */
[----:B0-----:R-:W-:Y:S06]  /*11a60*/  @!P6 BRA `(.L_x_335) ;  /* 0x0000000400c0e947 */ /* 0x001fec0003800000 */
[----:B------:R-:W-:Y:S01]  /*11a70*/  ULDC.64 UR4, c[0x0][0x3f8] ;  /* 0x0000fe0000047ab9 */ /* 0x000fe20000000a00 */
[----:B------:R-:W-:Y:S01]  /*11a80*/  IMAD.MOV.U32 R9, RZ, RZ, R6 ;  /* 0x000000ffff097224 */ /* 0x000fe200078e0006 */
[----:B------:R-:W-:-:S04]  /*11a90*/  ISETP.NE.U32.AND P0, PT, RZ, UR4, PT ;  /* 0x00000004ff007c0c */ /* 0x000fc8000bf05070 */
[----:B------:R-:W-:-:S13]  /*11aa0*/  ISETP.NE.AND.EX P0, PT, RZ, UR5, PT, P0 ;  /* 0x00000005ff007c0c */ /* 0x000fda000bf05300 */
        /* <DEDUP_REMOVED lines=10> */
[----:B------:R-:W-:Y:S01]  /*11b50*/  IADD3 R3, -R2, RZ, RZ ;  /* 0x000000ff02037210 */ /* 0x000fe20007ffe1ff */
[----:B------:R-:W-:-:S04]  /*11b60*/  IMAD R10, R0, UR7, R10 ;  /* 0x00000007000a7c24 */ /* 0x000fc8000f8e020a */
[----:B------:R-:W-:Y:S01]  /*11b70*/  IMAD R9, R9, R3, R6 ;  /* 0x0000000309097224 */ /* 0x000fe200078e0206 */
[----:B------:R-:W-:-:S03]  /*11b80*/  SHF.R.S32.HI R3, RZ, 0x1f, R2 ;  /* 0x0000001fff037819 */ /* 0x000fc60000011402 */
[----:B------:R-:W-:-:S04]  /*11b90*/  IMAD.WIDE.U32 R2, R0, UR6, R2 ;  /* 0x0000000600027c25 */ /* 0x000fc8000f8e0002 */
[----:B------:R-:W-:Y:S01]  /*11ba0*/  IMAD.IADD R3, R10, 0x1, R3 ;  /* 0x000000010a037824 */ /* 0x000fe200078e0203 */
[----:B------:R-:W-:-:S04]  /*11bb0*/  LEA R10, P0, R2, UR4, 0x2 ;  /* 0x00000004020a7c11 */ /* 0x000fc8000f8010ff */
[----:B------:R-:W-:-:S05]  /*11bc0*/  LEA.HI.X R11, R2, UR5, R3, 0x2, P0 ;  /* 0x00000005020b7c11 */ /* 0x000fca00080f1403 */
[----:B------:R0:W5:Y:S04]  /*11bd0*/  LDG.E R10, desc[UR8][R10.64] ;  /* 0x000000080a0a7981 */ /* 0x000168000c1e1900 */
.L_x_336:
[----:B------:R-:W1:Y:S01]  /*11be0*/  S2R R3, SR_CgaCtaId ;  /* 0x0000000000037919 */ /* 0x000e620000008800 */
[----:B------:R-:W-:-:S04]  /*11bf0*/  MOV R2, 0x400 ;  /* 0x0000040000027802 */ /* 0x000fc80000000f00 */
[----:B-1----:R-:W-:Y:S02]  /*11c00*/  LEA R2, R3, R2, 0x18 ;  /* 0x0000000203027211 */ /* 0x002fe400078ec0ff */
[----:B------:R-:W-:-:S03]  /*11c10*/  SHF.L.U32 R3, R8, 0x1f, RZ ;  /* 0x0000001f08037819 */ /* 0x000fc600000006ff */
[----:B------:R-:W-:-:S04]  /*11c20*/  IMAD R2, R7, 0x8, R2 ;  /* 0x0000000807027824 */ /* 0x000fc800078e0202 */
[----:B------:R-:W1:Y:S02]  /*11c30*/  SYNCS.PHASECHK.TRANS64.TRYWAIT P0, [R2+URZ+0x34840], R3 ;  /* 0x03484003020075a7 */ /* 0x000e64000800017f */
[----:B-1----:R-:W-:Y:S05]  /*11c40*/  @!P0 BRA `(.L_x_337) ;  /* 0x0000002400088947 */ /* 0x002fea0003800000 */
.L_x_393:
[----:B0-----:R-:W0:Y:S02]  /*11c50*/  S2R R11, SR_TID.X ;  /* 0x00000000000b7919 */ /* 0x001e240000002100 */
[----:B0-----:R-:W-:-:S04]  /*11c60*/  LOP3.LUT R11, R11, 0x7f, RZ, 0xc0, !PT ;  /* 0x0000007f0b0b7812 */ /* 0x001fc800078ec0ff */
[----:B------:R-:W-:-:S13]  /*11c70*/  ISETP.NE.AND P0, PT, R11, RZ, PT ;  /* 0x000000ff0b00720c */ /* 0x000fda0003f05270 */
[----:B------:R-:W-:Y:S05]  /*11c80*/  @P0 BRA `(.L_x_338) ;  /* 0x00000000001c0947 */ /* 0x000fea0003800000 */
[----:B------:R-:W0:Y:S01]  /*11c90*/  S2R R11, SR_TID.X ;  /* 0x00000000000b7919 */ /* 0x000e220000002100 */
[----:B-1----:R-:W-:-:S04]  /*11ca0*/  IMAD.MOV.U32 R3, RZ, RZ, 0xb000 ;  /* 0x0000b000ff037424 */ /* 0x002fc800078e00ff */
[----:B------:R2:W-:Y:S01]  /*11cb0*/  SYNCS.ARRIVE.TRANS64 RZ, [R2+URZ+0x34830], R3 ;  /* 0x0348300302ff79a7 */ /* 0x0005e2000800003f */
[----:B0-----:R-:W-:-:S04]  /*11cc0*/  LOP3.LUT R11, R11, 0x1f, RZ, 0xc0, !PT ;  /* 0x0000001f0b0b7812 */ /* 0x001fc800078ec0ff */
[----:B------:R-:W-:-:S13]  /*11cd0*/  ISETP.NE.AND P1, PT, R11, RZ, PT ;  /* 0x000000ff0b00720c */ /* 0x000fda0003f25270 */
[----:B--2---:R-:W-:Y:S05]  /*11ce0*/  @!P1 BRA `(.L_x_338) ;  /* 0x0000000000049947 */ /* 0x004fea0003800000 */
[----:B------:R-:W-:Y:S01]  /*11cf0*/  BPT.TRAP 0x1 ;  /* 0x000000040000795c */ /* 0x000fe20000300000 */
.L_x_338:
[----:B------:R-:W2:Y:S01]  /*11d00*/  LDL R15, [R1+0x4] ;  /* 0x00000400010f7983 */ /* 0x000ea20000100800 */
[----:B------:R-:W-:-:S03]  /*11d10*/  MOV R13, 0x400 ;  /* 0x00000400000d7802 */ /* 0x000fc60000000f00 */
[----:B-1----:R-:W3:Y:S04]  /*11d20*/  LDL.LU R3, [R1+0x8] ;  /* 0x0000080001037983 */ /* 0x002ee80000300800 */
        /* <DEDUP_REMOVED lines=30> */
.L_x_394:
        /* <DEDUP_REMOVED lines=8> */
.L_x_340:
[----:B------:R-:W2:Y:S01]  /*11f90*/  LDL.LU R15, [R1+0xc] ;  /* 0x00000c00010f7983 */ /* 0x000ea20000300800 */
[----:B------:R-:W-:-:S03]  /*11fa0*/  MOV R13, 0x400 ;  /* 0x00000400000d7802 */ /* 0x000fc60000000f00 */
[----:B0-----:R-:W3:Y:S04]  /*11fb0*/  LDL.LU R3, [R1] ;  /* 0x0000000001037983 */ /* 0x001ee80000300800 */
[----:B------:R-:W4:Y:S01]  /*11fc0*/  LDL R11, [R1+0x4] ;  /* 0x00000400010b7983 */ /* 0x000f220000100800 */
[----:B------:R-:W0:Y:S01]  /*11fd0*/  S2R R14, SR_CgaCtaId ;  /* 0x00000000000e7919 */ /* 0x000e220000008800 */
[----:B------:R-:W-:Y:S01]  /*11fe0*/  R2UR UR9, R2 ;  /* 0x00000000020972ca */ /* 0x000fe200000e0000 */
[----:B------:R-:W-:Y:S01]  /*11ff0*/  UIADD3 UR4, UP0, UR36, 0x470, URZ ;  /* 0x0000047024047890 */ /* 0x000fe2000ff1e03f */
[----:B------:R-:W-:Y:S02]  /*12000*/  R2UR UR13, R5 ;  /* 0x00000000050d72ca */ /* 0x000fe400000e0000 */
[----:B------:R-:W-:-:S02]  /*12010*/  R2UR UR12, R4 ;  /* 0x00000000040c72ca */ /* 0x000fc400000e0000 */
[----:B0-----:R-:W-:-:S07]  /*12020*/  LEA R13, R14, R13, 0x18 ;  /* 0x0000000d0e0d7211 */ /* 0x001fce00078ec0ff */
[----:B------:R-:W-:Y:S01]  /*12030*/  UIADD3 UR9, UR9, 0x50, URZ ;  /* 0x0000005009097890 */ /* 0x000fe2000fffe03f */
[----:B------:R-:W-:Y:S01]  /*12040*/  UMOV UR10, URZ ;  /* 0x0000003f000a7c82 */ /* 0x000fe20008000000 */
[----:B------:R-:W-:Y:S01]  /*12050*/  UMOV UR7, 0x14f00000 ;  /* 0x14f0000000077882 */ /* 0x000fe20000000000 */
[----:B------:R-:W-:Y:S01]  /*12060*/  UMOV UR15, 0x40 ;  /* 0x00000040000f7882 */ /* 0x000fe20000000000 */
[----:B------:R0:W-:Y:S01]  /*12070*/  STL [R1+0xc], R9 ;  /* 0x00000c0901007387 */ /* 0x0001e20000100800 */
[----:B------:R-:W-:Y:S01]  /*12080*/  IMAD.MOV.U32 R5, RZ, RZ, R10 ;  /* 0x000000ffff057224 */ /* 0x000fe200078e000a */
[----:B--2---:R-:W-:Y:S01]  /*12090*/  R2UR UR11, R15 ;  /* 0x000000000f0b72ca */ /* 0x004fe200000e0000 */
[----:B---3--:R-:W-:Y:S01]  /*120a0*/  IMAD R3, R3, 0xb000, R13 ;  /* 0x0000b00003037824 */ /* 0x008fe200078e020d */
[----:B----4-:R-:W-:-:S04]  /*120b0*/  R2UR UR5, R11 ;  /* 0x000000000b0572ca */ /* 0x010fc800000e0000 */
[----:B------:R-:W-:-:S09]  /*120c0*/  R2UR UR6, R3 ;  /* 0x00000000030672ca */ /* 0x000fd200000e0000 */
[----:B------:R-:W-:-:S04]  /*120d0*/  UIMAD UR11, UR11, 0xb0, UR5 ;  /* 0x000000b00b0b78a4 */ /* 0x000fc8000f8e0205 */
[----:B------:R-:W-:Y:S02]  /*120e0*/  UIADD3 UR8, UR6, 0x400, URZ ;  /* 0x0000040006087890 */ /* 0x000fe4000fffe03f */
[----:B------:R-:W-:Y:S02]  /*120f0*/  UIADD3.X UR5, URZ, UR37, URZ, UP0, !UPT ;  /* 0x000000253f057290 */ /* 0x000fe400087fe43f */
[----:B------:R-:W-:-:S03]  /*12100*/  UIADD3 UR14, UR6, 0x5c00, URZ ;  /* 0x00005c00060e7890 */ /* 0x000fc6000fffe03f */
[----:B------:R-:W-:-:S04]  /*12110*/  UMOV UR6, 0x0 ;  /* 0x0000000000067882 */ /* 0x000fc80000000000 */
[----:B------:R1:W-:Y:S02]  /*12120*/  UTMALDG.4D [UR8], [UR4], desc[UR6] ;  /* 0x00000608040075b4 */ /* 0x0003e40008019000 */
[----:B-1----:R-:W-:Y:S01]  /*12130*/  UMOV UR8, UR14 ;  /* 0x0000000e00087c82 */ /* 0x002fe20008000000 */
[----:B------:R-:W-:Y:S02]  /*12140*/  UMOV UR10, UR15 ;  /* 0x0000000f000a7c82 */ /* 0x000fe40008000000 */
[----:B------:R0:W-:Y:S02]  /*12150*/  UTMALDG.4D [UR8], [UR4], desc[UR6] ;  /* 0x00000608040075b4 */ /* 0x0001e40008019000 */
[----:B0-----:R-:W-:Y:S01]  /*12160*/  NOP ;  /* 0x0000000000007918 */ /* 0x001fe20000000000 */
.L_x_335:
[----:B------:R-:W-:Y:S05]  /*12170*/  BSYNC B1 ;  /* 0x0000000000017941 */ /* 0x000fea0003800000 */
.L_x_334:
[----:B------:R-:W-:Y:S01]  /*12180*/  VIADD R2, R7, 0x1 ;  /* 0x0000000107027836 */ /* 0x000fe20000000000 */
[----:B------:R-:W-:Y:S04]  /*12190*/  BSSY B1, `(.L_x_341) ;  /* 0x0000077000017945 */ /* 0x000fe80003800000 */
[----:B------:R-:W-:-:S04]  /*121a0*/  ISETP.NE.AND P0, PT, R2, 0x2, PT ;  /* 0x000000020200780c */ /* 0x000fc80003f05270 */
[----:B------:R-:W-:Y:S02]  /*121b0*/  SEL R3, RZ, 0x1, P0 ;  /* 0x00000001ff037807 */ /* 0x000fe40000000000 */
[----:B------:R-:W-:Y:S02]  /*121c0*/  SEL R14, R2, RZ, P0 ;  /* 0x000000ff020e7207 */ /* 0x000fe40000000000 */
[----:B------:R-:W-:-:S05]  /*121d0*/  LOP3.LUT R13, R8, R3, RZ, 0x3c, !PT ;  /* 0x00000003080d7212 */ /* 0x000fca00078e3cff */
[----:B------:R0:W-:Y:S04]  /*121e0*/  STL [R1+0x8], R13 ;  /* 0x0000080d01007387 */ /* 0x0001e80000100800 */
[----:B------:R0:W-:Y:S01]  /*121f0*/  STL [R1], R14 ;  /* 0x0000000e01007387 */ /* 0x0001e20000100800 */
[----:B------:R-:W-:Y:S05]  /*12200*/  @!P6 BRA `(.L_x_342) ;  /* 0x0000000400bce947 */ /* 0x000fea0003800000 */
[----:B------:R-:W-:Y:S01]  /*12210*/  ULDC.64 UR4, c[0x0][0x3f8] ;  /* 0x0000fe0000047ab9 */ /* 0x000fe20000000a00 */
[----:B------:R-:W-:Y:S02]  /*12220*/  IADD3 R9, R6, -0x1, RZ ;  /* 0xffffffff06097810 */ /* 0x000fe40007ffe0ff */
[----:B------:R-:W-:-:S04]  /*12230*/  ISETP.NE.U32.AND P0, PT, RZ, UR4, PT ;  /* 0x00000004ff007c0c */ /* 0x000fc8000bf05070 */
[----:B------:R-:W-:-:S13]  /*12240*/  ISETP.NE.AND.EX P0, PT, RZ, UR5, PT, P0 ;  /* 0x00000005ff007c0c */ /* 0x000fda000bf05300 */
[----:B------:R-:W-:Y:S05]  /*12250*/  @!P0 BRA `(.L_x_343) ;  /* 0x0000000000488947 */ /* 0x000fea0003800000 */
        /* <DEDUP_REMOVED lines=13> */
[----:B------:R-:W-:-:S04]  /*12330*/  IMAD.WIDE.U32 R2, R0, UR6, R2 ;  /* 0x0000000600027c25 */ /* 0x000fc8000f8e0002 */
[----:B------:R-:W-:Y:S01]  /*12340*/  IMAD.IADD R3, R10, 0x1, R3 ;  /* 0x000000010a037824 */ /* 0x000fe200078e0203 */
[----:B------:R-:W-:-:S04]  /*12350*/  LEA R10, P0, R2, UR4, 0x2 ;  /* 0x00000004020a7c11 */ /* 0x000fc8000f8010ff */
[----:B------:R-:W-:-:S05]  /*12360*/  LEA.HI.X R11, R2, UR5, R3, 0x2, P0 ;  /* 0x00000005020b7c11 */ /* 0x000fca00080f1403 */
[----:B------:R1:W5:Y:S04]  /*12370*/  LDG.E R10, desc[UR8][R10.64] ;  /* 0x000000080a0a7981 */ /* 0x000368000c1e1900 */
.L_x_343:
[----:B------:R-:W2:Y:S01]  /*12380*/  S2R R3, SR_CgaCtaId ;  /* 0x0000000000037919 */ /* 0x000ea20000008800 */
[----:B------:R-:W-:-:S04]  /*12390*/  MOV R2, 0x400 ;  /* 0x0000040000027802 */ /* 0x000fc80000000f00 */
[----:B--2---:R-:W-:Y:S02]  /*123a0*/  LEA R2, R3, R2, 0x18 ;  /* 0x0000000203027211 */ /* 0x004fe400078ec0ff */
[----:B------:R-:W-:-:S03]  /*123b0*/  SHF.L.U32 R3, R13, 0x1f, RZ ;  /* 0x0000001f0d037819 */ /* 0x000fc600000006ff */
[----:B------:R-:W-:-:S04]  /*123c0*/  IMAD R2, R14, 0x8, R2 ;  /* 0x000000080e027824 */ /* 0x000fc800078e0202 */
[----:B------:R-:W2:Y:S02]  /*123d0*/  SYNCS.PHASECHK.TRANS64.TRYWAIT P0, [R2+URZ+0x34840], R3 ;  /* 0x03484003020075a7 */ /* 0x000ea4000800017f */
[----:B--2---:R-:W-:Y:S05]  /*123e0*/  @!P0 BRA `(.L_x_344) ;  /* 0x0000001c00488947 */ /* 0x004fea0003800000 */
.L_x_395:
[----:B-1----:R-:W1:Y:S02]  /*123f0*/  S2R R11, SR_TID.X ;  /* 0x00000000000b7919 */ /* 0x002e640000002100 */
[----:B-1----:R-:W-:-:S04]  /*12400*/  LOP3.LUT R11, R11, 0x7f, RZ, 0xc0, !PT ;  /* 0x0000007f0b0b7812 */ /* 0x002fc800078ec0ff */
[----:B------:R-:W-:-:S13]  /*12410*/  ISETP.NE.AND P0, PT, R11, RZ, PT ;  /* 0x000000ff0b00720c */ /* 0x000fda0003f05270 */
[----:B------:R-:W-:Y:S05]  /*12420*/  @P0 BRA `(.L_x_345) ;  /* 0x00000000001c0947 */ /* 0x000fea0003800000 */
[----:B------:R-:W1:Y:S01]  /*12430*/  S2R R11, SR_TID.X ;  /* 0x00000000000b7919 */ /* 0x000e620000002100 */
[----:B--2---:R-:W-:-:S04]  /*12440*/  IMAD.MOV.U32 R3, RZ, RZ, 0xb000 ;  /* 0x0000b000ff037424 */ /* 0x004fc800078e00ff */
[----:B------:R3:W-:Y:S01]  /*12450*/  SYNCS.ARRIVE.TRANS64 RZ, [R2+URZ+0x34830], R3 ;  /* 0x0348300302ff79a7 */ /* 0x0007e2000800003f */
[----:B-1----:R-:W-:-:S04]  /*12460*/  LOP3.LUT R11, R11, 0x1f, RZ, 0xc0, !PT ;  /* 0x0000001f0b0b7812 */ /* 0x002fc800078ec0ff */
[----:B------:R-:W-:-:S13]  /*12470*/  ISETP.NE.AND P1, PT, R11, RZ, PT ;  /* 0x000000ff0b00720c */ /* 0x000fda0003f25270 */
[----:B---3--:R-:W-:Y:S05]  /*12480*/  @!P1 BRA `(.L_x_345) ;  /* 0x0000000000049947 */ /* 0x008fea0003800000 */
[----:B------:R-:W-:Y:S01]  /*12490*/  BPT.TRAP 0x1 ;  /* 0x000000040000795c */ /* 0x000fe20000300000 */
.L_x_345:
[----:B0-----:R-:W3:Y:S01]  /*124a0*/  LDL R13, [R1] ;  /* 0x00000000010d7983 */ /* 0x001ee20000100800 */
[----:B------:R-:W-:-:S03]  /*124b0*/  MOV R14, 0x400 ;  /* 0x00000400000e7802 */ /* 0x000fc60000000f00 */
[----:B------:R-:W4:Y:S01]  /*124c0*/  LDL R11, [R1+0x4] ;  /* 0x00000400010b7983 */ /* 0x000f220000100800 */
[----:B------:R-:W0:Y:S01]  /*124d0*/  S2R R15, SR_CgaCtaId ;  /* 0x00000000000f7919 */ /* 0x000e220000008800 */
[----:B------:R-:W-:Y:S01]  /*124e0*/  R2UR UR11, R9 ;  /* 0x00000000090b72ca */ /* 0x000fe200000e0000 */
[----:B------:R-:W-:Y:S01]  /*124f0*/  UIADD3 UR4, UP0, UR36, 0x370, URZ ;  /* 0x0000037024047890 */ /* 0x000fe2000ff1e03f */
[----:B------:R-:W-:Y:S02]  /*12500*/  R2UR UR12, R4 ;  /* 0x00000000040c72ca */ /* 0x000fe400000e0000 */
[----:B0-----:R-:W-:-:S05]  /*12510*/  LEA R14, R15, R14, 0x18 ;  /* 0x0000000e0f0e7211 */ /* 0x001fca00078ec0ff */
[----:B--2---:R-:W-:Y:S01]  /*12520*/  VIADD R2, R14, 0x34800 ;  /* 0x000348000e027836 */ /* 0x004fe20000000000 */
[----:B-----5:R-:W-:Y:S01]  /*12530*/  R2UR UR13, R10 ;  /* 0x000000000a0d72ca */ /* 0x020fe200000e0000 */
[----:B------:R-:W-:Y:S01]  /*12540*/  UMOV UR10, URZ ;  /* 0x0000003f000a7c82 */ /* 0x000fe20008000000 */
[----:B------:R-:W-:Y:S01]  /*12550*/  UMOV UR6, 0x0 ;  /* 0x0000000000067882 */ /* 0x000fe20000000000 */
[----:B------:R-:W-:Y:S01]  /*12560*/  UMOV UR7, 0x14f00000 ;  /* 0x14f0000000077882 */ /* 0x000fe20000000000 */
[----:B------:R-:W-:Y:S01]  /*12570*/  UMOV UR16, 0x40 ;  /* 0x0000004000107882 */ /* 0x000fe20000000000 */
[----:B------:R-:W-:Y:S01]  /*12580*/  SHF.L.U32 R8, R8, 0x1f, RZ ;  /* 0x0000001f08087819 */ /* 0x000fe200000006ff */
        /* <DEDUP_REMOVED lines=9> */
[----:B------:R-:W-:Y:S01]  /*12620*/  UIADD3 UR15, UR8, 0x23c00, URZ ;  /* 0x00023c00080f7890 */ /* 0x000fe2000fffe03f */
[----:B------:R-:W-:-:S04]  /*12630*/  IMAD R2, R7, 0x8, R2 ;  /* 0x0000000807027824 */ /* 0x000fc800078e0202 */
[----:B------:R-:W-:Y:S02]  /*12640*/  UMOV UR8, UR14 ;  /* 0x0000000e00087c82 */ /* 0x000fe40008000000 */
[----:B------:R0:W-:Y:S02]  /*12650*/  UTMALDG.4D [UR8], [UR4], desc[UR6] ;  /* 0x00000608040075b4 */ /* 0x0001e40008019000 */
[----:B0-----:R-:W-:Y:S01]  /*12660*/  UMOV UR8, UR15 ;  /* 0x0000000f00087c82 */ /* 0x001fe20008000000 */
[----:B------:R-:W-:Y:S02]  /*12670*/  UMOV UR10, UR16 ;  /* 0x00000010000a7c82 */ /* 0x000fe40008000000 */
[----:B------:R0:W-:Y:S01]  /*12680*/  UTMALDG.4D [UR8], [UR4], desc[UR6] ;  /* 0x00000608040075b4 */ /* 0x0001e20008019000 */
[----:B------:R-:W1:Y:S02]  /*12690*/  SYNCS.PHASECHK.TRANS64.TRYWAIT P1, [R2+URZ+0x60], R8 ;  /* 0x00006008020075a7 */ /* 0x000e64000802017f */
[----:B01----:R-:W-:Y:S05]  /*126a0*/  @!P1 BRA `(.L_x_346) ;  /* 0x0000001800ac9947 */ /* 0x003fea0003800000 */
.L_x_396:
[----:B------:R-:W-:Y:S05]  /*126b0*/  @P0 BRA `(.L_x_347) ;  /* 0x00000000001c0947 */ /* 0x000fea0003800000 */
[----:B------:R-:W1:Y:S02]  /*126c0*/  S2R R3, SR_TID.X ;  /* 0x0000000000037919 */ /* 0x000e640000002100 */
[----:B-1----:R-:W-:-:S04]  /*126d0*/  LOP3.LUT R3, R3, 0x1f, RZ, 0xc0, !PT ;  /* 0x0000001f03037812 */ /* 0x002fc800078ec0ff */
[----:B------:R-:W-:Y:S02]  /*126e0*/  ISETP.NE.AND P1, PT, R3, RZ, PT ;  /* 0x000000ff0300720c */ /* 0x000fe40003f25270 */
[----:B------:R-:W-:-:S04]  /*126f0*/  MOV R3, 0xb000 ;  /* 0x0000b00000037802 */ /* 0x000fc80000000f00 */
[----:B------:R1:W-:Y:S07]  /*12700*/  SYNCS.ARRIVE.TRANS64 RZ, [R2+URZ+0x50], R3 ;  /* 0x0000500302ff79a7 */ /* 0x0003ee000800003f */
[----:B------:R-:W-:Y:S05]  /*12710*/  @!P1 BRA `(.L_x_347) ;  /* 0x0000000000049947 */ /* 0x000fea0003800000 */
[----:B------:R-:W-:Y:S01]  /*12720*/  BPT.TRAP 0x1 ;  /* 0x000000040000795c */ /* 0x000fe20000300000 */
.L_x_347:
[----:B------:R-:W2:Y:S01]  /*12730*/  LDL.LU R13, [R1+0xc] ;  /* 0x00000c00010d7983 */ /* 0x000ea20000300800 */
[----:B0-----:R-:W-:-:S03]  /*12740*/  MOV R8, 0x400 ;  /* 0x0000040000087802 */ /* 0x001fc60000000f00 */
[----:B-1----:R-:W3:Y:S01]  /*12750*/  LDL R3, [R1+0x4] ;  /* 0x0000040001037983 */ /* 0x002ee20000100800 */
[----:B------:R-:W0:Y:S01]  /*12760*/  S2R R11, SR_CgaCtaId ;  /* 0x00000000000b7919 */ /* 0x000e220000008800 */
[----:B------:R-:W-:Y:S01]  /*12770*/  R2UR UR9, R2 ;  /* 0x00000000020972ca */ /* 0x000fe200000e0000 */
[----:B------:R-:W-:Y:S01]  /*12780*/  UIADD3 UR4, UP0, UR36, 0x470, URZ ;  /* 0x0000047024047890 */ /* 0x000fe2000ff1e03f */
[----:B------:R-:W-:Y:S02]  /*12790*/  R2UR UR13, R5 ;  /* 0x00000000050d72ca */ /* 0x000fe400000e0000 */
[----:B------:R-:W-:Y:S02]  /*127a0*/  R2UR UR12, R4 ;  /* 0x00000000040c72ca */ /* 0x000fe400000e0000 */
[----:B0-----:R-:W-:-:S05]  /*127b0*/  LEA R8, R11, R8, 0x18 ;  /* 0x000000080b087211 */ /* 0x001fca00078ec0ff */
[----:B------:R-:W-:-:S05]  /*127c0*/  IMAD R7, R7, 0xb000, R8 ;  /* 0x0000b00007077824 */ /* 0x000fca00078e0208 */
[----:B------:R-:W-:Y:S01]  /*127d0*/  R2UR UR14, R7 ;  /* 0x00000000070e72ca */ /* 0x000fe200000e0000 */
[----:B------:R-:W-:Y:S01]  /*127e0*/  UIADD3 UR9, UR9, 0x50, URZ ;  /* 0x0000005009097890 */ /* 0x000fe2000fffe03f */
[----:B------:R-:W-:Y:S01]  /*127f0*/  UMOV UR10, URZ ;  /* 0x0000003f000a7c82 */ /* 0x000fe20008000000 */
[----:B------:R-:W-:Y:S01]  /*12800*/  UMOV UR6, 0x0 ;  /* 0x0000000000067882 */ /* 0x000fe20000000000 */
[----:B------:R-:W-:-:S09]  /*12810*/  UMOV UR7, 0x14f00000 ;  /* 0x14f0000000077882 */ /* 0x000fd20000000000 */
[----:B------:R-:W-:Y:S02]  /*12820*/  UIADD3 UR8, UR14, 0x400, URZ ;  /* 0x000004000e087890 */ /* 0x000fe4000fffe03f */
[----:B------:R-:W-:Y:S01]  /*12830*/  UIADD3 UR14, UR14, 0x5c00, URZ ;  /* 0x00005c000e0e7890 */ /* 0x000fe2000fffe03f */
[----:B------:R-:W-:Y:S01]  /*12840*/  UMOV UR15, 0x40 ;  /* 0x00000040000f7882 */ /* 0x000fe20000000000 */
[----:B------:R1:W-:Y:S01]  /*12850*/  STL [R1+0xc], R9 ;  /* 0x00000c0901007387 */ /* 0x0003e20000100800 */
[----:B------:R-:W-:Y:S01]  /*12860*/  IMAD.MOV.U32 R5, RZ, RZ, R10 ;  /* 0x000000ffff057224 */ /* 0x000fe200078e000a */
[----:B--2---:R-:W-:Y:S02]  /*12870*/  R2UR UR11, R13 ;  /* 0x000000000d0b72ca */ /* 0x004fe400000e0000 */
[----:B---3--:R-:W-:-:S13]  /*12880*/  R2UR UR5, R3 ;  /* 0x00000000030572ca */ /* 0x008fda00000e0000 */
[----:B------:R-:W-:Y:S02]  /*12890*/  UIMAD UR11, UR11, 0xb0, UR5 ;  /* 0x000000b00b0b78a4 */ /* 0x000fe4000f8e0205 */
[----:B------:R-:W-:-:S09]  /*128a0*/  UIADD3.X UR5, URZ, UR37, URZ, UP0, !UPT ;  /* 0x000000253f057290 */ /* 0x000fd200087fe43f */
[----:B------:R0:W-:Y:S02]  /*128b0*/  UTMALDG.4D [UR8], [UR4], desc[UR6] ;  /* 0x00000608040075b4 */ /* 0x0001e40008019000 */
[----:B0-----:R-:W-:Y:S01]  /*128c0*/  UMOV UR8, UR14 ;  /* 0x0000000e00087c82 */ /* 0x001fe20008000000 */
[----:B------:R-:W-:Y:S02]  /*128d0*/  UMOV UR10, UR15 ;  /* 0x0000000f000a7c82 */ /* 0x000fe40008000000 */
[----:B------:R1:W-:Y:S02]  /*128e0*/  UTMALDG.4D [UR8], [UR4], desc[UR6] ;  /* 0x00000608040075b4 */ /* 0x0003e40008019000 */
[----:B-1----:R-:W-:Y:S01]  /*128f0*/  NOP ;  /* 0x0000000000007918 */ /* 0x002fe20000000000 */
.L_x_342:
[----:B------:R-:W-:Y:S05]  /*12900*/  BSYNC B1 ;  /* 0x0000000000017941 */ /* 0x000fea0003800000 */
.L_x_341:
[C---:B------:R-:W-:Y:S01]  /*12910*/  ISETP.GT.AND P0, PT, R6.reuse, 0x1, PT ;  /* 0x000000010600780c */ /* 0x040fe20003f04270 */
[----:B------:R-:W-:-:S12]  /*12920*/  VIADD R6, R6, 0xfffffffe ;  /* 0xfffffffe06067836 */ /* 0x000fd80000000000 */
[----:B------:R-:W-:Y:S05]  /*12930*/  @P0 BRA `(.L_x_348) ;  /* 0xfffffff000240947 */ /* 0x000fea000383ffff */
.L_x_324:
[----:B------:R-:W-:Y:S05]  /*12940*/  BSYNC B0 ;  /* 0x0000000000007941 */ /* 0x000fea0003800000 */
.L_x_323:
[----:B------:R-:W1:Y:S01]  /*12950*/  S2R R2, SR_TID.X ;  /* 0x0000000000027919 */ /* 0x000e620000002100 */
[----:B------:R-:W-:Y:S01]  /*12960*/  BSSY B0, `(.L_x_349) ;  /* 0x0000011000007945 */ /* 0x000fe20003800000 */
[----:B-1----:R-:W-:-:S04]  /*12970*/  LOP3.LUT R2, R2, 0x1f, RZ, 0xc0, !PT ;  /* 0x0000001f02027812 */ /* 0x002fc800078ec0ff */
[----:B------:R-:W-:-:S13]  /*12980*/  ISETP.NE.AND P0, PT, R2, RZ, PT ;  /* 0x000000ff0200720c */ /* 0x000fda0003f05270 */
[----:B------:R-:W-:Y:S05]  /*12990*/  @P0 BRA `(.L_x_350) ;  /* 0x0000000000340947 */ /* 0x000fea0003800000 */
[----:B------:R-:W1:Y:S01]  /*129a0*/  S2R R9, SR_LANEID ;  /* 0x0000000000097919 */ /* 0x000e620000000000 */
[----:B------:R-:W-:Y:S01]  /*129b0*/  VOTEU.ANY UR4, UPT, PT ;  /* 0x0000000000047886 */ /* 0x000fe200038e0100 */
[----:B------:R-:W2:Y:S01]  /*129c0*/  LDC.64 R2, c[0x0][0xc38] ;  /* 0x00030e00ff027b82 */ /* 0x000ea20000000a00 */
[----:B------:R-:W1:Y:S01]  /*129d0*/  FLO.U32 R0, UR4 ;  /* 0x0000000400007d00 */ /* 0x000e6200080e0000 */
[----:B------:R-:W-:-:S07]  /*129e0*/  ULDC.64 UR6, c[0x0][0x208] ;  /* 0x0000820000067ab9 */ /* 0x000fce0000000a00 */
[----:B------:R-:W2:Y:S01]  /*129f0*/  POPC R7, UR4 ;  /* 0x0000000400077d09 */ /* 0x000ea20008000000 */
[----:B-1----:R-:W-:-:S13]  /*12a00*/  ISETP.EQ.U32.AND P0, PT, R0, R9, PT ;  /* 0x000000090000720c */ /* 0x002fda0003f02070 */
[----:B--2---:R-:W2:Y:S01]  /*12a10*/  @P0 ATOMG.E.ADD.STRONG.GPU PT, R3, desc[UR6][R2.64], R7 ;  /* 0x00000007020309a8 */ /* 0x004ea200081ee1c6 */
[----:B------:R-:W1:Y:S02]  /*12a20*/  S2R R6, SR_LTMASK ;  /* 0x0000000000067919 */ /* 0x000e640000003900 */
[----:B-1----:R-:W-:-:S04]  /*12a30*/  LOP3.LUT R6, R6, UR4, RZ, 0xc0, !PT ;  /* 0x0000000406067c12 */ /* 0x002fc8000f8ec0ff */
[----:B------:R-:W1:Y:S01]  /*12a40*/  POPC R9, R6 ;  /* 0x0000000600097309 */ /* 0x000e620000000000 */
[----:B--2---:R-:W1:Y:S02]  /*12a50*/  SHFL.IDX PT, R0, R3, R0, 0x1f ;  /* 0x00001f0003007589 */ /* 0x004e6400000e0000 */
[----:B-1----:R-:W-:-:S07]  /*12a60*/  IADD3 R16, R0, UR38, R9 ;  /* 0x0000002600107c10 */ /* 0x002fce000fffe009 */
.L_x_350:
[----:B------:R-:W-:Y:S05]  /*12a70*/  BSYNC B0 ;  /* 0x0000000000007941 */ /* 0x000fea0003800000 */
.L_x_349:
[----:B------:R-:W-:Y:S04]  /*12a80*/  BSSY B0, `(.L_x_351) ;  /* 0x0000032000007945 */ /* 0x000fe80003800000 */
[----:B------:R-:W-:Y:S05]  /*12a90*/  @!P6 BRA `(.L_x_352) ;  /* 0x0000000000c0e947 */ /* 0x000fea0003800000 */
[----:B------:R-:W2:Y:S01]  /*12aa0*/  LDL R2, [R1] ;  /* 0x0000000001027983 */ /* 0x000ea20000100800 */
[----:B------:R-:W-:-:S03]  /*12ab0*/  MOV R3, 0x400 ;  /* 0x0000040000037802 */ /* 0x000fc60000000f00 */
[----:B------:R-:W3:Y:S01]  /*12ac0*/  LDL R0, [R1+0x8] ;  /* 0x0000080001007983 */ /* 0x000ee20000100800 */
[----:B------:R-:W1:Y:S02]  /*12ad0*/  S2R R6, SR_CgaCtaId ;  /* 0x0000000000067919 */ /* 0x000e640000008800 */
[----:B-1----:R-:W-:-:S05]  /*12ae0*/  LEA R3, R6, R3, 0x18 ;  /* 0x0000000306037211 */ /* 0x002fca00078ec0ff */
[----:B--2---:R-:W-:Y:S01]  /*12af0*/  IMAD R3, R2, 0x8, R3 ;  /* 0x0000000802037824 */ /* 0x004fe200078e0203 */
[----:B---3--:R-:W-:-:S04]  /*12b00*/  SHF.L.U32 R0, R0, 0x1f, RZ ;  /* 0x0000001f00007819 */ /* 0x008fc800000006ff */
[----:B------:R-:W1:Y:S02]  /*12b10*/  SYNCS.PHASECHK.TRANS64.TRYWAIT P0, [R3+URZ+0x34860], R0 ;  /* 0x03486000030075a7 */ /* 0x000e64000800017f */
[----:B-1----:R-:W-:Y:S05]  /*12b20*/  @!P0 BRA `(.L_x_353) ;  /* 0x0000001400a08947 */ /* 0x002fea0003800000 */
.L_x_397:
        /* <DEDUP_REMOVED lines=11> */
.L_x_354:
[----:B-1----:R-:W2:Y:S01]  /*12be0*/  LDL R0, [R1] ;  /* 0x0000000001007983 */ /* 0x002ea20000100800 */
[----:B------:R-:W-:-:S03]  /*12bf0*/  MOV R7, 0x400 ;  /* 0x0000040000077802 */ /* 0x000fc60000000f00 */
[----:B------:R-:W3:Y:S04]  /*12c00*/  LDL.LU R6, [R1+0x4] ;  /* 0x0000040001067983 */ /* 0x000ee80000300800 */
[----:B------:R-:W4:Y:S01]  /*12c10*/  LDL R2, [R1+0xc] ;  /* 0x00000c0001027983 */ /* 0x000f220000100800 */
[----:B------:R-:W1:Y:S01]  /*12c20*/  S2R R8, SR_CgaCtaId ;  /* 0x0000000000087919 */ /* 0x000e620000008800 */
[----:B------:R-:W-:Y:S01]  /*12c30*/  R2UR UR9, R3 ;  /* 0x00000000030972ca */ /* 0x000fe200000e0000 */
[----:B------:R-:W-:Y:S01]  /*12c40*/  UIADD3 UR4, UP0, UR36, 0x470, URZ ;  /* 0x0000047024047890 */ /* 0x000fe2000ff1e03f */
[----:B------:R-:W-:Y:S02]  /*12c50*/  R2UR UR12, R4 ;  /* 0x00000000040c72ca */ /* 0x000fe400000e0000 */
[----:B------:R-:W-:-:S02]  /*12c60*/  R2UR UR13, R5 ;  /* 0x00000000050d72ca */ /* 0x000fc400000e0000 */
[----:B-1----:R-:W-:-:S07]  /*12c70*/  LEA R7, R8, R7, 0x18 ;  /* 0x0000000708077211 */ /* 0x002fce00078ec0ff */
        /* <DEDUP_REMOVED lines=14> */
[----:B-1----:R-:W-:Y:S01]  /*12d60*/  UMOV UR8, UR14 ;  /* 0x0000000e00087c82 */ /* 0x002fe20008000000 */
[----:B------:R-:W-:Y:S02]  /*12d70*/  UMOV UR10, UR15 ;  /* 0x0000000f000a7c82 */ /* 0x000fe40008000000 */
[----:B------:R1:W-:Y:S02]  /*12d80*/  UTMALDG.4D [UR8], [UR4], desc[UR6] ;  /* 0x00000608040075b4 */ /* 0x0003e40008019000 */
[----:B-1----:R-:W-:Y:S01]  /*12d90*/  NOP ;  /* 0x0000000000007918 */ /* 0x002fe20000000000 */
.L_x_352:
[----:B------:R-:W-:Y:S05]  /*12da0*/  BSYNC B0 ;  /* 0x0000000000007941 */ /* 0x000fea0003800000 */
.L_x_351:
[----:B------:R-:W2:Y:S04]  /*12db0*/  LDL.LU R0, [R1] ;  /* 0x0000000001007983 */ /* 0x000ea80000300800 */
[----:B------:R-:W3:Y:S01]  /*12dc0*/  LDL.LU R3, [R1+0x8] ;  /* 0x0000080001037983 */ /* 0x000ee20000300800 */
[----:B--2---:R-:W-:-:S05]  /*12dd0*/  VIADD R0, R0, 0x1 ;  /* 0x0000000100007836 */ /* 0x004fca0000000000 */
[----:B------:R-:W-:-:S04]  /*12de0*/  ISETP.NE.AND P0, PT, R0, 0x2, PT ;  /* 0x000000020000780c */ /* 0x000fc80003f05270 */
[----:B------:R-:W-:Y:S02]  /*12df0*/  SEL R2, RZ, 0x1, P0 ;  /* 0x00000001ff027807 */ /* 0x000fe40000000000 */
[----:B------:R-:W-:Y:S02]  /*12e00*/  SEL R0, R0, RZ, P0 ;  /* 0x000000ff00007207 */ /* 0x000fe40000000000 */
[----:B---3--:R-:W-:-:S05]  /*12e10*/  LOP3.LUT R3, R3, R2, RZ, 0x3c, !PT ;  /* 0x0000000203037212 */ /* 0x008fca00078e3cff */
[----:B------:R1:W-:Y:S04]  /*12e20*/  STL [R1+0x8], R3 ;  /* 0x0000080301007387 */ /* 0x0003e80000100800 */
[----:B------:R1:W-:Y:S02]  /*12e30*/  STL [R1], R0 ;  /* 0x0000000001007387 */ /* 0x0003e40000100800 */
.L_x_309:
[----:B------:R-:W-:Y:S05]  /*12e40*/  BSYNC B6 ;  /* 0x0000000000067941 */ /* 0x000fea0003800000 */
.L_x_307:
[----:B------:R-:W-:-:S03]  /*12e50*/  UMOV UR4, 0xffffffff ;  /* 0xffffffff00047882 */ /* 0x000fc60000000000 */
[----:B------:R-:W-:Y:S05]  /*12e60*/  BRA.DIV UR4, `(.L_x_355) ;  /* 0x0000001204e47947 */ /* 0x000fea000b800000 */
[----:B------:R2:W3:Y:S04]  /*12e70*/  SHFL.IDX PT, R4, R16, RZ, 0x1f ;  /* 0x00001fff10047589 */ /* 0x0004e800000e0000 */
[----:B------:R2:W4:Y:S02]  /*12e80*/  SHFL.IDX PT, R5, R16, 0x1, 0x1f ;  /* 0x00201f0010057f89 */ /* 0x00052400000e0000 */
.L_x_401:
[----:B01----:R-:W0:Y:S01]  /*12e90*/  S2R R0, SR_TID.X ;  /* 0x0000000000007919 */ /* 0x003e220000002100 */
[----:B------:R-:W-:Y:S01]  /*12ea0*/  ULDC UR4, c[0x0][0xc14] ;  /* 0x0003050000047ab9 */ /* 0x000fe20000000800 */
[----:B------:R-:W-:Y:S01]  /*12eb0*/  BSSY B0, `(.L_x_356) ;  /* 0x000000c000007945 */ /* 0x000fe20003800000 */
[----:B------:R-:W-:Y:S02]  /*12ec0*/  MOV R3, RZ ;  /* 0x000000ff00037202 */ /* 0x000fe40000000f00 */
[----:B0-----:R-:W-:Y:S01]  /*12ed0*/  LOP3.LUT R9, R0, 0x1f, RZ, 0xc0, !PT ;  /* 0x0000001f00097812 */ /* 0x001fe200078ec0ff */
[----:B------:R-:W-:-:S03]  /*12ee0*/  IMAD.U32 R0, RZ, RZ, UR4 ;  /* 0x00000004ff007e24 */ /* 0x000fc6000f8e00ff */
[C---:B------:R-:W-:Y:S01]  /*12ef0*/  ISETP.NE.AND P0, PT, R9.reuse, 0x1f, PT ;  /* 0x0000001f0900780c */ /* 0x040fe20003f05270 */
[----:B------:R-:W-:-:S05]  /*12f00*/  IMAD.IADD R7, R9, 0x1, R19 ;  /* 0x0000000109077824 */ /* 0x000fca00078e0213 */
[----:B------:R-:W-:-:S13]  /*12f10*/  ISETP.GE.OR P0, PT, R7, R0, !P0 ;  /* 0x000000000700720c */ /* 0x000fda0004706670 */
[----:B------:R-:W-:Y:S05]  /*12f20*/  @P0 BRA `(.L_x_357) ;  /* 0x0000000000100947 */ /* 0x000fea0003800000 */
[----:B------:R-:W0:Y:S01]  /*12f30*/  LDC.64 R2, c[0x0][0xc58] ;  /* 0x00031600ff027b82 */ /* 0x000e220000000a00 */
[----:B------:R-:W-:Y:S01]  /*12f40*/  ULDC.64 UR4, c[0x0][0x208] ;  /* 0x0000820000047ab9 */ /* 0x000fe20000000a00 */
[----:B0-----:R-:W-:-:S06]  /*12f50*/  IMAD.WIDE R2, R7, 0x4, R2 ;  /* 0x0000000407027825 */ /* 0x001fcc00078e0202 */
[----:B------:R0:W5:Y:S02]  /*12f60*/  LDG.E R3, desc[UR4][R2.64] ;  /* 0x0000000402037981 */ /* 0x000164000c1e1900 */
.L_x_357:
[----:B------:R-:W-:Y:S05]  /*12f70*/  BSYNC B0 ;  /* 0x0000000000007941 */ /* 0x000fea0003800000 */
.L_x_356:
[----:B------:R-:W-:-:S03]  /*12f80*/  UMOV UR4, 0xffffffff ;  /* 0xffffffff00047882 */ /* 0x000fc60000000000 */
[----:B------:R-:W-:Y:S05]  /*12f90*/  BRA.DIV UR4, `(.L_x_358) ;  /* 0x0000001204e47947 */ /* 0x000fea000b800000 */
[----:B-----5:R-:W1:Y:S01]  /*12fa0*/  SHFL.UP PT, R14, R3, 0x1, RZ ;  /* 0x04200000030e7989 */ /* 0x020e6200000e00ff */
[C---:B------:R-:W-:Y:S02]  /*12fb0*/  ISETP.NE.AND P0, PT, R9.reuse, RZ, PT ;  /* 0x000000ff0900720c */ /* 0x040fe40003f05270 */
[C---:B------:R-:W-:Y:S02]  /*12fc0*/  ISETP.GE.U32.AND P1, PT, R9.reuse, 0x2, PT ;  /* 0x000000020900780c */ /* 0x040fe40003f26070 */
[----:B-1----:R-:W-:Y:S02]  /*12fd0*/  SEL R14, R14, RZ, P0 ;  /* 0x000000ff0e0e7207 */ /* 0x002fe40000000000 */
[----:B------:R-:W-:-:S03]  /*12fe0*/  ISETP.GE.U32.AND P0, PT, R9, 0x4, PT ;  /* 0x000000040900780c */ /* 0x000fc60003f06070 */
[----:B------:R-:W-:-:S05]  /*12ff0*/  IMAD.IADD R13, R3, 0x1, R14 ;  /* 0x00000001030d7824 */ /* 0x000fca00078e020e */
[----:B------:R-:W1:Y:S02]  /*13000*/  SHFL.UP PT, R14, R13, 0x2, RZ ;  /* 0x044000000d0e7989 */ /* 0x000e6400000e00ff */
        /* <DEDUP_REMOVED lines=8> */
[----:B-1----:R-:W-:-:S05]  /*13090*/  SEL R8, R14, RZ, P1 ;  /* 0x000000ff0e087207 */ /* 0x002fca0000800000 */
[----:B------:R-:W-:-:S05]  /*130a0*/  IMAD.IADD R8, R7, 0x1, R8 ;  /* 0x0000000107087824 */ /* 0x000fca00078e0208 */
[----:B------:R-:W1:Y:S02]  /*130b0*/  SHFL.UP PT, R14, R8, 0x10, RZ ;  /* 0x06000000080e7989 */ /* 0x000e6400000e00ff */
[----:B-1----:R-:W-:-:S05]  /*130c0*/  SEL R9, R14, RZ, P0 ;  /* 0x000000ff0e097207 */ /* 0x002fca0000000000 */
[----:B0-----:R-:W-:-:S05]  /*130d0*/  IMAD.IADD R2, R8, 0x1, R9 ;  /* 0x0000000108027824 */ /* 0x001fca00078e0209 */
[----:B------:R0:W1:Y:S02]  /*130e0*/  SHFL.IDX PT, R14, R2, 0x1f, 0x1f ;  /* 0x03e01f00020e7f89 */ /* 0x00006400000e0000 */
.L_x_409:
[----:B------:R-:W-:Y:S02]  /*130f0*/  ULDC UR4, c[0x0][0xc10] ;  /* 0x0003040000047ab9 */ /* 0x000fe40000000800 */
[----:B--2---:R-:W-:-:S04]  /*13100*/  IMAD.U32 R16, RZ, RZ, UR4 ;  /* 0x00000004ff107e24 */ /* 0x004fc8000f8e00ff */
[----:B-1----:R-:W-:-:S04]  /*13110*/  IMAD R6, R14, R16, RZ ;  /* 0x000000100e067224 */ /* 0x002fc800078e02ff */
[----:B----4-:R-:W-:-:S05]  /*13120*/  IMAD.IADD R5, R5, 0x1, R6 ;  /* 0x0000000105057824 */ /* 0x010fca00078e0206 */
[----:B---3--:R-:W-:-:S13]  /*13130*/  ISETP.GT.AND P0, PT, R5, R4, PT ;  /* 0x000000040500720c */ /* 0x008fda0003f04270 */
[----:B------:R-:W-:Y:S05]  /*13140*/  @P0 BRA `(.L_x_359) ;  /* 0x0000000000b80947 */ /* 0x000fea0003800000 */
[----:B------:R-:W1:Y:S02]  /*13150*/  LDC R0, c[0x0][0xc14] ;  /* 0x00030500ff007b82 */ /* 0x000e640000000800 */
.L_x_364:
[----:B------:R-:W-:-:S04]  /*13160*/  IADD3 R19, R19, 0x1f, RZ ;  /* 0x0000001f13137810 */ /* 0x000fc80007ffe0ff */
[----:B-1----:R-:W-:-:S13]  /*13170*/  ISETP.GE.AND P0, PT, R19, R0, PT ;  /* 0x000000001300720c */ /* 0x002fda0003f06270 */
[----:B------:R-:W-:Y:S05]  /*13180*/  @P0 BRA `(.L_x_360) ;  /* 0x0000000400600947 */ /* 0x000fea0003800000 */
[----:B0-----:R-:W0:Y:S01]  /*13190*/  S2R R2, SR_TID.X ;  /* 0x0000000000027919 */ /* 0x001e220000002100 */
[----:B------:R-:W-:Y:S01]  /*131a0*/  BSSY B0, `(.L_x_361) ;  /* 0x000000b000007945 */ /* 0x000fe20003800000 */
[----:B------:R-:W-:Y:S01]  /*131b0*/  IMAD.MOV.U32 R3, RZ, RZ, RZ ;  /* 0x000000ffff037224 */ /* 0x000fe200078e00ff */
[----:B0-----:R-:W-:-:S04]  /*131c0*/  LOP3.LUT R8, R2, 0x1f, RZ, 0xc0, !PT ;  /* 0x0000001f02087812 */ /* 0x001fc800078ec0ff */
        /* <DEDUP_REMOVED lines=8> */
.L_x_362:
[----:B------:R-:W-:Y:S05]  /*13250*/  BSYNC B0 ;  /* 0x0000000000007941 */ /* 0x000fea0003800000 */
.L_x_361:
[----:B------:R-:W-:-:S03]  /*13260*/  UMOV UR4, 0xffffffff ;  /* 0xffffffff00047882 */ /* 0x000fc60000000000 */
[----:B------:R-:W-:Y:S05]  /*13270*/  BRA.DIV UR4, `(.L_x_363) ;  /* 0x0000001204fc7947 */ /* 0x000fea000b800000 */
[----:B-----5:R-:W1:Y:S01]  /*13280*/  SHFL.UP PT, R14, R3, 0x1, RZ ;  /* 0x04200000030e7989 */ /* 0x020e6200000e00ff */
[C---:B------:R-:W-:Y:S02]  /*13290*/  ISETP.NE.AND P0, PT, R8.reuse, RZ, PT ;  /* 0x000000ff0800720c */ /* 0x040fe40003f05270 */
[----:B------:R-:W-:Y:S02]  /*132a0*/  ISETP.GE.U32.AND P1, PT, R8, 0x2, PT ;  /* 0x000000020800780c */ /* 0x000fe40003f26070 */
[----:B-1----:R-:W-:Y:S02]  /*132b0*/  SEL R14, R14, RZ, P0 ;  /* 0x000000ff0e0e7207 */ /* 0x002fe40000000000 */
[----:B------:R-:W-:-:S03]  /*132c0*/  ISETP.GE.U32.AND P0, PT, R8, 0x4, PT ;  /* 0x000000040800780c */ /* 0x000fc60003f06070 */
[----:B------:R-:W-:-:S05]  /*132d0*/  IMAD.IADD R13, R3, 0x1, R14 ;  /* 0x00000001030d7824 */ /* 0x000fca00078e020e */
        /* <DEDUP_REMOVED lines=14> */
[----:B------:R0:W1:Y:S02]  /*133c0*/  SHFL.IDX PT, R14, R2, 0x1f, 0x1f ;  /* 0x03e01f00020e7f89 */ /* 0x00006400000e0000 */
.L_x_417:
[----:B------:R-:W-:Y:S02]  /*133d0*/  ULDC UR4, c[0x0][0xc10] ;  /* 0x0003040000047ab9 */ /* 0x000fe40000000800 */
[----:B------:R-:W-:-:S05]  /*133e0*/  MOV R16, UR4 ;  /* 0x0000000400107c02 */ /* 0x000fca0008000f00 */
[----:B-1----:R-:W-:-:S04]  /*133f0*/  IMAD R6, R14, R16, RZ ;  /* 0x000000100e067224 */ /* 0x002fc800078e02ff */
[----:B------:R-:W-:-:S05]  /*13400*/  IMAD.IADD R5, R6, 0x1, R5 ;  /* 0x0000000106057824 */ /* 0x000fca00078e0205 */
[----:B------:R-:W-:-:S13]  /*13410*/  ISETP.GT.AND P0, PT, R5, R4, PT ;  /* 0x000000040500720c */ /* 0x000fda0003f04270 */
[----:B------:R-:W-:Y:S05]  /*13420*/  @!P0 BRA `(.L_x_364) ;  /* 0xfffffffc004c8947 */ /* 0x000fea000383ffff */
.L_x_359:
[----:B------:R-:W-:Y:S01]  /*13430*/  IMAD.IADD R6, R5, 0x1, -R6 ;  /* 0x0000000105067824 */ /* 0x000fe200078e0a06 */
[----:B------:R-:W-:-:S03]  /*13440*/  UMOV UR4, 0xffffffff ;  /* 0xffffffff00047882 */ /* 0x000fc60000000000 */
[----:B------:R-:W-:-:S05]  /*13450*/  IMAD R5, R2, R16, R6 ;  /* 0x0000001002057224 */ /* 0x000fca00078e0206 */
[----:B------:R-:W-:Y:S01]  /*13460*/  ISETP.GT.AND P6, PT, R5, R4, PT ;  /* 0x000000040500720c */ /* 0x000fe20003fc4270 */
[----:B------:R-:W-:-:S12]  /*13470*/  BRA.DIV UR4, `(.L_x_365) ;  /* 0x00000016044c7947 */ /* 0x000fd8000b800000 */
[----:B------:R-:W-:-:S04]  /*13480*/  VOTE.ANY R7, PT, !P6 ;  /* 0x0000000000077806 */ /* 0x000fc800070e0100 */
[----:B------:R-:W1:Y:S02]  /*13490*/  POPC R5, R7 ;  /* 0x0000000700057309 */ /* 0x000e640000000000 */
[----:B-1----:R1:W2:Y:S02]  /*134a0*/  SHFL.IDX PT, R17, R3, R5, 0x1f ;  /* 0x00001f0503117589 */ /* 0x0022a400000e0000 */
.L_x_421:
[----:B------:R-:W-:Y:S01]  /*134b0*/  ISETP.NE.AND P0, PT, R7, RZ, PT ;  /* 0x000000ff0700720c */ /* 0x000fe20003f05270 */
[----:B------:R-:W-:-:S12]  /*134c0*/  IMAD.MOV.U32 R14, RZ, RZ, RZ ;  /* 0x000000ffff0e7224 */ /* 0x000fd800078e00ff */
[----:B------:R-:W-:Y:S05]  /*134d0*/  @!P0 BRA `(.L_x_366) ;  /* 0x0000000000108947 */ /* 0x000fea0003800000 */
[----:B------:R-:W-:Y:S01]  /*134e0*/  UMOV UR4, 0xffffffff ;  /* 0xffffffff00047882 */ /* 0x000fe20000000000 */
[----:B------:R-:W-:Y:S02]  /*134f0*/  VIADD R12, R5, 0xffffffff ;  /* 0xffffffff050c7836 */ /* 0x000fe40000000000 */
[----:B------:R-:W-:Y:S05]  /*13500*/  BRA.DIV UR4, `(.L_x_367) ;  /* 0x0000001604707947 */ /* 0x000fea000b800000 */
[----:B------:R3:W4:Y:S02]  /*13510*/  SHFL.IDX PT, R14, R2, R12, 0x1f ;  /* 0x00001f0c020e7589 */ /* 0x00072400000e0000 */
.L_x_366:
[-C--:B--2---:R-:W-:Y:S01]  /*13520*/  IABS R7, R17.reuse ;  /* 0x0000001100077213 */ /* 0x084fe20000000000 */
[----:B----4-:R-:W-:Y:S01]  /*13530*/  IMAD R16, R14, R16, R6 ;  /* 0x000000100e107224 */ /* 0x010fe200078e0206 */
[----:B------:R-:W-:Y:S01]  /*13540*/  IABS R6, R17 ;  /* 0x0000001100067213 */ /* 0x000fe20000000000 */
[----:B------:R-:W-:Y:S01]  /*13550*/  IMAD.IADD R19, R5, 0x1, R19 ;  /* 0x0000000105137824 */ /* 0x000fe200078e0213 */
[----:B------:R-:W2:Y:S03]  /*13560*/  I2F.RP R8, R7 ;  /* 0x0000000700087306 */ /* 0x000ea60000209400 */
[----:B------:R-:W-:-:S05]  /*13570*/  IMAD.MOV R6, RZ, RZ, -R6 ;  /* 0x000000ffff067224 */ /* 0x000fca00078e0a06 */
[----:B--2---:R-:W2:Y:S02]  /*13580*/  MUFU.RCP R8, R8 ;  /* 0x0000000800087308 */ /* 0x004ea40000001000 */
[----:B--2---:R-:W-:-:S06]  /*13590*/  VIADD R9, R8, 0xffffffe ;  /* 0x0ffffffe08097836 */ /* 0x004fcc0000000000 */
[----:B-1----:R-:W0:Y:S02]  /*135a0*/  F2I.FTZ.U32.TRUNC.NTZ R3, R9 ;  /* 0x0000000900037305 */ /* 0x002e24000021f000 */
[----:B0--3--:R-:W-:-:S04]  /*135b0*/  IMAD.MOV R2, RZ, RZ, -R3 ;  /* 0x000000ffff027224 */ /* 0x009fc800078e0a03 */
[----:B------:R-:W-:Y:S02]  /*135c0*/  IMAD R11, R2, R7, RZ ;  /* 0x00000007020b7224 */ /* 0x000fe400078e02ff */
[----:B------:R-:W-:-:S04]  /*135d0*/  IMAD.MOV.U32 R2, RZ, RZ, RZ ;  /* 0x000000ffff027224 */ /* 0x000fc800078e00ff */
[----:B------:R-:W-:Y:S01]  /*135e0*/  IMAD.HI.U32 R3, R3, R11, R2 ;  /* 0x0000000b03037227 */ /* 0x000fe200078e0002 */
[----:B------:R-:W-:-:S04]  /*135f0*/  IADD3 R2, R4, -R16, RZ ;  /* 0x8000001004027210 */ /* 0x000fc80007ffe0ff */
[----:B------:R-:W-:-:S05]  /*13600*/  IABS R4, R2 ;  /* 0x0000000200047213 */ /* 0x000fca0000000000 */
        /* <DEDUP_REMOVED lines=11> */
[----:B------:R-:W-:-:S04]  /*136c0*/  @!P0 LOP3.LUT R3, RZ, R17, RZ, 0x33, !PT ;  /* 0x00000011ff038212 */ /* 0x000fc800078e33ff */
[----:B------:R-:W-:Y:S01]  /*136d0*/  MOV R18, R3 ;  /* 0x0000000300127202 */ /* 0x000fe20000000f00 */
[----:B------:R-:W-:-:S04]  /*136e0*/  IMAD.MOV R4, RZ, RZ, -R3 ;  /* 0x000000ffff047224 */ /* 0x000fc800078e0a03 */
[----:B------:R-:W-:Y:S01]  /*136f0*/  IMAD R17, R17, R4, R2 ;  /* 0x0000000411117224 */ /* 0x000fe200078e0202 */
[----:B------:R-:W-:Y:S06]  /*13700*/  BRA `(.L_x_368) ;  /* 0x00000000001c7947 */ /* 0x000fec0003800000 */
.L_x_360:
[----:B------:R-:W-:Y:S01]  /*13710*/  UMOV UR4, URZ ;  /* 0x0000003f00047c82 */ /* 0x000fe20008000000 */
[----:B------:R-:W-:Y:S01]  /*13720*/  UMOV UR5, URZ ;  /* 0x0000003f00057c82 */ /* 0x000fe20008000000 */
[----:B------:R-:W-:Y:S01]  /*13730*/  ULDC UR6, c[0x0][0xc14] ;  /* 0x0003050000067ab9 */ /* 0x000fe20000000800 */
[----:B------:R-:W-:Y:S02]  /*13740*/  IMAD.MOV.U32 R16, RZ, RZ, R4 ;  /* 0x000000ffff107224 */ /* 0x000fe400078e0004 */
[----:B------:R-:W-:Y:S02]  /*13750*/  IMAD.U32 R17, RZ, RZ, UR4 ;  /* 0x00000004ff117e24 */ /* 0x000fe4000f8e00ff */
[----:B------:R-:W-:Y:S02]  /*13760*/  IMAD.U32 R18, RZ, RZ, UR5 ;  /* 0x00000005ff127e24 */ /* 0x000fe4000f8e00ff */
[----:B------:R-:W-:-:S07]  /*13770*/  IMAD.U32 R19, RZ, RZ, UR6 ;  /* 0x00000006ff137e24 */ /* 0x000fce000f8e00ff */
.L_x_368:
[----:B0-----:R-:W0:Y:S01]  /*13780*/  S2R R2, SR_TID.X ;  /* 0x0000000000027919 */ /* 0x001e220000002100 */
[----:B------:R-:W-:Y:S05]  /*13790*/  WARPSYNC.ALL ;  /* 0x0000000000007948 */ /* 0x000fea0003800000 */
[----:B------:R-:W-:Y:S01]  /*137a0*/  BAR.SYNC.DEFER_BLOCKING 0x4, 0x120 ;  /* 0x0104800000007b1d */ /* 0x000fe20000010000 */
[----:B0-----:R-:W-:-:S04]  /*137b0*/  LOP3.LUT R2, R2, 0x1f, RZ, 0xc0, !PT ;  /* 0x0000001f02027812 */ /* 0x001fc800078ec0ff */
[----:B------:R-:W-:-:S13]  /*137c0*/  ISETP.NE.AND P0, PT, R2, RZ, PT ;  /* 0x000000ff0200720c */ /* 0x000fda0003f05270 */
[----:B------:R-:W0:Y:S01]  /*137d0*/  @!P0 S2R R3, SR_CgaCtaId ;  /* 0x0000000000038919 */ /* 0x000e220000008800 */
[----:B------:R-:W-:-:S04]  /*137e0*/  @!P0 MOV R2, 0x400 ;  /* 0x0000040000028802 */ /* 0x000fc80000000f00 */
[----:B0-----:R-:W-:-:S05]  /*137f0*/  @!P0 LEA R2, R3, R2, 0x18 ;  /* 0x0000000203028211 */ /* 0x001fca00078ec0ff */
[----:B------:R1:W-:Y:S01]  /*13800*/  @!P0 STS.128 [R2+0x348d0], R16 ;  /* 0x0348d01002008388 */ /* 0x0003e20000000c00 */
[----:B------:R-:W-:Y:S06]  /*13810*/  BAR.ARV 0x5, 0x120 ;  /* 0x0144800000007b1d */ /* 0x000fec0000002000 */
[----:B------:R-:W-:-:S13]  /*13820*/  ISETP.GE.AND P0, PT, R19, R0, PT ;  /* 0x000000001300720c */ /* 0x000fda0003f06270 */
[----:B------:R-:W-:Y:S05]  /*13830*/  @!P0 BRA `(.L_x_369) ;  /* 0xffffffc000f88947 */ /* 0x000fea000383ffff */
.L_x_305:
[----:B0-----:R-:W2:Y:S01]  /*13840*/  LDL.LU R0, [R1+0x28] ;  /* 0x0000280001007983 */ /* 0x001ea20000300800 */
[----:B------:R-:W-:Y:S01]  /*13850*/  BSSY B0, `(.L_x_370) ;  /* 0x000000b000007945 */ /* 0x000fe20003800000 */
[----:B------:R-:W0:Y:S01]  /*13860*/  S2R R5, SR_CgaCtaId ;  /* 0x0000000000057919 */ /* 0x000e220000008800 */
[----:B--2---:R-:W-:-:S05]  /*13870*/  VIADD R0, R0, 0x1 ;  /* 0x0000000100007836 */ /* 0x004fca0000000000 */
[----:B-1----:R-:W-:-:S04]  /*13880*/  LEA.HI R2, R0, R0, RZ, 0x1 ;  /* 0x0000000000027211 */ /* 0x002fc800078f08ff */
[----:B------:R-:W-:-:S05]  /*13890*/  LOP3.LUT R3, R2, 0xfffffffe, RZ, 0xc0, !PT ;  /* 0xfffffffe02037812 */ /* 0x000fca00078ec0ff */
[----:B------:R-:W-:Y:S01]  /*138a0*/  IMAD.IADD R3, R0, 0x1, -R3 ;  /* 0x0000000100037824 */ /* 0x000fe200078e0a03 */
[----:B------:R-:W-:-:S04]  /*138b0*/  MOV R0, 0x400 ;  /* 0x0000040000007802 */ /* 0x000fc80000000f00 */
[----:B0-----:R-:W-:Y:S02]  /*138c0*/  LEA R0, R5, R0, 0x18 ;  /* 0x0000000005007211 */ /* 0x001fe400078ec0ff */
[----:B------:R-:W-:-:S04]  /*138d0*/  SHF.L.U32 R3, R3, 0x1f, RZ ;  /* 0x0000001f03037819 */ /* 0x000fc800000006ff */
[----:B------:R-:W0:Y:S02]  /*138e0*/  SYNCS.PHASECHK.TRANS64.TRYWAIT P0, [R0+URZ+0x34820], R3 ;  /* 0x03482003000075a7 */ /* 0x000e24000800017f */
[----:B0-----:R-:W-:Y:S05]  /*138f0*/  @!P0 BRA `(.L_x_371) ;  /* 0x0000001000988947 */ /* 0x001fea0003800000 */
.L_x_424:
[----:B------:R-:W-:Y:S05]  /*13900*/  BSYNC B0 ;  /* 0x0000000000007941 */ /* 0x000fea0003800000 */
.L_x_370:
[----:B------:R-:W-:-:S03]  /*13910*/  UMOV UR4, 0xffffffff ;  /* 0xffffffff00047882 */ /* 0x000fc60000000000 */
[----:B------:R-:W-:Y:S05]  /*13920*/  BRA.DIV UR4, `(.L_x_372) ;  /* 0x0000001204a07947 */ /* 0x000fea000b800000 */
[----:B------:R-:W1:Y:S02]  /*13930*/  S2R R2, SR_TID.X ;  /* 0x0000000000027919 */ /* 0x000e640000002100 */
[----:B-1----:R-:W-:-:S04]  /*13940*/  SHF.R.U32.HI R2, RZ, 0x5, R2 ;  /* 0x00000005ff027819 */ /* 0x002fc80000011602 */
[----:B------:R-:W-:-:S05]  /*13950*/  LOP3.LUT R2, R2, 0x3, RZ, 0xc0, !PT ;  /* 0x0000000302027812 */ /* 0x000fca00078ec0ff */
[----:B------:R1:W2:Y:S02]  /*13960*/  SHFL.IDX PT, R14, R2, RZ, 0x1f ;  /* 0x00001fff020e7589 */ /* 0x0002a400000e0000 */
.L_x_427:
[----:B--2---:R-:W-:Y:S01]  /*13970*/  ISETP.NE.AND P0, PT, R14, RZ, PT ;  /* 0x000000ff0e00720c */ /* 0x004fe20003f05270 */
[----:B------:R-:W-:-:S12]  /*13980*/  BSSY B0, `(.L_x_373) ;  /* 0x0000027000007945 */ /* 0x000fd80003800000 */
[----:B------:R-:W-:Y:S05]  /*13990*/  @P0 BRA `(.L_x_374) ;  /* 0x0000000000940947 */ /* 0x000fea0003800000 */
[----:B------:R-:W-:-:S03]  /*139a0*/  UMOV UR4, 0xffffffff ;  /* 0xffffffff00047882 */ /* 0x000fc60000000000 */
[----:B------:R-:W-:Y:S05]  /*139b0*/  BRA.DIV UR4, `(.L_x_375) ;  /* 0x0000001204b07947 */ /* 0x000fea000b800000 */
[----:B------:R-:W-:-:S13]  /*139c0*/  ELECT P6, URZ, PT ;  /* 0x00000000003f782f */ /* 0x000fda00038c0000 */
.L_x_430:
[----:B------:R-:W-:Y:S05]  /*139d0*/  @!P6 BRA `(.L_x_374) ;  /* 0x000000000084e947 */ /* 0x000fea0003800000 */
[----:B-1----:R-:W2:Y:S02]  /*139e0*/  LDL.LU R2, [R1+0x30] ;  /* 0x0000300001027983 */ /* 0x002ea40000300800 */
[----:B--2---:R-:W-:-:S04]  /*139f0*/  LOP3.LUT R2, R2, 0x2, RZ, 0xfc, !PT ;  /* 0x0000000202027812 */ /* 0x004fc800078efcff */
[----:B------:R-:W-:-:S13]  /*13a00*/  ISETP.NE.AND P2, PT, R2, 0x3, PT ;  /* 0x000000030200780c */ /* 0x000fda0003f45270 */
[----:B------:R-:W-:Y:S05]  /*13a10*/  @!P2 BRA `(.L_x_376) ;  /* 0x000000000004a947 */ /* 0x000fea0003800000 */
[----:B------:R-:W-:Y:S01]  /*13a20*/  BPT.TRAP 0x1 ;  /* 0x000000040000795c */ /* 0x000fe20000300000 */
.L_x_376:
[----:B0-----:R-:W2:Y:S04]  /*13a30*/  LDL R3, [R1] ;  /* 0x0000000001037983 */ /* 0x001ea80000100800 */
[----:B------:R-:W3:Y:S01]  /*13a40*/  LDL.LU R7, [R1+0x8] ;  /* 0x0000080001077983 */ /* 0x000ee20000300800 */
[----:B------:R-:W-:-:S05]  /*13a50*/  VIADD R2, R0, 0x34840 ;  /* 0x0003484000027836 */ /* 0x000fca0000000000 */
[C---:B--2---:R-:W-:Y:S01]  /*13a60*/  LEA R6, R3.reuse, R2, 0x3 ;  /* 0x0000000203067211 */ /* 0x044fe200078e18ff */
[----:B------:R-:W-:Y:S01]  /*13a70*/  VIADD R3, R3, 0x1 ;  /* 0x0000000103037836 */ /* 0x000fe20000000000 */
[----:B---3--:R-:W-:-:S04]  /*13a80*/  SHF.L.U32 R5, R7, 0x1f, RZ ;  /* 0x0000001f07057819 */ /* 0x008fc800000006ff */
[C---:B------:R-:W-:Y:S01]  /*13a90*/  ISETP.NE.AND P1, PT, R3.reuse, 0x2, PT ;  /* 0x000000020300780c */ /* 0x040fe20003f25270 */
[----:B------:R-:W0:Y:S03]  /*13aa0*/  SYNCS.PHASECHK.TRANS64.TRYWAIT P0, [R6+URZ], R5 ;  /* 0x00000005060075a7 */ /* 0x000e26000800017f */
[----:B------:R-:W-:Y:S02]  /*13ab0*/  SEL R4, RZ, 0x1, P1 ;  /* 0x00000001ff047807 */ /* 0x000fe40000800000 */
[----:B------:R-:W-:Y:S02]  /*13ac0*/  SEL R3, R3, RZ, P1 ;  /* 0x000000ff03037207 */ /* 0x000fe40000800000 */
[----:B------:R-:W-:-:S03]  /*13ad0*/  LOP3.LUT R4, R7, R4, RZ, 0x3c, !PT ;  /* 0x0000000407047212 */ /* 0x000fc600078e3cff */
[----:B------:R-:W-:Y:S01]  /*13ae0*/  IMAD R7, R3, 0x8, R2 ;  /* 0x0000000803077824 */ /* 0x000fe200078e0202 */
[----:B------:R-:W-:Y:S01]  /*13af0*/  SHF.L.U32 R2, R4, 0x1f, RZ ;  /* 0x0000001f04027819 */ /* 0x000fe200000006ff */
[----:B0-----:R-:W-:Y:S06]  /*13b00*/  @!P0 BRA `(.L_x_377) ;  /* 0x00000010007c8947 */ /* 0x001fec0003800000 */
.L_x_431:
[----:B------:R-:W1:Y:S02]  /*13b10*/  SYNCS.PHASECHK.TRANS64.TRYWAIT P0, [R7+URZ], R2 ;  /* 0x00000002070075a7 */ /* 0x000e64000800017f */
[----:B-1----:R-:W-:Y:S05]  /*13b20*/  @!P0 BRA `(.L_x_378) ;  /* 0x0000001000888947 */ /* 0x002fea0003800000 */
.L_x_432:
[----:B------:R-:W-:Y:S05]  /*13b30*/  @!P2 BRA `(.L_x_379) ;  /* 0x000000000004a947 */ /* 0x000fea0003800000 */
[----:B------:R-:W-:Y:S01]  /*13b40*/  BPT.TRAP 0x1 ;  /* 0x000000040000795c */ /* 0x000fe20000300000 */
.L_x_379:
[----:B------:R-:W2:Y:S01]  /*13b50*/  LDL.LU R4, [R1] ;  /* 0x0000000001047983 */ /* 0x000ea20000300800 */
[----:B------:R-:W-:-:S04]  /*13b60*/  VIADD R0, R0, 0x34860 ;  /* 0x0003486000007836 */ /* 0x000fc80000000000 */
[----:B--2---:R-:W-:-:S04]  /*13b70*/  IMAD R4, R4, 0x8, R0 ;  /* 0x0000000804047824 */ /* 0x004fc800078e0200 */
[----:B------:R-:W2:Y:S02]  /*13b80*/  SYNCS.PHASECHK.TRANS64.TRYWAIT P0, [R4+URZ], R5 ;  /* 0x00000005040075a7 */ /* 0x000ea4000800017f */
[----:B--2---:R-:W-:Y:S05]  /*13b90*/  @!P0 BRA `(.L_x_380) ;  /* 0x0000001000808947 */ /* 0x004fea0003800000 */
.L_x_433:
[----:B------:R-:W-:-:S07]  /*13ba0*/  IMAD R3, R3, 0x8, R0 ;  /* 0x0000000803037824 */ /* 0x000fce00078e0200 */
.L_x_381:
[----:B---3--:R3:W4:Y:S02]  /*13bb0*/  SYNCS.PHASECHK.TRANS64.TRYWAIT P0, [R3+URZ], R2 ;  /* 0x00000002030075a7 */ /* 0x008724000800017f */
[----:B----4-:R-:W-:Y:S05]  /*13bc0*/  @!P0 NANOSLEEP.SYNCS 0x989680 ;  /* 0x009896800000895d */ /* 0x010fea0003900000 */
[----:B------:R-:W4:Y:S02]  /*13bd0*/  @!P0 SYNCS.PHASECHK.TRANS64 P0, [R3+URZ], R2 ;  /* 0x00000002030085a7 */ /* 0x000f24000800007f */
[----:B----4-:R-:W-:Y:S05]  /*13be0*/  @!P0 BRA `(.L_x_381) ;  /* 0xfffffffc00f08947 */ /* 0x010fea000383ffff */
.L_x_374:
[----:B------:R-:W-:Y:S05]  /*13bf0*/  BSYNC B0 ;  /* 0x0000000000007941 */ /* 0x000fea0003800000 */
.L_x_373:
[----:B------:R-:W-:Y:S05]  /*13c00*/  EXIT ;  /* 0x000000000000794d */ /* 0x000fea0003800000 */
.L_x_259:
[----:B0-----:R0:W1:Y:S02]  /*13c10*/  SYNCS.PHASECHK.TRANS64.TRYWAIT P1, [R0+URZ+0x34800], R3 ;  /* 0x03480003000075a7 */ /* 0x001064000802017f */
[----:B-1----:R-:W-:Y:S05]  /*13c20*/  @!P1 NANOSLEEP.SYNCS 0x989680 ;  /* 0x009896800000995d */ /* 0x002fea0003900000 */
[----:B------:R-:W1:Y:S02]  /*13c30*/  @!P1 SYNCS.PHASECHK.TRANS64 P1, [R0+URZ+0x34800], R3 ;  /* 0x03480003000095a7 */ /* 0x000e64000802007f */
[----:B-1----:R-:W-:Y:S05]  /*13c40*/  @!P1 BRA `(.L_x_259) ;  /* 0xfffffffc00f09947 */ /* 0x002fea000383ffff */
[----:B------:R-:W-:Y:S05]  /*13c50*/  BRA `(.L_x_382) ;  /* 0xfffffed800447947 */ /* 0x000fea000383ffff */
.L_x_263:
[----:B-1----:R1:W2:Y:S02]  /*13c60*/  SYNCS.PHASECHK.TRANS64.TRYWAIT P2, [R10+URZ+0x34830], R3 ;  /* 0x034830030a0075a7 */ /* 0x0022a4000804017f */
[----:B--2---:R-:W-:Y:S05]  /*13c70*/  @!P2 NANOSLEEP.SYNCS 0x989680 ;  /* 0x009896800000a95d */ /* 0x004fea0003900000 */
[----:B------:R-:W2:Y:S02]  /*13c80*/  @!P2 SYNCS.PHASECHK.TRANS64 P2, [R10+URZ+0x34830], R3 ;  /* 0x034830030a00a5a7 */ /* 0x000ea4000804007f */
[----:B--2---:R-:W-:Y:S05]  /*13c90*/  @!P2 BRA `(.L_x_263) ;  /* 0xfffffffc00f0a947 */ /* 0x004fea000383ffff */
[----:B------:R-:W-:Y:S05]  /*13ca0*/  BRA `(.L_x_262) ;  /* 0xfffffed800687947 */ /* 0x000fea000383ffff */
.L_x_268:
[----:B-1----:R1:W2:Y:S02]  /*13cb0*/  SYNCS.PHASECHK.TRANS64.TRYWAIT P2, [R0+URZ+0x34830], R21 ;  /* 0x03483015000075a7 */ /* 0x0022a4000804017f */
[----:B--2---:R-:W-:Y:S05]  /*13cc0*/  @!P2 NANOSLEEP.SYNCS 0x989680 ;  /* 0x009896800000a95d */ /* 0x004fea0003900000 */
[----:B------:R-:W2:Y:S02]  /*13cd0*/  @!P2 SYNCS.PHASECHK.TRANS64 P2, [R0+URZ+0x34830], R21 ;  /* 0x034830150000a5a7 */ /* 0x000ea4000804007f */
[----:B--2---:R-:W-:Y:S05]  /*13ce0*/  @!P2 BRA `(.L_x_268) ;  /* 0xfffffffc00f0a947 */ /* 0x004fea000383ffff */
[----:B------:R-:W-:Y:S05]  /*13cf0*/  BRA `(.L_x_265) ;  /* 0xffffff34001c7947 */ /* 0x000fea000383ffff */
.L_x_272:
[----:B-1----:R-:W-:-:S04]  /*13d00*/  IMAD.U32 R15, RZ, RZ, UR6 ;  /* 0x00000006ff0f7e24 */ /* 0x002fc8000f8e00ff */
[----:B------:R1:W2:Y:S03]  /*13d10*/  SYNCS.PHASECHK.TRANS64.TRYWAIT P2, [R15+URZ+0x34850], R0 ;  /* 0x034850000f0075a7 */ /* 0x0002a6000804017f */
[----:B--2---:R-:W-:Y:S05]  /*13d20*/  @!P2 NANOSLEEP.SYNCS 0x989680 ;  /* 0x009896800000a95d */ /* 0x004fea0003900000 */
[----:B------:R-:W2:Y:S02]  /*13d30*/  @!P2 SYNCS.PHASECHK.TRANS64 P2, [R15+URZ+0x34850], R0 ;  /* 0x034850000f00a5a7 */ /* 0x000ea4000804007f */
[----:B--2---:R-:W-:Y:S05]  /*13d40*/  @!P2 BRA `(.L_x_272) ;  /* 0xfffffffc00eca947 */ /* 0x004fea000383ffff */
[----:B------:R-:W-:Y:S05]  /*13d50*/  BRA `(.L_x_269) ;  /* 0xffffff5800cc7947 */ /* 0x000fea000383ffff */
.L_x_277:
[----:B-1----:R1:W2:Y:S02]  /*13d60*/  SYNCS.PHASECHK.TRANS64.TRYWAIT P0, [R8+URZ+0x34850], R3 ;  /* 0x03485003080075a7 */ /* 0x0022a4000800017f */
[----:B--2---:R-:W-:Y:S05]  /*13d70*/  @!P0 NANOSLEEP.SYNCS 0x989680 ;  /* 0x009896800000895d */ /* 0x004fea0003900000 */
[----:B------:R-:W2:Y:S02]  /*13d80*/  @!P0 SYNCS.PHASECHK.TRANS64 P0, [R8+URZ+0x34850], R3 ;  /* 0x03485003080085a7 */ /* 0x000ea4000800007f */
[----:B--2---:R-:W-:Y:S05]  /*13d90*/  @!P0 BRA `(.L_x_277) ;  /* 0xfffffffc00f08947 */ /* 0x004fea000383ffff */
[----:B------:R-:W-:Y:S05]  /*13da0*/  BRA `(.L_x_276) ;  /* 0xffffff8800707947 */ /* 0x000fea000383ffff */
.L_x_315:
[----:B------:R-:W0:Y:S01]  /*13db0*/  S2R R7, SR_TID.X ;  /* 0x0000000000077919 */ /* 0x000e220000002100 */
[----:B------:R-:W-:Y:S01]  /*13dc0*/  BSSY B0, `(.L_x_383) ;  /* 0x000000a000007945 */ /* 0x000fe20003800000 */
[----:B------:R-:W-:Y:S01]  /*13dd0*/  MOV R12, RZ ;  /* 0x000000ff000c7202 */ /* 0x000fe20000000f00 */
[----:B------:R-:W-:Y:S02]  /*13de0*/  IMAD.MOV.U32 R11, RZ, RZ, 0x1f ;  /* 0x0000001fff0b7424 */ /* 0x000fe400078e00ff */
[----:B------:R-:W-:Y:S01]  /*13df0*/  IMAD.MOV.U32 R15, RZ, RZ, -0x1 ;  /* 0xffffffffff0f7424 */ /* 0x000fe200078e00ff */
[----:B0-----:R-:W-:-:S04]  /*13e00*/  SHF.R.U32.HI R7, RZ, 0x5, R7 ;  /* 0x00000005ff077819 */ /* 0x001fc80000011607 */
[----:B------:R-:W-:-:S05]  /*13e10*/  LOP3.LUT R7, R7, 0x3, RZ, 0xc0, !PT ;  /* 0x0000000307077812 */ /* 0x000fca00078ec0ff */
[----:B------:R-:W-:-:S07]  /*13e20*/  IMAD.MOV.U32 R13, RZ, RZ, R7 ;  /* 0x000000ffff0d7224 */ /* 0x000fce00078e0007 */
[----:B------:R-:W-:Y:S05]  /*13e30*/  WARPSYNC.COLLECTIVE R15, `(.L_x_384) ;  /* 0x000000000f087348 */ /* 0x000fea0003c00000 */
[----:B------:R0:W1:Y:S02]  /*13e40*/  SHFL.IDX P6, R14, R13, R12, R11 ;  /* 0x0000000c0d0e7389 */ /* 0x00006400000c000b */
[----:B01----:R-:W-:Y:S01]  /*13e50*/  ENDCOLLECTIVE ;  /* 0x000000000000791b */ /* 0x003fe20003800000 */
.L_x_384:
[----:B------:R-:W-:Y:S05]  /*13e60*/  BSYNC B0 ;  /* 0x0000000000007941 */ /* 0x000fea0003800000 */
.L_x_383:
[----:B------:R-:W-:Y:S05]  /*13e70*/  BRA `(.L_x_385) ;  /* 0xffffffc800a47947 */ /* 0x000fea000383ffff */
.L_x_316:
[----:B------:R-:W-:Y:S01]  /*13e80*/  BSSY B0, `(.L_x_386) ;  /* 0x0000006000007945 */ /* 0x000fe20003800000 */
[----:B------:R-:W-:-:S07]  /*13e90*/  IMAD.MOV.U32 R15, RZ, RZ, -0x1 ;  /* 0xffffffffff0f7424 */ /* 0x000fce00078e00ff */
[----:B------:R-:W-:Y:S05]  /*13ea0*/  WARPSYNC.COLLECTIVE R15, `(.L_x_387) ;  /* 0x000000000f0c7348 */ /* 0x000fea0003c00000 */
[----:B------:R-:W-:Y:S02]  /*13eb0*/  ELECT P6, UR62, PT ;  /* 0x00000000003e782f */ /* 0x000fe400038c0000 */
[----:B------:R-:W-:Y:S01]  /*13ec0*/  MOV R14, UR62 ;  /* 0x0000003e000e7c02 */ /* 0x000fe20008000f00 */
[----:B------:R-:W-:Y:S10]  /*13ed0*/  ENDCOLLECTIVE ;  /* 0x000000000000791b */ /* 0x000ff40003800000 */
.L_x_387:
[----:B------:R-:W-:Y:S05]  /*13ee0*/  BSYNC B0 ;  /* 0x0000000000007941 */ /* 0x000fea0003800000 */
.L_x_386:
[----:B------:R-:W-:Y:S05]  /*13ef0*/  BRA `(.L_x_388) ;  /* 0xffffffc8009c7947 */ /* 0x000fea000383ffff */
.L_x_319:
[----:B0-----:R0:W1:Y:S02]  /*13f00*/  SYNCS.PHASECHK.TRANS64.TRYWAIT P0, [R8+URZ+0x34840], R9 ;  /* 0x03484009080075a7 */ /* 0x001064000800017f */
[----:B-1----:R-:W-:Y:S05]  /*13f10*/  @!P0 NANOSLEEP.SYNCS 0x989680 ;  /* 0x009896800000895d */ /* 0x002fea0003900000 */
[----:B------:R-:W1:Y:S02]  /*13f20*/  @!P0 SYNCS.PHASECHK.TRANS64 P0, [R8+URZ+0x34840], R9 ;  /* 0x03484009080085a7 */ /* 0x000e64000800007f */
[----:B-1----:R-:W-:Y:S05]  /*13f30*/  @!P0 BRA `(.L_x_319) ;  /* 0xfffffffc00f08947 */ /* 0x002fea000383ffff */
[----:B------:R-:W-:Y:S05]  /*13f40*/  BRA `(.L_x_389) ;  /* 0xffffffcc00107947 */ /* 0x000fea000383ffff */
.L_x_322:
[----:B0-----:R-:W0:Y:S01]  /*13f50*/  S2R R9, SR_CgaCtaId ;  /* 0x0000000000097919 */ /* 0x001e220000008800 */
[----:B------:R-:W-:-:S04]  /*13f60*/  MOV R8, 0x400 ;  /* 0x0000040000087802 */ /* 0x000fc80000000f00 */
[----:B0-----:R-:W-:-:S04]  /*13f70*/  LEA R8, R9, R8, 0x18 ;  /* 0x0000000809087211 */ /* 0x001fc800078ec0ff */
[----:B------:R0:W1:Y:S03]  /*13f80*/  SYNCS.PHASECHK.TRANS64.TRYWAIT P0, [R8+URZ+0x34820], R6 ;  /* 0x03482006080075a7 */ /* 0x000066000800017f */
[----:B-1----:R-:W-:Y:S05]  /*13f90*/  @!P0 NANOSLEEP.SYNCS 0x989680 ;  /* 0x009896800000895d */ /* 0x002fea0003900000 */
[----:B------:R-:W1:Y:S02]  /*13fa0*/  @!P0 SYNCS.PHASECHK.TRANS64 P0, [R8+URZ+0x34820], R6 ;  /* 0x03482006080085a7 */ /* 0x000e64000800007f */
[----:B-1----:R-:W-:Y:S05]  /*13fb0*/  @!P0 BRA `(.L_x_322) ;  /* 0xfffffffc00e48947 */ /* 0x002fea000383ffff */
[----:B------:R-:W-:Y:S05]  /*13fc0*/  BRA `(.L_x_390) ;  /* 0xffffffd000247947 */ /* 0x000fea000383ffff */
.L_x_330:
[----:B0-----:R0:W1:Y:S02]  /*13fd0*/  SYNCS.PHASECHK.TRANS64.TRYWAIT P0, [R2+URZ+0x34840], R3 ;  /* 0x03484003020075a7 */ /* 0x001064000800017f */
[----:B-1----:R-:W-:Y:S05]  /*13fe0*/  @!P0 NANOSLEEP.SYNCS 0x989680 ;  /* 0x009896800000895d */ /* 0x002fea0003900000 */
[----:B------:R-:W1:Y:S02]  /*13ff0*/  @!P0 SYNCS.PHASECHK.TRANS64 P0, [R2+URZ+0x34840], R3 ;  /* 0x03484003020085a7 */ /* 0x000e64000800007f */
[----:B-1----:R-:W-:Y:S05]  /*14000*/  @!P0 BRA `(.L_x_330) ;  /* 0xfffffffc00f08947 */ /* 0x002fea000383ffff */
[----:B------:R-:W-:Y:S05]  /*14010*/  BRA `(.L_x_391) ;  /* 0xffffffd000e47947 */ /* 0x000fea000383ffff */
.L_x_332:
[----:B0-----:R0:W1:Y:S02]  /*14020*/  SYNCS.PHASECHK.TRANS64.TRYWAIT P0, [R3+URZ+0x60], R2 ;  /* 0x00006002030075a7 */ /* 0x001064000800017f */
[----:B-1----:R-:W-:Y:S05]  /*14030*/  @!P0 NANOSLEEP.SYNCS 0x989680 ;  /* 0x009896800000895d */ /* 0x002fea0003900000 */
[----:B------:R-:W1:Y:S02]  /*14040*/  @!P0 SYNCS.PHASECHK.TRANS64 P0, [R3+URZ+0x60], R2 ;  /* 0x00006002030085a7 */ /* 0x000e64000800007f */
[----:B-1----:R-:W-:Y:S05]  /*14050*/  @!P0 BRA `(.L_x_332) ;  /* 0xfffffffc00f08947 */ /* 0x002fea000383ffff */
[----:B------:R-:W-:Y:S05]  /*14060*/  BRA `(.L_x_392) ;  /* 0xffffffd400807947 */ /* 0x000fea000383ffff */
.L_x_337:
[----:B-1----:R1:W2:Y:S02]  /*14070*/  SYNCS.PHASECHK.TRANS64.TRYWAIT P0, [R2+URZ+0x34840], R3 ;  /* 0x03484003020075a7 */ /* 0x0022a4000800017f */
[----:B--2---:R-:W-:Y:S05]  /*14080*/  @!P0 NANOSLEEP.SYNCS 0x989680 ;  /* 0x009896800000895d */ /* 0x004fea0003900000 */
[----:B------:R-:W2:Y:S02]  /*14090*/  @!P0 SYNCS.PHASECHK.TRANS64 P0, [R2+URZ+0x34840], R3 ;  /* 0x03484003020085a7 */ /* 0x000ea4000800007f */
[----:B--2---:R-:W-:Y:S05]  /*140a0*/  @!P0 BRA `(.L_x_337) ;  /* 0xfffffffc00f08947 */ /* 0x004fea000383ffff */
[----:B------:R-:W-:Y:S05]  /*140b0*/  BRA `(.L_x_393) ;  /* 0xffffffd800e47947 */ /* 0x000fea000383ffff */
.L_x_339:
[----:B0-----:R0:W1:Y:S02]  /*140c0*/  SYNCS.PHASECHK.TRANS64.TRYWAIT P1, [R2+URZ+0x60], R3 ;  /* 0x00006003020075a7 */ /* 0x001064000802017f */
[----:B-1----:R-:W-:Y:S05]  /*140d0*/  @!P1 NANOSLEEP.SYNCS 0x989680 ;  /* 0x009896800000995d */ /* 0x002fea0003900000 */
[----:B------:R-:W1:Y:S02]  /*140e0*/  @!P1 SYNCS.PHASECHK.TRANS64 P1, [R2+URZ+0x60], R3 ;  /* 0x00006003020095a7 */ /* 0x000e64000802007f */
[----:B-1----:R-:W-:Y:S05]  /*140f0*/  @!P1 BRA `(.L_x_339) ;  /* 0xfffffffc00f09947 */ /* 0x002fea000383ffff */
[----:B------:R-:W-:Y:S05]  /*14100*/  BRA `(.L_x_394) ;  /* 0xffffffdc00807947 */ /* 0x000fea000383ffff */
.L_x_344:
[----:B--2---:R2:W3:Y:S02]  /*14110*/  SYNCS.PHASECHK.TRANS64.TRYWAIT P0, [R2+URZ+0x34840], R3 ;  /* 0x03484003020075a7 */ /* 0x0044e4000800017f */
[----:B---3--:R-:W-:Y:S05]  /*14120*/  @!P0 NANOSLEEP.SYNCS 0x989680 ;  /* 0x009896800000895d */ /* 0x008fea0003900000 */
[----:B------:R-:W3:Y:S02]  /*14130*/  @!P0 SYNCS.PHASECHK.TRANS64 P0, [R2+URZ+0x34840], R3 ;  /* 0x03484003020085a7 */ /* 0x000ee4000800007f */
[----:B---3--:R-:W-:Y:S05]  /*14140*/  @!P0 BRA `(.L_x_344) ;  /* 0xfffffffc00f08947 */ /* 0x008fea000383ffff */
[----:B------:R-:W-:Y:S05]  /*14150*/  BRA `(.L_x_395) ;  /* 0xffffffe000a47947 */ /* 0x000fea000383ffff */
.L_x_346:
[----:B0-----:R0:W1:Y:S02]  /*14160*/  SYNCS.PHASECHK.TRANS64.TRYWAIT P1, [R2+URZ+0x60], R8 ;  /* 0x00006008020075a7 */ /* 0x001064000802017f */
[----:B-1----:R-:W-:Y:S05]  /*14170*/  @!P1 NANOSLEEP.SYNCS 0x989680 ;  /* 0x009896800000995d */ /* 0x002fea0003900000 */
[----:B------:R-:W1:Y:S02]  /*14180*/  @!P1 SYNCS.PHASECHK.TRANS64 P1, [R2+URZ+0x60], R8 ;  /* 0x00006008020095a7 */ /* 0x000e64000802007f */
[----:B-1----:R-:W-:Y:S05]  /*14190*/  @!P1 BRA `(.L_x_346) ;  /* 0xfffffffc00f09947 */ /* 0x002fea000383ffff */
[----:B------:R-:W-:Y:S05]  /*141a0*/  BRA `(.L_x_396) ;  /* 0xffffffe400407947 */ /* 0x000fea000383ffff */
.L_x_353:
[----:B-1----:R1:W2:Y:S02]  /*141b0*/  SYNCS.PHASECHK.TRANS64.TRYWAIT P0, [R3+URZ+0x34860], R0 ;  /* 0x03486000030075a7 */ /* 0x0022a4000800017f */
[----:B--2---:R-:W-:Y:S05]  /*141c0*/  @!P0 NANOSLEEP.SYNCS 0x989680 ;  /* 0x009896800000895d */ /* 0x004fea0003900000 */
[----:B------:R-:W2:Y:S02]  /*141d0*/  @!P0 SYNCS.PHASECHK.TRANS64 P0, [R3+URZ+0x34860], R0 ;  /* 0x03486000030085a7 */ /* 0x000ea4000800007f */
[----:B--2---:R-:W-:Y:S05]  /*141e0*/  @!P0 BRA `(.L_x_353) ;  /* 0xfffffffc00f08947 */ /* 0x004fea000383ffff */
[----:B------:R-:W-:Y:S05]  /*141f0*/  BRA `(.L_x_397) ;  /* 0xffffffe8004c7947 */ /* 0x000fea000383ffff */
.L_x_355:
[----:B------:R-:W-:Y:S01]  /*14200*/  BSSY B0, `(.L_x_398) ;  /* 0x0000008000007945 */ /* 0x000fe20003800000 */
[----:B0-----:R-:W-:Y:S02]  /*14210*/  IMAD.MOV.U32 R13, RZ, RZ, R16 ;  /* 0x000000ffff0d7224 */ /* 0x001fe400078e0010 */
[----:B------:R-:W-:Y:S02]  /*14220*/  IMAD.MOV.U32 R12, RZ, RZ, RZ ;  /* 0x000000ffff0c7224 */ /* 0x000fe400078e00ff */
[----:B------:R-:W-:Y:S02]  /*14230*/  IMAD.MOV.U32 R11, RZ, RZ, 0x1f ;  /* 0x0000001fff0b7424 */ /* 0x000fe400078e00ff */
[----:B------:R-:W-:-:S07]  /*14240*/  IMAD.MOV.U32 R15, RZ, RZ, -0x1 ;  /* 0xffffffffff0f7424 */ /* 0x000fce00078e00ff */
[----:B-1----:R-:W-:Y:S05]  /*14250*/  WARPSYNC.COLLECTIVE R15, `(.L_x_399) ;  /* 0x000000000f087348 */ /* 0x002fea0003c00000 */
[----:B------:R0:W2:Y:S02]  /*14260*/  SHFL.IDX P6, R14, R13, R12, R11 ;  /* 0x0000000c0d0e7389 */ /* 0x0000a400000c000b */
[----:B012---:R-:W-:Y:S01]  /*14270*/  ENDCOLLECTIVE ;  /* 0x000000000000791b */ /* 0x007fe20003800000 */
.L_x_399:
[----:B------:R-:W-:Y:S05]  /*14280*/  BSYNC B0 ;  /* 0x0000000000007941 */ /* 0x000fea0003800000 */
.L_x_398:
[----:B------:R-:W-:Y:S01]  /*14290*/  IMAD.MOV.U32 R13, RZ, RZ, R16 ;  /* 0x000000ffff0d7224 */ /* 0x000fe200078e0010 */
[----:B------:R-:W-:Y:S01]  /*142a0*/  MOV R4, R14 ;  /* 0x0000000e00047202 */ /* 0x000fe20000000f00 */
[----:B------:R-:W-:Y:S02]  /*142b0*/  IMAD.MOV.U32 R12, RZ, RZ, 0x1 ;  /* 0x00000001ff0c7424 */ /* 0x000fe400078e00ff */
[----:B------:R-:W-:Y:S02]  /*142c0*/  IMAD.MOV.U32 R11, RZ, RZ, 0x1f ;  /* 0x0000001fff0b7424 */ /* 0x000fe400078e00ff */
[----:B------:R-:W-:-:S07]  /*142d0*/  IMAD.MOV.U32 R15, RZ, RZ, -0x1 ;  /* 0xffffffffff0f7424 */ /* 0x000fce00078e00ff */
[----:B------:R-:W-:Y:S05]  /*142e0*/  WARPSYNC.COLLECTIVE R15, `(.L_x_400) ;  /* 0x000000000f087348 */ /* 0x000fea0003c00000 */
[----:B------:R0:W1:Y:S02]  /*142f0*/  SHFL.IDX P6, R14, R13, R12, R11 ;  /* 0x0000000c0d0e7389 */ /* 0x00006400000c000b */
[----:B01----:R-:W-:Y:S01]  /*14300*/  ENDCOLLECTIVE ;  /* 0x000000000000791b */ /* 0x003fe20003800000 */
.L_x_400:
[----:B------:R-:W-:Y:S01]  /*14310*/  IMAD.MOV.U32 R5, RZ, RZ, R14 ;  /* 0x000000ffff057224 */ /* 0x000fe200078e000e */
[----:B------:R-:W-:Y:S06]  /*14320*/  BRA `(.L_x_401) ;  /* 0xffffffe800d87947 */ /* 0x000fec000383ffff */
.L_x_358:
[----:B------:R-:W-:Y:S01]  /*14330*/  BSSY B0, `(.L_x_402) ;  /* 0x0000008000007945 */ /* 0x000fe20003800000 */
[----:B-----5:R-:W-:Y:S01]  /*14340*/  IMAD.MOV.U32 R13, RZ, RZ, R3 ;  /* 0x000000ffff0d7224 */ /* 0x020fe200078e0003 */
[----:B------:R-:W-:Y:S01]  /*14350*/  MOV R11, RZ ;  /* 0x000000ff000b7202 */ /* 0x000fe20000000f00 */
[----:B------:R-:W-:Y:S02]  /*14360*/  IMAD.MOV.U32 R12, RZ, RZ, 0x1 ;  /* 0x00000001ff0c7424 */ /* 0x000fe400078e00ff */
[----:B------:R-:W-:-:S07]  /*14370*/  IMAD.MOV.U32 R15, RZ, RZ, -0x1 ;  /* 0xffffffffff0f7424 */ /* 0x000fce00078e00ff */
[----:B0-234-:R-:W-:Y:S05]  /*14380*/  WARPSYNC.COLLECTIVE R15, `(.L_x_403) ;  /* 0x000000000f087348 */ /* 0x01dfea0003c00000 */
[----:B------:R1:W0:Y:S02]  /*14390*/  SHFL.UP P6, R14, R13, R12, R11 ;  /* 0x0400000c0d0e7389 */ /* 0x00022400000c000b */
[----:B01234-:R-:W-:Y:S01]  /*143a0*/  ENDCOLLECTIVE ;  /* 0x000000000000791b */ /* 0x01ffe20003800000 */
.L_x_403:
[----:B------:R-:W-:Y:S05]  /*143b0*/  BSYNC B0 ;  /* 0x0000000000007941 */ /* 0x000fea0003800000 */
.L_x_402:
[C---:B------:R-:W-:Y:S01]  /*143c0*/  ISETP.NE.AND P0, PT, R9.reuse, RZ, PT ;  /* 0x000000ff0900720c */ /* 0x040fe20003f05270 */
[----:B------:R-:W-:Y:S02]  /*143d0*/  IMAD.MOV.U32 R12, RZ, RZ, 0x2 ;  /* 0x00000002ff0c7424 */ /* 0x000fe400078e00ff */
[----:B------:R-:W-:Y:S01]  /*143e0*/  IMAD.MOV.U32 R11, RZ, RZ, RZ ;  /* 0x000000ffff0b7224 */ /* 0x000fe200078e00ff */
[----:B------:R-:W-:Y:S01]  /*143f0*/  SEL R14, R14, RZ, P0 ;  /* 0x000000ff0e0e7207 */ /* 0x000fe20000000000 */
[----:B------:R-:W-:Y:S01]  /*14400*/  IMAD.MOV.U32 R15, RZ, RZ, -0x1 ;  /* 0xffffffffff0f7424 */ /* 0x000fe200078e00ff */
[----:B------:R-:W-:-:S03]  /*14410*/  ISETP.GE.U32.AND P0, PT, R9, 0x2, PT ;  /* 0x000000020900780c */ /* 0x000fc60003f06070 */
[----:B------:R-:W-:-:S10]  /*14420*/  IMAD.IADD R13, R3, 0x1, R14 ;  /* 0x00000001030d7824 */ /* 0x000fd400078e020e */
[----:B------:R-:W-:Y:S05]  /*14430*/  WARPSYNC.COLLECTIVE R15, `(.L_x_404) ;  /* 0x000000000f087348 */ /* 0x000fea0003c00000 */
[----:B------:R0:W1:Y:S02]  /*14440*/  SHFL.UP P6, R14, R13, R12, R11 ;  /* 0x0400000c0d0e7389 */ /* 0x00006400000c000b */
[----:B01----:R-:W-:Y:S01]  /*14450*/  ENDCOLLECTIVE ;  /* 0x000000000000791b */ /* 0x003fe20003800000 */
.L_x_404:
[----:B------:R-:W-:Y:S02]  /*14460*/  MOV R12, 0x4 ;  /* 0x00000004000c7802 */ /* 0x000fe40000000f00 */
[----:B------:R-:W-:Y:S02]  /*14470*/  SEL R6, R14, RZ, P0 ;  /* 0x000000ff0e067207 */ /* 0x000fe40000000000 */
[----:B------:R-:W-:-:S03]  /*14480*/  ISETP.GE.U32.AND P0, PT, R9, 0x4, PT ;  /* 0x000000040900780c */ /* 0x000fc60003f06070 */
[----:B------:R-:W-:-:S04]  /*14490*/  IMAD.IADD R6, R13, 0x1, R6 ;  /* 0x000000010d067824 */ /* 0x000fc800078e0206 */
[----:B------:R-:W-:-:S07]  /*144a0*/  IMAD.MOV.U32 R13, RZ, RZ, R6 ;  /* 0x000000ffff0d7224 */ /* 0x000fce00078e0006 */
[----:B------:R-:W-:Y:S05]  /*144b0*/  WARPSYNC.COLLECTIVE R15, `(.L_x_405) ;  /* 0x000000000f087348 */ /* 0x000fea0003c00000 */
[----:B------:R0:W1:Y:S02]  /*144c0*/  SHFL.UP P6, R14, R13, R12, R11 ;  /* 0x0400000c0d0e7389 */ /* 0x00006400000c000b */
[----:B01----:R-:W-:Y:S01]  /*144d0*/  ENDCOLLECTIVE ;  /* 0x000000000000791b */ /* 0x003fe20003800000 */
.L_x_405:
[----:B------:R-:W-:Y:S01]  /*144e0*/  IMAD.MOV.U32 R12, RZ, RZ, 0x8 ;  /* 0x00000008ff0c7424 */ /* 0x000fe200078e00ff */
[----:B------:R-:W-:Y:S02]  /*144f0*/  SEL R7, R14, RZ, P0 ;  /* 0x000000ff0e077207 */ /* 0x000fe40000000000 */
[----:B------:R-:W-:-:S03]  /*14500*/  ISETP.GE.U32.AND P0, PT, R9, 0x8, PT ;  /* 0x000000080900780c */ /* 0x000fc60003f06070 */
[----:B------:R-:W-:-:S04]  /*14510*/  IMAD.IADD R7, R6, 0x1, R7 ;  /* 0x0000000106077824 */ /* 0x000fc800078e0207 */
[----:B------:R-:W-:-:S07]  /*14520*/  IMAD.MOV.U32 R13, RZ, RZ, R7 ;  /* 0x000000ffff0d7224 */ /* 0x000fce00078e0007 */
[----:B------:R-:W-:Y:S05]  /*14530*/  WARPSYNC.COLLECTIVE R15, `(.L_x_406) ;  /* 0x000000000f087348 */ /* 0x000fea0003c00000 */
[----:B------:R0:W1:Y:S02]  /*14540*/  SHFL.UP P6, R14, R13, R12, R11 ;  /* 0x0400000c0d0e7389 */ /* 0x00006400000c000b */
[----:B01----:R-:W-:Y:S01]  /*14550*/  ENDCOLLECTIVE ;  /* 0x000000000000791b */ /* 0x003fe20003800000 */
.L_x_406:
        /* <DEDUP_REMOVED lines=8> */
.L_x_407:
[----:B------:R-:W-:Y:S02]  /*145e0*/  IMAD.MOV.U32 R12, RZ, RZ, 0x1f ;  /* 0x0000001fff0c7424 */ /* 0x000fe400078e00ff */
[----:B------:R-:W-:Y:S01]  /*145f0*/  IMAD.MOV.U32 R11, RZ, RZ, 0x1f ;  /* 0x0000001fff0b7424 */ /* 0x000fe200078e00ff */
[----:B------:R-:W-:-:S05]  /*14600*/  SEL R7, R14, RZ, P0 ;  /* 0x000000ff0e077207 */ /* 0x000fca0000000000 */
[----:B------:R-:W-:-:S05]  /*14610*/  IMAD.IADD R2, R8, 0x1, R7 ;  /* 0x0000000108027824 */ /* 0x000fca00078e0207 */
[----:B------:R-:W-:-:S07]  /*14620*/  MOV R13, R2 ;  /* 0x00000002000d7202 */ /* 0x000fce0000000f00 */
[----:B------:R-:W-:Y:S05]  /*14630*/  WARPSYNC.COLLECTIVE R15, `(.L_x_408) ;  /* 0x000000000f087348 */ /* 0x000fea0003c00000 */
[----:B------:R0:W1:Y:S02]  /*14640*/  SHFL.IDX P6, R14, R13, R12, R11 ;  /* 0x0000000c0d0e7389 */ /* 0x00006400000c000b */
[----:B01----:R-:W-:Y:S01]  /*14650*/  ENDCOLLECTIVE ;  /* 0x000000000000791b */ /* 0x003fe20003800000 */
.L_x_408:
[----:B------:R-:W-:Y:S05]  /*14660*/  BRA `(.L_x_409) ;  /* 0xffffffe800a07947 */ /* 0x000fea000383ffff */
.L_x_363:
[----:B------:R-:W-:Y:S01]  /*14670*/  BSSY B0, `(.L_x_410) ;  /* 0x0000008000007945 */ /* 0x000fe20003800000 */
[----:B-----5:R-:W-:Y:S02]  /*14680*/  IMAD.MOV.U32 R13, RZ, RZ, R3 ;  /* 0x000000ffff0d7224 */ /* 0x020fe400078e0003 */
[----:B------:R-:W-:Y:S02]  /*14690*/  IMAD.MOV.U32 R12, RZ, RZ, 0x1 ;  /* 0x00000001ff0c7424 */ /* 0x000fe400078e00ff */
[----:B------:R-:W-:Y:S02]  /*146a0*/  IMAD.MOV.U32 R11, RZ, RZ, RZ ;  /* 0x000000ffff0b7224 */ /* 0x000fe400078e00ff */
[----:B------:R-:W-:-:S07]  /*146b0*/  IMAD.MOV.U32 R15, RZ, RZ, -0x1 ;  /* 0xffffffffff0f7424 */ /* 0x000fce00078e00ff */
[----:B0-----:R-:W-:Y:S05]  /*146c0*/  WARPSYNC.COLLECTIVE R15, `(.L_x_411) ;  /* 0x000000000f087348 */ /* 0x001fea0003c00000 */
[----:B------:R1:W2:Y:S02]  /*146d0*/  SHFL.UP P6, R14, R13, R12, R11 ;  /* 0x0400000c0d0e7389 */ /* 0x0002a400000c000b */
[----:B012---:R-:W-:Y:S01]  /*146e0*/  ENDCOLLECTIVE ;  /* 0x000000000000791b */ /* 0x007fe20003800000 */
.L_x_411:
[----:B------:R-:W-:Y:S05]  /*146f0*/  BSYNC B0 ;  /* 0x0000000000007941 */ /* 0x000fea0003800000 */
.L_x_410:
[----:B------:R-:W-:Y:S01]  /*14700*/  ISETP.NE.AND P0, PT, R8, RZ, PT ;  /* 0x000000ff0800720c */ /* 0x000fe20003f05270 */
[----:B------:R-:W-:Y:S01]  /*14710*/  IMAD.MOV.U32 R11, RZ, RZ, RZ ;  /* 0x000000ffff0b7224 */ /* 0x000fe200078e00ff */
[----:B------:R-:W-:Y:S01]  /*14720*/  MOV R12, 0x2 ;  /* 0x00000002000c7802 */ /* 0x000fe20000000f00 */
[----:B------:R-:W-:Y:S01]  /*14730*/  IMAD.MOV.U32 R15, RZ, RZ, -0x1 ;  /* 0xffffffffff0f7424 */ /* 0x000fe200078e00ff */
[----:B------:R-:W-:Y:S02]  /*14740*/  SEL R14, R14, RZ, P0 ;  /* 0x000000ff0e0e7207 */ /* 0x000fe40000000000 */
[----:B------:R-:W-:-:S03]  /*14750*/  ISETP.GE.U32.AND P0, PT, R8, 0x2, PT ;  /* 0x000000020800780c */ /* 0x000fc60003f06070 */
[----:B------:R-:W-:-:S10]  /*14760*/  IMAD.IADD R13, R3, 0x1, R14 ;  /* 0x00000001030d7824 */ /* 0x000fd400078e020e */
[----:B------:R-:W-:Y:S05]  /*14770*/  WARPSYNC.COLLECTIVE R15, `(.L_x_412) ;  /* 0x000000000f087348 */ /* 0x000fea0003c00000 */
[----:B------:R0:W1:Y:S02]  /*14780*/  SHFL.UP P6, R14, R13, R12, R11 ;  /* 0x0400000c0d0e7389 */ /* 0x00006400000c000b */
[----:B01----:R-:W-:Y:S01]  /*14790*/  ENDCOLLECTIVE ;  /* 0x000000000000791b */ /* 0x003fe20003800000 */
.L_x_412:
        /* <DEDUP_REMOVED lines=8> */
.L_x_413:
        /* <DEDUP_REMOVED lines=8> */
.L_x_414:
        /* <DEDUP_REMOVED lines=8> */
.L_x_415:
[----:B------:R-:W-:Y:S02]  /*14920*/  IMAD.MOV.U32 R12, RZ, RZ, 0x1f ;  /* 0x0000001fff0c7424 */ /* 0x000fe400078e00ff */
[----:B------:R-:W-:Y:S01]  /*14930*/  IMAD.MOV.U32 R11, RZ, RZ, 0x1f ;  /* 0x0000001fff0b7424 */ /* 0x000fe200078e00ff */
[----:B------:R-:W-:-:S05]  /*14940*/  SEL R2, R14, RZ, P0 ;  /* 0x000000ff0e027207 */ /* 0x000fca0000000000 */
[----:B------:R-:W-:-:S04]  /*14950*/  IMAD.IADD R2, R7, 0x1, R2 ;  /* 0x0000000107027824 */ /* 0x000fc800078e0202 */
[----:B------:R-:W-:-:S07]  /*14960*/  IMAD.MOV.U32 R13, RZ, RZ, R2 ;  /* 0x000000ffff0d7224 */ /* 0x000fce00078e0002 */
[----:B------:R-:W-:Y:S05]  /*14970*/  WARPSYNC.COLLECTIVE R15, `(.L_x_416) ;  /* 0x000000000f087348 */ /* 0x000fea0003c00000 */
[----:B------:R0:W1:Y:S02]  /*14980*/  SHFL.IDX P6, R14, R13, R12, R11 ;  /* 0x0000000c0d0e7389 */ /* 0x00006400000c000b */
[----:B01----:R-:W-:Y:S01]  /*14990*/  ENDCOLLECTIVE ;  /* 0x000000000000791b */ /* 0x003fe20003800000 */
.L_x_416:
[----:B------:R-:W-:Y:S05]  /*149a0*/  BRA `(.L_x_417) ;  /* 0xffffffe800887947 */ /* 0x000fea000383ffff */
.L_x_365:
[----:B------:R-:W-:Y:S01]  /*149b0*/  BSSY B0, `(.L_x_418) ;  /* 0x0000006000007945 */ /* 0x000fe20003800000 */
[----:B------:R-:W-:Y:S02]  /*149c0*/  PLOP3.LUT P6, PT, P6, PT, PT, 0x8, 0x0 ;  /* 0x000000000000781c */ /* 0x000fe400037ce170 */
[----:B------:R-:W-:-:S11]  /*149d0*/  MOV R15, 0xffffffff ;  /* 0xffffffff000f7802 */ /* 0x000fd60000000f00 */
[----:B0-----:R-:W-:Y:S05]  /*149e0*/  WARPSYNC.COLLECTIVE R15, `(.L_x_419) ;  /* 0x000000000f087348 */ /* 0x001fea0003c00000 */
[----:B------:R-:W-:Y:S01]  /*149f0*/  VOTE.ANY R14, PT, P6 ;  /* 0x00000000000e7806 */ /* 0x000fe200030e0100 */
[----:B0-----:R-:W-:Y:S06]  /*14a00*/  ENDCOLLECTIVE ;  /* 0x000000000000791b */ /* 0x001fec0003800000 */
.L_x_419:
[----:B------:R-:W-:Y:S05]  /*14a10*/  BSYNC B0 ;  /* 0x0000000000007941 */ /* 0x000fea0003800000 */
.L_x_418:
[----:B------:R-:W-:Y:S02]  /*14a20*/  IMAD.MOV.U32 R7, RZ, RZ, R14 ;  /* 0x000000ffff077224 */ /* 0x000fe400078e000e */
[----:B------:R-:W-:Y:S02]  /*14a30*/  IMAD.MOV.U32 R13, RZ, RZ, R3 ;  /* 0x000000ffff0d7224 */ /* 0x000fe400078e0003 */
[----:B------:R-:W0:Y:S01]  /*14a40*/  POPC R5, R7 ;  /* 0x0000000700057309 */ /* 0x000e220000000000 */
[----:B------:R-:W-:Y:S02]  /*14a50*/  IMAD.MOV.U32 R11, RZ, RZ, 0x1f ;  /* 0x0000001fff0b7424 */ /* 0x000fe400078e00ff */
[----:B------:R-:W-:Y:S02]  /*14a60*/  IMAD.MOV.U32 R15, RZ, RZ, -0x1 ;  /* 0xffffffffff0f7424 */ /* 0x000fe400078e00ff */
[----:B0-----:R-:W-:-:S07]  /*14a70*/  IMAD.MOV.U32 R12, RZ, RZ, R5 ;  /* 0x000000ffff0c7224 */ /* 0x001fce00078e0005 */
[----:B------:R-:W-:Y:S05]  /*14a80*/  WARPSYNC.COLLECTIVE R15, `(.L_x_420) ;  /* 0x000000000f087348 */ /* 0x000fea0003c00000 */
[----:B------:R0:W1:Y:S02]  /*14a90*/  SHFL.IDX P6, R14, R13, R12, R11 ;  /* 0x0000000c0d0e7389 */ /* 0x00006400000c000b */
[----:B01----:R-:W-:Y:S01]  /*14aa0*/  ENDCOLLECTIVE ;  /* 0x000000000000791b */ /* 0x003fe20003800000 */
.L_x_420:
[----:B------:R-:W-:Y:S01]  /*14ab0*/  IMAD.MOV.U32 R17, RZ, RZ, R14 ;  /* 0x000000ffff117224 */ /* 0x000fe200078e000e */
[----:B------:R-:W-:Y:S06]  /*14ac0*/  BRA `(.L_x_421) ;  /* 0xffffffe800787947 */ /* 0x000fec000383ffff */
.L_x_367:
[----:B------:R-:W-:Y:S01]  /*14ad0*/  BSSY B0, `(.L_x_422) ;  /* 0x0000007000007945 */ /* 0x000fe20003800000 */
[----:B------:R-:W-:Y:S01]  /*14ae0*/  IMAD.MOV.U32 R13, RZ, RZ, R2 ;  /* 0x000000ffff0d7224 */ /* 0x000fe200078e0002 */
[----:B------:R-:W-:Y:S01]  /*14af0*/  MOV R11, 0x1f ;  /* 0x0000001f000b7802 */ /* 0x000fe20000000f00 */
[----:B------:R-:W-:-:S07]  /*14b00*/  IMAD.MOV.U32 R15, RZ, RZ, -0x1 ;  /* 0xffffffffff0f7424 */ /* 0x000fce00078e00ff */
[----:B012---:R-:W-:Y:S05]  /*14b10*/  WARPSYNC.COLLECTIVE R15, `(.L_x_423) ;  /* 0x000000000f087348 */ /* 0x007fea0003c00000 */
[----:B------:R3:W4:Y:S02]  /*14b20*/  SHFL.IDX P6, R14, R13, R12, R11 ;  /* 0x0000000c0d0e7389 */ /* 0x00072400000c000b */
[----:B01234-:R-:W-:Y:S01]  /*14b30*/  ENDCOLLECTIVE ;  /* 0x000000000000791b */ /* 0x01ffe20003800000 */
.L_x_423:
[----:B------:R-:W-:Y:S05]  /*14b40*/  BSYNC B0 ;  /* 0x0000000000007941 */ /* 0x000fea0003800000 */
.L_x_422:
[----:B------:R-:W-:Y:S05]  /*14b50*/  BRA `(.L_x_366) ;  /* 0xffffffe800707947 */ /* 0x000fea000383ffff */
.L_x_371:
[----:B0-----:R0:W1:Y:S02]  /*14b60*/  SYNCS.PHASECHK.TRANS64.TRYWAIT P0, [R0+URZ+0x34820], R3 ;  /* 0x03482003000075a7 */ /* 0x001064000800017f */
[----:B-1----:R-:W-:Y:S05]  /*14b70*/  @!P0 NANOSLEEP.SYNCS 0x989680 ;  /* 0x009896800000895d */ /* 0x002fea0003900000 */
[----:B------:R-:W1:Y:S02]  /*14b80*/  @!P0 SYNCS.PHASECHK.TRANS64 P0, [R0+URZ+0x34820], R3 ;  /* 0x03482003000085a7 */ /* 0x000e64000800007f */
[----:B-1----:R-:W-:Y:S05]  /*14b90*/  @!P0 BRA `(.L_x_371) ;  /* 0xfffffffc00f08947 */ /* 0x002fea000383ffff */
[----:B------:R-:W-:Y:S05]  /*14ba0*/  BRA `(.L_x_424) ;  /* 0xffffffec00547947 */ /* 0x000fea000383ffff */
.L_x_372:
        /* <DEDUP_REMOVED lines=8> */
[----:B0-----:R-:W-:Y:S05]  /*14c30*/  WARPSYNC.COLLECTIVE R15, `(.L_x_426) ;  /* 0x000000000f087348 */ /* 0x001fea0003c00000 */
[----:B------:R1:W2:Y:S02]  /*14c40*/  SHFL.IDX P6, R14, R13, R12, R11 ;  /* 0x0000000c0d0e7389 */ /* 0x0002a400000c000b */
[----:B012---:R-:W-:Y:S01]  /*14c50*/  ENDCOLLECTIVE ;  /* 0x000000000000791b */ /* 0x007fe20003800000 */
.L_x_426:
[----:B------:R-:W-:Y:S05]  /*14c60*/  BSYNC B0 ;  /* 0x0000000000007941 */ /* 0x000fea0003800000 */
.L_x_425:
[----:B------:R-:W-:Y:S05]  /*14c70*/  BRA `(.L_x_427) ;  /* 0xffffffec003c7947 */ /* 0x000fea000383ffff */
.L_x_375:
[----:B------:R-:W-:Y:S01]  /*14c80*/  BSSY B1, `(.L_x_428) ;  /* 0x0000006000017945 */ /* 0x000fe20003800000 */
[----:B------:R-:W-:-:S07]  /*14c90*/  IMAD.MOV.U32 R15, RZ, RZ, -0x1 ;  /* 0xffffffffff0f7424 */ /* 0x000fce00078e00ff */
[----:B01----:R-:W-:Y:S05]  /*14ca0*/  WARPSYNC.COLLECTIVE R15, `(.L_x_429) ;  /* 0x000000000f0c7348 */ /* 0x003fea0003c00000 */
[----:B------:R-:W-:Y:S02]  /*14cb0*/  ELECT P6, UR62, PT ;  /* 0x00000000003e782f */ /* 0x000fe400038c0000 */
[----:B------:R-:W-:Y:S01]  /*14cc0*/  MOV R14, UR62 ;  /* 0x0000003e000e7c02 */ /* 0x000fe20008000f00 */
[----:B01----:R-:W-:Y:S10]  /*14cd0*/  ENDCOLLECTIVE ;  /* 0x000000000000791b */ /* 0x003ff40003800000 */
.L_x_429:
[----:B------:R-:W-:Y:S05]  /*14ce0*/  BSYNC B1 ;  /* 0x0000000000017941 */ /* 0x000fea0003800000 */
.L_x_428:
[----:B------:R-:W-:Y:S05]  /*14cf0*/  BRA `(.L_x_430) ;  /* 0xffffffec00347947 */ /* 0x000fea000383ffff */
.L_x_377:
[----:B0-----:R0:W1:Y:S02]  /*14d00*/  SYNCS.PHASECHK.TRANS64.TRYWAIT P0, [R6+URZ], R5 ;  /* 0x00000005060075a7 */ /* 0x001064000800017f */
[----:B-1----:R-:W-:Y:S05]  /*14d10*/  @!P0 NANOSLEEP.SYNCS 0x989680 ;  /* 0x009896800000895d */ /* 0x002fea0003900000 */
[----:B------:R-:W1:Y:S02]  /*14d20*/  @!P0 SYNCS.PHASECHK.TRANS64 P0, [R6+URZ], R5 ;  /* 0x00000005060085a7 */ /* 0x000e64000800007f */
[----:B-1----:R-:W-:Y:S05]  /*14d30*/  @!P0 BRA `(.L_x_377) ;  /* 0xfffffffc00f08947 */ /* 0x002fea000383ffff */
[----:B------:R-:W-:Y:S05]  /*14d40*/  BRA `(.L_x_431) ;  /* 0xffffffec00707947 */ /* 0x000fea000383ffff */
.L_x_378:
[----:B-1----:R1:W2:Y:S02]  /*14d50*/  SYNCS.PHASECHK.TRANS64.TRYWAIT P0, [R7+URZ], R2 ;  /* 0x00000002070075a7 */ /* 0x0022a4000800017f */
[----:B--2---:R-:W-:Y:S05]  /*14d60*/  @!P0 NANOSLEEP.SYNCS 0x989680 ;  /* 0x009896800000895d */ /* 0x004fea0003900000 */
[----:B------:R-:W2:Y:S02]  /*14d70*/  @!P0 SYNCS.PHASECHK.TRANS64 P0, [R7+URZ], R2 ;  /* 0x00000002070085a7 */ /* 0x000ea4000800007f */
[----:B--2---:R-:W-:Y:S05]  /*14d80*/  @!P0 BRA `(.L_x_378) ;  /* 0xfffffffc00f08947 */ /* 0x004fea000383ffff */
[----:B------:R-:W-:Y:S05]  /*14d90*/  BRA `(.L_x_432) ;  /* 0xffffffec00647947 */ /* 0x000fea000383ffff */
.L_x_380:
[----:B--2---:R2:W3:Y:S02]  /*14da0*/  SYNCS.PHASECHK.TRANS64.TRYWAIT P0, [R4+URZ], R5 ;  /* 0x00000005040075a7 */ /* 0x0044e4000800017f */
[----:B---3--:R-:W-:Y:S05]  /*14db0*/  @!P0 NANOSLEEP.SYNCS 0x989680 ;  /* 0x009896800000895d */ /* 0x008fea0003900000 */
[----:B------:R-:W3:Y:S02]  /*14dc0*/  @!P0 SYNCS.PHASECHK.TRANS64 P0, [R4+URZ], R5 ;  /* 0x00000005040085a7 */ /* 0x000ee4000800007f */
[----:B---3--:R-:W-:Y:S05]  /*14dd0*/  @!P0 BRA `(.L_x_380) ;  /* 0xfffffffc00f08947 */ /* 0x008fea000383ffff */
[----:B------:R-:W-:Y:S05]  /*14de0*/  BRA `(.L_x_433) ;  /* 0xffffffec006c7947 */ /* 0x000fea000383ffff */
.L_x_434:
        /* <DEDUP_REMOVED lines=9> */
.L_x_2728:


//--------------------- .text._ZN7cutlass13device_kernelIN5flash11enable_sm90INS1_16FlashAttnFwdSm90INS1_25CollectiveMainloopFwdSm90ILi2EN4cute5tupleIJNS5_1CILi1EEES8_S8_EEENS6_IJNS7_ILi128EEENS7_ILi176EEESA_EEELi128ENS_10bfloat16_tEfNS_4arch4Sm90ELb0ELb0ELb1ELb1ELb0ELb1ELb0ELb1ELb1ELb0ELb0ELb0EEENS1_21CollectiveEpilogueFwdINS6_IJSA_SA_SB_EEES9_SD_SF_Li256ELb1ELb0ELb0ELb0EEENS1_36VarlenDynamicPersistentTileSchedulerILi128ELi176ELi256ELi32ELb0ELb0ELb1ELb0ELb1ELb1EEEEEEEEEvNT_6ParamsE --------------------------
	.section	.text._ZN7cutlass13device_kernelIN5flash11enable_sm90INS1_16FlashAttnFwdSm90INS1_25CollectiveMainloopFwdSm90ILi2EN4cute5tupleIJNS5_1CILi1EEES8_S8_EEENS6_IJNS7_ILi128EEENS7_ILi176EEESA_EEELi128ENS_10bfloat16_tEfNS_4arch4Sm90ELb0ELb0ELb1ELb1ELb0ELb1ELb0ELb1ELb1ELb0ELb0ELb0EEENS1_21CollectiveEpilogueFwdINS6_IJSA_SA_SB_EEES9_SD_SF_Li256ELb1ELb0ELb0ELb0EEENS1_36VarlenDynamicPersistentTileSchedulerILi128ELi176ELi256ELi32ELb0ELb0ELb1ELb0ELb1ELb1EEEEEEEEEvNT_6ParamsE,"ax",@progbits
	.align	128
.text._ZN7cutlass13device_kernelIN5flash11enable_sm90INS1_16FlashAttnFwdSm90INS1_25CollectiveMainloopFwdSm90ILi2EN4cute5tupleIJNS5_1CILi1EEES8_S8_EEENS6_IJNS7_ILi128EEENS7_ILi176EEESA_EEELi128ENS_10bfloat16_tEfNS_4arch4Sm90ELb0ELb0ELb1ELb1ELb0ELb1ELb0ELb1ELb1ELb0ELb0ELb0EEENS1_21CollectiveEpilogueFwdINS6_IJSA_SA_SB_EEES9_SD_SF_Li256ELb1ELb0ELb0ELb0EEENS1_36VarlenDynamicPersistentTileSchedulerILi128ELi176ELi256ELi32ELb0ELb0ELb1ELb0ELb1ELb1EEEEEEEEEvNT_6ParamsE:
        .type           _ZN7cutlass13device_kernelIN5flash11enable_sm90INS1_16FlashAttnFwdSm90INS1_25CollectiveMainloopFwdSm90ILi2EN4cute5tupleIJNS5_1CILi1EEES8_S8_EEENS6_IJNS7_ILi128EEENS7_ILi176EEESA_EEELi128ENS_10bfloat16_tEfNS_4arch4Sm90ELb0ELb0ELb1ELb1ELb0ELb1ELb0ELb1ELb1ELb0ELb0ELb0EEENS1_21CollectiveEpilogueFwdINS6_IJSA_SA_SB_EEES9_SD_SF_Li256ELb1ELb0ELb0ELb0EEENS1_36VarlenDynamicPersistentTileSchedulerILi128ELi176ELi256ELi32ELb0ELb0ELb1ELb0ELb1ELb1EEEEEEEEEvNT_6ParamsE,@function
        .size           _ZN7cutlass13device_kernelIN5flash11enable_sm90INS1_16FlashAttnFwdSm90INS1_25CollectiveMainloopFwdSm90ILi2EN4cute5tupleIJNS5_1CILi1EEES8_S8_EEENS6_IJNS7_ILi128EEENS7_ILi176EEESA_EEELi128ENS_10bfloat16_tEfNS_4arch4Sm90ELb0ELb0ELb1ELb1ELb0ELb1ELb0ELb1ELb1ELb0ELb0ELb0EEENS1_21CollectiveEpilogueFwdINS6_IJSA_SA_SB_EEES9_SD_SF_Li256ELb1ELb0ELb0ELb0EEENS1_36VarlenDynamicPersistentTileSchedulerILi128ELi176ELi256ELi32ELb0ELb0ELb1ELb0ELb1ELb1EEEEEEEEEvNT_6ParamsE,(.L_x_2729 - _ZN7cutlass13device_kernelIN5flash11enable_sm90INS1_16FlashAttnFwdSm90INS1_25CollectiveMainloopFwdSm90ILi2EN4cute5tupleIJNS5_1CILi1EEES8_S8_EEENS6_IJNS7_ILi128EEENS7_ILi176EEESA_EEELi128ENS_10bfloat16_tEfNS_4arch4Sm90ELb0ELb0ELb1ELb1ELb0ELb1ELb0ELb1ELb1ELb0ELb0ELb0EEENS1_21CollectiveEpilogueFwdINS6_IJSA_SA_SB_EEES9_SD_SF_Li256ELb1ELb0ELb0ELb0EEENS1_36VarlenDynamicPersistentTileSchedulerILi128ELi176ELi256ELi32ELb0ELb0ELb1ELb0ELb1ELb1EEEEEEEEEvNT_6ParamsE)
        .other          _ZN7cutlass13device_kernelIN5flash11enable_sm90INS1_16FlashAttnFwdSm90INS1_25CollectiveMainloopFwdSm90ILi2EN4cute5tupleIJNS5_1CILi1EEES8_S8_EEENS6_IJNS7_ILi128EEENS7_ILi176EEESA_EEELi128ENS_10bfloat16_tEfNS_4arch4Sm90ELb0ELb0ELb1ELb1ELb0ELb1ELb0ELb1ELb1ELb0ELb0ELb0EEENS1_21CollectiveEpilogueFwdINS6_IJSA_SA_SB_EEES9_SD_SF_Li256ELb1ELb0ELb0ELb0EEENS1_36VarlenDynamicPersistentTileSchedulerILi128ELi176ELi256ELi32ELb0ELb0ELb1ELb0ELb1ELb1EEEEEEEEEvNT_6ParamsE,@"STO_CUDA_ENTRY STV_DEFAULT"
_ZN7cutlass13device_kernelIN5flash11enable_sm90INS1_16FlashAttnFwdSm90INS1_25CollectiveMainloopFwdSm90ILi2EN4cute5tupleIJNS5_1CILi1EEES8_S8_EEENS6_IJNS7_ILi128EEENS7_ILi176EEESA_EEELi128ENS_10bfloat16_tEfNS_4arch4Sm90ELb0ELb0ELb1ELb1ELb0ELb1ELb0ELb1ELb1ELb0ELb0ELb0EEENS1_21CollectiveEpilogueFwdINS6_IJSA_SA_SB_EEES9_SD_SF_Li256ELb1ELb0ELb0ELb0EEENS1_36VarlenDynamicPersistentTileSchedulerILi128ELi176ELi256ELi32ELb0ELb0ELb1ELb0ELb1ELb1EEEEEEEEEvNT_6ParamsE:
[----:B------:R-:W0:Y:S02]  /*0000*/  LDC R1, c[0x0][0x28] ;  /* 0x00000a00ff017b82 */ /* 0x000e240000000800 */
[----:B0-----:R-:W-:Y:S01]  /*0010*/  VIADD R1, R1, 0xffffff68 ;  /* 0xffffff6801017836 */ /* 0x001fe20000000000 */
[----:B------:R-:W0:Y:S01]  /*0020*/  S2R R3, SR_TID.X ;  /* 0x0000000000037919 */ /* 0x000e220000002100 */
[----:B------:R-:W-:Y:S01]  /*0030*/  ELECT P0, URZ, PT ;  /* 0x00000000003f782f */ /* 0x000fe20003800000 */
[----:B------:R-:W-:Y:S01]  /*0040*/  BSSY B0, `(.L_x_435) ;  /* 0x0000017000007945 */ /* 0x000fe20003800000 */
[--C-:B0-----:R-:W-:Y:S02]  /*0050*/  SHF.R.U32.HI R0, RZ, 0x5, R3.reuse ;  /* 0x00000005ff007819 */ /* 0x101fe40000011603 */
[----:B------:R-:W-:-:S03]  /*0060*/  SHF.R.U32.HI R4, RZ, 0x7, R3 ;  /* 0x00000007ff047819 */ /* 0x000fc60000011603 */
[----:B------:R-:W0:Y:S02]  /*0070*/  SHFL.IDX PT, R2, R0, RZ, 0x1f ;  /* 0x00001fff00027589 */ /* 0x000e2400000e0000 */
[----:B0-----:R-:W-:-:S13]  /*0080*/  ISETP.EQ.AND P0, PT, R2, RZ, P0 ;  /* 0x000000ff0200720c */ /* 0x001fda0000702270 */
[----:B------:R-:W-:Y:S05]  /*0090*/  @!P0 BRA `(.L_x_436) ;  /* 0x0000000000448947 */ /* 0x000fea0003800000 */
[----:B------:R-:W-:Y:S02]  /*00a0*/  ULDC.64 UR4, c[0x0][0x198] ;  /* 0x0000660000047ab9 */ /* 0x000fe40000000a00 */
[----:B------:R-:W-:Y:S02]  /*00b0*/  UIADD3 UR6, UP0, UR4, 0x270, URZ ;  /* 0x0000027004067890 */ /* 0x000fe4000ff1e03f */
[----:B------:R-:W-:Y:S02]  /*00c0*/  UIADD3 UR8, UP1, UR4, 0x370, URZ ;  /* 0x0000037004087890 */ /* 0x000fe4000ff3e03f */
[----:B------:R-:W-:Y:S02]  /*00d0*/  UIADD3 UR10, UP2, UR4, 0x470, URZ ;  /* 0x00000470040a7890 */ /* 0x000fe4000ff5e03f */
[----:B------:R-:W-:Y:S02]  /*00e0*/  UIADD3 UR12, UP3, UR4, 0x570, URZ ;  /* 0x00000570040c7890 */ /* 0x000fe4000ff7e03f */
[----:B------:R-:W-:-:S02]  /*00f0*/  UIADD3 UR4, UP4, UR4, 0x670, URZ ;  /* 0x0000067004047890 */ /* 0x000fc4000ff9e03f */
[----:B------:R-:W-:Y:S02]  /*0100*/  UIADD3.X UR7, URZ, UR5, URZ, UP0, !UPT ;  /* 0x000000053f077290 */ /* 0x000fe400087fe43f */
[----:B------:R-:W-:Y:S02]  /*0110*/  UIADD3.X UR9, URZ, UR5, URZ, UP1, !UPT ;  /* 0x000000053f097290 */ /* 0x000fe40008ffe43f */
[----:B------:R-:W-:Y:S02]  /*0120*/  UIADD3.X UR11, URZ, UR5, URZ, UP2, !UPT ;  /* 0x000000053f0b7290 */ /* 0x000fe400097fe43f */
[----:B------:R-:W-:Y:S02]  /*0130*/  UIADD3.X UR13, URZ, UR5, URZ, UP3, !UPT ;  /* 0x000000053f0d7290 */ /* 0x000fe40009ffe43f */
[----:B------:R-:W-:Y:S01]  /*0140*/  UIADD3.X UR5, URZ, UR5, URZ, UP4, !UPT ;  /* 0x000000053f057290 */ /* 0x000fe2000a7fe43f */
[----:B------:R0:W-:Y:S02]  /*0150*/  UTMACCTL.PF [UR6] ;  /* 0x00000000060079b9 */ /* 0x0001e40008040000 */
[----:B------:R0:W-:Y:S02]  /*0160*/  UTMACCTL.PF [UR8] ;  /* 0x00000000080079b9 */ /* 0x0001e40008040000 */
[----:B------:R0:W-:Y:S02]  /*0170*/  UTMACCTL.PF [UR10] ;  /* 0x000000000a0079b9 */ /* 0x0001e40008040000 */
[----:B------:R0:W-:Y:S02]  /*0180*/  UTMACCTL.PF [UR12] ;  /* 0x000000000c0079b9 */ /* 0x0001e40008040000 */
[----:B------:R0:W-:Y:S02]  /*0190*/  UTMACCTL.PF [UR4] ;  /* 0x00000000040079b9 */ /* 0x0001e40008040000 */
[----:B0-----:R-:W-:Y:S01]  /*01a0*/  NOP ;  /* 0x0000000000007918 */ /* 0x001fe20000000000 */
.L_x_436:
[----:B------:R-:W-:Y:S05]  /*01b0*/  BSYNC B0 ;  /* 0x0000000000007941 */ /* 0x000fea0003800000 */
.L_x_435:
[----:B------:R-:W-:Y:S01]  /*01c0*/  VOTEU.ANY UP0, P0 ;  /* 0x00000000003f7886 */ /* 0x000fe20000000100 */
[----:B------:R-:W0:Y:S01]  /*01d0*/  SHFL.IDX PT, R4, R4, RZ, 0x1f ;  /* 0x00001fff04047589 */ /* 0x000e2200000e0000 */
[----:B------:R-:W-:Y:S01]  /*01e0*/  UMOV UR4, 0x1 ;  /* 0x0000000100047882 */ /* 0x000fe20000000000 */
[----:B------:R-:W-:Y:S01]  /*01f0*/  UMOV UR7, 0x100 ;  /* 0x0000010000077882 */ /* 0x000fe20000000000 */
[----:B------:R-:W-:Y:S01]  /*0200*/  VOTEU.ANY UP1, P0 ;  /* 0x00000000003f7886 */ /* 0x000fe20000020100 */
[----:B------:R-:W1:Y:S01]  /*0210*/  @UP0 S2UR UR8, SR_CgaCtaId ;  /* 0x00000000000809c3 */ /* 0x000e620000008800 */
[----:B------:R-:W2:Y:S01]  /*0220*/  SHFL.IDX PT, R2, R0, RZ, 0x1f ;  /* 0x00001fff00027589 */ /* 0x000ea200000e0000 */
[----:B------:R-:W-:Y:S01]  /*0230*/  @UP0 UMOV UR6, 0x400 ;  /* 0x0000040000060882 */ /* 0x000fe20000000000 */
[----:B------:R-:W-:-:S04]  /*0240*/  @UP0 UIADD3 UR4, -UR4, 0x100000, URZ ;  /* 0x0010000004040890 */ /* 0x000fc8000fffe13f */
[----:B------:R-:W-:Y:S02]  /*0250*/  @UP0 USHF.L.U32 UR5, UR4, 0xb, URZ ;  /* 0x0000000b04050899 */ /* 0x000fe4000800063f */
[----:B------:R-:W-:Y:S01]  /*0260*/  @UP0 USHF.L.U32 UR4, UR4, 0x1, URZ ;  /* 0x0000000104040899 */ /* 0x000fe2000800063f */
[----:B------:R-:W-:Y:S01]  /*0270*/  VOTEU.ANY UP2, P0 ;  /* 0x00000000003f7886 */ /* 0x000fe20000040100 */
[----:B0-----:R-:W-:Y:S01]  /*0280*/  R2UR UR9, R4 ;  /* 0x00000000040972ca */ /* 0x001fe200000e0000 */
[----:B-1----:R-:W-:Y:S01]  /*0290*/  @UP0 ULEA UR8, UR8, UR6, 0x18 ;  /* 0x0000000608080291 */ /* 0x002fe2000f8ec03f */
[----:B--2---:R-:W-:Y:S01]  /*02a0*/  ISETP.NE.AND P1, PT, R2, RZ, PT ;  /* 0x000000ff0200720c */ /* 0x004fe20003f25270 */
[----:B------:R-:W-:-:S04]  /*02b0*/  @UP0 UIADD3 UR6, -UR7, 0x100000, URZ ;  /* 0x0010000007060890 */ /* 0x000fc8000fffe13f */
[----:B------:R-:W-:Y:S02]  /*02c0*/  @UP0 USHF.L.U32 UR7, UR6, 0xb, URZ ;  /* 0x0000000b06070899 */ /* 0x000fe4000800063f */
[----:B------:R-:W-:-:S04]  /*02d0*/  @UP0 USHF.L.U32 UR6, UR6, 0x1, URZ ;  /* 0x0000000106060899 */ /* 0x000fc8000800063f */
[----:B------:R-:W-:Y:S01]  /*02e0*/  UISETP.NE.AND UP0, UPT, UR9, URZ, UPT ;  /* 0x0000003f0900728c */ /* 0x000fe2000bf05270 */
[----:B------:R-:W0:Y:S02]  /*02f0*/  FENCE.VIEW.ASYNC.S ;  /* 0x00000000000073c6 */ /* 0x000e240000000000 */
[----:B0-----:R0:W1:Y:S05]  /*0300*/  @UP1 SYNCS.EXCH.64 URZ, [UR8+0x34800], UR4 ;  /* 0x03480004083f15b2 */ /* 0x00106a0008000100 */
[----:B------:R0:W2:Y:S01]  /*0310*/  @UP2 SYNCS.EXCH.64 URZ, [UR8+0x34820], UR6 ;  /* 0x03482006083f25b2 */ /* 0x0000a20008000100 */
[----:B------:R-:W-:Y:S05]  /*0320*/  @P1 BRA `(.L_x_437) ;  /* 0x0000000000481947 */ /* 0x000fea0003800000 */
[----:B0-----:R-:W0:Y:S01]  /*0330*/  S2UR UR5, SR_CgaCtaId ;  /* 0x00000000000579c3 */ /* 0x001e220000008800 */
        /* <DEDUP_REMOVED lines=15> */
[----:B------:R3:W0:Y:S02]  /*0430*/  SYNCS.EXCH.64 URZ, [UR8+0x34848], UR4 ;  /* 0x03484804083f75b2 */ /* 0x0006240008000100 */
[----:B---3--:R-:W-:Y:S01]  /*0440*/  NOP ;  /* 0x0000000000007918 */ /* 0x008fe20000000000 */
.L_x_437:
[----:B------:R-:W3:Y:S01]  /*0450*/  SHFL.IDX PT, R2, R0, RZ, 0x1f ;  /* 0x00001fff00027589 */ /* 0x000ee200000e0000 */
[----:B------:R-:W-:Y:S01]  /*0460*/  NOP ;  /* 0x0000000000007918 */ /* 0x000fe20000000000 */
[----:B---3--:R-:W-:-:S13]  /*0470*/  ISETP.NE.AND P0, PT, R2, RZ, PT ;  /* 0x000000ff0200720c */ /* 0x008fda0003f05270 */
        /* <DEDUP_REMOVED lines=17> */
[----:B------:R3:W0:Y:S02]  /*0590*/  SYNCS.EXCH.64 URZ, [UR8+0x34868], UR6 ;  /* 0x03486806083f75b2 */ /* 0x0006240008000100 */
[----:B---3--:R-:W-:Y:S01]  /*05a0*/  NOP ;  /* 0x0000000000007918 */ /* 0x008fe20000000000 */
.L_x_438:
[----:B------:R-:W3:Y:S01]  /*05b0*/  SHFL.IDX PT, R2, R0, RZ, 0x1f ;  /* 0x00001fff00027589 */ /* 0x000ee200000e0000 */
[----:B------:R-:W-:Y:S01]  /*05c0*/  NOP ;  /* 0x0000000000007918 */ /* 0x000fe20000000000 */
[----:B---3--:R-:W-:-:S13]  /*05d0*/  ISETP.NE.AND P0, PT, R2, RZ, PT ;  /* 0x000000ff0200720c */ /* 0x008fda0003f05270 */
        /* <DEDUP_REMOVED lines=13> */
[----:B------:R3:W0:Y:S02]  /*06b0*/  SYNCS.EXCH.64 URZ, [UR6+0x34888], UR4 ;  /* 0x03488804063f75b2 */ /* 0x0006240008000100 */
[----:B---3--:R-:W-:Y:S01]  /*06c0*/  NOP ;  /* 0x0000000000007918 */ /* 0x008fe20000000000 */
.L_x_439:
        /* <DEDUP_REMOVED lines=22> */
.L_x_440:
        /* <DEDUP_REMOVED lines=22> */
.L_x_441:
[----:B------:R-:W-:Y:S01]  /*0990*/  PLOP3.LUT P0, PT, PT, PT, UP0, 0x80, 0x0 ;  /* 0x000000000000781c */ /* 0x000fe20003f0f008 */
[----:B------:R-:W-:Y:S01]  /*09a0*/  UMOV UR60, 0x1 ;  /* 0x00000001003c7882 */ /* 0x000fe20000000000 */
[----:B------:R-:W-:Y:S01]  /*09b0*/  NOP ;  /* 0x0000000000007918 */ /* 0x000fe20000000000 */
[----:B------:R-:W-:Y:S01]  /*09c0*/  USEL UR60, UR60, 0x2, !UP0 ;  /* 0x000000023c3c7887 */ /* 0x000fe2000c000000 */
[----:B------:R-:W-:Y:S01]  /*09d0*/  BSSY B7, `(.L_x_442) ;  /* 0x00024d5000077945 */ /* 0x000fe20003800000 */
[----:B012-4-:R-:W-:Y:S08]  /*09e0*/  BAR.SYNC.DEFER_BLOCKING 0x0 ;  /* 0x0000000000007b1d */ /* 0x017ff00000010000 */
[----:B------:R-:W-:Y:S05]  /*09f0*/  @!P0 BRA `(.L_x_443) ;  /* 0x000001f400008947 */ /* 0x000fea0003800000 */
.L_x_444:
[----:B------:R-:W-:-:S08]  /*0a00*/  NOP ;  /* 0x0000000000007918 */ /* 0x000fd00000000000 */
[----:B------:R-:W0:Y:S02]  /*0a10*/  USETMAXREG.TRY_ALLOC.CTAPOOL UP0, 0xf0 ;  /* 0x000000f0000079c8 */ /* 0x000e240008000600 */
[----:B0-----:R-:W-:-:S13]  /*0a20*/  PLOP3.LUT P0, PT, PT, PT, UP0, 0x80, 0x0 ;  /* 0x000000000000781c */ /* 0x001fda0003f0f008 */
[----:B------:R-:W-:Y:S05]  /*0a30*/  @!P0 BRA `(.L_x_444) ;  /* 0xfffffffc00f08947 */ /* 0x000fea000383ffff */
[----:B------:R-:W2:Y:S01]  /*0a40*/  LDL.LU R0, [R1] ;  /* 0x0000000001007983 */ /* 0x000ea20000300800 */
[----:B------:R-:W-:Y:S01]  /*0a50*/  SHF.R.U32.HI R2, RZ, 0x7, R3 ;  /* 0x00000007ff027819 */ /* 0x000fe20000011603 */
[----:B------:R-:W0:Y:S01]  /*0a60*/  S2UR UR5, SR_CgaCtaId ;  /* 0x00000000000579c3 */ /* 0x000e220000008800 */
[----:B------:R-:W-:-:S07]  /*0a70*/  UMOV UR4, 0x400 ;  /* 0x0000040000047882 */ /* 0x000fce0000000000 */
[----:B------:R-:W-:Y:S06]  /*0a80*/  BAR.ARV 0x8, 0x120 ;  /* 0x0204800000007b1d */ /* 0x000fec0000002000 */
[----:B------:R-:W-:-:S13]  /*0a90*/  ISETP.NE.AND P0, PT, R2, 0x1, PT ;  /* 0x000000010200780c */ /* 0x000fda0003f05270 */
[----:B------:R-:W-:Y:S06]  /*0aa0*/  @!P0 BAR.ARV 0x9, 0x100 ;  /* 0x0244000000008b1d */ /* 0x000fec0000002000 */
[----:B0-----:R-:W-:Y:S02]  /*0ab0*/  ULEA UR4, UR5, UR4, 0x18 ;  /* 0x0000000405047291 */ /* 0x001fe4000f8ec03f */
[----:B------:R-:W-:Y:S04]  /*0ac0*/  BAR.SYNC.DEFER_BLOCKING 0x5, 0x120 ;  /* 0x0144800000007b1d */ /* 0x000fe80000010000 */
[----:B------:R-:W-:-:S02]  /*0ad0*/  IMAD.U32 R2, RZ, RZ, UR4 ;  /* 0x00000004ff027e24 */ /* 0x000fc4000f8e00ff */
[----:B------:R-:W-:-:S03]  /*0ae0*/  ULDC UR4, c[0x0][0xc14] ;  /* 0x0003050000047ab9 */ /* 0x000fc60000000800 */
[----:B------:R-:W0:Y:S01]  /*0af0*/  LDS.128 R156, [R2+0x348d0] ;  /* 0x0348d000029c7984 */ /* 0x000e220000000c00 */
[----:B------:R-:W-:Y:S06]  /*0b00*/  BAR.ARV 0x4, 0x120 ;  /* 0x0104800000007b1d */ /* 0x000fec0000002000 */
[----:B--2---:R-:W-:-:S04]  /*0b10*/  LOP3.LUT R0, R0, 0xffffffdf, RZ, 0xc0, !PT ;  /* 0xffffffdf00007812 */ /* 0x004fc800078ec0ff */
[----:B------:R-:W-:Y:S02]  /*0b20*/  @P0 LOP3.LUT R0, R0, 0x20, RZ, 0xfc, !PT ;  /* 0x0000002000000812 */ /* 0x000fe400078efcff */
[----:B0-----:R-:W-:-:S03]  /*0b30*/  ISETP.GE.AND P0, PT, R159, UR4, PT ;  /* 0x000000049f007c0c */ /* 0x001fc6000bf06270 */
[----:B------:R0:W-:Y:S10]  /*0b40*/  STL [R1], R0 ;  /* 0x0000000001007387 */ /* 0x0001f40000100800 */
[----:B0-----:R-:W-:Y:S05]  /*0b50*/  @P0 BRA `(.L_x_445) ;  /* 0x0000024800f00947 */ /* 0x001fea0003800000 */
[----:B------:R-:W-:Y:S01]  /*0b60*/  VIADD R5, R3, 0xffffff80 ;  /* 0xffffff8003057836 */ /* 0x000fe20000000000 */
[----:B------:R-:W-:Y:S01]  /*0b70*/  R2UR UR4, R2 ;  /* 0x00000000020472ca */ /* 0x000fe200000e0000 */
[----:B------:R-:W-:Y:S01]  /*0b80*/  ULOP3.LUT UR5, UR60, 0x1, URZ, 0xfc, !UPT ;  /* 0x000000013c057892 */ /* 0x000fe2000f8efc3f */
[----:B------:R-:W-:Y:S01]  /*0b90*/  STL [R1+0x84], RZ ;  /* 0x000084ff01007387 */ /* 0x000fe20000100800 */
[----:B------:R-:W-:Y:S02]  /*0ba0*/  CS2R R228, SRZ ;  /* 0x0000000000e47805 */ /* 0x000fe4000001ff00 */
[----:B------:R-:W-:Y:S01]  /*0bb0*/  SHF.R.S32.HI R0, RZ, 0x1f, R5 ;  /* 0x0000001fff007819 */ /* 0x000fe20000011405 */
[----:B------:R-:W-:Y:S01]  /*0bc0*/  IMAD.MOV.U32 R220, RZ, RZ, RZ ;  /* 0x000000ffffdc7224 */ /* 0x000fe200078e00ff */
[----:B------:R-:W-:Y:S01]  /*0bd0*/  STL [R1+0x4], RZ ;  /* 0x000004ff01007387 */ /* 0x000fe20000100800 */
[----:B------:R-:W-:Y:S01]  /*0be0*/  IMAD.U32 R3, RZ, RZ, UR5 ;  /* 0x00000005ff037e24 */ /* 0x000fe2000f8e00ff */
[----:B------:R-:W-:-:S02]  /*0bf0*/  LEA.HI R3, R0, R5, RZ, 0x6 ;  /* 0x0000000500037211 */ /* 0x000fc400078f30ff */
[----:B------:R-:W-:-:S03]  /*0c00*/  LEA.HI R0, R0, R5, RZ, 0x3 ;  /* 0x0000000500007211 */ /* 0x000fc600078f18ff */
[----:B------:R-:W-:Y:S01]  /*0c10*/  IMAD.SHL.U32 R4, R3, 0x8, RZ ;  /* 0x0000000803047824 */ /* 0x000fe200078e00ff */
[----:B------:R-:W-:Y:S01]  /*0c20*/  UIADD3 UR4, UR4, 0x16400, URZ ;  /* 0x0001640004047890 */ /* 0x000fe2000fffe03f */
[----:B------:R-:W-:Y:S02]  /*0c30*/  LOP3.LUT R3, R0, 0xfffffff8, RZ, 0xc0, !PT ;  /* 0xfffffff800037812 */ /* 0x000fe400078ec0ff */
[----:B------:R-:W-:Y:S02]  /*0c40*/  SHF.R.S32.HI R22, RZ, 0x3, R0 ;  /* 0x00000003ff167819 */ /* 0x000fe40000011400 */
[----:B------:R-:W-:Y:S01]  /*0c50*/  LOP3.LUT R14, R4, 0xfffffe00, RZ, 0xc0, !PT ;  /* 0xfffffe00040e7812 */ /* 0x000fe200078ec0ff */
[----:B------:R-:W-:Y:S01]  /*0c60*/  IMAD.U32 R4, RZ, RZ, UR4 ;  /* 0x00000004ff047e24 */ /* 0x000fe2000f8e00ff */
[----:B------:R-:W-:Y:S01]  /*0c70*/  SHF.R.S32.HI R23, RZ, 0x1f, R22 ;  /* 0x0000001fff177819 */ /* 0x000fe20000011416 */
[----:B------:R-:W-:Y:S02]  /*0c80*/  IMAD.IADD R3, R5, 0x1, -R3 ;  /* 0x0000000105037824 */ /* 0x000fe400078e0a03 */
[C---:B------:R-:W-:Y:S01]  /*0c90*/  IMAD.SHL.U32 R0, R22.reuse, 0x40, RZ ;  /* 0x0000004016007824 */ /* 0x040fe200078e00ff */
[----:B------:R-:W-:Y:S01]  /*0ca0*/  STL [R1+0x8c], R4 ;  /* 0x00008c0401007387 */ /* 0x000fe20000100800 */
[----:B------:R-:W-:-:S02]  /*0cb0*/  VIADD R223, R22, 0x20 ;  /* 0x0000002016df7836 */ /* 0x000fc40000000000 */
[----:B------:R-:W-:Y:S01]  /*0cc0*/  VIADD R222, R22, 0x40 ;  /* 0x0000004016de7836 */ /* 0x000fe20000000000 */
[----:B------:R0:W-:Y:S01]  /*0cd0*/  STL [R1+0x3c], R0 ;  /* 0x00003c0001007387 */ /* 0x0001e20000100800 */
[C---:B------:R-:W-:Y:S01]  /*0ce0*/  IMAD.SHL.U32 R16, R3.reuse, 0x8, RZ ;  /* 0x0000000803107824 */ /* 0x040fe200078e00ff */
[--C-:B------:R-:W-:Y:S01]  /*0cf0*/  SHF.R.S32.HI R6, RZ, 0x1f, R223.reuse ;  /* 0x0000001fff067819 */ /* 0x100fe200000114df */
[----:B------:R-:W-:Y:S01]  /*0d00*/  IMAD.SHL.U32 R18, R3, 0x4, RZ ;  /* 0x0000000403127824 */ /* 0x000fe200078e00ff */
[----:B------:R-:W-:Y:S01]  /*0d10*/  LOP3.LUT R3, R0, 0x1c0, RZ, 0xc0, !PT ;  /* 0x000001c000037812 */ /* 0x000fe200078ec0ff */
[C---:B------:R-:W-:Y:S01]  /*0d20*/  VIADD R225, R22.reuse, 0x80 ;  /* 0x0000008016e17836 */ /* 0x040fe20000000000 */
[--C-:B------:R-:W-:Y:S01]  /*0d30*/  SHF.R.S32.HI R15, RZ, 0x1f, R222.reuse ;  /* 0x0000001fff0f7819 */ /* 0x100fe200000114de */
[C---:B------:R-:W-:Y:S01]  /*0d40*/  VIADD R224, R22.reuse, 0x60 ;  /* 0x0000006016e07836 */ /* 0x040fe20000000000 */
[----:B------:R-:W-:Y:S01]  /*0d50*/  SHF.R.S32.HI R7, RZ, 0x1f, R222 ;  /* 0x0000001fff077819 */ /* 0x000fe200000114de */
[----:B------:R-:W-:Y:S01]  /*0d60*/  VIADD R226, R22, 0xa0 ;  /* 0x000000a016e27836 */ /* 0x000fe20000000000 */
[----:B0-----:R-:W-:Y:S01]  /*0d70*/  SHF.R.S32.HI R0, RZ, 0x1f, R223 ;  /* 0x0000001fff007819 */ /* 0x001fe200000114df */
[----:B------:R-:W-:Y:S01]  /*0d80*/  IMAD.SHL.U32 R4, R223, 0x40, RZ ;  /* 0x00000040df047824 */ /* 0x000fe200078e00ff */
[----:B------:R-:W-:Y:S01]  /*0d90*/  SHF.R.S32.HI R20, RZ, 0x1f, R224 ;  /* 0x0000001fff147819 */ /* 0x000fe200000114e0 */
[----:B------:R-:W-:Y:S01]  /*0da0*/  IMAD.SHL.U32 R10, R225, 0x40, RZ ;  /* 0x00000040e10a7824 */ /* 0x000fe200078e00ff */
[----:B------:R-:W-:Y:S01]  /*0db0*/  LEA.HI R6, R6, R223, RZ, 0x3 ;  /* 0x000000df06067211 */ /* 0x000fe200078f18ff */
[----:B------:R-:W-:Y:S01]  /*0dc0*/  IMAD.SHL.U32 R5, R222, 0x40, RZ ;  /* 0x00000040de057824 */ /* 0x000fe200078e00ff */
[----:B------:R0:W-:Y:S01]  /*0dd0*/  STL [R1+0x78], R0 ;  /* 0x0000780001007387 */ /* 0x0001e20000100800 */
[----:B------:R-:W-:Y:S01]  /*0de0*/  IMAD.SHL.U32 R11, R226, 0x40, RZ ;  /* 0x00000040e20b7824 */ /* 0x000fe200078e00ff */
[----:B------:R-:W-:Y:S01]  /*0df0*/  LOP3.LUT R4, R4, 0x1c0, RZ, 0xc0, !PT ;  /* 0x000001c004047812 */ /* 0x000fe200078ec0ff */
[----:B------:R-:W-:Y:S01]  /*0e00*/  IMAD.SHL.U32 R8, R224, 0x40, RZ ;  /* 0x00000040e0087824 */ /* 0x000fe200078e00ff */
[----:B------:R1:W-:Y:S01]  /*0e10*/  STL [R1+0x74], R15 ;  /* 0x0000740f01007387 */ /* 0x0003e20000100800 */
[----:B------:R-:W-:Y:S01]  /*0e20*/  LOP3.LUT R10, R10, 0x1c0, RZ, 0xc0, !PT ;  /* 0x000001c00a0a7812 */ /* 0x000fe200078ec0ff */
[----:B------:R-:W-:Y:S01]  /*0e30*/  IMAD.SHL.U32 R6, R6, 0x40, RZ ;  /* 0x0000004006067824 */ /* 0x000fe200078e00ff */
[----:B------:R-:W-:Y:S01]  /*0e40*/  LOP3.LUT R5, R5, 0x1c0, RZ, 0xc0, !PT ;  /* 0x000001c005057812 */ /* 0x000fe200078ec0ff */
[----:B------:R-:W-:Y:S01]  /*0e50*/  STL [R1+0x70], R20 ;  /* 0x0000701401007387 */ /* 0x000fe20000100800 */
[----:B------:R-:W-:Y:S01]  /*0e60*/  LOP3.LUT R8, R8, 0x1c0, RZ, 0xc0, !PT ;  /* 0x000001c008087812 */ /* 0x000fe200078ec0ff */
[----:B------:R-:W-:Y:S01]  /*0e70*/  VIADD R221, R18, 0x20 ;  /* 0x0000002012dd7836 */ /* 0x000fe20000000000 */
[----:B0-----:R-:W-:Y:S01]  /*0e80*/  LOP3.LUT R0, R3, 0x38, R16, 0xf8, !PT ;  /* 0x0000003803007812 */ /* 0x001fe200078ef810 */
[----:B------:R-:W-:Y:S01]  /*0e90*/  VIADD R227, R16, 0x40 ;  /* 0x0000004010e37836 */ /* 0x000fe20000000000 */
[----:B------:R-:W-:-:S02]  /*0ea0*/  LEA.HI R7, R7, R222, RZ, 0x3 ;  /* 0x000000de07077211 */ /* 0x000fc400078f18ff */
[----:B-1----:R-:W-:Y:S02]  /*0eb0*/  SHF.R.U32.HI R15, RZ, 0x3, R3 ;  /* 0x00000003ff0f7819 */ /* 0x002fe40000011603 */
[----:B------:R-:W-:Y:S01]  /*0ec0*/  LOP3.LUT R3, R11, 0x1c0, RZ, 0xc0, !PT ;  /* 0x000001c00b037812 */ /* 0x000fe200078ec0ff */
[----:B------:R-:W-:Y:S01]  /*0ed0*/  IMAD.SHL.U32 R7, R7, 0x40, RZ ;  /* 0x0000004007077824 */ /* 0x000fe200078e00ff */
[----:B------:R-:W-:Y:S01]  /*0ee0*/  LOP3.LUT R0, R14, R0, R15, 0xf6, !PT ;  /* 0x000000000e007212 */ /* 0x000fe200078ef60f */
[----:B------:R-:W-:Y:S01]  /*0ef0*/  STL [R1+0x64], R15 ;  /* 0x0000640f01007387 */ /* 0x000fe20000100800 */
[----:B------:R-:W-:Y:S02]  /*0f00*/  SHF.R.S32.HI R9, RZ, 0x1f, R224 ;  /* 0x0000001fff097819 */ /* 0x000fe400000114e0 */
[----:B------:R-:W-:Y:S01]  /*0f10*/  SHF.R.S32.HI R13, RZ, 0x1f, R226 ;  /* 0x0000001fff0d7819 */ /* 0x000fe200000114e2 */
[----:B------:R-:W-:Y:S01]  /*0f20*/  STL [R1+0x38], R4 ;  /* 0x0000380401007387 */ /* 0x000fe20000100800 */
[----:B------:R-:W-:-:S02]  /*0f30*/  SHF.R.S32.HI R12, RZ, 0x1f, R225 ;  /* 0x0000001fff0c7819 */ /* 0x000fc400000114e1 */
[----:B------:R-:W-:Y:S01]  /*0f40*/  LEA.HI R9, R9, R224, RZ, 0x3 ;  /* 0x000000e009097211 */ /* 0x000fe200078f18ff */
[----:B------:R-:W-:Y:S01]  /*0f50*/  STL [R1+0x44], R10 ;  /* 0x0000440a01007387 */ /* 0x000fe20000100800 */
[----:B------:R-:W-:Y:S02]  /*0f60*/  LEA.HI R13, R13, R226, RZ, 0x3 ;  /* 0x000000e20d0d7211 */ /* 0x000fe400078f18ff */
[----:B------:R-:W-:Y:S01]  /*0f70*/  LEA.HI R12, R12, R225, RZ, 0x3 ;  /* 0x000000e10c0c7211 */ /* 0x000fe200078f18ff */
[----:B------:R-:W-:Y:S01]  /*0f80*/  STL [R1+0x34], R5 ;  /* 0x0000340501007387 */ /* 0x000fe20000100800 */
[----:B------:R-:W-:Y:S01]  /*0f90*/  IMAD.SHL.U32 R9, R9, 0x40, RZ ;  /* 0x0000004009097824 */ /* 0x000fe200078e00ff */
[----:B------:R-:W-:Y:S01]  /*0fa0*/  SHF.R.S32.HI R17, RZ, 0x1f, R16 ;  /* 0x0000001fff117819 */ /* 0x000fe20000011410 */
[----:B------:R-:W-:Y:S01]  /*0fb0*/  IMAD.SHL.U32 R13, R13, 0x40, RZ ;  /* 0x000000400d0d7824 */ /* 0x000fe200078e00ff */
[----:B------:R0:W-:Y:S01]  /*0fc0*/  STL [R1+0x40], R3 ;  /* 0x0000400301007387 */ /* 0x0001e20000100800 */
[----:B------:R-:W-:-:S03]  /*0fd0*/  IMAD.SHL.U32 R12, R12, 0x40, RZ ;  /* 0x000000400c0c7824 */ /* 0x000fc600078e00ff */
[----:B------:R-:W-:Y:S04]  /*0fe0*/  STL [R1+0x30], R8 ;  /* 0x0000300801007387 */ /* 0x000fe80000100800 */
[----:B------:R1:W-:Y:S01]  /*0ff0*/  STL [R1+0x60], R0 ;  /* 0x0000600001007387 */ /* 0x0003e20000100800 */
[----:B0-----:R-:W-:Y:S02]  /*1000*/  SHF.R.U32.HI R3, RZ, 0x3, R4 ;  /* 0x00000003ff037819 */ /* 0x001fe40000011604 */
[----:B------:R-:W-:-:S03]  /*1010*/  SHF.R.U32.HI R4, RZ, 0x3, R8 ;  /* 0x00000003ff047819 */ /* 0x000fc60000011608 */
[----:B------:R0:W-:Y:S01]  /*1020*/  STL [R1+0x5c], R3 ;  /* 0x00005c0301007387 */ /* 0x0001e20000100800 */
[----:B-1----:R-:W-:-:S05]  /*1030*/  SHF.R.U32.HI R0, RZ, 0x3, R5 ;  /* 0x00000003ff007819 */ /* 0x002fca0000011605 */
[----:B------:R1:W-:Y:S01]  /*1040*/  STL [R1+0x58], R0 ;  /* 0x0000580001007387 */ /* 0x0003e20000100800 */
[----:B0-----:R-:W-:-:S03]  /*1050*/  LOP3.LUT R3, R6, 0xfffffe00, RZ, 0xc0, !PT ;  /* 0xfffffe0006037812 */ /* 0x001fc600078ec0ff */
[----:B------:R0:W-:Y:S04]  /*1060*/  STL [R1+0x50], R4 ;  /* 0x0000500401007387 */ /* 0x0001e80000100800 */
[----:B------:R2:W-:Y:S01]  /*1070*/  STL [R1+0x4c], R3 ;  /* 0x00004c0301007387 */ /* 0x0005e20000100800 */
[----:B-1----:R-:W-:Y:S02]  /*1080*/  LOP3.LUT R0, R7, 0xfffffe00, RZ, 0xc0, !PT ;  /* 0xfffffe0007007812 */ /* 0x002fe400078ec0ff */
[----:B0-----:R-:W-:-:S03]  /*1090*/  LOP3.LUT R4, R9, 0xfffffe00, RZ, 0xc0, !PT ;  /* 0xfffffe0009047812 */ /* 0x001fc600078ec0ff */
[----:B------:R0:W-:Y:S01]  /*10a0*/  STL [R1+0x48], R0 ;  /* 0x0000480001007387 */ /* 0x0001e20000100800 */
[----:B--2---:R-:W-:-:S03]  /*10b0*/  LOP3.LUT R3, R12, 0xfffffe00, RZ, 0xc0, !PT ;  /* 0xfffffe000c037812 */ /* 0x004fc600078ec0ff */
[----:B------:R1:W-:Y:S01]  /*10c0*/  STL [R1+0x54], R4 ;  /* 0x0000540401007387 */ /* 0x0003e20000100800 */
[----:B0-----:R-:W-:-:S05]  /*10d0*/  LOP3.LUT R0, R13, 0xfffffe00, RZ, 0xc0, !PT ;  /* 0xfffffe000d007812 */ /* 0x001fca00078ec0ff */
[----:B------:R1:W-:Y:S04]  /*10e0*/  STL [R1+0x68], R0 ;  /* 0x0000680001007387 */ /* 0x0003e80000100800 */
[----:B------:R1:W-:Y:S02]  /*10f0*/  STL [R1+0x6c], R3 ;  /* 0x00006c0301007387 */ /* 0x0003e40000100800 */
.L_x_663:
[----:B01---5:R-:W0:Y:S01]  /*1100*/  LDC.64 R4, c[0x0][0xc60] ;  /* 0x00031800ff047b82 */ /* 0x023e220000000a00 */
[----:B------:R-:W-:Y:S01]  /*1110*/  ULDC.64 UR4, c[0x0][0x208] ;  /* 0x0000820000047ab9 */ /* 0x000fe20000000a00 */
[----:B0-----:R-:W-:-:S05]  /*1120*/  IMAD.WIDE R4, R159, 0x4, R4 ;  /* 0x000000049f047825 */ /* 0x001fca00078e0204 */
[----:B--2---:R-:W2:Y:S01]  /*1130*/  LDG.E R10, desc[UR4][R4.64] ;  /* 0x00000004040a7981 */ /* 0x004ea2000c1e1900 */
[----:B------:R-:W-:Y:S05]  /*1140*/  YIELD ;  /* 0x0000000000007946 */ /* 0x000fea0003800000 */
[----:B------:R-:W-:Y:S01]  /*1150*/  ULDC.64 UR4, c[0x0][0xa28] ;  /* 0x00028a0000047ab9 */ /* 0x000fe20000000a00 */
[----:B------:R-:W-:Y:S01]  /*1160*/  ULDC.64 UR8, c[0x0][0xa18] ;  /* 0x0002860000087ab9 */ /* 0x000fe20000000a00 */
[----:B------:R-:W-:Y:S01]  /*1170*/  ISETP.NE.U32.AND P1, PT, RZ, UR4, PT ;  /* 0x00000004ff007c0c */ /* 0x000fe2000bf25070 */
[----:B------:R-:W-:Y:S01]  /*1180*/  ULDC.64 UR6, c[0x0][0xa08] ;  /* 0x0002820000067ab9 */ /* 0x000fe20000000a00 */
[----:B------:R-:W-:Y:S01]  /*1190*/  IMAD.MOV.U32 R3, RZ, RZ, RZ ;  /* 0x000000ffff037224 */ /* 0x000fe200078e00ff */
[----:B------:R-:W-:Y:S01]  /*11a0*/  ISETP.NE.U32.AND P0, PT, RZ, UR6, PT ;  /* 0x00000006ff007c0c */ /* 0x000fe2000bf05070 */
[----:B------:R-:W-:Y:S01]  /*11b0*/  ULDC.64 UR10, c[0x0][0x208] ;  /* 0x00008200000a7ab9 */ /* 0x000fe20000000a00 */
[----:B------:R-:W-:Y:S01]  /*11c0*/  ISETP.NE.AND.EX P1, PT, RZ, UR5, PT, P1 ;  /* 0x00000005ff007c0c */ /* 0x000fe2000bf25310 */
[----:B------:R-:W-:Y:S01]  /*11d0*/  IMAD.MOV.U32 R29, RZ, RZ, RZ ;  /* 0x000000ffff1d7224 */ /* 0x000fe200078e00ff */
[----:B------:R-:W-:-:S02]  /*11e0*/  ISETP.NE.AND.EX P0, PT, RZ, UR7, PT, P0 ;  /* 0x00000007ff007c0c */ /* 0x000fc4000bf05300 */
[----:B--2---:R-:W-:Y:S01]  /*11f0*/  SHF.R.S32.HI R0, RZ, 0x1f, R10 ;  /* 0x0000001fff007819 */ /* 0x004fe2000001140a */
[----:B------:R0:W-:Y:S08]  /*1200*/  STL [R1+0x7c], R10 ;  /* 0x00007c0a01007387 */ /* 0x0001f00000100800 */
[C---:B---34-:R-:W-:Y:S01]  /*1210*/  @P1 LEA R6, P2, R10.reuse, UR4, 0x2 ;  /* 0x000000040a061c11 */ /* 0x058fe2000f8410ff */
[C---:B------:R-:W-:Y:S01]  /*1220*/  IMAD.SHL.U32 R28, R10.reuse, 0x4, RZ ;  /* 0x000000040a1c7824 */ /* 0x040fe200078e00ff */
[----:B------:R-:W-:-:S02]  /*1230*/  SHF.L.U64.HI R30, R10, 0x2, R0 ;  /* 0x000000020a1e7819 */ /* 0x000fc40000010200 */
[----:B------:R-:W-:Y:S02]  /*1240*/  @P1 LEA.HI.X R7, R10, UR5, R0, 0x2, P2 ;  /* 0x000000050a071c11 */ /* 0x000fe400090f1400 */
[----:B------:R-:W-:Y:S01]  /*1250*/  ISETP.NE.U32.AND P2, PT, RZ, UR8, PT ;  /* 0x00000008ff007c0c */ /* 0x000fe2000bf45070 */
[----:B------:R-:W-:Y:S01]  /*1260*/  ULDC UR4, c[0x0][0x288] ;  /* 0x0000a20000047ab9 */ /* 0x000fe20000000800 */
[----:B------:R-:W-:Y:S01]  /*1270*/  IADD3 R8, P3, R28, UR6, RZ ;  /* 0x000000061c087c10 */ /* 0x000fe2000ff7e0ff */
[----:B------:R-:W-:Y:S01]  /*1280*/  IMAD.U32 R159, RZ, RZ, UR4 ;  /* 0x00000004ff9f7e24 */ /* 0x000fe2000f8e00ff */
[----:B------:R-:W-:Y:S01]  /*1290*/  ISETP.NE.AND.EX P2, PT, RZ, UR9, PT, P2 ;  /* 0x00000009ff007c0c */ /* 0x000fe2000bf45320 */
[----:B------:R-:W-:Y:S01]  /*12a0*/  ULDC.64 UR4, c[0x0][0x3f8] ;  /* 0x0000fe0000047ab9 */ /* 0x000fe20000000a00 */
[----:B------:R0:W5:Y:S01]  /*12b0*/  @P1 LDG.E R3, desc[UR10][R6.64] ;  /* 0x0000000a06031981 */ /* 0x000162000c1e1900 */
[----:B------:R-:W-:Y:S01]  /*12c0*/  UISETP.NE.U32.AND UP0, UPT, UR4, URZ, UPT ;  /* 0x0000003f0400728c */ /* 0x000fe2000bf05070 */
[----:B------:R-:W-:-:S02]  /*12d0*/  IADD3.X R9, R30, UR7, RZ, P3, !PT ;  /* 0x000000071e097c10 */ /* 0x000fc40009ffe4ff */
[----:B------:R-:W-:Y:S01]  /*12e0*/  ULDC UR4, c[0x0][0x404] ;  /* 0x0001010000047ab9 */ /* 0x000fe20000000800 */
[----:B------:R-:W-:Y:S02]  /*12f0*/  UISETP.NE.AND.EX UP0, UPT, UR5, URZ, UPT, UP0 ;  /* 0x0000003f0500728c */ /* 0x000fe4000bf05300 */
[----:B------:R0:W5:Y:S01]  /*1300*/  @P0 LDG.E R29, desc[UR10][R8.64] ;  /* 0x0000000a081d0981 */ /* 0x000162000c1e1900 */
[----:B------:R-:W-:Y:S01]  /*1310*/  ULDC UR5, c[0x0][0x2e0] ;  /* 0x0000b80000057ab9 */ /* 0x000fe20000000800 */
[----:B------:R-:W-:Y:S02]  /*1320*/  USEL UR4, UR4, 0x1, UP0 ;  /* 0x0000000104047887 */ /* 0x000fe40008000000 */
[----:B------:R-:W-:Y:S02]  /*1330*/  @P2 IADD3 R4, P1, R28, UR8, RZ ;  /* 0x000000081c042c10 */ /* 0x000fe4000ff3e0ff */
[----:B------:R-:W-:Y:S02]  /*1340*/  UIMAD UR4, UR4, UR5, URZ ;  /* 0x00000005040472a4 */ /* 0x000fe4000f8e023f */
[----:B------:R-:W-:Y:S01]  /*1350*/  @P2 IADD3.X R5, R30, UR9, RZ, P1, !PT ;  /* 0x000000091e052c10 */ /* 0x000fe20008ffe4ff */
[----:B------:R-:W-:-:S02]  /*1360*/  ULDC UR5, c[0x0][0x338] ;  /* 0x0000ce0000057ab9 */ /* 0x000fc40000000800 */
[----:B------:R-:W-:Y:S02]  /*1370*/  IMAD.U32 R25, RZ, RZ, UR5 ;  /* 0x00000005ff197e24 */ /* 0x000fe4000f8e00ff */
[----:B------:R0:W5:Y:S01]  /*1380*/  @P2 LDG.E R159, desc[UR10][R4.64] ;  /* 0x0000000a049f2981 */ /* 0x000162000c1e1900 */
[----:B------:R-:W-:Y:S02]  /*1390*/  IMAD.U32 R26, RZ, RZ, UR4 ;  /* 0x00000004ff1a7e24 */ /* 0x000fe4000f8e00ff */
[----:B------:R-:W-:Y:S01]  /*13a0*/  IMAD.MOV.U32 R27, RZ, RZ, R10 ;  /* 0x000000ffff1b7224 */ /* 0x000fe200078e000a */
[----:B------:R-:W-:Y:S06]  /*13b0*/  @P2 BRA `(.L_x_446) ;  /* 0x0000000000282947 */ /* 0x000fec0003800000 */
        /* <DEDUP_REMOVED lines=10> */
.L_x_446:
[----:B------:R-:W-:Y:S01]  /*1460*/  ULDC.64 UR4, c[0x0][0xa20] ;  /* 0x0002880000047ab9 */ /* 0x000fe20000000a00 */
[----:B------:R1:W-:Y:S01]  /*1470*/  STL [R1+0x88], R157 ;  /* 0x0000889d01007387 */ /* 0x0003e20000100800 */
[----:B------:R-:W-:-:S03]  /*1480*/  ISETP.NE.U32.AND P1, PT, RZ, UR4, PT ;  /* 0x00000004ff007c0c */ /* 0x000fc6000bf25070 */
[----:B------:R1:W-:Y:S01]  /*1490*/  STL [R1+0x80], R158 ;  /* 0x0000809e01007387 */ /* 0x0003e20000100800 */
[----:B------:R-:W-:-:S13]  /*14a0*/  ISETP.NE.AND.EX P1, PT, RZ, UR5, PT, P1 ;  /* 0x00000005ff007c0c */ /* 0x000fda000bf25310 */
[----:B-1----:R-:W-:Y:S05]  /*14b0*/  @!P1 BRA `(.L_x_447) ;  /* 0x0000000000149947 */ /* 0x002fea0003800000 */
[----:B0-----:R-:W-:Y:S01]  /*14c0*/  IADD3 R4, P0, R28, UR4, RZ ;  /* 0x000000041c047c10 */ /* 0x001fe2000ff1e0ff */
[----:B------:R-:W-:-:S03]  /*14d0*/  ULDC.64 UR6, c[0x0][0x208] ;  /* 0x0000820000067ab9 */ /* 0x000fc60000000a00 */
[----:B------:R-:W-:-:S05]  /*14e0*/  IADD3.X R5, R30, UR5, RZ, P0, !PT ;  /* 0x000000051e057c10 */ /* 0x000fca00087fe4ff */
[----:B------:R1:W5:Y:S01]  /*14f0*/  LDG.E R26, desc[UR6][R4.64] ;  /* 0x00000006041a7981 */ /* 0x000362000c1e1900 */
[----:B------:R-:W-:Y:S05]  /*1500*/  BRA `(.L_x_448) ;  /* 0x0000000000147947 */ /* 0x000fea0003800000 */
.L_x_447:
[----:B------:R-:W-:Y:S05]  /*1510*/  @!P0 BRA `(.L_x_448) ;  /* 0x0000000000108947 */ /* 0x000fea0003800000 */
[----:B------:R-:W-:Y:S02]  /*1520*/  ULDC.64 UR4, c[0x0][0x208] ;  /* 0x0000820000047ab9 */ /* 0x000fe40000000a00 */
[----:B0-----:R-:W2:Y:S04]  /*1530*/  LDG.E R5, desc[UR4][R8.64] ;  /* 0x0000000408057981 */ /* 0x001ea8000c1e1900 */
[----:B------:R-:W2:Y:S02]  /*1540*/  LDG.E R26, desc[UR4][R8.64+0x4] ;  /* 0x00000404081a7981 */ /* 0x000ea4000c1e1900 */
[----:B--2---:R-:W-:-:S07]  /*1550*/  IMAD.IADD R26, R26, 0x1, -R5 ;  /* 0x000000011a1a7824 */ /* 0x004fce00078e0a05 */
.L_x_448:
[----:B------:R-:W-:Y:S01]  /*1560*/  ULDC.64 UR4, c[0x0][0xa10] ;  /* 0x0002840000047ab9 */ /* 0x000fe20000000a00 */
[----:B------:R-:W-:Y:S01]  /*1570*/  ULDC.64 UR6, c[0x0][0x208] ;  /* 0x0000820000067ab9 */ /* 0x000fe20000000a00 */
[----:B------:R-:W-:-:S04]  /*1580*/  ISETP.NE.U32.AND P0, PT, RZ, UR4, PT ;  /* 0x00000004ff007c0c */ /* 0x000fc8000bf05070 */
[----:B------:R-:W-:Y:S01]  /*1590*/  ISETP.NE.AND.EX P0, PT, RZ, UR5, PT, P0 ;  /* 0x00000005ff007c0c */ /* 0x000fe2000bf05300 */
[----:B0----5:R-:W-:Y:S01]  /*15a0*/  IMAD.IADD R8, R26, 0x1, -R3 ;  /* 0x000000011a087824 */ /* 0x021fe200078e0a03 */
[----:B------:R-:W-:-:S11]  /*15b0*/  ULDC.64 UR4, c[0x0][0xa30] ;  /* 0x00028c0000047ab9 */ /* 0x000fd60000000a00 */
[----:B-1----:R-:W0:Y:S02]  /*15c0*/  @P0 LDC.64 R4, c[0x0][0xa10] ;  /* 0x00028400ff040b82 */ /* 0x002e240000000a00 */
[----:B0-----:R-:W-:-:S05]  /*15d0*/  @P0 IMAD.WIDE R4, R27, 0x4, R4 ;  /* 0x000000041b040825 */ /* 0x001fca00078e0204 */
[----:B------:R-:W2:Y:S04]  /*15e0*/  @P0 LDG.E R0, desc[UR6][R4.64] ;  /* 0x0000000604000981 */ /* 0x000ea8000c1e1900 */
[----:B------:R0:W2:Y:S01]  /*15f0*/  @P0 LDG.E R9, desc[UR6][R4.64+0x4] ;  /* 0x0000040604090981 */ /* 0x0000a2000c1e1900 */
[----:B------:R-:W-:Y:S01]  /*1600*/  ISETP.NE.U32.AND P1, PT, RZ, UR4, PT ;  /* 0x00000004ff007c0c */ /* 0x000fe2000bf25070 */
[----:B------:R-:W-:-:S03]  /*1610*/  IMAD.MOV.U32 R155, RZ, RZ, R26 ;  /* 0x000000ffff9b7224 */ /* 0x000fc600078e001a */
[----:B------:R-:W-:Y:S01]  /*1620*/  ISETP.NE.AND.EX P1, PT, RZ, UR5, PT, P1 ;  /* 0x00000005ff007c0c */ /* 0x000fe2000bf25310 */
[----:B0-----:R-:W-:-:S05]  /*1630*/  IMAD.MOV R4, RZ, RZ, -R8 ;  /* 0x000000ffff047224 */ /* 0x001fca00078e0a08 */
[----:B------:R-:W-:-:S07]  /*1640*/  VIMNMX R4, RZ, R4, !PT ;  /* 0x00000004ff047248 */ /* 0x000fce0007fe0100 */
[----:B------:R-:W-:-:S04]  /*1650*/  @P1 IADD3 R6, P2, R28, UR4, RZ ;  /* 0x000000041c061c10 */ /* 0x000fc8000ff5e0ff */
[----:B------:R-:W-:-:S05]  /*1660*/  @P1 IADD3.X R7, R30, UR5, RZ, P2, !PT ;  /* 0x000000051e071c10 */ /* 0x000fca00097fe4ff */
[----:B------:R0:W5:Y:S01]  /*1670*/  @P1 LDG.E R155, desc[UR6][R6.64] ;  /* 0x00000006069b1981 */ /* 0x000162000c1e1900 */
[----:B--2---:R-:W-:-:S04]  /*1680*/  @P0 IMAD.IADD R25, R9, 0x1, -R0 ;  /* 0x0000000109190824 */ /* 0x004fc800078e0a00 */
[----:B------:R-:W-:-:S04]  /*1690*/  IMAD.IADD R162, R8, 0x1, R25 ;  /* 0x0000000108a27824 */ /* 0x000fc800078e0219 */
[----:B------:R-:W-:-:S04]  /*16a0*/  VIADD R0, R162, 0xaf ;  /* 0x000000afa2007836 */ /* 0x000fc80000000000 */
[----:B------:R-:W-:-:S05]  /*16b0*/  IMAD.HI R0, R0, 0x2e8ba2e9, RZ ;  /* 0x2e8ba2e900007827 */ /* 0x000fca00078e02ff */
[----:B------:R-:W-:-:S04]  /*16c0*/  SHF.R.U32.HI R3, RZ, 0x1f, R0 ;  /* 0x0000001fff037819 */ /* 0x000fc80000011600 */
[----:B------:R-:W-:-:S05]  /*16d0*/  LEA.HI.SX32 R164, R0, R3, 0x1b ;  /* 0x0000000300a47211 */ /* 0x000fca00078fdaff */
[----:B------:R-:W-:-:S05]  /*16e0*/  IMAD R0, R164, 0xb0, -R8 ;  /* 0x000000b0a4007824 */ /* 0x000fca00078e0a08 */
[----:B------:R-:W-:-:S04]  /*16f0*/  VIMNMX R3, R0, R25, PT ;  /* 0x0000001900037248 */ /* 0x000fc80003fe0100 */
[----:B------:R-:W-:Y:S01]  /*1700*/  ISETP.GT.AND P0, PT, R3, R4, PT ;  /* 0x000000040300720c */ /* 0x000fe20003f04270 */
[----:B------:R-:W-:-:S05]  /*1710*/  IMAD.WIDE.U32 R4, R4, -0x45d1745d, RZ ;  /* 0xba2e8ba304047825 */ /* 0x000fca00078e00ff */
[----:B------:R-:W-:-:S05]  /*1720*/  SHF.R.U32.HI R129, RZ, 0x7, R5 ;  /* 0x00000007ff817819 */ /* 0x000fca0000011605 */
[----:B------:R-:W-:Y:S02]  /*1730*/  IMAD.MOV.U32 R24, RZ, RZ, R129 ;  /* 0x000000ffff187224 */ /* 0x000fe400078e0081 */
[----:B------:R-:W-:-:S04]  /*1740*/  @P0 VIADD R0, R3, 0xaf ;  /* 0x000000af03000836 */ /* 0x000fc80000000000 */
[----:B------:R-:W-:-:S05]  /*1750*/  @P0 IMAD.HI R0, R0, 0x2e8ba2e9, RZ ;  /* 0x2e8ba2e900000827 */ /* 0x000fca00078e02ff */
[----:B------:R-:W-:-:S04]  /*1760*/  @P0 SHF.R.U32.HI R3, RZ, 0x1f, R0 ;  /* 0x0000001fff030819 */ /* 0x000fc80000011600 */
[----:B------:R-:W-:Y:S02]  /*1770*/  @P0 LEA.HI.SX32 R24, R0, R3, 0x1b ;  /* 0x0000000300180211 */ /* 0x000fe400078fdaff */
[----:B------:R-:W-:Y:S02]  /*1780*/  PLOP3.LUT P0, PT, PT, PT, PT, 0x80, 0x0 ;  /* 0x000000000000781c */ /* 0x000fe40003f0f070 */
[----:B------:R-:W-:-:S13]  /*1790*/  ISETP.GT.AND P1, PT, R24, R129, PT ;  /* 0x000000811800720c */ /* 0x000fda0003f24270 */
[----:B0-----:R-:W-:Y:S05]  /*17a0*/  @!P1 BRA `(.L_x_449) ;  /* 0x000000a800c89947 */ /* 0x001fea0003800000 */
[----:B------:R-:W-:Y:S01]  /*17b0*/  VIADD R0, R2, 0x1e400 ;  /* 0x0001e40002007836 */ /* 0x000fe20000000000 */
[----:B------:R-:W-:Y:S04]  /*17c0*/  BSSY B6, `(.L_x_450) ;  /* 0x0000013000067945 */ /* 0x000fe80003800000 */
[----:B------:R-:W-:-:S13]  /*17d0*/  LOP3.LUT P0, RZ, R0, 0x3ff, RZ, 0xc0, !PT ;  /* 0x000003ff00ff7812 */ /* 0x000fda000780c0ff */
[----:B------:R-:W-:Y:S05]  /*17e0*/  @!P0 BRA `(.L_x_451) ;  /* 0x0000000000408947 */ /* 0x000fea0003800000 */
[----:B------:R-:W-:Y:S01]  /*17f0*/  MOV R0, 0x0 ;  /* 0x0000000000007802 */ /* 0x000fe20000000f00 */
[----:B------:R-:W-:Y:S01]  /*1800*/  ULDC.64 UR4, c[0x4][0xa0] ;  /* 0x0100280000047ab9 */ /* 0x000fe20000000a00 */
[----:B------:R-:W-:Y:S01]  /*1810*/  ULDC.64 UR6, c[0x4][0x38] ;  /* 0x01000e0000067ab9 */ /* 0x000fe20000000a00 */
[----:B------:R-:W-:Y:S01]  /*1820*/  IMAD.U32 R4, RZ, RZ, UR4 ;  /* 0x00000004ff047e24 */ /* 0x000fe2000f8e00ff */
        /* <DEDUP_REMOVED lines=11> */
[----:B-1---5:R-:W-:Y:S05]  /*18e0*/  CALL.ABS.NOINC R14 ;  /* 0x000000000e007343 */ /* 0x022fea0003c00000 */
.L_x_451:
[----:B------:R-:W-:Y:S05]  /*18f0*/  BSYNC B6 ;  /* 0x0000000000067941 */ /* 0x000fea0003800000 */
.L_x_450:
        /* <DEDUP_REMOVED lines=20> */
.L_x_453:
[----:B------:R-:W-:Y:S05]  /*1a40*/  BSYNC B6 ;  /* 0x0000000000067941 */ /* 0x000fea0003800000 */
.L_x_452:
[----:B------:R-:W2:Y:S01]  /*1a50*/  LDL.LU R21, [R1] ;  /* 0x0000000001157983 */ /* 0x000ea20000300800 */
[----:B------:R-:W-:Y:S01]  /*1a60*/  ULDC.64 UR4, c[0x0][0x9f8] ;  /* 0x00027e0000047ab9 */ /* 0x000fe20000000a00 */
[----:B------:R-:W-:Y:S01]  /*1a70*/  ULDC.64 UR6, c[0x0][0x208] ;  /* 0x0000820000067ab9 */ /* 0x000fe20000000a00 */
[----:B------:R-:W-:Y:S01]  /*1a80*/  ISETP.NE.U32.AND P0, PT, RZ, UR4, PT ;  /* 0x00000004ff007c0c */ /* 0x000fe2000bf05070 */
[----:B------:R-:W0:Y:S01]  /*1a90*/  LDC R11, c[0x0][0x3d4] ;  /* 0x0000f500ff0b7b82 */ /* 0x000e220000000800 */
[----:B------:R-:W3:Y:S02]  /*1aa0*/  LDL R36, [R1+0x34] ;  /* 0x0000340001247983 */ /* 0x000ee40000100800 */
[----:B------:R-:W-:Y:S02]  /*1ab0*/  ISETP.NE.AND.EX P0, PT, RZ, UR5, PT, P0 ;  /* 0x00000005ff007c0c */ /* 0x000fe4000bf05300 */
[----:B------:R-:W4:Y:S03]  /*1ac0*/  LDL R37, [R1+0x38] ;  /* 0x0000380001257983 */ /* 0x000f260000100800 */
[----:B------:R-:W1:Y:S01]  /*1ad0*/  LDC R0, c[0x0][0x428] ;  /* 0x00010a00ff007b82 */ /* 0x000e620000000800 */
[----:B------:R-:W4:Y:S07]  /*1ae0*/  LDL R35, [R1+0x5c] ;  /* 0x00005c0001237983 */ /* 0x000f2e0000100800 */
[----:B------:R-:W-:Y:S01]  /*1af0*/  @P0 IADD3 R4, P1, R28, UR4, RZ ;  /* 0x000000041c040c10 */ /* 0x000fe2000ff3e0ff */
[----:B------:R-:W-:Y:S01]  /*1b00*/  IMAD.IADD R123, R29, 0x1, R26 ;  /* 0x000000011d7b7824 */ /* 0x000fe200078e021a */
[----:B------:R-:W1:Y:S01]  /*1b10*/  S2R R20, SR_TID.X ;  /* 0x0000000000147919 */ /* 0x000e620000002100 */
[----:B------:R-:W1:Y:S01]  /*1b20*/  LDC.64 R96, c[0x0][0x2f0] ;  /* 0x0000bc00ff607b82 */ /* 0x000e620000000a00 */
[----:B------:R-:W-:Y:S01]  /*1b30*/  @P0 IADD3.X R5, R30, UR5, RZ, P1, !PT ;  /* 0x000000051e050c10 */ /* 0x000fe20008ffe4ff */
[----:B------:R-:W-:-:S04]  /*1b40*/  ULDC.64 UR4, c[0x0][0x2f8] ;  /* 0x0000be0000047ab9 */ /* 0x000fc80000000a00 */
[----:B------:R1:W3:Y:S01]  /*1b50*/  @P0 LDG.E R27, desc[UR6][R4.64] ;  /* 0x00000006041b0981 */ /* 0x0002e2000c1e1900 */
[----:B0-----:R-:W-:Y:S01]  /*1b60*/  ISETP.GE.AND P2, PT, R16, R11, PT ;  /* 0x0000000b1000720c */ /* 0x001fe20003f46270 */
[----:B------:R-:W-:Y:S01]  /*1b70*/  ULDC.64 UR6, c[0x0][0xa08] ;  /* 0x0002820000067ab9 */ /* 0x000fe20000000a00 */
[----:B------:R-:W-:Y:S01]  /*1b80*/  SHF.R.S32.HI R13, RZ, 0x1f, R123 ;  /* 0x0000001fff0d7819 */ /* 0x000fe2000001147b */
[----:B------:R-:W0:Y:S01]  /*1b90*/  LDC.64 R106, c[0x0][0x3d8] ;  /* 0x0000f600ff6a7b82 */ /* 0x000e220000000a00 */
[----:B------:R-:W-:Y:S02]  /*1ba0*/  SHF.R.S32.HI R19, RZ, 0x1f, R18 ;  /* 0x0000001fff137819 */ /* 0x000fe40000011412 */
[----:B-1----:R-:W-:-:S05]  /*1bb0*/  ISETP.NE.AND P0, PT, R0, 0x1, PT ;  /* 0x000000010000780c */ /* 0x002fca0003f05270 */
[----:B------:R-:W1:Y:S01]  /*1bc0*/  LDC.64 R112, c[0x0][0x3e8] ;  /* 0x0000fa00ff707b82 */ /* 0x000e620000000a00 */
[----:B------:R-:W-:-:S07]  /*1bd0*/  IMAD R6, R13, R96, RZ ;  /* 0x000000600d067224 */ /* 0x000fce00078e02ff */
[----:B------:R-:W1:Y:S01]  /*1be0*/  @P0 LDC R3, c[0x0][0x42c] ;  /* 0x00010b00ff030b82 */ /* 0x000e620000000800 */
[----:B------:R-:W-:Y:S01]  /*1bf0*/  IMAD.WIDE.U32 R4, R123, R96, RZ ;  /* 0x000000607b047225 */ /* 0x000fe200078e00ff */
[----:B------:R-:W-:-:S06]  /*1c00*/  SHF.R.U32.HI R20, RZ, 0x7, R20 ;  /* 0x00000007ff147819 */ /* 0x000fcc0000011614 */
[----:B------:R-:W1:Y:S01]  /*1c10*/  @P0 LDC R7, c[0x0][0x430] ;  /* 0x00010c00ff070b82 */ /* 0x000e620000000800 */
[----:B------:R-:W-:Y:S01]  /*1c20*/  ISETP.NE.AND P6, PT, R20, 0x1, PT ;  /* 0x000000011400780c */ /* 0x000fe20003fc5270 */
[----:B0-----:R-:W-:-:S04]  /*1c30*/  IMAD.WIDE.U32 R102, R22, R106, R18 ;  /* 0x0000006a16667225 */ /* 0x001fc800078e0012 */
[----:B-1----:R-:W-:-:S04]  /*1c40*/  @P0 IMAD.HI.U32 R0, R158, R3, RZ ;  /* 0x000000039e000227 */ /* 0x002fc800078e00ff */
[----:B------:R-:W-:Y:S01]  /*1c50*/  IMAD R3, R123, R97, R6 ;  /* 0x000000617b037224 */ /* 0x000fe200078e0206 */
[----:B------:R-:W-:-:S03]  /*1c60*/  @P0 SHF.R.U32.HI R158, RZ, R7, R0 ;  /* 0x00000007ff9e0219 */ /* 0x000fc60000011600 */
[----:B------:R-:W-:Y:S01]  /*1c70*/  IMAD.IADD R5, R5, 0x1, R3 ;  /* 0x0000000105057824 */ /* 0x000fe200078e0203 */
[----:B------:R-:W-:Y:S02]  /*1c80*/  ISETP.NE.U32.AND P0, PT, RZ, UR6, PT ;  /* 0x00000006ff007c0c */ /* 0x000fe4000bf05070 */
[----:B------:R-:W-:Y:S01]  /*1c90*/  SHF.R.S32.HI R6, RZ, 0x1f, R158 ;  /* 0x0000001fff067819 */ /* 0x000fe2000001149e */
[----:B------:R-:W-:Y:S01]  /*1ca0*/  IMAD.WIDE.U32 R4, R158, UR4, R4 ;  /* 0x000000049e047c25 */ /* 0x000fe2000f8e0004 */
[----:B------:R-:W-:-:S03]  /*1cb0*/  ISETP.NE.AND.EX P0, PT, RZ, UR7, PT, P0 ;  /* 0x00000007ff007c0c */ /* 0x000fc6000bf05300 */
[----:B------:R-:W-:-:S04]  /*1cc0*/  IMAD R3, R6, UR4, RZ ;  /* 0x0000000406037c24 */ /* 0x000fc8000f8e02ff */
[----:B------:R-:W-:Y:S01]  /*1cd0*/  IMAD R3, R158, UR5, R3 ;  /* 0x000000059e037c24 */ /* 0x000fe2000f8e0203 */
[----:B------:R-:W-:-:S03]  /*1ce0*/  ULDC.64 UR4, c[0x0][0x300] ;  /* 0x0000c00000047ab9 */ /* 0x000fc60000000a00 */
[----:B------:R-:W-:Y:S01]  /*1cf0*/  IMAD.IADD R5, R5, 0x1, R3 ;  /* 0x0000000105057824 */ /* 0x000fe200078e0203 */
[----:B--2---:R-:W-:-:S04]  /*1d00*/  LOP3.LUT R21, R21, 0xfffffffe, RZ, 0xc0, !PT ;  /* 0xfffffffe15157812 */ /* 0x004fc800078ec0ff */
[----:B------:R-:W-:-:S05]  /*1d10*/  @P2 LOP3.LUT R21, R21, 0x1, RZ, 0xfc, !PT ;  /* 0x0000000115152812 */ /* 0x000fca00078efcff */
[----:B------:R0:W-:Y:S04]  /*1d20*/  STL [R1], R21 ;  /* 0x0000001501007387 */ /* 0x0001e80000100800 */
[----:B------:R-:W2:Y:S04]  /*1d30*/  LDL R31, [R1+0x58] ;  /* 0x00005800011f7983 */ /* 0x000ea80000100800 */
[----:B------:R-:W2:Y:S04]  /*1d40*/  LDL R33, [R1+0x48] ;  /* 0x0000480001217983 */ /* 0x000ea80000100800 */
[----:B------:R-:W2:Y:S04]  /*1d50*/  LDL R34, [R1+0x4c] ;  /* 0x00004c0001227983 */ /* 0x000ea80000100800 */
[----:B------:R-:W2:Y:S01]  /*1d60*/  LDL R29, [R1+0x3c] ;  /* 0x00003c00011d7983 */ /* 0x000ea20000100800 */
[----:B---3--:R-:W-:-:S03]  /*1d70*/  SHF.R.S32.HI R0, RZ, 0x1f, R27 ;  /* 0x0000001fff007819 */ /* 0x008fc6000001141b */
[----:B------:R-:W3:Y:S01]  /*1d80*/  LDL R26, [R1+0x54] ;  /* 0x00005400011a7983 */ /* 0x000ee20000100800 */
[----:B------:R-:W-:Y:S02]  /*1d90*/  SEL R9, R27, RZ, !P0 ;  /* 0x000000ff1b097207 */ /* 0x000fe40004000000 */
[----:B------:R-:W-:Y:S01]  /*1da0*/  SEL R8, R0, RZ, !P0 ;  /* 0x000000ff00087207 */ /* 0x000fe20004000000 */
[----:B------:R-:W3:Y:S02]  /*1db0*/  LDL R27, [R1+0x44] ;  /* 0x00004400011b7983 */ /* 0x000ee40000100800 */
[----:B------:R-:W-:Y:S02]  /*1dc0*/  IMAD.WIDE.U32 R98, R9, UR4, R4 ;  /* 0x0000000409627c25 */ /* 0x000fe4000f8e0004 */
[----:B0-----:R-:W3:Y:S02]  /*1dd0*/  LDL R21, [R1+0x6c] ;  /* 0x00006c0001157983 */ /* 0x001ee40000100800 */
[----:B------:R-:W-:-:S02]  /*1de0*/  IMAD R0, R8, UR4, RZ ;  /* 0x0000000408007c24 */ /* 0x000fc4000f8e02ff */
[----:B------:R-:W3:Y:S02]  /*1df0*/  LDL R14, [R1+0x68] ;  /* 0x00006800010e7983 */ /* 0x000ee40000100800 */
[----:B------:R-:W-:Y:S01]  /*1e00*/  IMAD R15, R9, UR5, R0 ;  /* 0x00000005090f7c24 */ /* 0x000fe2000f8e0200 */
[----:B------:R-:W-:Y:S05]  /*1e10*/  @!P6 WARPSYNC.ALL ;  /* 0x000000000000e948 */ /* 0x000fea0003800000 */
[----:B------:R-:W3:Y:S01]  /*1e20*/  LDL R12, [R1+0x64] ;  /* 0x00006400010c7983 */ /* 0x000ee20000100800 */
[----:B------:R-:W-:Y:S01]  /*1e30*/  ULDC.64 UR4, c[0x0][0x320] ;  /* 0x0000c80000047ab9 */ /* 0x000fe20000000a00 */
[----:B------:R-:W-:-:S02]  /*1e40*/  IMAD R0, R23, R106, RZ ;  /* 0x0000006a17007224 */ /* 0x000fc400078e02ff */
[----:B------:R-:W3:Y:S01]  /*1e50*/  LDL R32, [R1+0x30] ;  /* 0x0000300001207983 */ /* 0x000ee20000100800 */
[----:B------:R-:W-:Y:S02]  /*1e60*/  IMAD R3, R6, UR4, RZ ;  /* 0x0000000406037c24 */ /* 0x000fe4000f8e02ff */
[C---:B------:R-:W-:Y:S01]  /*1e70*/  IMAD.WIDE.U32 R4, R158.reuse, UR4, R16 ;  /* 0x000000049e047c25 */ /* 0x040fe2000f8e0010 */
[----:B------:R-:W3:Y:S03]  /*1e80*/  LDL R30, [R1+0x40] ;  /* 0x00004000011e7983 */ /* 0x000ee60000100800 */
[----:B------:R-:W-:Y:S01]  /*1e90*/  IMAD R3, R158, UR5, R3 ;  /* 0x000000059e037c24 */ /* 0x000fe2000f8e0203 */
[----:B------:R-:W3:Y:S01]  /*1ea0*/  LDL R28, [R1+0x50] ;  /* 0x00005000011c7983 */ /* 0x000ee20000100800 */
[----:B------:R-:W-:Y:S01]  /*1eb0*/  ULDC.64 UR4, c[0x0][0x328] ;  /* 0x0000ca0000047ab9 */ /* 0x000fe20000000a00 */
[----:B------:R-:W-:-:S02]  /*1ec0*/  IMAD R7, R22, R107, R0 ;  /* 0x0000006b16077224 */ /* 0x000fc400078e0200 */
[----:B------:R-:W-:Y:S01]  /*1ed0*/  IMAD.IADD R101, R5, 0x1, R3 ;  /* 0x0000000105657824 */ /* 0x000fe200078e0203 */
[----:B------:R-:W-:Y:S01]  /*1ee0*/  SEL R3, R11, RZ, P2 ;  /* 0x000000ff0b037207 */ /* 0x000fe20001000000 */
[----:B------:R-:W-:-:S04]  /*1ef0*/  IMAD R0, R8, UR4, RZ ;  /* 0x0000000408007c24 */ /* 0x000fc8000f8e02ff */
[----:B------:R-:W-:Y:S02]  /*1f00*/  IMAD.IADD R3, R16, 0x1, R3 ;  /* 0x0000000110037824 */ /* 0x000fe400078e0203 */
[----:B------:R-:W-:Y:S02]  /*1f10*/  IMAD R41, R9, UR5, R0 ;  /* 0x0000000509297c24 */ /* 0x000fe4000f8e0200 */
[----:B------:R-:W-:Y:S01]  /*1f20*/  IMAD.MOV.U32 R100, RZ, RZ, R4 ;  /* 0x000000ffff647224 */ /* 0x000fe200078e0004 */
[----:B------:R-:W-:Y:S01]  /*1f30*/  SHF.R.S32.HI R0, RZ, 0x1f, R3 ;  /* 0x0000001fff007819 */ /* 0x000fe20000011403 */
[----:B------:R-:W-:-:S03]  /*1f40*/  IMAD.WIDE.U32 R4, R22, R106, R16 ;  /* 0x0000006a16047225 */ /* 0x000fc600078e0010 */
[----:B------:R-:W-:Y:S01]  /*1f50*/  LEA.HI R10, R0, R3, RZ, 0x3 ;  /* 0x00000003000a7211 */ /* 0x000fe200078f18ff */
[-C--:B------:R-:W-:Y:S02]  /*1f60*/  IMAD R6, R23, R112.reuse, RZ ;  /* 0x0000007017067224 */ /* 0x080fe400078e02ff */
[----:B------:R-:W-:Y:S02]  /*1f70*/  IMAD.IADD R103, R103, 0x1, R7 ;  /* 0x0000000167677824 */ /* 0x000fe400078e0207 */
[----:B------:R-:W-:Y:S02]  /*1f80*/  IMAD.IADD R5, R7, 0x1, R5 ;  /* 0x0000000107057824 */ /* 0x000fe400078e0205 */
[----:B------:R-:W-:-:S04]  /*1f90*/  IMAD.WIDE.U32 R108, R22, R112, R18 ;  /* 0x00000070166c7225 */ /* 0x000fc800078e0012 */
[----:B------:R-:W-:Y:S01]  /*1fa0*/  IMAD R7, R22, R113, R6 ;  /* 0x0000007116077224 */ /* 0x000fe200078e0206 */
[----:B------:R-:W-:Y:S01]  /*1fb0*/  LOP3.LUT R6, R36, 0x38, R10, 0xf8, !PT ;  /* 0x0000003824067812 */ /* 0x000fe200078ef80a */
[----:B------:R-:W-:-:S04]  /*1fc0*/  IMAD.WIDE.U32 R110, R22, R112, R16 ;  /* 0x00000070166e7225 */ /* 0x000fc800078e0010 */
[----:B------:R-:W-:Y:S02]  /*1fd0*/  IMAD.IADD R109, R109, 0x1, R7 ;  /* 0x000000016d6d7824 */ /* 0x000fe400078e0207 */
[----:B------:R-:W-:Y:S01]  /*1fe0*/  IMAD.IADD R111, R7, 0x1, R111 ;  /* 0x00000001076f7824 */ /* 0x000fe200078e026f */
[----:B------:R-:W-:-:S04]  /*1ff0*/  LEA.HI R0, R0, R3, RZ, 0x6 ;  /* 0x0000000300007211 */ /* 0x000fc800078f30ff */
[----:B------:R-:W-:Y:S02]  /*2000*/  SHF.R.S32.HI R3, RZ, 0x6, R0 ;  /* 0x00000006ff037819 */ /* 0x000fe40000011400 */
[----:B----4-:R-:W-:-:S04]  /*2010*/  LOP3.LUT R0, R37, 0x38, R10, 0xf8, !PT ;  /* 0x0000003825007812 */ /* 0x010fc800078ef80a */
[----:B------:R-:W-:Y:S01]  /*2020*/  LOP3.LUT R0, R0, R35, RZ, 0x3c, !PT ;  /* 0x0000002300007212 */ /* 0x000fe200078e3cff */
[----:B------:R-:W-:Y:S01]  /*2030*/  IMAD.WIDE.U32 R100, R9, UR4, R100 ;  /* 0x0000000409647c25 */ /* 0x000fe2000f8e0064 */
[----:B-----5:R-:W-:Y:S01]  /*2040*/  SHF.R.S32.HI R9, RZ, 0x1f, R155 ;  /* 0x0000001fff097819 */ /* 0x020fe2000001149b */
[----:B------:R-:W-:Y:S01]  /*2050*/  ULDC UR4, c[0x0][0x2e4] ;  /* 0x0000b90000047ab9 */ /* 0x000fe20000000800 */
[C---:B------:R-:W-:Y:S01]  /*2060*/  SHF.L.U64.HI R115, R96.reuse, 0x5, R97 ;  /* 0x0000000560737819 */ /* 0x040fe20000010261 */
[----:B------:R-:W-:Y:S01]  /*2070*/  IMAD.SHL.U32 R114, R96, 0x20, RZ ;  /* 0x0000002060727824 */ /* 0x000fe200078e00ff */
[----:B------:R-:W-:-:S03]  /*2080*/  IADD3 R122, P0, R22, R123, RZ ;  /* 0x0000007b167a7210 */ /* 0x000fc60007f1e0ff */
[----:B------:R-:W-:-:S03]  /*2090*/  IMAD.WIDE.U32 R116, R22, R96, R114 ;  /* 0x0000006016747225 */ /* 0x000fc600078e0072 */
[----:B------:R-:W-:Y:S01]  /*20a0*/  IADD3 R127, P1, R114, R116, RZ ;  /* 0x00000074727f7210 */ /* 0x000fe20007f3e0ff */
[----:B------:R-:W-:-:S03]  /*20b0*/  IMAD.X R123, R23, 0x1, R13, P0 ;  /* 0x00000001177b7824 */ /* 0x000fc600000e060d */
[----:B------:R-:W-:Y:S01]  /*20c0*/  IADD3 R130, P0, R127, R114, RZ ;  /* 0x000000727f827210 */ /* 0x000fe20007f1e0ff */
[----:B------:R-:W-:Y:S01]  /*20d0*/  IMAD.WIDE.U32 R118, R22, R96, R16 ;  /* 0x0000006016767225 */ /* 0x000fe200078e0010 */
[C-C-:B------:R-:W-:Y:S02]  /*20e0*/  SHF.L.U64.HI R144, R96.reuse, 0x6, R97.reuse ;  /* 0x0000000660907819 */ /* 0x140fe40000010261 */
[----:B------:R-:W-:Y:S01]  /*20f0*/  SHF.L.U64.HI R139, R96, 0x7, R97 ;  /* 0x00000007608b7819 */ /* 0x000fe20000010261 */
[----:B------:R-:W-:Y:S02]  /*2100*/  IMAD.IADD R15, R99, 0x1, R15 ;  /* 0x00000001630f7824 */ /* 0x000fe400078e020f */
[----:B------:R-:W-:Y:S01]  /*2110*/  IMAD R39, R97, 0xb0, RZ ;  /* 0x000000b061277824 */ /* 0x000fe200078e02ff */
[C---:B------:R-:W-:Y:S01]  /*2120*/  SHF.L.U64.HI R38, R106.reuse, 0x5, R107 ;  /* 0x000000056a267819 */ /* 0x040fe2000001026b */
[----:B------:R-:W-:Y:S01]  /*2130*/  IMAD.WIDE.U32 R104, R155, R106, R4 ;  /* 0x0000006a9b687225 */ /* 0x000fe200078e0004 */
[----:B------:R-:W-:-:S02]  /*2140*/  SHF.L.U64.HI R37, R106, 0x6, R107 ;  /* 0x000000066a257819 */ /* 0x000fc4000001026b */
[----:B------:R-:W-:Y:S01]  /*2150*/  SHF.L.U64.HI R36, R106, 0x7, R107 ;  /* 0x000000076a247819 */ /* 0x000fe2000001026b */
[----:B------:R-:W-:Y:S01]  /*2160*/  IMAD R143, R107, 0xb0, RZ ;  /* 0x000000b06b8f7824 */ /* 0x000fe200078e02ff */
[----:B------:R-:W-:Y:S01]  /*2170*/  SHF.L.U64.HI R120, R112, 0x7, R113 ;  /* 0x0000000770787819 */ /* 0x000fe20000010271 */
[----:B------:R-:W-:Y:S01]  /*2180*/  IMAD.SHL.U32 R35, R106, 0x20, RZ ;  /* 0x000000206a237824 */ /* 0x000fe200078e00ff */
[----:B------:R-:W-:Y:S01]  /*2190*/  IADD3 R13, P2, R98, 0x40, RZ ;  /* 0x00000040620d7810 */ /* 0x000fe20007f5e0ff */
[----:B------:R-:W-:-:S04]  /*21a0*/  IMAD.WIDE.U32 R102, R155, R106, R102 ;  /* 0x0000006a9b667225 */ /* 0x000fc800078e0066 */
[----:B------:R-:W-:Y:S02]  /*21b0*/  IMAD R5, R113, 0xb0, RZ ;  /* 0x000000b071057824 */ /* 0x000fe400078e02ff */
[----:B------:R-:W-:Y:S02]  /*21c0*/  IMAD.SHL.U32 R121, R112, 0x80, RZ ;  /* 0x0000008070797824 */ /* 0x000fe400078e00ff */
[----:B------:R-:W-:-:S04]  /*21d0*/  IMAD.WIDE.U32 R108, R155, R112, R108 ;  /* 0x000000709b6c7225 */ /* 0x000fc800078e006c */
[----:B------:R-:W-:-:S04]  /*21e0*/  IMAD.WIDE.U32 R110, R155, R112, R110 ;  /* 0x000000709b6e7225 */ /* 0x000fc800078e006e */
[----:B------:R-:W-:Y:S01]  /*21f0*/  VIADD R163, R20, 0x8 ;  /* 0x0000000814a37836 */ /* 0x000fe20000000000 */
[----:B------:R-:W-:Y:S01]  /*2200*/  LOP3.LUT R20, R10, 0xfffffff8, RZ, 0xc0, !PT ;  /* 0xfffffff80a147812 */ /* 0x000fe200078ec0ff */
[----:B------:R-:W-:Y:S01]  /*2210*/  IMAD.WIDE.U32 R160, R96, 0xb0, RZ ;  /* 0x000000b060a07825 */ /* 0x000fe200078e00ff */
[----:B------:R-:W-:Y:S02]  /*2220*/  SHF.R.S32.HI R146, RZ, 0x1f, R225 ;  /* 0x0000001fff927819 */ /* 0x000fe400000114e1 */
[----:B------:R-:W-:Y:S01]  /*2230*/  SHF.R.S32.HI R145, RZ, 0x1f, R226 ;  /* 0x0000001fff917819 */ /* 0x000fe200000114e2 */
[----:B------:R-:W-:Y:S01]  /*2240*/  IMAD.IADD R39, R161, 0x1, R39 ;  /* 0x00000001a1277824 */ /* 0x000fe200078e0227 */
[----:B--2---:R-:W-:Y:S02]  /*2250*/  LOP3.LUT R7, R6, R31, RZ, 0x3c, !PT ;  /* 0x0000001f06077212 */ /* 0x004fe400078e3cff */
[----:B------:R-:W0:Y:S01]  /*2260*/  S2R R31, SR_TID.X ;  /* 0x00000000001f7919 */ /* 0x000e220000002100 */
[----:B------:R-:W-:-:S04]  /*2270*/  IMAD R150, R3, 0x2c00, R33 ;  /* 0x00002c0003967824 */ /* 0x000fc800078e0221 */
[----:B------:R-:W-:Y:S02]  /*2280*/  IMAD.IADD R150, R150, 0x1, R7 ;  /* 0x0000000196967824 */ /* 0x000fe400078e0207 */
[----:B------:R-:W-:Y:S01]  /*2290*/  IMAD R151, R3, 0x2c00, R34 ;  /* 0x00002c0003977824 */ /* 0x000fe200078e0222 */
[----:B---3--:R-:W-:Y:S02]  /*22a0*/  SHF.R.U32.HI R138, RZ, 0x3, R27 ;  /* 0x00000003ff8a7819 */ /* 0x008fe4000001161b */
[----:B------:R-:W-:Y:S01]  /*22b0*/  LOP3.LUT R7, R27, 0x38, R10, 0xf8, !PT ;  /* 0x000000381b077812 */ /* 0x000fe200078ef80a */
[----:B0-----:R-:W-:-:S05]  /*22c0*/  VIADD R31, R31, 0xffffff80 ;  /* 0xffffff801f1f7836 */ /* 0x001fca0000000000 */
[----:B------:R-:W-:-:S04]  /*22d0*/  SHF.R.S32.HI R27, RZ, 0x1f, R31 ;  /* 0x0000001fff1b7819 */ /* 0x000fc8000001141f */
[----:B------:R-:W-:Y:S01]  /*22e0*/  LEA.HI R27, R27, R31, RZ, 0x6 ;  /* 0x0000001f1b1b7211 */ /* 0x000fe200078f30ff */
[----:B------:R-:W-:Y:S01]  /*22f0*/  IMAD.IADD R151, R151, 0x1, R0 ;  /* 0x0000000197977824 */ /* 0x000fe200078e0200 */
[----:B------:R-:W-:-:S03]  /*2300*/  LOP3.LUT R0, R10, 0x38, RZ, 0xc0, !PT ;  /* 0x000000380a007812 */ /* 0x000fc600078ec0ff */
[----:B------:R-:W-:Y:S01]  /*2310*/  IMAD.SHL.U32 R27, R27, 0x8, RZ ;  /* 0x000000081b1b7824 */ /* 0x000fe200078e00ff */
[----:B------:R-:W-:-:S04]  /*2320*/  LOP3.LUT R0, R0, 0x1c0, R29, 0xf8, !PT ;  /* 0x000001c000007812 */ /* 0x000fc800078ef81d */
[----:B------:R-:W-:Y:S01]  /*2330*/  LOP3.LUT R27, R27, 0xfffffe00, RZ, 0xc0, !PT ;  /* 0xfffffe001b1b7812 */ /* 0x000fe200078ec0ff */
[C---:B------:R-:W-:Y:S02]  /*2340*/  IMAD R149, R3.reuse, 0x2c00, R26 ;  /* 0x00002c0003957824 */ /* 0x040fe400078e021a */
[C---:B------:R-:W-:Y:S02]  /*2350*/  IMAD R148, R3.reuse, 0x2c00, R21 ;  /* 0x00002c0003947824 */ /* 0x040fe400078e0215 */
[C---:B------:R-:W-:Y:S02]  /*2360*/  IMAD R154, R3.reuse, 0x2c00, R27 ;  /* 0x00002c00039a7824 */ /* 0x040fe400078e021b */
[----:B------:R-:W-:Y:S01]  /*2370*/  IMAD R147, R3, 0x2c00, R14 ;  /* 0x00002c0003937824 */ /* 0x000fe200078e020e */
[----:B------:R-:W-:Y:S01]  /*2380*/  LOP3.LUT R3, R0, R12, RZ, 0x3c, !PT ;  /* 0x0000000c00037212 */ /* 0x000fe200078e3cff */
[----:B------:R-:W-:-:S04]  /*2390*/  IMAD R0, R9, R106, RZ ;  /* 0x0000006a09007224 */ /* 0x000fc800078e02ff */
[----:B------:R-:W-:Y:S02]  /*23a0*/  IMAD R27, R155, R107, R0 ;  /* 0x0000006b9b1b7224 */ /* 0x000fe400078e0200 */
[----:B------:R-:W-:-:S04]  /*23b0*/  IMAD R0, R9, R112, RZ ;  /* 0x0000007009007224 */ /* 0x000fc800078e02ff */
[----:B------:R-:W-:Y:S02]  /*23c0*/  IMAD R21, R155, R113, R0 ;  /* 0x000000719b157224 */ /* 0x000fe400078e0200 */
[----:B------:R-:W-:Y:S02]  /*23d0*/  IMAD R0, R23, R96, RZ ;  /* 0x0000006017007224 */ /* 0x000fe400078e02ff */
[----:B------:R-:W-:Y:S02]  /*23e0*/  IMAD.IADD R154, R154, 0x1, R3 ;  /* 0x000000019a9a7824 */ /* 0x000fe400078e0203 */
[----:B------:R-:W-:-:S04]  /*23f0*/  IMAD R3, R22, R97, R0 ;  /* 0x0000006116037224 */ /* 0x000fc800078e0200 */
[----:B------:R-:W-:-:S04]  /*2400*/  IMAD.IADD R125, R3, 0x1, R117 ;  /* 0x00000001037d7824 */ /* 0x000fc800078e0275 */
[----:B------:R-:W-:-:S04]  /*2410*/  IMAD.X R126, R125, 0x1, R115, P1 ;  /* 0x000000017d7e7824 */ /* 0x000fc800008e0673 */
[--C-:B------:R-:W-:Y:S01]  /*2420*/  IMAD.X R128, R126, 0x1, R115.reuse, P0 ;  /* 0x000000017e807824 */ /* 0x100fe200000e0673 */
[----:B------:R-:W-:Y:S02]  /*2430*/  IADD3 R136, P0, R130, R114, RZ ;  /* 0x0000007282887210 */ /* 0x000fe40007f1e0ff */
[----:B------:R-:W-:Y:S02]  /*2440*/  SHF.R.U32.HI R137, RZ, 0x3, R30 ;  /* 0x00000003ff897819 */ /* 0x000fe4000001161e */
[--C-:B------:R-:W-:Y:S01]  /*2450*/  LOP3.LUT R6, R32, 0x38, R10.reuse, 0xf8, !PT ;  /* 0x0000003820067812 */ /* 0x100fe200078ef80a */
[----:B------:R-:W-:Y:S01]  /*2460*/  IMAD.X R131, R128, 0x1, R115, P0 ;  /* 0x0000000180837824 */ /* 0x000fe200000e0673 */
[----:B------:R-:W-:Y:S01]  /*2470*/  LOP3.LUT R8, R30, 0x38, R10, 0xf8, !PT ;  /* 0x000000381e087812 */ /* 0x000fe200078ef80a */
[----:B------:R-:W-:Y:S01]  /*2480*/  IMAD.IADD R124, R119, 0x1, R3 ;  /* 0x00000001777c7824 */ /* 0x000fe200078e0203 */
[----:B------:R-:W-:Y:S01]  /*2490*/  IADD3 R14, P0, R98, R118, RZ ;  /* 0x00000076620e7210 */ /* 0x000fe20007f1e0ff */
[----:B------:R-:W-:Y:S01]  /*24a0*/  IMAD.SHL.U32 R97, R11, 0x2, RZ ;  /* 0x000000020b617824 */ /* 0x000fe200078e00ff */
[----:B------:R-:W-:Y:S01]  /*24b0*/  LOP3.LUT R6, R6, R28, RZ, 0x3c, !PT ;  /* 0x0000001c06067212 */ /* 0x000fe200078e3cff */
[C---:B------:R-:W-:Y:S01]  /*24c0*/  IMAD.SHL.U32 R34, R106.reuse, 0x40, RZ ;  /* 0x000000406a227824 */ /* 0x040fe200078e00ff */
[----:B------:R-:W-:Y:S01]  /*24d0*/  LOP3.LUT R7, R7, R138, RZ, 0x3c, !PT ;  /* 0x0000008a07077212 */ /* 0x000fe200078e3cff */
[----:B------:R-:W-:Y:S01]  /*24e0*/  IMAD.SHL.U32 R33, R106, 0x80, RZ ;  /* 0x000000806a217824 */ /* 0x000fe200078e00ff */
[----:B------:R-:W-:Y:S01]  /*24f0*/  LOP3.LUT R8, R8, R137, RZ, 0x3c, !PT ;  /* 0x0000008908087212 */ /* 0x000fe200078e3cff */
[C---:B------:R-:W-:Y:S01]  /*2500*/  IMAD.SHL.U32 R30, R112.reuse, 0x20, RZ ;  /* 0x00000020701e7824 */ /* 0x040fe200078e00ff */
[C-C-:B------:R-:W-:Y:S01]  /*2510*/  SHF.L.U64.HI R32, R112.reuse, 0x5, R113.reuse ;  /* 0x0000000570207819 */ /* 0x140fe20000010271 */
[C---:B------:R-:W-:Y:S01]  /*2520*/  IMAD.SHL.U32 R29, R112.reuse, 0x40, RZ ;  /* 0x00000040701d7824 */ /* 0x040fe200078e00ff */
[----:B------:R-:W-:Y:S01]  /*2530*/  SHF.L.U64.HI R31, R112, 0x6, R113 ;  /* 0x00000006701f7819 */ /* 0x000fe20000010271 */
[----:B------:R-:W-:Y:S01]  /*2540*/  IMAD.WIDE.U32 R106, R106, 0xb0, RZ ;  /* 0x000000b06a6a7825 */ /* 0x000fe200078e00ff */
[----:B------:R-:W-:-:S02]  /*2550*/  IADD3 R141, P3, R136, R114, RZ ;  /* 0x00000072888d7210 */ /* 0x000fc40007f7e0ff */
[----:B------:R-:W-:Y:S01]  /*2560*/  IADD3 R11, P4, R14, 0x40, RZ ;  /* 0x000000400e0b7810 */ /* 0x000fe20007f9e0ff */
[----:B------:R-:W-:-:S04]  /*2570*/  IMAD.WIDE.U32 R112, R112, 0xb0, RZ ;  /* 0x000000b070707825 */ /* 0x000fc800078e00ff */
[----:B------:R-:W-:Y:S01]  /*2580*/  IMAD.X R12, R124, 0x1, R15, P0 ;  /* 0x000000017c0c7824 */ /* 0x000fe200000e060f */
[----:B------:R-:W-:Y:S01]  /*2590*/  ISETP.GE.AND P0, PT, R16, UR4, PT ;  /* 0x0000000410007c0c */ /* 0x000fe2000bf06270 */
[----:B------:R-:W-:Y:S01]  /*25a0*/  IMAD.IADD R149, R149, 0x1, R6 ;  /* 0x0000000195957824 */ /* 0x000fe200078e0206 */
[----:B------:R-:W-:Y:S01]  /*25b0*/  ISETP.GE.AND P1, PT, R227, UR4, PT ;  /* 0x00000004e3007c0c */ /* 0x000fe2000bf26270 */
[----:B------:R-:W-:Y:S01]  /*25c0*/  IMAD.IADD R148, R148, 0x1, R7 ;  /* 0x0000000194947824 */ /* 0x000fe200078e0207 */
[----:B------:R-:W-:Y:S01]  /*25d0*/  SHF.R.S32.HI R10, RZ, 0x3, R10 ;  /* 0x00000003ff0a7819 */ /* 0x000fe2000001140a */
[----:B------:R-:W-:Y:S01]  /*25e0*/  IMAD.IADD R147, R147, 0x1, R8 ;  /* 0x0000000193937824 */ /* 0x000fe200078e0208 */
[----:B------:R-:W-:Y:S01]  /*25f0*/  SHF.R.S32.HI R9, RZ, 0x1f, R20 ;  /* 0x0000001fff097819 */ /* 0x000fe20000011414 */
[----:B------:R-:W-:Y:S02]  /*2600*/  IMAD.IADD R28, R103, 0x1, R27 ;  /* 0x00000001671c7824 */ /* 0x000fe400078e021b */
[----:B------:R-:W-:-:S02]  /*2610*/  IMAD.IADD R26, R109, 0x1, R21 ;  /* 0x000000016d1a7824 */ /* 0x000fc400078e0215 */
[----:B------:R-:W-:Y:S02]  /*2620*/  IMAD.IADD R143, R107, 0x1, R143 ;  /* 0x000000016b8f7824 */ /* 0x000fe400078e028f */
[----:B------:R-:W-:Y:S02]  /*2630*/  IMAD.IADD R142, R113, 0x1, R5 ;  /* 0x00000001718e7824 */ /* 0x000fe400078e0205 */
[----:B------:R-:W-:Y:S02]  /*2640*/  IMAD.IADD R27, R27, 0x1, R105 ;  /* 0x000000011b1b7824 */ /* 0x000fe400078e0269 */
[----:B------:R-:W-:Y:S02]  /*2650*/  IMAD.IADD R21, R21, 0x1, R111 ;  /* 0x0000000115157824 */ /* 0x000fe400078e026f */
[----:B------:R-:W-:Y:S02]  /*2660*/  IMAD.X R140, R131, 0x1, R115, P3 ;  /* 0x00000001838c7824 */ /* 0x000fe400018e0673 */
[----:B------:R-:W-:-:S02]  /*2670*/  IMAD.X R8, RZ, RZ, R15, P2 ;  /* 0x000000ffff087224 */ /* 0x000fc400010e060f */
[----:B------:R-:W-:Y:S02]  /*2680*/  IMAD.X R7, RZ, RZ, R12, P4 ;  /* 0x000000ffff077224 */ /* 0x000fe400020e060c */
[----:B------:R-:W-:Y:S01]  /*2690*/  IMAD.IADD R6, R101, 0x1, R41 ;  /* 0x0000000165067824 */ /* 0x000fe200078e0229 */
[----:B------:R-:W-:Y:S06]  /*26a0*/  @!P6 BAR.SYNC.DEFER_BLOCKING 0x9, 0x100 ;  /* 0x024400000000eb1d */ /* 0x000fec0000010000 */
.L_x_577:
[----:B------:R-:W2:Y:S01]  /*26b0*/  LDL R3, [R1+0x60] ;  /* 0x0000600001037983 */ /* 0x000ea20000100800 */
[----:B------:R-:W0:Y:S03]  /*26c0*/  LDC R80, c[0x0][0x3d4] ;  /* 0x0000f500ff507b82 */ /* 0x000e260000000800 */
[----:B---3--:R-:W3:Y:S01]  /*26d0*/  LDL.LU R0, [R1] ;  /* 0x0000000001007983 */ /* 0x008ee20000300800 */
[----:B------:R-:W-:Y:S01]  /*26e0*/  VIADD R24, R24, 0xffffffff ;  /* 0xffffffff18187836 */ /* 0x000fe20000000000 */
[----:B------:R-:W-:Y:S05]  /*26f0*/  YIELD ;  /* 0x0000000000007946 */ /* 0x000fea0003800000 */
[----:B------:R-:W-:Y:S01]  /*2700*/  ISETP.GT.AND P3, PT, R24, R129, PT ;  /* 0x000000811800720c */ /* 0x000fe20003f64270 */
[----:B------:R-:W-:Y:S01]  /*2710*/  BSSY B0, `(.L_x_454) ;  /* 0x000090e000007945 */ /* 0x000fe20003800000 */
[----:B0-----:R-:W-:Y:S01]  /*2720*/  ISETP.GE.AND P2, PT, R80, 0x1, PT ;  /* 0x000000015000780c */ /* 0x001fe20003f46270 */
[----:B--2---:R-:W-:Y:S01]  /*2730*/  IMAD R5, R220, 0x5800, R3 ;  /* 0x00005800dc057824 */ /* 0x004fe200078e0203 */
[----:B---3--:R-:W-:-:S03]  /*2740*/  LOP3.LUT R0, R0, 0xffffffef, RZ, 0xc0, !PT ;  /* 0xffffffef00007812 */ /* 0x008fc600078ec0ff */
[----:B------:R-:W-:-:S06]  /*2750*/  IMAD R5, R5, 0x2, R2 ;  /* 0x0000000205057824 */ /* 0x000fcc00078e0202 */
[----:B------:R-:W-:-:S05]  /*2760*/  @P3 LOP3.LUT R0, R0, 0x10, RZ, 0xfc, !PT ;  /* 0x0000001000003812 */ /* 0x000fca00078efcff */
[----:B------:R0:W-:Y:S01]  /*2770*/  STL [R1], R0 ;  /* 0x0000000001007387 */ /* 0x0001e20000100800 */
[----:B-1--4-:R-:W-:Y:S05]  /*2780*/  @!P2 BRA `(.L_x_455) ;  /* 0x0000008400cca947 */ /* 0x012fea0003800000 */
[----:B------:R-:W-:Y:S01]  /*2790*/  ULDC.U8 UR4, c[0x0][0x3f0] ;  /* 0x0000fc0000047ab9 */ /* 0x000fe20000000000 */
[----:B------:R-:W-:Y:S01]  /*27a0*/  SHF.R.S32.HI R3, RZ, 0x1f, R24 ;  /* 0x0000001fff037819 */ /* 0x000fe20000011418 */
[-C--:B------:R-:W-:Y:S01]  /*27b0*/  IMAD R4, R143, R24.reuse, RZ ;  /* 0x000000188f047224 */ /* 0x080fe200078e02ff */
[----:B------:R-:W-:Y:S01]  /*27c0*/  ISETP.NE.AND P2, PT, RZ, UR4, PT ;  /* 0x00000004ff007c0c */ /* 0x000fe2000bf45270 */
[-C--:B0-----:R-:W-:Y:S02]  /*27d0*/  IMAD R0, R39, R24.reuse, RZ ;  /* 0x0000001827007224 */ /* 0x081fe400078e02ff */
[----:B------:R-:W-:Y:S02]  /*27e0*/  IMAD R40, R142, R24, RZ ;  /* 0x000000188e287224 */ /* 0x000fe400078e02ff */
[----:B------:R-:W-:Y:S02]  /*27f0*/  IMAD R43, R3, R106, R4 ;  /* 0x0000006a032b7224 */ /* 0x000fe400078e0204 */
[----:B------:R-:W-:-:S02]  /*2800*/  IMAD R4, R24, -0xb0, R25 ;  /* 0xffffff5018047824 */ /* 0x000fc400078e0219 */
[C---:B------:R-:W-:Y:S02]  /*2810*/  IMAD R41, R3.reuse, R160, R0 ;  /* 0x000000a003297224 */ /* 0x040fe400078e0200 */
[----:B------:R-:W-:Y:S01]  /*2820*/  IMAD R45, R3, R112, R40 ;  /* 0x00000070032d7224 */ /* 0x000fe200078e0228 */
[----:B------:R-:W-:Y:S01]  /*2830*/  VIMNMX R4, R4, 0xb0, PT ;  /* 0x000000b004047848 */ /* 0x000fe20003fe0100 */
[----:B------:R-:W-:-:S04]  /*2840*/  IMAD.WIDE.U32 R132, R160, R24, RZ ;  /* 0x00000018a0847225 */ /* 0x000fc800078e00ff */
[----:B------:R-:W-:-:S04]  /*2850*/  IMAD.WIDE.U32 R92, R106, R24, RZ ;  /* 0x000000186a5c7225 */ /* 0x000fc800078e00ff */
[----:B------:R-:W-:-:S04]  /*2860*/  IMAD.WIDE.U32 R90, R112, R24, RZ ;  /* 0x00000018705a7225 */ /* 0x000fc800078e00ff */
[----:B------:R-:W-:Y:S02]  /*2870*/  IMAD.IADD R88, R133, 0x1, R41 ;  /* 0x0000000185587824 */ /* 0x000fe400078e0229 */
[----:B------:R-:W-:Y:S02]  /*2880*/  IMAD.IADD R3, R93, 0x1, R43 ;  /* 0x000000015d037824 */ /* 0x000fe400078e022b */
[----:B------:R-:W-:Y:S01]  /*2890*/  IMAD.IADD R0, R91, 0x1, R45 ;  /* 0x000000015b007824 */ /* 0x000fe200078e022d */
[----:B------:R-:W-:Y:S06]  /*28a0*/  @!P2 BRA `(.L_x_456) ;  /* 0x000000400064a947 */ /* 0x000fec0003800000 */
[----:B------:R-:W-:Y:S01]  /*28b0*/  ISETP.GE.AND P3, PT, R22, R4, PT ;  /* 0x000000041600720c */ /* 0x000fe20003f66270 */
[----:B------:R-:W-:Y:S01]  /*28c0*/  BSSY B1, `(.L_x_457) ;  /* 0x000001c000017945 */ /* 0x000fe20003800000 */
[----:B------:R-:W-:Y:S02]  /*28d0*/  CS2R R76, SRZ ;  /* 0x00000000004c7805 */ /* 0x000fe4000001ff00 */
[----:B------:R-:W-:Y:S02]  /*28e0*/  CS2R R86, SRZ ;  /* 0x0000000000567805 */ /* 0x000fe4000001ff00 */
[----:B------:R-:W-:Y:S02]  /*28f0*/  CS2R R134, SRZ ;  /* 0x0000000000867805 */ /* 0x000fe4000001ff00 */
[----:B------:R-:W-:Y:S02]  /*2900*/  CS2R R94, SRZ ;  /* 0x00000000005e7805 */ /* 0x000fe4000001ff00 */
[----:B------:R-:W-:-:S03]  /*2910*/  CS2R R152, SRZ ;  /* 0x0000000000987805 */ /* 0x000fc6000001ff00 */
[----:B------:R-:W-:Y:S05]  /*2920*/  @P3 BRA `(.L_x_458) ;  /* 0x0000000000543947 */ /* 0x000fea0003800000 */
[----:B------:R-:W-:Y:S01]  /*2930*/  IADD3 R41, P2, R102, R92, RZ ;  /* 0x0000005c66297210 */ /* 0x000fe20007f5e0ff */
[----:B------:R-:W-:Y:S01]  /*2940*/  ULDC.64 UR4, c[0x0][0x3c8] ;  /* 0x0000f20000047ab9 */ /* 0x000fe20000000a00 */
[----:B------:R-:W-:Y:S02]  /*2950*/  CS2R R134, SRZ ;  /* 0x0000000000867805 */ /* 0x000fe4000001ff00 */
[----:B------:R-:W-:Y:S01]  /*2960*/  CS2R R152, SRZ ;  /* 0x0000000000987805 */ /* 0x000fe2000001ff00 */
[----:B------:R-:W-:Y:S01]  /*2970*/  ULDC.64 UR6, c[0x0][0x208] ;  /* 0x0000820000067ab9 */ /* 0x000fe20000000a00 */
[----:B------:R-:W-:Y:S01]  /*2980*/  IMAD.X R42, R3, 0x1, R28, P2 ;  /* 0x00000001032a7824 */ /* 0x000fe200010e061c */
[----:B------:R-:W-:-:S04]  /*2990*/  LEA R40, P2, R41, UR4, 0x1 ;  /* 0x0000000429287c11 */ /* 0x000fc8000f8408ff */
[----:B------:R-:W-:Y:S01]  /*29a0*/  LEA.HI.X R41, R41, UR5, R42, 0x1, P2 ;  /* 0x0000000529297c11 */ /* 0x000fe200090f0c2a */
[----:B------:R-:W-:Y:S01]  /*29b0*/  ULDC.64 UR4, c[0x0][0x3e0] ;  /* 0x0000f80000047ab9 */ /* 0x000fe20000000a00 */
[----:B------:R-:W-:-:S05]  /*29c0*/  IADD3 R43, P2, R108, R90, RZ ;  /* 0x0000005a6c2b7210 */ /* 0x000fca0007f5e0ff */
[----:B------:R-:W-:Y:S01]  /*29d0*/  IMAD.X R44, R0, 0x1, R26, P2 ;  /* 0x00000001002c7824 */ /* 0x000fe200010e061a */
[----:B------:R-:W-:-:S04]  /*29e0*/  LEA R42, P2, R43, UR4, 0x1 ;  /* 0x000000042b2a7c11 */ /* 0x000fc8000f8408ff */
[----:B------:R-:W-:Y:S02]  /*29f0*/  LEA.HI.X R43, R43, UR5, R44, 0x1, P2 ;  /* 0x000000052b2b7c11 */ /* 0x000fe400090f0c2c */
[----:B------:R-:W-:Y:S02]  /*2a00*/  ISETP.GE.AND P2, PT, R18, R80, PT ;  /* 0x000000501200720c */ /* 0x000fe40003f46270 */
[----:B------:R-:W-:Y:S02]  /*2a10*/  CS2R R86, SRZ ;  /* 0x0000000000567805 */ /* 0x000fe4000001ff00 */
[----:B------:R-:W-:-:S09]  /*2a20*/  CS2R R94, SRZ ;  /* 0x00000000005e7805 */ /* 0x000fd2000001ff00 */
[----:B------:R0:W5:Y:S04]  /*2a30*/  @!P2 LDG.E.64 R134, desc[UR6][R40.64] ;  /* 0x000000062886a981 */ /* 0x000168000c1e1b00 */
[----:B------:R0:W5:Y:S01]  /*2a40*/  @!P2 LDG.E.64 R152, desc[UR6][R42.64] ;  /* 0x000000062a98a981 */ /* 0x000162000c1e1b00 */
[----:B------:R-:W-:-:S13]  /*2a50*/  ISETP.GE.AND P2, PT, R221, R80, PT ;  /* 0x00000050dd00720c */ /* 0x000fda0003f46270 */
[----:B------:R0:W5:Y:S04]  /*2a60*/  @!P2 LDG.E.64 R86, desc[UR6][R40.64+0x40] ;  /* 0x000040062856a981 */ /* 0x000168000c1e1b00 */
[----:B------:R0:W5:Y:S02]  /*2a70*/  @!P2 LDG.E.64 R94, desc[UR6][R42.64+0x40] ;  /* 0x000040062a5ea981 */ /* 0x000164000c1e1b00 */
.L_x_458:
[----:B------:R-:W-:Y:S05]  /*2a80*/  BSYNC B1 ;  /* 0x0000000000017941 */ /* 0x000fea0003800000 */
.L_x_457:
[----:B------:R-:W-:Y:S01]  /*2a90*/  ISETP.GE.AND P4, PT, R223, R4, PT ;  /* 0x00000004df00720c */ /* 0x000fe20003f86270 */
[----:B0----5:R-:W-:Y:S01]  /*2aa0*/  IMAD.MOV.U32 R40, RZ, RZ, R86 ;  /* 0x000000ffff287224 */ /* 0x021fe200078e0056 */
[----:B------:R-:W-:Y:S01]  /*2ab0*/  BSSY B1, `(.L_x_459) ;  /* 0x0000029000017945 */ /* 0x000fe20003800000 */
[----:B------:R-:W-:Y:S01]  /*2ac0*/  IMAD.MOV.U32 R41, RZ, RZ, R87 ;  /* 0x000000ffff297224 */ /* 0x000fe200078e0057 */
[----:B------:R-:W-:Y:S01]  /*2ad0*/  CS2R R82, SRZ ;  /* 0x0000000000527805 */ /* 0x000fe2000001ff00 */
[----:B------:R-:W-:Y:S01]  /*2ae0*/  IMAD.MOV.U32 R42, RZ, RZ, R134 ;  /* 0x000000ffff2a7224 */ /* 0x000fe200078e0086 */
[----:B------:R-:W-:Y:S01]  /*2af0*/  PRMT R158, R158, 0x5410, R40 ;  /* 0x000054109e9e7816 */ /* 0x000fe20000000028 */
        /* <DEDUP_REMOVED lines=9> */
[----:B------:R-:W-:-:S02]  /*2b90*/  PRMT R206, R41, 0x7610, R206 ;  /* 0x0000761029ce7816 */ /* 0x000fc400000000ce */
[----:B------:R-:W-:Y:S02]  /*2ba0*/  CS2R R78, SRZ ;  /* 0x00000000004e7805 */ /* 0x000fe4000001ff00 */
[----:B------:R-:W-:Y:S02]  /*2bb0*/  PRMT R168, R168, 0x5410, R42 ;  /* 0x00005410a8a87816 */ /* 0x000fe4000000002a */
[----:B------:R-:W-:Y:S02]  /*2bc0*/  CS2R R84, SRZ ;  /* 0x0000000000547805 */ /* 0x000fe4000001ff00 */
[----:B------:R-:W-:Y:S01]  /*2bd0*/  PRMT R198, R43, 0x7610, R198 ;  /* 0x000076102bc67816 */ /* 0x000fe200000000c6 */
[----:B------:R-:W-:Y:S06]  /*2be0*/  @P4 BRA `(.L_x_460) ;  /* 0x0000000000544947 */ /* 0x000fec0003800000 */
[----:B------:R-:W-:Y:S01]  /*2bf0*/  IADD3 R41, P2, P5, R102, R92, R35 ;  /* 0x0000005c66297210 */ /* 0x000fe20007d5e023 */
[----:B------:R-:W-:Y:S01]  /*2c00*/  ULDC.64 UR4, c[0x0][0x3c8] ;  /* 0x0000f20000047ab9 */ /* 0x000fe20000000a00 */
[----:B------:R-:W-:Y:S02]  /*2c10*/  CS2R R82, SRZ ;  /* 0x0000000000527805 */ /* 0x000fe4000001ff00 */
[----:B------:R-:W-:Y:S02]  /*2c20*/  CS2R R84, SRZ ;  /* 0x0000000000547805 */ /* 0x000fe4000001ff00 */
[----:B------:R-:W-:Y:S01]  /*2c30*/  IADD3.X R42, R28, R3, R38, P2, P5 ;  /* 0x000000031c2a7210 */ /* 0x000fe200017ea426 */
[----:B------:R-:W-:Y:S01]  /*2c40*/  ULDC.64 UR6, c[0x0][0x208] ;  /* 0x0000820000067ab9 */ /* 0x000fe20000000a00 */
[----:B------:R-:W-:-:S04]  /*2c50*/  IADD3 R43, P2, P5, R108, R90, R30 ;  /* 0x0000005a6c2b7210 */ /* 0x000fc80007d5e01e */
[----:B------:R-:W-:Y:S02]  /*2c60*/  IADD3.X R44, R26, R0, R32, P2, P5 ;  /* 0x000000001a2c7210 */ /* 0x000fe400017ea420 */
[----:B------:R-:W-:-:S04]  /*2c70*/  LEA R40, P2, R41, UR4, 0x1 ;  /* 0x0000000429287c11 */ /* 0x000fc8000f8408ff */
[----:B------:R-:W-:Y:S01]  /*2c80*/  LEA.HI.X R41, R41, UR5, R42, 0x1, P2 ;  /* 0x0000000529297c11 */ /* 0x000fe200090f0c2a */
[----:B------:R-:W-:Y:S02]  /*2c90*/  ULDC.64 UR4, c[0x0][0x3e0] ;  /* 0x0000f80000047ab9 */ /* 0x000fe40000000a00 */
        /* <DEDUP_REMOVED lines=10> */
.L_x_460:
[----:B------:R-:W-:Y:S05]  /*2d40*/  BSYNC B1 ;  /* 0x0000000000017941 */ /* 0x000fea0003800000 */
.L_x_459:
        /* <DEDUP_REMOVED lines=20> */
[----:B------:R-:W-:Y:S02]  /*2e90*/  PRMT R209, R43, 0x7610, R209 ;  /* 0x000076102bd17816 */ /* 0x000fe400000000d1 */
[----:B------:R-:W-:Y:S02]  /*2ea0*/  CS2R R70, SRZ ;  /* 0x0000000000467805 */ /* 0x000fe4000001ff00 */
[----:B------:R-:W-:-:S02]  /*2eb0*/  CS2R R74, SRZ ;  /* 0x00000000004a7805 */ /* 0x000fc4000001ff00 */
[----:B------:R-:W-:Y:S01]  /*2ec0*/  P2R R89, PR, RZ, 0x4 ;  /* 0x00000004ff597803 */ /* 0x000fe20000000000 */
        /* <DEDUP_REMOVED lines=22> */
.L_x_462:
[----:B------:R-:W-:Y:S05]  /*3030*/  BSYNC B1 ;  /* 0x0000000000017941 */ /* 0x000fea0003800000 */
.L_x_461:
        /* <DEDUP_REMOVED lines=14> */
[----:B------:R-:W-:-:S02]  /*3120*/  MOV R40, R70 ;  /* 0x0000004600287202 */ /* 0x000fc40000000f00 */
[----:B------:R-:W-:Y:S02]  /*3130*/  CS2R R62, SRZ ;  /* 0x00000000003e7805 */ /* 0x000fe4000001ff00 */
[----:B------:R-:W-:Y:S02]  /*3140*/  PRMT R158, R41, 0x7610, R158 ;  /* 0x00007610299e7816 */ /* 0x000fe4000000009e */
[----:B------:R-:W-:Y:S02]  /*3150*/  CS2R R66, SRZ ;  /* 0x0000000000427805 */ /* 0x000fe4000001ff00 */
[----:B------:R-:W-:Y:S02]  /*3160*/  PRMT R165, R40, 0x7610, R165 ;  /* 0x0000761028a57816 */ /* 0x000fe400000000a5 */
[----:B------:R-:W-:Y:S02]  /*3170*/  PRMT R173, R42, 0x7610, R173 ;  /* 0x000076102aad7816 */ /* 0x000fe400000000ad */
[----:B------:R-:W-:-:S02]  /*3180*/  PRMT R172, R43, 0x7610, R172 ;  /* 0x000076102bac7816 */ /* 0x000fc400000000ac */
[----:B------:R-:W-:Y:S01]  /*3190*/  P2R R81, PR, RZ, 0x4 ;  /* 0x00000004ff517803 */ /* 0x000fe20000000000 */
[----:B------:R-:W-:Y:S06]  /*31a0*/  @P2 BRA `(.L_x_464) ;  /* 0x00000000007c2947 */ /* 0x000fec0003800000 */
[----:B------:R-:W0:Y:S01]  /*31b0*/  LDC.64 R40, c[0x0][0x3d8] ;  /* 0x0000f600ff287b82 */ /* 0x000e220000000a00 */
[----:B------:R-:W-:Y:S01]  /*31c0*/  IMAD.MOV.U32 R42, RZ, RZ, R92 ;  /* 0x000000ffff2a7224 */ /* 0x000fe200078e005c */
[----:B------:R-:W-:Y:S01]  /*31d0*/  ULDC.64 UR4, c[0x0][0x3c8] ;  /* 0x0000f20000047ab9 */ /* 0x000fe20000000a00 */
[----:B------:R-:W-:Y:S01]  /*31e0*/  IMAD.MOV.U32 R43, RZ, RZ, R3 ;  /* 0x000000ffff2b7224 */ /* 0x000fe200078e0003 */
[----:B------:R-:W-:Y:S02]  /*31f0*/  CS2R R64, SRZ ;  /* 0x0000000000407805 */ /* 0x000fe4000001ff00 */
[----:B------:R-:W-:Y:S01]  /*3200*/  CS2R R66, SRZ ;  /* 0x0000000000427805 */ /* 0x000fe2000001ff00 */
[----:B------:R-:W-:Y:S01]  /*3210*/  ULDC.64 UR6, c[0x0][0x208] ;  /* 0x0000820000067ab9 */ /* 0x000fe20000000a00 */
[----:B0-----:R-:W-:-:S04]  /*3220*/  IMAD.WIDE.U32 R42, R40, 0x60, R42 ;  /* 0x00000060282a7825 */ /* 0x001fc800078e002a */
[----:B------:R-:W-:Y:S01]  /*3230*/  IMAD R41, R41, 0x60, RZ ;  /* 0x0000006029297824 */ /* 0x000fe200078e02ff */
[----:B------:R-:W-:Y:S01]  /*3240*/  IADD3 R45, P2, R102, R42, RZ ;  /* 0x0000002a662d7210 */ /* 0x000fe20007f5e0ff */
[----:B------:R-:W-:-:S03]  /*3250*/  IMAD.MOV.U32 R42, RZ, RZ, R90 ;  /* 0x000000ffff2a7224 */ /* 0x000fc600078e005a */
[----:B------:R-:W-:Y:S01]  /*3260*/  IADD3.X R46, R28, R43, R41, P2, !PT ;  /* 0x0000002b1c2e7210 */ /* 0x000fe200017fe429 */
[----:B------:R-:W-:Y:S01]  /*3270*/  IMAD.MOV.U32 R43, RZ, RZ, R0 ;  /* 0x000000ffff2b7224 */ /* 0x000fe200078e0000 */
[----:B------:R-:W0:Y:S02]  /*3280*/  LDC.64 R40, c[0x0][0x3e8] ;  /* 0x0000fa00ff287b82 */ /* 0x000e240000000a00 */
[----:B0-----:R-:W-:-:S04]  /*3290*/  IMAD.WIDE.U32 R42, R40, 0x60, R42 ;  /* 0x00000060282a7825 */ /* 0x001fc800078e002a */
[----:B------:R-:W-:Y:S01]  /*32a0*/  IMAD R41, R41, 0x60, RZ ;  /* 0x0000006029297824 */ /* 0x000fe200078e02ff */
[----:B------:R-:W-:-:S04]  /*32b0*/  IADD3 R44, P2, R108, R42, RZ ;  /* 0x0000002a6c2c7210 */ /* 0x000fc80007f5e0ff */
[----:B------:R-:W-:Y:S02]  /*32c0*/  IADD3.X R43, R26, R43, R41, P2, !PT ;  /* 0x0000002b1a2b7210 */ /* 0x000fe400017fe429 */
        /* <DEDUP_REMOVED lines=13> */
.L_x_464:
[----:B------:R-:W-:Y:S05]  /*33a0*/  BSYNC B1 ;  /* 0x0000000000017941 */ /* 0x000fea0003800000 */
.L_x_463:
        /* <DEDUP_REMOVED lines=23> */
[----:B------:R-:W-:Y:S02]  /*3520*/  CS2R R48, SRZ ;  /* 0x0000000000307805 */ /* 0x000fe4000001ff00 */
[----:B------:R-:W-:Y:S02]  /*3530*/  CS2R R46, SRZ ;  /* 0x00000000002e7805 */ /* 0x000fe4000001ff00 */
[----:B------:R-:W-:Y:S02]  /*3540*/  CS2R R50, SRZ ;  /* 0x0000000000327805 */ /* 0x000fe4000001ff00 */
        /* <DEDUP_REMOVED lines=23> */
.L_x_466:
[----:B------:R-:W-:Y:S05]  /*36c0*/  BSYNC B1 ;  /* 0x0000000000017941 */ /* 0x000fea0003800000 */
.L_x_465:
[----:B------:R-:W-:Y:S01]  /*36d0*/  ISETP.GE.AND P5, PT, R226, R4, PT ;  /* 0x00000004e200720c */ /* 0x000fe20003fa6270 */
[----:B------:R-:W-:-:S12]  /*36e0*/  BSSY B1, `(.L_x_467) ;  /* 0x000001f000017945 */ /* 0x000fd80003800000 */
[----:B------:R-:W-:Y:S05]  /*36f0*/  @P5 BRA `(.L_x_468) ;  /* 0x0000000000745947 */ /* 0x000fea0003800000 */
[----:B0-----:R-:W0:Y:S01]  /*3700*/  LDC.64 R40, c[0x0][0x3d8] ;  /* 0x0000f600ff287b82 */ /* 0x001e220000000a00 */
        /* <DEDUP_REMOVED lines=8> */
[----:B------:R-:W-:-:S04]  /*3790*/  IADD3 R3, P2, R102, R92, RZ ;  /* 0x0000005c66037210 */ /* 0x000fc80007f5e0ff */
[----:B------:R-:W-:Y:S02]  /*37a0*/  IADD3.X R92, R28, R93, R41, P2, !PT ;  /* 0x0000005d1c5c7210 */ /* 0x000fe400017fe429 */
        /* <DEDUP_REMOVED lines=18> */
.L_x_468:
[----:B------:R-:W-:Y:S05]  /*38d0*/  BSYNC B1 ;  /* 0x0000000000017941 */ /* 0x000fea0003800000 */
.L_x_467:
[----:B------:R-:W-:Y:S01]  /*38e0*/  ULOP3.LUT UR4, UR60, 0x1, URZ, 0xfc, !UPT ;  /* 0x000000013c047892 */ /* 0x000fe2000f8efc3f */
[----:B-----5:R-:W-:Y:S02]  /*38f0*/  IMAD.MOV.U32 R0, RZ, RZ, R52 ;  /* 0x000000ffff007224 */ /* 0x020fe400078e0034 */
[----:B------:R-:W-:Y:S01]  /*3900*/  IMAD.MOV.U32 R3, RZ, RZ, R53 ;  /* 0x000000ffff037224 */ /* 0x000fe200078e0035 */
[----:B------:R-:W-:Y:S01]  /*3910*/  UISETP.NE.AND UP0, UPT, UR4, 0x3, UPT ;  /* 0x000000030400788c */ /* 0x000fe2000bf05270 */
[----:B01----:R-:W-:Y:S01]  /*3920*/  IMAD.MOV.U32 R40, RZ, RZ, R56 ;  /* 0x000000ffff287224 */ /* 0x003fe200078e0038 */
        /* <DEDUP_REMOVED lines=8> */
[----:B------:R-:W-:Y:S01]  /*39b0*/  PLOP3.LUT P2, PT, PT, PT, UP0, 0x80, 0x0 ;  /* 0x000000000000781c */ /* 0x000fe20003f4f008 */
        /* <DEDUP_REMOVED lines=18> */
[----:B------:R-:W-:Y:S02]  /*3ae0*/  PRMT R180, R41, 0x7610, R180 ;  /* 0x0000761029b47816 */ /* 0x000fe400000000b4 */
[----:B------:R-:W-:Y:S02]  /*3af0*/  PRMT R194, R3, 0x7610, R194 ;  /* 0x0000761003c27816 */ /* 0x000fe400000000c2 */
[----:B------:R-:W-:Y:S01]  /*3b00*/  PRMT R196, R0, 0x7610, R196 ;  /* 0x0000761000c47816 */ /* 0x000fe200000000c4 */
[----:B------:R-:W-:Y:S06]  /*3b10*/  @!P2 BRA `(.L_x_469) ;  /* 0x000000000004a947 */ /* 0x000fec0003800000 */
[----:B------:R-:W-:Y:S01]  /*3b20*/  BPT.TRAP 0x1 ;  /* 0x000000040000795c */ /* 0x000fe20000300000 */
.L_x_469:
[----:B------:R-:W-:Y:S01]  /*3b30*/  IMAD R3, R220, 0x8, R2 ;  /* 0x00000008dc037824 */ /* 0x000fe200078e0202 */
[----:B------:R-:W-:Y:S01]  /*3b40*/  SHF.L.U32 R0, R229, 0x1f, RZ ;  /* 0x0000001fe5007819 */ /* 0x000fe200000006ff */
[----:B------:R-:W-:Y:S03]  /*3b50*/  BSSY B1, `(.L_x_470) ;  /* 0x0000003000017945 */ /* 0x000fe60003800000 */
[----:B------:R-:W0:Y:S02]  /*3b60*/  SYNCS.PHASECHK.TRANS64.TRYWAIT P6, [R3+URZ+0x34890], R0 ;  /* 0x03489000030075a7 */ /* 0x000e2400080c017f */
[----:B0-----:R-:W-:Y:S05]  /*3b70*/  @!P6 BRA `(.L_x_471) ;  /* 0x0000021800f0e947 */ /* 0x001fea0003800000 */
.L_x_765:
[----:B------:R-:W-:Y:S05]  /*3b80*/  BSYNC B1 ;  /* 0x0000000000017941 */ /* 0x000fea0003800000 */
.L_x_470:
[----:B------:R-:W-:Y:S04]  /*3b90*/  BSSY B1, `(.L_x_472) ;  /* 0x000007a000017945 */ /* 0x000fe80003800000 */
[----:B------:R-:W-:Y:S05]  /*3ba0*/  @P3 BRA `(.L_x_473) ;  /* 0x0000000400e03947 */ /* 0x000fea0003800000 */
[----:B------:R-:W-:Y:S01]  /*3bb0*/  IADD3 R188, P3, R118, R132, RZ ;  /* 0x0000008476bc7210 */ /* 0x000fe20007f7e0ff */
[----:B------:R-:W-:Y:S04]  /*3bc0*/  BSSY B2, `(.L_x_474) ;  /* 0x000003c000027945 */ /* 0x000fe80003800000 */
[----:B------:R-:W-:Y:S01]  /*3bd0*/  IMAD.X R189, R88, 0x1, R124, P3 ;  /* 0x0000000158bd7824 */ /* 0x000fe200018e067c */
[----:B------:R-:W-:Y:S07]  /*3be0*/  @P0 BRA `(.L_x_475) ;  /* 0x0000000000e40947 */ /* 0x000fee0003800000 */
[----:B------:R1:W2:Y:S01]  /*3bf0*/  LDS.128 R40, [R5+0x1e400] ;  /* 0x01e4000005287984 */ /* 0x0002a20000000c00 */
[----:B------:R-:W-:Y:S01]  /*3c00*/  IADD3 R91, P3, R188, R98, RZ ;  /* 0x00000062bc5b7210 */ /* 0x000fe20007f7e0ff */
[----:B------:R-:W-:Y:S04]  /*3c10*/  BSSY B3, `(.L_x_476) ;  /* 0x0000031000037945 */ /* 0x000fe80003800000 */
[----:B------:R-:W-:Y:S01]  /*3c20*/  IMAD.X R190, R189, 0x1, R15, P3 ;  /* 0x00000001bdbe7824 */ /* 0x000fe200018e060f */
[----:B------:R-:W-:-:S13]  /*3c30*/  ISETP.GE.AND P3, PT, R18, R80, PT ;  /* 0x000000501200720c */ /* 0x000fda0003f66270 */
[----:B-1----:R-:W-:Y:S05]  /*3c40*/  @P3 BRA `(.L_x_477) ;  /* 0x0000000000b43947 */ /* 0x002fea0003800000 */
[----:B------:R-:W-:Y:S02]  /*3c50*/  SHF.R.U64 R152, R152, 0x10, R153 ;  /* 0x0000001098987819 */ /* 0x000fe40000001299 */
[--C-:B------:R-:W-:Y:S01]  /*3c60*/  SHF.R.U64 R90, R134, 0x10, R135.reuse ;  /* 0x00000010865a7819 */ /* 0x100fe20000001287 */
[C---:B--2---:R-:W-:Y:S01]  /*3c70*/  IMAD.U32 R134, R41.reuse, 0x10000, RZ ;  /* 0x0001000029867824 */ /* 0x044fe200078e00ff */
[----:B------:R-:W-:Y:S02]  /*3c80*/  PRMT R152, R168, 0x5432, R152 ;  /* 0x00005432a8987816 */ /* 0x000fe40000000098 */
[----:B------:R-:W-:Y:S02]  /*3c90*/  PRMT R90, R166, 0x5432, R90 ;  /* 0x00005432a65a7816 */ /* 0x000fe4000000005a */
[----:B------:R-:W-:Y:S02]  /*3ca0*/  LOP3.LUT R192, R41, 0xffff0000, RZ, 0xc0, !PT ;  /* 0xffff000029c07812 */ /* 0x000fe400078ec0ff */
[C---:B------:R-:W-:Y:S01]  /*3cb0*/  LOP3.LUT R193, R152.reuse, 0xffff0000, RZ, 0xc0, !PT ;  /* 0xffff000098c17812 */ /* 0x040fe200078ec0ff */
[----:B------:R-:W-:Y:S01]  /*3cc0*/  IMAD.U32 R152, R152, 0x10000, RZ ;  /* 0x0001000098987824 */ /* 0x000fe200078e00ff */
[----:B------:R-:W-:-:S02]  /*3cd0*/  SHF.R.U32.HI R191, RZ, 0x10, R135 ;  /* 0x00000010ffbf7819 */ /* 0x000fc40000011687 */
[----:B------:R-:W-:Y:S01]  /*3ce0*/  LOP3.LUT R135, R90, 0xffff0000, RZ, 0xc0, !PT ;  /* 0xffff00005a877812 */ /* 0x000fe200078ec0ff */
[----:B------:R-:W-:Y:S01]  /*3cf0*/  FMUL.FTZ R41, R192, R193 ;  /* 0x000000c1c0297220 */ /* 0x000fe20000410000 */
[----:B------:R-:W-:Y:S01]  /*3d00*/  SHF.R.U32.HI R153, RZ, 0x10, R153 ;  /* 0x00000010ff997819 */ /* 0x000fe20000011699 */
[----:B------:R-:W-:Y:S02]  /*3d10*/  IMAD.U32 R90, R90, 0x10000, RZ ;  /* 0x000100005a5a7824 */ /* 0x000fe400078e00ff */
[-C--:B------:R-:W-:Y:S01]  /*3d20*/  FMUL.FTZ R192, R192, R135.reuse ;  /* 0x00000087c0c07220 */ /* 0x080fe20000410000 */
[----:B------:R-:W-:Y:S01]  /*3d30*/  FFMA.FTZ R135, R134, R135, -R41 ;  /* 0x0000008786877223 */ /* 0x000fe20000010829 */
[----:B------:R-:W-:Y:S01]  /*3d40*/  PRMT R153, R198, 0x5410, R153 ;  /* 0x00005410c6997816 */ /* 0x000fe20000000099 */
[----:B------:R-:W-:Y:S01]  /*3d50*/  IMAD.U32 R198, R43, 0x10000, RZ ;  /* 0x000100002bc67824 */ /* 0x000fe200078e00ff */
[----:B------:R-:W-:Y:S01]  /*3d60*/  PRMT R41, R195, 0x5410, R191 ;  /* 0x00005410c3297816 */ /* 0x000fe200000000bf */
[----:B------:R-:W-:Y:S01]  /*3d70*/  FFMA.FTZ R134, R134, R193, R192 ;  /* 0x000000c186867223 */ /* 0x000fe200000100c0 */
[----:B------:R-:W-:Y:S01]  /*3d80*/  LOP3.LUT R192, R42, 0xffff0000, RZ, 0xc0, !PT ;  /* 0xffff00002ac07812 */ /* 0x000fe200078ec0ff */
[C---:B------:R-:W-:Y:S01]  /*3d90*/  IMAD.U32 R191, R153.reuse, 0x10000, RZ ;  /* 0x0001000099bf7824 */ /* 0x040fe200078e00ff */
[----:B------:R-:W-:Y:S01]  /*3da0*/  LOP3.LUT R153, R153, 0xffff0000, RZ, 0xc0, !PT ;  /* 0xffff000099997812 */ /* 0x000fe200078ec0ff */
[C---:B------:R-:W-:Y:S01]  /*3db0*/  IMAD.U32 R193, R41.reuse, 0x10000, RZ ;  /* 0x0001000029c17824 */ /* 0x040fe200078e00ff */
[----:B------:R-:W-:Y:S01]  /*3dc0*/  LOP3.LUT R41, R41, 0xffff0000, RZ, 0xc0, !PT ;  /* 0xffff000029297812 */ /* 0x000fe200078ec0ff */
[----:B------:R-:W-:Y:S01]  /*3dd0*/  FMUL.FTZ R195, R192, R191 ;  /* 0x000000bfc0c37220 */ /* 0x000fe20000410000 */
[----:B------:R-:W-:-:S02]  /*3de0*/  IMAD.U32 R42, R42, 0x10000, RZ ;  /* 0x000100002a2a7824 */ /* 0x000fc400078e00ff */
[----:B------:R-:W-:Y:S01]  /*3df0*/  FMUL.FTZ R192, R192, R193 ;  /* 0x000000c1c0c07220 */ /* 0x000fe20000410000 */
[----:B------:R-:W-:Y:S01]  /*3e00*/  F2FP.BF16.F32.PACK_AB R134, R134, R135 ;  /* 0x000000878686723e */ /* 0x000fe200000010ff */
[C---:B------:R-:W-:Y:S02]  /*3e10*/  FFMA.FTZ R195, R42.reuse, R193, -R195 ;  /* 0x000000c12ac37223 */ /* 0x040fe400000108c3 */
[----:B------:R-:W-:Y:S01]  /*3e20*/  FFMA.FTZ R192, R42, R191, R192 ;  /* 0x000000bf2ac07223 */ /* 0x000fe200000100c0 */
[----:B------:R-:W-:-:S05]  /*3e30*/  LOP3.LUT R42, R43, 0xffff0000, RZ, 0xc0, !PT ;  /* 0xffff00002b2a7812 */ /* 0x000fca00078ec0ff */
[C---:B------:R-:W-:Y:S01]  /*3e40*/  FMUL.FTZ R43, R42.reuse, R153 ;  /* 0x000000992a2b7220 */ /* 0x040fe20000410000 */
[----:B------:R-:W-:-:S03]  /*3e50*/  FMUL.FTZ R42, R42, R41 ;  /* 0x000000292a2a7220 */ /* 0x000fc60000410000 */
[----:B------:R-:W-:Y:S01]  /*3e60*/  FFMA.FTZ R43, R198, R41, -R43 ;  /* 0x00000029c62b7223 */ /* 0x000fe2000001082b */
[----:B------:R-:W-:Y:S01]  /*3e70*/  LOP3.LUT R41, R40, 0xffff0000, RZ, 0xc0, !PT ;  /* 0xffff000028297812 */ /* 0x000fe200078ec0ff */
[----:B------:R-:W-:Y:S01]  /*3e80*/  FFMA.FTZ R42, R198, R153, R42 ;  /* 0x00000099c62a7223 */ /* 0x000fe2000001002a */
[----:B------:R-:W-:-:S03]  /*3e90*/  IMAD.U32 R153, R40, 0x10000, RZ ;  /* 0x0001000028997824 */ /* 0x000fc600078e00ff */
[C---:B------:R-:W-:Y:S01]  /*3ea0*/  FMUL.FTZ R40, R41.reuse, R152 ;  /* 0x0000009829287220 */ /* 0x040fe20000410000 */
[-C--:B------:R-:W-:Y:S01]  /*3eb0*/  FMUL.FTZ R41, R41, R90.reuse ;  /* 0x0000005a29297220 */ /* 0x080fe20000410000 */
[----:B------:R-:W-:Y:S02]  /*3ec0*/  F2FP.BF16.F32.PACK_AB R43, R42, R43 ;  /* 0x0000002b2a2b723e */ /* 0x000fe400000010ff */
[C---:B------:R-:W-:Y:S01]  /*3ed0*/  FFMA.FTZ R40, R153.reuse, R90, -R40 ;  /* 0x0000005a99287223 */ /* 0x040fe20000010828 */
[----:B------:R-:W-:Y:S01]  /*3ee0*/  FFMA.FTZ R41, R153, R152, R41 ;  /* 0x0000009899297223 */ /* 0x000fe20000010029 */
[----:B------:R-:W-:-:S04]  /*3ef0*/  F2FP.BF16.F32.PACK_AB R42, R192, R195 ;  /* 0x000000c3c02a723e */ /* 0x000fc800000010ff */
[----:B------:R-:W-:Y:S01]  /*3f00*/  F2FP.BF16.F32.PACK_AB R40, R41, R40 ;  /* 0x000000282928723e */ /* 0x000fe200000010ff */
[----:B------:R-:W-:-:S07]  /*3f10*/  IMAD.MOV.U32 R41, RZ, RZ, R134 ;  /* 0x000000ffff297224 */ /* 0x000fce00078e0086 */
.L_x_477:
[----:B------:R-:W-:Y:S05]  /*3f20*/  BSYNC B3 ;  /* 0x0000000000037941 */ /* 0x000fea0003800000 */
.L_x_476:
[----:B------:R-:W-:Y:S01]  /*3f30*/  ULDC.64 UR4, c[0x0][0x2d8] ;  /* 0x0000b60000047ab9 */ /* 0x000fe20000000a00 */
[----:B------:R-:W-:Y:S01]  /*3f40*/  ULDC.64 UR6, c[0x0][0x208] ;  /* 0x0000820000067ab9 */ /* 0x000fe20000000a00 */
[----:B------:R-:W-:-:S04]  /*3f50*/  LEA R90, P3, R91, UR4, 0x1 ;  /* 0x000000045b5a7c11 */ /* 0x000fc8000f8608ff */
[----:B------:R-:W-:-:S05]  /*3f60*/  LEA.HI.X R91, R91, UR5, R190, 0x1, P3 ;  /* 0x000000055b5b7c11 */ /* 0x000fca00098f0cbe */
[----:B--2---:R1:W-:Y:S04]  /*3f70*/  STG.E.128 desc[UR6][R90.64], R40 ;  /* 0x000000285a007986 */ /* 0x0043e8000c101d06 */
.L_x_475:
[----:B------:R-:W-:Y:S05]  /*3f80*/  BSYNC B2 ;  /* 0x0000000000027941 */ /* 0x000fea0003800000 */
.L_x_474:
[----:B------:R-:W-:Y:S05]  /*3f90*/  @P1 BRA `(.L_x_473) ;  /* 0x0000000000e41947 */ /* 0x000fea0003800000 */
[----:B-1----:R1:W2:Y:S01]  /*3fa0*/  LDS.128 R40, [R5+0x23c00] ;  /* 0x023c000005287984 */ /* 0x0022a20000000c00 */
[----:B------:R-:W-:Y:S01]  /*3fb0*/  IADD3 R188, P3, R188, R13, RZ ;  /* 0x0000000dbcbc7210 */ /* 0x000fe20007f7e0ff */
[----:B------:R-:W-:Y:S04]  /*3fc0*/  BSSY B2, `(.L_x_478) ;  /* 0x0000031000027945 */ /* 0x000fe80003800000 */
[----:B------:R-:W-:Y:S01]  /*3fd0*/  IMAD.X R189, R189, 0x1, R8, P3 ;  /* 0x00000001bdbd7824 */ /* 0x000fe200018e0608 */
[----:B------:R-:W-:-:S13]  /*3fe0*/  ISETP.GE.AND P3, PT, R221, R80, PT ;  /* 0x00000050dd00720c */ /* 0x000fda0003f66270 */
[----:B-1----:R-:W-:Y:S05]  /*3ff0*/  @P3 BRA `(.L_x_479) ;  /* 0x0000000000b43947 */ /* 0x002fea0003800000 */
[----:B------:R-:W-:Y:S01]  /*4000*/  SHF.R.U64 R94, R94, 0x10, R95 ;  /* 0x000000105e5e7819 */ /* 0x000fe2000000125f */
[C---:B--2---:R-:W-:Y:S01]  /*4010*/  IMAD.U32 R91, R43.reuse, 0x10000, RZ ;  /* 0x000100002b5b7824 */ /* 0x044fe200078e00ff */
[--C-:B------:R-:W-:Y:S02]  /*4020*/  SHF.R.U64 R90, R86, 0x10, R87.reuse ;  /* 0x00000010565a7819 */ /* 0x100fe40000001257 */
[----:B------:R-:W-:Y:S02]  /*4030*/  LOP3.LUT R86, R43, 0xffff0000, RZ, 0xc0, !PT ;  /* 0xffff00002b567812 */ /* 0x000fe400078ec0ff */
[----:B------:R-:W-:Y:S02]  /*4040*/  PRMT R43, R167, 0x5432, R94 ;  /* 0x00005432a72b7816 */ /* 0x000fe4000000005e */
[----:B------:R-:W-:Y:S01]  /*4050*/  SHF.R.U32.HI R134, RZ, 0x10, R87 ;  /* 0x00000010ff867819 */ /* 0x000fe20000011657 */
[----:B------:R-:W-:Y:S01]  /*4060*/  IMAD.U32 R87, R42, 0x10000, RZ ;  /* 0x000100002a577824 */ /* 0x000fe200078e00ff */
[----:B------:R-:W-:-:S02]  /*4070*/  PRMT R90, R158, 0x5432, R90 ;  /* 0x000054329e5a7816 */ /* 0x000fc4000000005a */
[----:B------:R-:W-:Y:S02]  /*4080*/  SHF.R.U32.HI R135, RZ, 0x10, R95 ;  /* 0x00000010ff877819 */ /* 0x000fe4000001165f */
[C---:B------:R-:W-:Y:S01]  /*4090*/  LOP3.LUT R191, R41.reuse, 0xffff0000, RZ, 0xc0, !PT ;  /* 0xffff000029bf7812 */ /* 0x040fe200078ec0ff */
[----:B------:R-:W-:Y:S01]  /*40a0*/  IMAD.U32 R41, R41, 0x10000, RZ ;  /* 0x0001000029297824 */ /* 0x000fe200078e00ff */
[C---:B------:R-:W-:Y:S01]  /*40b0*/  LOP3.LUT R94, R43.reuse, 0xffff0000, RZ, 0xc0, !PT ;  /* 0xffff00002b5e7812 */ /* 0x040fe200078ec0ff */
[----:B------:R-:W-:Y:S01]  /*40c0*/  IMAD.U32 R43, R43, 0x10000, RZ ;  /* 0x000100002b2b7824 */ /* 0x000fe200078e00ff */
[----:B------:R-:W-:Y:S02]  /*40d0*/  PRMT R95, R165, 0x5432, R134 ;  /* 0x00005432a55f7816 */ /* 0x000fe40000000086 */
[----:B------:R-:W-:Y:S01]  /*40e0*/  LOP3.LUT R134, R90, 0xffff0000, RZ, 0xc0, !PT ;  /* 0xffff00005a867812 */ /* 0x000fe200078ec0ff */
[C---:B------:R-:W-:Y:S01]  /*40f0*/  FMUL.FTZ R152, R191.reuse, R94 ;  /* 0x0000005ebf987220 */ /* 0x040fe20000410000 */
[----:B------:R-:W-:Y:S01]  /*4100*/  PRMT R135, R206, 0x5410, R135 ;  /* 0x00005410ce877816 */ /* 0x000fe20000000087 */
[----:B------:R-:W-:Y:S01]  /*4110*/  IMAD.U32 R90, R90, 0x10000, RZ ;  /* 0x000100005a5a7824 */ /* 0x000fe200078e00ff */
[----:B------:R-:W-:Y:S01]  /*4120*/  LOP3.LUT R42, R42, 0xffff0000, RZ, 0xc0, !PT ;  /* 0xffff00002a2a7812 */ /* 0x000fe200078ec0ff */
[-C--:B------:R-:W-:Y:S01]  /*4130*/  FMUL.FTZ R191, R191, R134.reuse ;  /* 0x00000086bfbf7220 */ /* 0x080fe20000410000 */
[----:B------:R-:W-:Y:S01]  /*4140*/  FFMA.FTZ R152, R41, R134, -R152 ;  /* 0x0000008629987223 */ /* 0x000fe20000010898 */
[C---:B------:R-:W-:Y:S01]  /*4150*/  IMAD.U32 R153, R135.reuse, 0x10000, RZ ;  /* 0x0001000087997824 */ /* 0x040fe200078e00ff */
[----:B------:R-:W-:Y:S01]  /*4160*/  LOP3.LUT R135, R135, 0xffff0000, RZ, 0xc0, !PT ;  /* 0xffff000087877812 */ /* 0x000fe200078ec0ff */
[----:B------:R-:W-:-:S02]  /*4170*/  IMAD.U32 R134, R95, 0x10000, RZ ;  /* 0x000100005f867824 */ /* 0x000fc400078e00ff */
[----:B------:R-:W-:Y:S01]  /*4180*/  FFMA.FTZ R191, R41, R94, R191 ;  /* 0x0000005e29bf7223 */ /* 0x000fe200000100bf */
[-C--:B------:R-:W-:Y:S01]  /*4190*/  FMUL.FTZ R94, R42, R153.reuse ;  /* 0x000000992a5e7220 */ /* 0x080fe20000410000 */
[----:B------:R-:W-:Y:S02]  /*41a0*/  IMAD.U32 R41, R40, 0x10000, RZ ;  /* 0x0001000028297824 */ /* 0x000fe400078e00ff */
[-C--:B------:R-:W-:Y:S01]  /*41b0*/  FMUL.FTZ R42, R42, R134.reuse ;  /* 0x000000862a2a7220 */ /* 0x080fe20000410000 */
[----:B------:R-:W-:Y:S01]  /*41c0*/  LOP3.LUT R95, R95, 0xffff0000, RZ, 0xc0, !PT ;  /* 0xffff00005f5f7812 */ /* 0x000fe200078ec0ff */
[C---:B------:R-:W-:Y:S01]  /*41d0*/  FFMA.FTZ R94, R87.reuse, R134, -R94 ;  /* 0x00000086575e7223 */ /* 0x040fe2000001085e */
[----:B------:R-:W-:Y:S01]  /*41e0*/  LOP3.LUT R40, R40, 0xffff0000, RZ, 0xc0, !PT ;  /* 0xffff000028287812 */ /* 0x000fe200078ec0ff */
[----:B------:R-:W-:Y:S01]  /*41f0*/  FFMA.FTZ R87, R87, R153, R42 ;  /* 0x0000009957577223 */ /* 0x000fe2000001002a */
[C---:B------:R-:W-:Y:S01]  /*4200*/  FMUL.FTZ R42, R86.reuse, R135 ;  /* 0x00000087562a7220 */ /* 0x040fe20000410000 */
[----:B------:R-:W-:Y:S01]  /*4210*/  FMUL.FTZ R134, R86, R95 ;  /* 0x0000005f56867220 */ /* 0x000fe20000410000 */
[----:B------:R-:W-:Y:S01]  /*4220*/  F2FP.BF16.F32.PACK_AB R152, R191, R152 ;  /* 0x00000098bf98723e */ /* 0x000fe200000010ff */
[C---:B------:R-:W-:Y:S01]  /*4230*/  FMUL.FTZ R86, R40.reuse, R43 ;  /* 0x0000002b28567220 */ /* 0x040fe20000410000 */
[-C--:B------:R-:W-:Y:S01]  /*4240*/  FMUL.FTZ R40, R40, R90.reuse ;  /* 0x0000005a28287220 */ /* 0x080fe20000410000 */
[C---:B------:R-:W-:Y:S01]  /*4250*/  FFMA.FTZ R42, R91.reuse, R95, -R42 ;  /* 0x0000005f5b2a7223 */ /* 0x040fe2000001082a */
[----:B------:R-:W-:Y:S01]  /*4260*/  FFMA.FTZ R91, R91, R135, R134 ;  /* 0x000000875b5b7223 */ /* 0x000fe20000010086 */
[C---:B------:R-:W-:Y:S01]  /*4270*/  FFMA.FTZ R86, R41.reuse, R90, -R86 ;  /* 0x0000005a29567223 */ /* 0x040fe20000010856 */
[----:B------:R-:W-:-:S03]  /*4280*/  FFMA.FTZ R41, R41, R43, R40 ;  /* 0x0000002b29297223 */ /* 0x000fc60000010028 */
[----:B------:R-:W-:Y:S02]  /*4290*/  F2FP.BF16.F32.PACK_AB R43, R91, R42 ;  /* 0x0000002a5b2b723e */ /* 0x000fe400000010ff */
[----:B------:R-:W-:Y:S01]  /*42a0*/  F2FP.BF16.F32.PACK_AB R40, R41, R86 ;  /* 0x000000562928723e */ /* 0x000fe200000010ff */
[----:B------:R-:W-:Y:S01]  /*42b0*/  IMAD.MOV.U32 R41, RZ, RZ, R152 ;  /* 0x000000ffff297224 */ /* 0x000fe200078e0098 */
[----:B------:R-:W-:-:S07]  /*42c0*/  F2FP.BF16.F32.PACK_AB R42, R87, R94 ;  /* 0x0000005e572a723e */ /* 0x000fce00000010ff */
.L_x_479:
[----:B------:R-:W-:Y:S05]  /*42d0*/  BSYNC B2 ;  /* 0x0000000000027941 */ /* 0x000fea0003800000 */
.L_x_478:
[----:B------:R-:W-:Y:S01]  /*42e0*/  ULDC.64 UR4, c[0x0][0x2d8] ;  /* 0x0000b60000047ab9 */ /* 0x000fe20000000a00 */
[----:B------:R-:W-:Y:S01]  /*42f0*/  ULDC.64 UR6, c[0x0][0x208] ;  /* 0x0000820000067ab9 */ /* 0x000fe20000000a00 */
[----:B------:R-:W-:-:S04]  /*4300*/  LEA R86, P3, R188, UR4, 0x1 ;  /* 0x00000004bc567c11 */ /* 0x000fc8000f8608ff */
[----:B------:R-:W-:-:S05]  /*4310*/  LEA.HI.X R87, R188, UR5, R189, 0x1, P3 ;  /* 0x00000005bc577c11 */ /* 0x000fca00098f0cbd */
[----:B--2---:R2:W-:Y:S04]  /*4320*/  STG.E.128 desc[UR6][R86.64], R40 ;  /* 0x0000002856007986 */ /* 0x0045e8000c101d06 */
.L_x_473:
[----:B------:R-:W-:Y:S05]  /*4330*/  BSYNC B1 ;  /* 0x0000000000017941 */ /* 0x000fea0003800000 */
.L_x_472:
[----:B------:R-:W-:Y:S04]  /*4340*/  BSSY B1, `(.L_x_480) ;  /* 0x000007a000017945 */ /* 0x000fe80003800000 */
[----:B------:R-:W-:Y:S05]  /*4350*/  @P4 BRA `(.L_x_481) ;  /* 0x0000000400e04947 */ /* 0x000fea0003800000 */
[----:B--2---:R-:W-:Y:S01]  /*4360*/  IADD3 R86, P3, P4, R116, R132, R16 ;  /* 0x0000008474567210 */ /* 0x004fe20007c7e010 */
[----:B------:R-:W-:Y:S03]  /*4370*/  BSSY B2, `(.L_x_482) ;  /* 0x000003c000027945 */ /* 0x000fe60003800000 */
[----:B------:R-:W-:Y:S01]  /*4380*/  IADD3.X R87, R125, R88, R17, P3, P4 ;  /* 0x000000587d577210 */ /* 0x000fe20001fe8411 */
[----:B------:R-:W-:Y:S08]  /*4390*/  @P0 BRA `(.L_x_483) ;  /* 0x0000000000e40947 */ /* 0x000ff00003800000 */
[----:B-1----:R1:W2:Y:S01]  /*43a0*/  LDS.128 R40, [R5+0x1f400] ;  /* 0x01f4000005287984 */ /* 0x0022a20000000c00 */
[----:B------:R-:W-:Y:S01]  /*43b0*/  IADD3 R90, P3, R86, R98, RZ ;  /* 0x00000062565a7210 */ /* 0x000fe20007f7e0ff */
[----:B------:R-:W-:Y:S04]  /*43c0*/  BSSY B3, `(.L_x_484) ;  /* 0x0000031000037945 */ /* 0x000fe80003800000 */
[----:B------:R-:W-:Y:S01]  /*43d0*/  IMAD.X R91, R87, 0x1, R15, P3 ;  /* 0x00000001575b7824 */ /* 0x000fe200018e060f */
[----:B------:R-:W-:-:S13]  /*43e0*/  ISETP.GE.AND P3, PT, R18, R80, PT ;  /* 0x000000501200720c */ /* 0x000fda0003f66270 */
[----:B-1----:R-:W-:Y:S05]  /*43f0*/  @P3 BRA `(.L_x_485) ;  /* 0x0000000000b43947 */ /* 0x002fea0003800000 */
[----:B------:R-:W-:Y:S01]  /*4400*/  SHF.R.U64 R94, R84, 0x10, R85 ;  /* 0x00000010545e7819 */ /* 0x000fe20000001255 */
[----:B--2---:R-:W-:Y:S01]  /*4410*/  IMAD.U32 R134, R43, 0x10000, RZ ;  /* 0x000100002b867824 */ /* 0x004fe200078e00ff */
[----:B------:R-:W-:Y:S02]  /*4420*/  SHF.R.U64 R95, R82, 0x10, R83 ;  /* 0x00000010525f7819 */ /* 0x000fe40000001253 */
[----:B------:R-:W-:Y:S02]  /*4430*/  SHF.R.U32.HI R85, RZ, 0x10, R85 ;  /* 0x00000010ff557819 */ /* 0x000fe40000011655 */
[----:B------:R-:W-:Y:S02]  /*4440*/  PRMT R94, R169, 0x5432, R94 ;  /* 0x00005432a95e7816 */ /* 0x000fe4000000005e */
[----:B------:R-:W-:Y:S01]  /*4450*/  SHF.R.U32.HI R135, RZ, 0x10, R83 ;  /* 0x00000010ff877819 */ /* 0x000fe20000011653 */
[----:B------:R-:W-:Y:S01]  /*4460*/  IMAD.U32 R83, R42, 0x10000, RZ ;  /* 0x000100002a537824 */ /* 0x000fe200078e00ff */
[----:B------:R-:W-:-:S02]  /*4470*/  PRMT R95, R207, 0x5410, R95 ;  /* 0x00005410cf5f7816 */ /* 0x000fc4000000005f */
[----:B------:R-:W-:Y:S02]  /*4480*/  PRMT R85, R209, 0x5410, R85 ;  /* 0x00005410d1557816 */ /* 0x000fe40000000055 */
[----:B------:R-:W-:Y:S02]  /*4490*/  LOP3.LUT R189, R41, 0xffff0000, RZ, 0xc0, !PT ;  /* 0xffff000029bd7812 */ /* 0x000fe400078ec0ff */
[C---:B------:R-:W-:Y:S01]  /*44a0*/  LOP3.LUT R152, R94.reuse, 0xffff0000, RZ, 0xc0, !PT ;  /* 0xffff00005e987812 */ /* 0x040fe200078ec0ff */
[----:B------:R-:W-:Y:S01]  /*44b0*/  IMAD.U32 R94, R94, 0x10000, RZ ;  /* 0x000100005e5e7824 */ /* 0x000fe200078e00ff */
[----:B------:R-:W-:Y:S01]  /*44c0*/  PRMT R84, R208, 0x5410, R135 ;  /* 0x00005410d0547816 */ /* 0x000fe20000000087 */
[----:B------:R-:W-:Y:S01]  /*44d0*/  IMAD.U32 R135, R85, 0x10000, RZ ;  /* 0x0001000055877824 */ /* 0x000fe200078e00ff */
[----:B------:R-:W-:Y:S01]  /*44e0*/  LOP3.LUT R188, R95, 0xffff0000, RZ, 0xc0, !PT ;  /* 0xffff00005fbc7812 */ /* 0x000fe200078ec0ff */
[----:B------:R-:W-:Y:S01]  /*44f0*/  FMUL.FTZ R190, R189, R152 ;  /* 0x00000098bdbe7220 */ /* 0x000fe20000410000 */
[----:B------:R-:W-:Y:S01]  /*4500*/  LOP3.LUT R42, R42, 0xffff0000, RZ, 0xc0, !PT ;  /* 0xffff00002a2a7812 */ /* 0x000fe200078ec0ff */
[----:B------:R-:W-:Y:S01]  /*4510*/  IMAD.U32 R153, R84, 0x10000, RZ ;  /* 0x0001000054997824 */ /* 0x000fe200078e00ff */
[----:B------:R-:W-:Y:S01]  /*4520*/  LOP3.LUT R82, R43, 0xffff0000, RZ, 0xc0, !PT ;  /* 0xffff00002b527812 */ /* 0x000fe200078ec0ff */
[----:B------:R-:W-:-:S02]  /*4530*/  IMAD.U32 R43, R41, 0x10000, RZ ;  /* 0x00010000292b7824 */ /* 0x000fc400078e00ff */
[-C--:B------:R-:W-:Y:S01]  /*4540*/  FMUL.FTZ R189, R189, R188.reuse ;  /* 0x000000bcbdbd7220 */ /* 0x080fe20000410000 */
[----:B------:R-:W-:Y:S02]  /*4550*/  IMAD.U32 R41, R40, 0x10000, RZ ;  /* 0x0001000028297824 */ /* 0x000fe400078e00ff */
[----:B------:R-:W-:Y:S01]  /*4560*/  FMUL.FTZ R192, R42, R135 ;  /* 0x000000872ac07220 */ /* 0x000fe20000410000 */
[----:B------:R-:W-:Y:S01]  /*4570*/  LOP3.LUT R40, R40, 0xffff0000, RZ, 0xc0, !PT ;  /* 0xffff000028287812 */ /* 0x000fe200078ec0ff */
[C---:B------:R-:W-:Y:S01]  /*4580*/  FFMA.FTZ R190, R43.reuse, R188, -R190 ;  /* 0x000000bc2bbe7223 */ /* 0x040fe200000108be */
[----:B------:R-:W-:Y:S01]  /*4590*/  FFMA.FTZ R189, R43, R152, R189 ;  /* 0x000000982bbd7223 */ /* 0x000fe200000100bd */
[-C--:B------:R-:W-:Y:S01]  /*45a0*/  FMUL.FTZ R42, R42, R153.reuse ;  /* 0x000000992a2a7220 */ /* 0x080fe20000410000 */
[----:B------:R-:W-:Y:S01]  /*45b0*/  LOP3.LUT R85, R85, 0xffff0000, RZ, 0xc0, !PT ;  /* 0xffff000055557812 */ /* 0x000fe200078ec0ff */
[----:B------:R-:W-:Y:S01]  /*45c0*/  IMAD.U32 R95, R95, 0x10000, RZ ;  /* 0x000100005f5f7824 */ /* 0x000fe200078e00ff */
[----:B------:R-:W-:Y:S01]  /*45d0*/  LOP3.LUT R43, R84, 0xffff0000, RZ, 0xc0, !PT ;  /* 0xffff0000542b7812 */ /* 0x000fe200078ec0ff */
[C---:B------:R-:W-:Y:S01]  /*45e0*/  FFMA.FTZ R192, R83.reuse, R153, -R192 ;  /* 0x0000009953c07223 */ /* 0x040fe200000108c0 */
[----:B------:R-:W-:Y:S01]  /*45f0*/  FFMA.FTZ R83, R83, R135, R42 ;  /* 0x0000008753537223 */ /* 0x000fe2000001002a */
[----:B------:R-:W-:Y:S01]  /*4600*/  FMUL.FTZ R135, R82, R85 ;  /* 0x0000005552877220 */ /* 0x000fe20000410000 */
[CC--:B------:R-:W-:Y:S01]  /*4610*/  FMUL.FTZ R42, R40.reuse, R94.reuse ;  /* 0x0000005e282a7220 */ /* 0x0c0fe20000410000 */
[----:B------:R-:W-:Y:S01]  /*4620*/  FMUL.FTZ R153, R40, R95 ;  /* 0x0000005f28997220 */ /* 0x000fe20000410000 */
[-C--:B------:R-:W-:Y:S01]  /*4630*/  FMUL.FTZ R82, R82, R43.reuse ;  /* 0x0000002b52527220 */ /* 0x080fe20000410000 */
[C---:B------:R-:W-:Y:S01]  /*4640*/  FFMA.FTZ R135, R134.reuse, R43, -R135 ;  /* 0x0000002b86877223 */ /* 0x040fe20000010887 */
[C---:B------:R-:W-:Y:S01]  /*4650*/  FFMA.FTZ R42, R41.reuse, R95, -R42 ;  /* 0x0000005f292a7223 */ /* 0x040fe2000001082a */
[----:B------:R-:W-:Y:S01]  /*4660*/  FFMA.FTZ R153, R41, R94, R153 ;  /* 0x0000005e29997223 */ /* 0x000fe20000010099 */
[----:B------:R-:W-:Y:S01]  /*4670*/  FFMA.FTZ R82, R134, R85, R82 ;  /* 0x0000005586527223 */ /* 0x000fe20000010052 */
[----:B------:R-:W-:-:S02]  /*4680*/  F2FP.BF16.F32.PACK_AB R192, R83, R192 ;  /* 0x000000c053c0723e */ /* 0x000fc400000010ff */
[----:B------:R-:W-:Y:S02]  /*4690*/  F2FP.BF16.F32.PACK_AB R41, R189, R190 ;  /* 0x000000bebd29723e */ /* 0x000fe400000010ff */
[----:B------:R-:W-:Y:S01]  /*46a0*/  F2FP.BF16.F32.PACK_AB R40, R153, R42 ;  /* 0x0000002a9928723e */ /* 0x000fe200000010ff */
[----:B------:R-:W-:Y:S01]  /*46b0*/  IMAD.MOV.U32 R42, RZ, RZ, R192 ;  /* 0x000000ffff2a7224 */ /* 0x000fe200078e00c0 */
[----:B------:R-:W-:-:S07]  /*46c0*/  F2FP.BF16.F32.PACK_AB R43, R82, R135 ;  /* 0x00000087522b723e */ /* 0x000fce00000010ff */
.L_x_485:
[----:B------:R-:W-:Y:S05]  /*46d0*/  BSYNC B3 ;  /* 0x0000000000037941 */ /* 0x000fea0003800000 */
.L_x_484:
[----:B------:R-:W-:Y:S01]  /*46e0*/  ULDC.64 UR4, c[0x0][0x2d8] ;  /* 0x0000b60000047ab9 */ /* 0x000fe20000000a00 */
[----:B------:R-:W-:Y:S01]  /*46f0*/  ULDC.64 UR6, c[0x0][0x208] ;  /* 0x0000820000067ab9 */ /* 0x000fe20000000a00 */
[----:B------:R-:W-:-:S04]  /*4700*/  LEA R82, P3, R90, UR4, 0x1 ;  /* 0x000000045a527c11 */ /* 0x000fc8000f8608ff */
[----:B------:R-:W-:-:S05]  /*4710*/  LEA.HI.X R83, R90, UR5, R91, 0x1, P3 ;  /* 0x000000055a537c11 */ /* 0x000fca00098f0c5b */
[----:B--2---:R2:W-:Y:S04]  /*4720*/  STG.E.128 desc[UR6][R82.64], R40 ;  /* 0x0000002852007986 */ /* 0x0045e8000c101d06 */
.L_x_483:
[----:B------:R-:W-:Y:S05]  /*4730*/  BSYNC B2 ;  /* 0x0000000000027941 */ /* 0x000fea0003800000 */
.L_x_482:
[----:B------:R-:W-:Y:S05]  /*4740*/  @P1 BRA `(.L_x_481) ;  /* 0x0000000000e41947 */ /* 0x000fea0003800000 */
[----:B-12---:R1:W2:Y:S01]  /*4750*/  LDS.128 R40, [R5+0x24c00] ;  /* 0x024c000005287984 */ /* 0x0062a20000000c00 */
[----:B------:R-:W-:Y:S01]  /*4760*/  IADD3 R86, P3, R86, R13, RZ ;  /* 0x0000000d56567210 */ /* 0x000fe20007f7e0ff */
[----:B------:R-:W-:Y:S04]  /*4770*/  BSSY B2, `(.L_x_486) ;  /* 0x0000031000027945 */ /* 0x000fe80003800000 */
[----:B------:R-:W-:Y:S01]  /*4780*/  IMAD.X R87, R87, 0x1, R8, P3 ;  /* 0x0000000157577824 */ /* 0x000fe200018e0608 */
[----:B------:R-:W-:-:S13]  /*4790*/  ISETP.GE.AND P3, PT, R221, R80, PT ;  /* 0x00000050dd00720c */ /* 0x000fda0003f66270 */
[----:B-1----:R-:W-:Y:S05]  /*47a0*/  @P3 BRA `(.L_x_487) ;  /* 0x0000000000b43947 */ /* 0x002fea0003800000 */
[----:B------:R-:W-:Y:S02]  /*47b0*/  SHF.R.U64 R78, R78, 0x10, R79 ;  /* 0x000000104e4e7819 */ /* 0x000fe4000000124f */
[----:B------:R-:W-:Y:S01]  /*47c0*/  SHF.R.U64 R82, R76, 0x10, R77 ;  /* 0x000000104c527819 */ /* 0x000fe2000000124d */
[----:B--2---:R-:W-:Y:S01]  /*47d0*/  IMAD.U32 R76, R42, 0x10000, RZ ;  /* 0x000100002a4c7824 */ /* 0x004fe200078e00ff */
[----:B------:R-:W-:Y:S02]  /*47e0*/  SHF.R.U32.HI R79, RZ, 0x10, R79 ;  /* 0x00000010ff4f7819 */ /* 0x000fe4000001164f */
[----:B------:R-:W-:Y:S02]  /*47f0*/  SHF.R.U32.HI R83, RZ, 0x10, R77 ;  /* 0x00000010ff537819 */ /* 0x000fe4000001164d */
[----:B------:R-:W-:Y:S02]  /*4800*/  PRMT R203, R203, 0x5410, R78 ;  /* 0x00005410cbcb7816 */ /* 0x000fe4000000004e */
[----:B------:R-:W-:-:S02]  /*4810*/  PRMT R205, R205, 0x5410, R82 ;  /* 0x00005410cdcd7816 */ /* 0x000fc40000000052 */
[----:B------:R-:W-:Y:S02]  /*4820*/  PRMT R202, R202, 0x5410, R79 ;  /* 0x00005410caca7816 */ /* 0x000fe4000000004f */
[----:B------:R-:W-:Y:S01]  /*4830*/  PRMT R204, R204, 0x5410, R83 ;  /* 0x00005410cccc7816 */ /* 0x000fe20000000053 */
[C---:B------:R-:W-:Y:S01]  /*4840*/  IMAD.U32 R83, R41.reuse, 0x10000, RZ ;  /* 0x0001000029537824 */ /* 0x040fe200078e00ff */
[----:B------:R-:W-:Y:S01]  /*4850*/  LOP3.LUT R79, R41, 0xffff0000, RZ, 0xc0, !PT ;  /* 0xffff0000294f7812 */ /* 0x000fe200078ec0ff */
[----:B------:R-:W-:Y:S01]  /*4860*/  IMAD.U32 R78, R202, 0x10000, RZ ;  /* 0x00010000ca4e7824 */ /* 0x000fe200078e00ff */
[----:B------:R-:W-:Y:S01]  /*4870*/  LOP3.LUT R90, R203, 0xffff0000, RZ, 0xc0, !PT ;  /* 0xffff0000cb5a7812 */ /* 0x000fe200078ec0ff */
[----:B------:R-:W-:Y:S01]  /*4880*/  IMAD.U32 R82, R204, 0x10000, RZ ;  /* 0x00010000cc527824 */ /* 0x000fe200078e00ff */
[----:B------:R-:W-:Y:S01]  /*4890*/  LOP3.LUT R84, R205, 0xffff0000, RZ, 0xc0, !PT ;  /* 0xffff0000cd547812 */ /* 0x000fe200078ec0ff */
[----:B------:R-:W-:Y:S01]  /*48a0*/  IMAD.U32 R41, R40, 0x10000, RZ ;  /* 0x0001000028297824 */ /* 0x000fe200078e00ff */
[----:B------:R-:W-:Y:S01]  /*48b0*/  LOP3.LUT R77, R42, 0xffff0000, RZ, 0xc0, !PT ;  /* 0xffff00002a4d7812 */ /* 0x000fe200078ec0ff */
[----:B------:R-:W-:Y:S01]  /*48c0*/  FMUL.FTZ R94, R79, R90 ;  /* 0x0000005a4f5e7220 */ /* 0x000fe20000410000 */
[----:B------:R-:W-:Y:S01]  /*48d0*/  LOP3.LUT R42, R43, 0xffff0000, RZ, 0xc0, !PT ;  /* 0xffff00002b2a7812 */ /* 0x000fe200078ec0ff */
[----:B------:R-:W-:Y:S01]  /*48e0*/  FMUL.FTZ R85, R79, R84 ;  /* 0x000000544f557220 */ /* 0x000fe20000410000 */
[----:B------:R-:W-:Y:S01]  /*48f0*/  LOP3.LUT R79, R40, 0xffff0000, RZ, 0xc0, !PT ;  /* 0xffff0000284f7812 */ /* 0x000fe200078ec0ff */
[----:B------:R-:W-:Y:S01]  /*4900*/  FMUL.FTZ R91, R77, R78 ;  /* 0x0000004e4d5b7220 */ /* 0x000fe20000410000 */
[----:B------:R-:W-:Y:S01]  /*4910*/  FFMA.FTZ R40, R83, R84, -R94 ;  /* 0x0000005453287223 */ /* 0x000fe2000001085e */
[----:B------:R-:W-:Y:S01]  /*4920*/  FMUL.FTZ R77, R77, R82 ;  /* 0x000000524d4d7220 */ /* 0x000fe20000410000 */
[----:B------:R-:W-:Y:S01]  /*4930*/  LOP3.LUT R202, R202, 0xffff0000, RZ, 0xc0, !PT ;  /* 0xffff0000caca7812 */ /* 0x000fe200078ec0ff */
[----:B------:R-:W-:Y:S01]  /*4940*/  FFMA.FTZ R83, R83, R90, R85 ;  /* 0x0000005a53537223 */ /* 0x000fe20000010055 */
[----:B------:R-:W-:Y:S01]  /*4950*/  LOP3.LUT R204, R204, 0xffff0000, RZ, 0xc0, !PT ;  /* 0xffff0000cccc7812 */ /* 0x000fe200078ec0ff */
[----:B------:R-:W-:-:S02]  /*4960*/  IMAD.U32 R90, R203, 0x10000, RZ ;  /* 0x00010000cb5a7824 */ /* 0x000fc400078e00ff */
[C---:B------:R-:W-:Y:S01]  /*4970*/  FFMA.FTZ R82, R76.reuse, R82, -R91 ;  /* 0x000000524c527223 */ /* 0x040fe2000001085b */
[----:B------:R-:W-:Y:S02]  /*4980*/  IMAD.U32 R84, R205, 0x10000, RZ ;  /* 0x00010000cd547824 */ /* 0x000fe400078e00ff */
[----:B------:R-:W-:Y:S01]  /*4990*/  FFMA.FTZ R77, R76, R78, R77 ;  /* 0x0000004e4c4d7223 */ /* 0x000fe2000001004d */
[C---:B------:R-:W-:Y:S01]  /*49a0*/  FMUL.FTZ R76, R42.reuse, R202 ;  /* 0x000000ca2a4c7220 */ /* 0x040fe20000410000 */
[----:B------:R-:W-:Y:S01]  /*49b0*/  FMUL.FTZ R85, R42, R204 ;  /* 0x000000cc2a557220 */ /* 0x000fe20000410000 */
[C---:B------:R-:W-:Y:S01]  /*49c0*/  FMUL.FTZ R42, R79.reuse, R90 ;  /* 0x0000005a4f2a7220 */ /* 0x040fe20000410000 */
[----:B------:R-:W-:Y:S01]  /*49d0*/  FMUL.FTZ R79, R79, R84 ;  /* 0x000000544f4f7220 */ /* 0x000fe20000410000 */
[----:B------:R-:W-:Y:S01]  /*49e0*/  IMAD.U32 R43, R43, 0x10000, RZ ;  /* 0x000100002b2b7824 */ /* 0x000fe200078e00ff */
[----:B------:R-:W-:Y:S01]  /*49f0*/  F2FP.BF16.F32.PACK_AB R82, R77, R82 ;  /* 0x000000524d52723e */ /* 0x000fe200000010ff */
[C---:B------:R-:W-:Y:S01]  /*4a00*/  FFMA.FTZ R42, R41.reuse, R84, -R42 ;  /* 0x00000054292a7223 */ /* 0x040fe2000001082a */
[----:B------:R-:W-:Y:S01]  /*4a10*/  FFMA.FTZ R79, R41, R90, R79 ;  /* 0x0000005a294f7223 */ /* 0x000fe2000001004f */
[C---:B------:R-:W-:Y:S01]  /*4a20*/  FFMA.FTZ R76, R43.reuse, R204, -R76 ;  /* 0x000000cc2b4c7223 */ /* 0x040fe2000001084c */
[----:B------:R-:W-:Y:S01]  /*4a30*/  FFMA.FTZ R85, R43, R202, R85 ;  /* 0x000000ca2b557223 */ /* 0x000fe20000010055 */
[----:B------:R-:W-:-:S02]  /*4a40*/  F2FP.BF16.F32.PACK_AB R41, R83, R40 ;  /* 0x000000285329723e */ /* 0x000fc400000010ff */
[----:B------:R-:W-:Y:S01]  /*4a50*/  F2FP.BF16.F32.PACK_AB R40, R79, R42 ;  /* 0x0000002a4f28723e */ /* 0x000fe200000010ff */
[----:B------:R-:W-:Y:S01]  /*4a60*/  IMAD.MOV.U32 R42, RZ, RZ, R82 ;  /* 0x000000ffff2a7224 */ /* 0x000fe200078e0052 */
[----:B------:R-:W-:-:S07]  /*4a70*/  F2FP.BF16.F32.PACK_AB R43, R85, R76 ;  /* 0x0000004c552b723e */ /* 0x000fce00000010ff */
.L_x_487:
[----:B------:R-:W-:Y:S05]  /*4a80*/  BSYNC B2 ;  /* 0x0000000000027941 */ /* 0x000fea0003800000 */
.L_x_486:
[----:B------:R-:W-:Y:S01]  /*4a90*/  ULDC.64 UR4, c[0x0][0x2d8] ;  /* 0x0000b60000047ab9 */ /* 0x000fe20000000a00 */
[----:B------:R-:W-:Y:S01]  /*4aa0*/  ULDC.64 UR6, c[0x0][0x208] ;  /* 0x0000820000067ab9 */ /* 0x000fe20000000a00 */
[----:B------:R-:W-:-:S04]  /*4ab0*/  LEA R76, P3, R86, UR4, 0x1 ;  /* 0x00000004564c7c11 */ /* 0x000fc8000f8608ff */
[----:B------:R-:W-:-:S05]  /*4ac0*/  LEA.HI.X R77, R86, UR5, R87, 0x1, P3 ;  /* 0x00000005564d7c11 */ /* 0x000fca00098f0c57 */
[----:B--2---:R3:W-:Y:S04]  /*4ad0*/  STG.E.128 desc[UR6][R76.64], R40 ;  /* 0x000000284c007986 */ /* 0x0047e8000c101d06 */
.L_x_481:
[----:B------:R-:W-:Y:S05]  /*4ae0*/  BSYNC B1 ;  /* 0x0000000000017941 */ /* 0x000fea0003800000 */
.L_x_480:
[----:B------:R-:W-:Y:S01]  /*4af0*/  ISETP.NE.AND P3, PT, R89, RZ, PT ;  /* 0x000000ff5900720c */ /* 0x000fe20003f65270 */
[----:B------:R-:W-:-:S12]  /*4b00*/  BSSY B1, `(.L_x_488) ;  /* 0x000007b000017945 */ /* 0x000fd80003800000 */
[----:B------:R-:W-:Y:S05]  /*4b10*/  @P3 BRA `(.L_x_489) ;  /* 0x0000000400e43947 */ /* 0x000fea0003800000 */
[----:B---3--:R-:W-:Y:S01]  /*4b20*/  IADD3 R77, P3, P4, R127, R132, R16 ;  /* 0x000000847f4d7210 */ /* 0x008fe20007c7e010 */
[----:B------:R-:W-:Y:S03]  /*4b30*/  BSSY B2, `(.L_x_490) ;  /* 0x000003d000027945 */ /* 0x000fe60003800000 */
[----:B------:R-:W-:Y:S01]  /*4b40*/  IADD3.X R76, R126, R88, R17, P3, P4 ;  /* 0x000000587e4c7210 */ /* 0x000fe20001fe8411 */
[----:B------:R-:W-:Y:S08]  /*4b50*/  @P0 BRA `(.L_x_491) ;  /* 0x0000000000e80947 */ /* 0x000ff00003800000 */
[----:B-12---:R1:W2:Y:S01]  /*4b60*/  LDS.128 R40, [R5+0x20400] ;  /* 0x0204000005287984 */ /* 0x0062a20000000c00 */
[----:B------:R-:W-:Y:S01]  /*4b70*/  IADD3 R78, P3, R77, R98, RZ ;  /* 0x000000624d4e7210 */ /* 0x000fe20007f7e0ff */
[----:B------:R-:W-:Y:S04]  /*4b80*/  BSSY B3, `(.L_x_492) ;  /* 0x0000032000037945 */ /* 0x000fe80003800000 */
[----:B------:R-:W-:Y:S01]  /*4b90*/  IMAD.X R79, R76, 0x1, R15, P3 ;  /* 0x000000014c4f7824 */ /* 0x000fe200018e060f */
[----:B------:R-:W-:-:S13]  /*4ba0*/  ISETP.GE.AND P3, PT, R18, R80, PT ;  /* 0x000000501200720c */ /* 0x000fda0003f66270 */
[----:B-1----:R-:W-:Y:S05]  /*4bb0*/  @P3 BRA `(.L_x_493) ;  /* 0x0000000000b83947 */ /* 0x002fea0003800000 */
[--C-:B------:R-:W-:Y:S02]  /*4bc0*/  SHF.R.U64 R74, R74, 0x10, R75.reuse ;  /* 0x000000104a4a7819 */ /* 0x100fe4000000124b */
[----:B------:R-:W-:Y:S02]  /*4bd0*/  SHF.R.U32.HI R75, RZ, 0x10, R75 ;  /* 0x00000010ff4b7819 */ /* 0x000fe4000001164b */
[--C-:B------:R-:W-:Y:S01]  /*4be0*/  SHF.R.U64 R82, R72, 0x10, R73.reuse ;  /* 0x0000001048527819 */ /* 0x100fe20000001249 */
[----:B--2---:R-:W-:Y:S01]  /*4bf0*/  IMAD.U32 R72, R42, 0x10000, RZ ;  /* 0x000100002a487824 */ /* 0x004fe200078e00ff */
[----:B------:R-:W-:Y:S02]  /*4c00*/  SHF.R.U32.HI R83, RZ, 0x10, R73 ;  /* 0x00000010ff537819 */ /* 0x000fe40000011649 */
[----:B------:R-:W-:Y:S01]  /*4c10*/  PRMT R172, R172, 0x5410, R75 ;  /* 0x00005410acac7816 */ /* 0x000fe2000000004b */
[----:B------:R-:W-:Y:S01]  /*4c20*/  IMAD.U32 R75, R41, 0x10000, RZ ;  /* 0x00010000294b7824 */ /* 0x000fe200078e00ff */
[----:B------:R-:W-:-:S02]  /*4c30*/  PRMT R175, R175, 0x5410, R82 ;  /* 0x00005410afaf7816 */ /* 0x000fc40000000052 */
[----:B------:R-:W-:Y:S01]  /*4c40*/  PRMT R174, R174, 0x5410, R83 ;  /* 0x00005410aeae7816 */ /* 0x000fe20000000053 */
[----:B------:R-:W-:Y:S01]  /*4c50*/  IMAD.U32 R85, R172, 0x10000, RZ ;  /* 0x00010000ac557824 */ /* 0x000fe200078e00ff */
[----:B------:R-:W-:Y:S02]  /*4c60*/  PRMT R173, R173, 0x5410, R74 ;  /* 0x00005410adad7816 */ /* 0x000fe4000000004a */
[----:B------:R-:W-:Y:S01]  /*4c70*/  LOP3.LUT R73, R42, 0xffff0000, RZ, 0xc0, !PT ;  /* 0xffff00002a497812 */ /* 0x000fe200078ec0ff */
[----:B------:R-:W-:Y:S01]  /*4c80*/  IMAD.U32 R83, R174, 0x10000, RZ ;  /* 0x00010000ae537824 */ /* 0x000fe200078e00ff */
[----:B------:R-:W-:Y:S01]  /*4c90*/  LOP3.LUT R74, R41, 0xffff0000, RZ, 0xc0, !PT ;  /* 0xffff0000294a7812 */ /* 0x000fe200078ec0ff */
[----:B------:R-:W-:Y:S01]  /*4ca0*/  IMAD.U32 R41, R40, 0x10000, RZ ;  /* 0x0001000028297824 */ /* 0x000fe200078e00ff */
[----:B------:R-:W-:Y:S01]  /*4cb0*/  LOP3.LUT R84, R173, 0xffff0000, RZ, 0xc0, !PT ;  /* 0xffff0000ad547812 */ /* 0x000fe200078ec0ff */
[----:B------:R-:W-:Y:S01]  /*4cc0*/  FMUL.FTZ R89, R73, R85 ;  /* 0x0000005549597220 */ /* 0x000fe20000410000 */
[----:B------:R-:W-:Y:S01]  /*4cd0*/  LOP3.LUT R82, R175, 0xffff0000, RZ, 0xc0, !PT ;  /* 0xffff0000af527812 */ /* 0x000fe200078ec0ff */
[-C--:B------:R-:W-:Y:S01]  /*4ce0*/  FMUL.FTZ R73, R73, R83.reuse ;  /* 0x0000005349497220 */ /* 0x080fe20000410000 */
[----:B------:R-:W-:Y:S01]  /*4cf0*/  LOP3.LUT R42, R43, 0xffff0000, RZ, 0xc0, !PT ;  /* 0xffff00002b2a7812 */ /* 0x000fe200078ec0ff */
[----:B------:R-:W-:Y:S01]  /*4d00*/  FMUL.FTZ R86, R74, R84 ;  /* 0x000000544a567220 */ /* 0x000fe20000410000 */
[----:B------:R-:W-:Y:S01]  /*4d10*/  LOP3.LUT R172, R172, 0xffff0000, RZ, 0xc0, !PT ;  /* 0xffff0000acac7812 */ /* 0x000fe200078ec0ff */
[----:B------:R-:W-:Y:S01]  /*4d20*/  FMUL.FTZ R87, R74, R82 ;  /* 0x000000524a577220 */ /* 0x000fe20000410000 */
[----:B------:R-:W-:Y:S01]  /*4d30*/  LOP3.LUT R174, R174, 0xffff0000, RZ, 0xc0, !PT ;  /* 0xffff0000aeae7812 */ /* 0x000fe200078ec0ff */
[----:B------:R-:W-:Y:S01]  /*4d40*/  IMAD.U32 R173, R173, 0x10000, RZ ;  /* 0x00010000adad7824 */ /* 0x000fe200078e00ff */
[----:B------:R-:W-:Y:S01]  /*4d50*/  LOP3.LUT R74, R40, 0xffff0000, RZ, 0xc0, !PT ;  /* 0xffff0000284a7812 */ /* 0x000fe200078ec0ff */
[----:B------:R-:W-:Y:S01]  /*4d60*/  FFMA.FTZ R89, R72, R83, -R89 ;  /* 0x0000005348597223 */ /* 0x000fe20000010859 */
[----:B------:R-:W-:-:S02]  /*4d70*/  IMAD.U32 R175, R175, 0x10000, RZ ;  /* 0x00010000afaf7824 */ /* 0x000fc400078e00ff */
[C---:B------:R-:W-:Y:S01]  /*4d80*/  FFMA.FTZ R40, R75.reuse, R82, -R86 ;  /* 0x000000524b287223 */ /* 0x040fe20000010856 */
[----:B------:R-:W-:Y:S01]  /*4d90*/  FFMA.FTZ R72, R72, R85, R73 ;  /* 0x0000005548487223 */ /* 0x000fe20000010049 */
[C---:B------:R-:W-:Y:S01]  /*4da0*/  FMUL.FTZ R82, R42.reuse, R172 ;  /* 0x000000ac2a527220 */ /* 0x040fe20000410000 */
[----:B------:R-:W-:Y:S01]  /*4db0*/  FMUL.FTZ R73, R42, R174 ;  /* 0x000000ae2a497220 */ /* 0x000fe20000410000 */
[C---:B------:R-:W-:Y:S01]  /*4dc0*/  FMUL.FTZ R42, R74.reuse, R173 ;  /* 0x000000ad4a2a7220 */ /* 0x040fe20000410000 */
[----:B------:R-:W-:Y:S01]  /*4dd0*/  FFMA.FTZ R87, R75, R84, R87 ;  /* 0x000000544b577223 */ /* 0x000fe20000010057 */
[-C--:B------:R-:W-:Y:S01]  /*4de0*/  FMUL.FTZ R74, R74, R175.reuse ;  /* 0x000000af4a4a7220 */ /* 0x080fe20000410000 */
[----:B------:R-:W-:Y:S02]  /*4df0*/  IMAD.U32 R43, R43, 0x10000, RZ ;  /* 0x000100002b2b7824 */ /* 0x000fe400078e00ff */
[C---:B------:R-:W-:Y:S01]  /*4e00*/  FFMA.FTZ R42, R41.reuse, R175, -R42 ;  /* 0x000000af292a7223 */ /* 0x040fe2000001082a */
[----:B------:R-:W-:Y:S01]  /*4e10*/  F2FP.BF16.F32.PACK_AB R72, R72, R89 ;  /* 0x000000594848723e */ /* 0x000fe200000010ff */
[----:B------:R-:W-:Y:S01]  /*4e20*/  FFMA.FTZ R41, R41, R173, R74 ;  /* 0x000000ad29297223 */ /* 0x000fe2000001004a */
[C---:B------:R-:W-:Y:S01]  /*4e30*/  FFMA.FTZ R82, R43.reuse, R174, -R82 ;  /* 0x000000ae2b527223 */ /* 0x040fe20000010852 */
[----:B------:R-:W-:Y:S01]  /*4e40*/  FFMA.FTZ R73, R43, R172, R73 ;  /* 0x000000ac2b497223 */ /* 0x000fe20000010049 */
[----:B------:R-:W-:-:S02]  /*4e50*/  F2FP.BF16.F32.PACK_AB R87, R87, R40 ;  /* 0x000000285757723e */ /* 0x000fc400000010ff */
[----:B------:R-:W-:Y:S01]  /*4e60*/  F2FP.BF16.F32.PACK_AB R40, R41, R42 ;  /* 0x0000002a2928723e */ /* 0x000fe200000010ff */
[----:B------:R-:W-:Y:S01]  /*4e70*/  IMAD.MOV.U32 R42, RZ, RZ, R72 ;  /* 0x000000ffff2a7224 */ /* 0x000fe200078e0048 */
[----:B------:R-:W-:Y:S01]  /*4e80*/  F2FP.BF16.F32.PACK_AB R43, R73, R82 ;  /* 0x00000052492b723e */ /* 0x000fe200000010ff */
[----:B------:R-:W-:-:S07]  /*4e90*/  IMAD.MOV.U32 R41, RZ, RZ, R87 ;  /* 0x000000ffff297224 */ /* 0x000fce00078e0057 */
.L_x_493:
[----:B------:R-:W-:Y:S05]  /*4ea0*/  BSYNC B3 ;  /* 0x0000000000037941 */ /* 0x000fea0003800000 */
.L_x_492:
[----:B------:R-:W-:Y:S01]  /*4eb0*/  ULDC.64 UR4, c[0x0][0x2d8] ;  /* 0x0000b60000047ab9 */ /* 0x000fe20000000a00 */
[----:B------:R-:W-:Y:S01]  /*4ec0*/  ULDC.64 UR6, c[0x0][0x208] ;  /* 0x0000820000067ab9 */ /* 0x000fe20000000a00 */
[----:B------:R-:W-:-:S04]  /*4ed0*/  LEA R72, P3, R78, UR4, 0x1 ;  /* 0x000000044e487c11 */ /* 0x000fc8000f8608ff */
[----:B------:R-:W-:-:S05]  /*4ee0*/  LEA.HI.X R73, R78, UR5, R79, 0x1, P3 ;  /* 0x000000054e497c11 */ /* 0x000fca00098f0c4f */
[----:B--2---:R3:W-:Y:S04]  /*4ef0*/  STG.E.128 desc[UR6][R72.64], R40 ;  /* 0x0000002848007986 */ /* 0x0047e8000c101d06 */
.L_x_491:
[----:B------:R-:W-:Y:S05]  /*4f00*/  BSYNC B2 ;  /* 0x0000000000027941 */ /* 0x000fea0003800000 */
.L_x_490:
[----:B------:R-:W-:Y:S05]  /*4f10*/  @P1 BRA `(.L_x_489) ;  /* 0x0000000000e41947 */ /* 0x000fea0003800000 */
[----:B-123--:R1:W2:Y:S01]  /*4f20*/  LDS.128 R40, [R5+0x25c00] ;  /* 0x025c000005287984 */ /* 0x00e2a20000000c00 */
[----:B------:R-:W-:Y:S01]  /*4f30*/  IADD3 R77, P3, R77, R13, RZ ;  /* 0x0000000d4d4d7210 */ /* 0x000fe20007f7e0ff */
[----:B------:R-:W-:Y:S04]  /*4f40*/  BSSY B2, `(.L_x_494) ;  /* 0x0000031000027945 */ /* 0x000fe80003800000 */
[----:B------:R-:W-:Y:S01]  /*4f50*/  IMAD.X R76, R76, 0x1, R8, P3 ;  /* 0x000000014c4c7824 */ /* 0x000fe200018e0608 */
[----:B------:R-:W-:-:S13]  /*4f60*/  ISETP.GE.AND P3, PT, R221, R80, PT ;  /* 0x00000050dd00720c */ /* 0x000fda0003f66270 */
[----:B-1----:R-:W-:Y:S05]  /*4f70*/  @P3 BRA `(.L_x_495) ;  /* 0x0000000000b43947 */ /* 0x002fea0003800000 */
[----:B------:R-:W-:Y:S01]  /*4f80*/  SHF.R.U64 R72, R70, 0x10, R71 ;  /* 0x0000001046487819 */ /* 0x000fe20000001247 */
[----:B--2---:R-:W-:Y:S01]  /*4f90*/  IMAD.U32 R70, R42, 0x10000, RZ ;  /* 0x000100002a467824 */ /* 0x004fe200078e00ff */
[--C-:B------:R-:W-:Y:S02]  /*4fa0*/  SHF.R.U64 R74, R68, 0x10, R69.reuse ;  /* 0x00000010444a7819 */ /* 0x100fe40000001245 */
[----:B------:R-:W-:Y:S02]  /*4fb0*/  SHF.R.U32.HI R73, RZ, 0x10, R69 ;  /* 0x00000010ff497819 */ /* 0x000fe40000011645 */
[----:B------:R-:W-:Y:S02]  /*4fc0*/  SHF.R.U32.HI R69, RZ, 0x10, R71 ;  /* 0x00000010ff457819 */ /* 0x000fe40000011647 */
[----:B------:R-:W-:Y:S02]  /*4fd0*/  PRMT R165, R165, 0x5410, R72 ;  /* 0x00005410a5a57816 */ /* 0x000fe40000000048 */
[----:B------:R-:W-:-:S02]  /*4fe0*/  PRMT R167, R167, 0x5410, R74 ;  /* 0x00005410a7a77816 */ /* 0x000fc4000000004a */
[----:B------:R-:W-:Y:S02]  /*4ff0*/  PRMT R158, R158, 0x5410, R69 ;  /* 0x000054109e9e7816 */ /* 0x000fe40000000045 */
[----:B------:R-:W-:Y:S02]  /*5000*/  LOP3.LUT R69, R41, 0xffff0000, RZ, 0xc0, !PT ;  /* 0xffff000029457812 */ /* 0x000fe400078ec0ff */
[----:B------:R-:W-:Y:S01]  /*5010*/  LOP3.LUT R74, R165, 0xffff0000, RZ, 0xc0, !PT ;  /* 0xffff0000a54a7812 */ /* 0x000fe200078ec0ff */
[----:B------:R-:W-:Y:S01]  /*5020*/  IMAD.U32 R75, R158, 0x10000, RZ ;  /* 0x000100009e4b7824 */ /* 0x000fe200078e00ff */
[----:B------:R-:W-:Y:S01]  /*5030*/  LOP3.LUT R72, R167, 0xffff0000, RZ, 0xc0, !PT ;  /* 0xffff0000a7487812 */ /* 0x000fe200078ec0ff */
[----:B------:R-:W-:Y:S01]  /*5040*/  IMAD.U32 R165, R165, 0x10000, RZ ;  /* 0x00010000a5a57824 */ /* 0x000fe200078e00ff */
[----:B------:R-:W-:Y:S01]  /*5050*/  PRMT R166, R166, 0x5410, R73 ;  /* 0x00005410a6a67816 */ /* 0x000fe20000000049 */
[----:B------:R-:W-:Y:S01]  /*5060*/  FMUL.FTZ R78, R69, R74 ;  /* 0x0000004a454e7220 */ /* 0x000fe20000410000 */
[----:B------:R-:W-:Y:S01]  /*5070*/  LOP3.LUT R71, R42, 0xffff0000, RZ, 0xc0, !PT ;  /* 0xffff00002a477812 */ /* 0x000fe200078ec0ff */
[C---:B------:R-:W-:Y:S01]  /*5080*/  IMAD.U32 R42, R43.reuse, 0x10000, RZ ;  /* 0x000100002b2a7824 */ /* 0x040fe200078e00ff */
[----:B------:R-:W-:Y:S01]  /*5090*/  LOP3.LUT R68, R43, 0xffff0000, RZ, 0xc0, !PT ;  /* 0xffff00002b447812 */ /* 0x000fe200078ec0ff */
[----:B------:R-:W-:-:S02]  /*50a0*/  IMAD.U32 R43, R41, 0x10000, RZ ;  /* 0x00010000292b7824 */ /* 0x000fc400078e00ff */
[-C--:B------:R-:W-:Y:S01]  /*50b0*/  FMUL.FTZ R69, R69, R72.reuse ;  /* 0x0000004845457220 */ /* 0x080fe20000410000 */
[----:B------:R-:W-:Y:S02]  /*50c0*/  IMAD.U32 R73, R166, 0x10000, RZ ;  /* 0x00010000a6497824 */ /* 0x000fe400078e00ff */
[----:B------:R-:W-:Y:S01]  /*50d0*/  FMUL.FTZ R83, R71, R75 ;  /* 0x0000004b47537220 */ /* 0x000fe20000410000 */
[C---:B------:R-:W-:Y:S01]  /*50e0*/  FFMA.FTZ R78, R43.reuse, R72, -R78 ;  /* 0x000000482b4e7223 */ /* 0x040fe2000001084e */
[----:B------:R-:W-:Y:S01]  /*50f0*/  FFMA.FTZ R79, R43, R74, R69 ;  /* 0x0000004a2b4f7223 */ /* 0x000fe20000010045 */
[----:B------:R-:W-:Y:S02]  /*5100*/  IMAD.U32 R41, R40, 0x10000, RZ ;  /* 0x0001000028297824 */ /* 0x000fe400078e00ff */
[-C--:B------:R-:W-:Y:S01]  /*5110*/  FMUL.FTZ R71, R71, R73.reuse ;  /* 0x0000004947477220 */ /* 0x080fe20000410000 */
[----:B------:R-:W-:Y:S01]  /*5120*/  LOP3.LUT R69, R158, 0xffff0000, RZ, 0xc0, !PT ;  /* 0xffff00009e457812 */ /* 0x000fe200078ec0ff */
[----:B------:R-:W-:Y:S01]  /*5130*/  FFMA.FTZ R83, R70, R73, -R83 ;  /* 0x0000004946537223 */ /* 0x000fe20000010853 */
[----:B------:R-:W-:Y:S01]  /*5140*/  LOP3.LUT R43, R166, 0xffff0000, RZ, 0xc0, !PT ;  /* 0xffff0000a62b7812 */ /* 0x000fe200078ec0ff */
[----:B------:R-:W-:Y:S01]  /*5150*/  IMAD.U32 R167, R167, 0x10000, RZ ;  /* 0x00010000a7a77824 */ /* 0x000fe200078e00ff */
[----:B------:R-:W-:Y:S01]  /*5160*/  LOP3.LUT R40, R40, 0xffff0000, RZ, 0xc0, !PT ;  /* 0xffff000028287812 */ /* 0x000fe200078ec0ff */
[----:B------:R-:W-:Y:S01]  /*5170*/  FFMA.FTZ R70, R70, R75, R71 ;  /* 0x0000004b46467223 */ /* 0x000fe20000010047 */
[C---:B------:R-:W-:Y:S01]  /*5180*/  FMUL.FTZ R71, R68.reuse, R69 ;  /* 0x0000004544477220 */ /* 0x040fe20000410000 */
[----:B------:R-:W-:Y:S01]  /*5190*/  FMUL.FTZ R72, R68, R43 ;  /* 0x0000002b44487220 */ /* 0x000fe20000410000 */
[----:B------:R-:W-:Y:S01]  /*51a0*/  F2FP.BF16.F32.PACK_AB R78, R79, R78 ;  /* 0x0000004e4f4e723e */ /* 0x000fe200000010ff */
[C---:B------:R-:W-:Y:S01]  /*51b0*/  FMUL.FTZ R68, R40.reuse, R165 ;  /* 0x000000a528447220 */ /* 0x040fe20000410000 */
[----:B------:R-:W-:Y:S01]  /*51c0*/  FMUL.FTZ R40, R40, R167 ;  /* 0x000000a728287220 */ /* 0x000fe20000410000 */
[C---:B------:R-:W-:Y:S01]  /*51d0*/  FFMA.FTZ R71, R42.reuse, R43, -R71 ;  /* 0x0000002b2a477223 */ /* 0x040fe20000010847 */
[----:B------:R-:W-:Y:S01]  /*51e0*/  FFMA.FTZ R72, R42, R69, R72 ;  /* 0x000000452a487223 */ /* 0x000fe20000010048 */
[C---:B------:R-:W-:Y:S01]  /*51f0*/  FFMA.FTZ R68, R41.reuse, R167, -R68 ;  /* 0x000000a729447223 */ /* 0x040fe20000010844 */
[----:B------:R-:W-:Y:S01]  /*5200*/  FFMA.FTZ R41, R41, R165, R40 ;  /* 0x000000a529297223 */ /* 0x000fe20000010028 */
[----:B------:R-:W-:-:S02]  /*5210*/  F2FP.BF16.F32.PACK_AB R42, R70, R83 ;  /* 0x00000053462a723e */ /* 0x000fc400000010ff */
[----:B------:R-:W-:Y:S02]  /*5220*/  F2FP.BF16.F32.PACK_AB R43, R72, R71 ;  /* 0x00000047482b723e */ /* 0x000fe400000010ff */
[----:B------:R-:W-:Y:S01]  /*5230*/  F2FP.BF16.F32.PACK_AB R40, R41, R68 ;  /* 0x000000442928723e */ /* 0x000fe200000010ff */
[----:B------:R-:W-:-:S07]  /*5240*/  IMAD.MOV.U32 R41, RZ, RZ, R78 ;  /* 0x000000ffff297224 */ /* 0x000fce00078e004e */
.L_x_495:
[----:B------:R-:W-:Y:S05]  /*5250*/  BSYNC B2 ;  /* 0x0000000000027941 */ /* 0x000fea0003800000 */
.L_x_494:
[----:B------:R-:W-:Y:S01]  /*5260*/  ULDC.64 UR4, c[0x0][0x2d8] ;  /* 0x0000b60000047ab9 */ /* 0x000fe20000000a00 */
[----:B------:R-:W-:Y:S01]  /*5270*/  ULDC.64 UR6, c[0x0][0x208] ;  /* 0x0000820000067ab9 */ /* 0x000fe20000000a00 */
[----:B------:R-:W-:-:S04]  /*5280*/  LEA R68, P3, R77, UR4, 0x1 ;  /* 0x000000044d447c11 */ /* 0x000fc8000f8608ff */
[----:B------:R-:W-:-:S05]  /*5290*/  LEA.HI.X R69, R77, UR5, R76, 0x1, P3 ;  /* 0x000000054d457c11 */ /* 0x000fca00098f0c4c */
[----:B--2---:R4:W-:Y:S04]  /*52a0*/  STG.E.128 desc[UR6][R68.64], R40 ;  /* 0x0000002844007986 */ /* 0x0049e8000c101d06 */
.L_x_489:
[----:B------:R-:W-:Y:S05]  /*52b0*/  BSYNC B1 ;  /* 0x0000000000017941 */ /* 0x000fea0003800000 */
.L_x_488:
[----:B------:R-:W-:Y:S01]  /*52c0*/  ISETP.NE.AND P3, PT, R81, RZ, PT ;  /* 0x000000ff5100720c */ /* 0x000fe20003f65270 */
[----:B------:R-:W-:-:S12]  /*52d0*/  BSSY B1, `(.L_x_496) ;  /* 0x000007c000017945 */ /* 0x000fd80003800000 */
[----:B------:R-:W-:Y:S05]  /*52e0*/  @P3 BRA `(.L_x_497) ;  /* 0x0000000400e83947 */ /* 0x000fea0003800000 */
[----:B----4-:R-:W-:Y:S01]  /*52f0*/  IADD3 R69, P3, P4, R130, R132, R16 ;  /* 0x0000008482457210 */ /* 0x010fe20007c7e010 */
[----:B------:R-:W-:Y:S03]  /*5300*/  BSSY B2, `(.L_x_498) ;  /* 0x000003d000027945 */ /* 0x000fe60003800000 */
[----:B------:R-:W-:Y:S01]  /*5310*/  IADD3.X R68, R128, R88, R17, P3, P4 ;  /* 0x0000005880447210 */ /* 0x000fe20001fe8411 */
[----:B------:R-:W-:Y:S08]  /*5320*/  @P0 BRA `(.L_x_499) ;  /* 0x0000000000e80947 */ /* 0x000ff00003800000 */
[----:B-123--:R1:W2:Y:S01]  /*5330*/  LDS.128 R40, [R5+0x21400] ;  /* 0x0214000005287984 */ /* 0x00e2a20000000c00 */
[----:B------:R-:W-:Y:S01]  /*5340*/  IADD3 R70, P3, R69, R98, RZ ;  /* 0x0000006245467210 */ /* 0x000fe20007f7e0ff */
[----:B------:R-:W-:Y:S04]  /*5350*/  BSSY B3, `(.L_x_500) ;  /* 0x0000032000037945 */ /* 0x000fe80003800000 */
[----:B------:R-:W-:Y:S01]  /*5360*/  IMAD.X R71, R68, 0x1, R15, P3 ;  /* 0x0000000144477824 */ /* 0x000fe200018e060f */
[----:B------:R-:W-:-:S13]  /*5370*/  ISETP.GE.AND P3, PT, R18, R80, PT ;  /* 0x000000501200720c */ /* 0x000fda0003f66270 */
[----:B-1----:R-:W-:Y:S05]  /*5380*/  @P3 BRA `(.L_x_501) ;  /* 0x0000000000b83947 */ /* 0x002fea0003800000 */
[----:B------:R-:W-:Y:S02]  /*5390*/  SHF.R.U32.HI R72, RZ, 0x10, R67 ;  /* 0x00000010ff487819 */ /* 0x000fe40000011643 */
[----:B------:R-:W-:Y:S02]  /*53a0*/  SHF.R.U32.HI R74, RZ, 0x10, R65 ;  /* 0x00000010ff4a7819 */ /* 0x000fe40000011641 */
[----:B------:R-:W-:Y:S01]  /*53b0*/  SHF.R.U64 R73, R66, 0x10, R67 ;  /* 0x0000001042497819 */ /* 0x000fe20000001243 */
[----:B--2---:R-:W-:Y:S01]  /*53c0*/  IMAD.U32 R66, R43, 0x10000, RZ ;  /* 0x000100002b427824 */ /* 0x004fe200078e00ff */
[----:B------:R-:W-:Y:S01]  /*53d0*/  SHF.R.U64 R75, R64, 0x10, R65 ;  /* 0x00000010404b7819 */ /* 0x000fe20000001241 */
[----:B------:R-:W-:Y:S01]  /*53e0*/  IMAD.U32 R64, R42, 0x10000, RZ ;  /* 0x000100002a407824 */ /* 0x000fe200078e00ff */
[----:B------:R-:W-:Y:S02]  /*53f0*/  PRMT R179, R179, 0x5410, R72 ;  /* 0x00005410b3b37816 */ /* 0x000fe40000000048 */
[----:B------:R-:W-:-:S02]  /*5400*/  PRMT R177, R177, 0x5410, R74 ;  /* 0x00005410b1b17816 */ /* 0x000fc4000000004a */
[----:B------:R-:W-:Y:S02]  /*5410*/  PRMT R176, R176, 0x5410, R73 ;  /* 0x00005410b0b07816 */ /* 0x000fe40000000049 */
[----:B------:R-:W-:Y:S01]  /*5420*/  LOP3.LUT R65, R42, 0xffff0000, RZ, 0xc0, !PT ;  /* 0xffff00002a417812 */ /* 0x000fe200078ec0ff */
[----:B------:R-:W-:Y:S01]  /*5430*/  IMAD.U32 R73, R177, 0x10000, RZ ;  /* 0x00010000b1497824 */ /* 0x000fe200078e00ff */
[----:B------:R-:W-:Y:S01]  /*5440*/  LOP3.LUT R67, R43, 0xffff0000, RZ, 0xc0, !PT ;  /* 0xffff00002b437812 */ /* 0x000fe200078ec0ff */
[----:B------:R-:W-:Y:S01]  /*5450*/  IMAD.U32 R42, R41, 0x10000, RZ ;  /* 0x00010000292a7824 */ /* 0x000fe200078e00ff */
[----:B------:R-:W-:Y:S01]  /*5460*/  PRMT R178, R178, 0x5410, R75 ;  /* 0x00005410b2b27816 */ /* 0x000fe2000000004b */
[----:B------:R-:W-:Y:S01]  /*5470*/  IMAD.U32 R75, R179, 0x10000, RZ ;  /* 0x00010000b34b7824 */ /* 0x000fe200078e00ff */
[----:B------:R-:W-:Y:S01]  /*5480*/  LOP3.LUT R43, R41, 0xffff0000, RZ, 0xc0, !PT ;  /* 0xffff0000292b7812 */ /* 0x000fe200078ec0ff */
[----:B------:R-:W-:Y:S01]  /*5490*/  IMAD.U32 R41, R40, 0x10000, RZ ;  /* 0x0001000028297824 */ /* 0x000fe200078e00ff */
[----:B------:R-:W-:Y:S01]  /*54a0*/  LOP3.LUT R74, R176, 0xffff0000, RZ, 0xc0, !PT ;  /* 0xffff0000b04a7812 */ /* 0x000fe200078ec0ff */
[C---:B------:R-:W-:Y:S01]  /*54b0*/  FMUL.FTZ R79, R65.reuse, R75 ;  /* 0x0000004b414f7220 */ /* 0x040fe20000410000 */
[----:B------:R-:W-:Y:S01]  /*54c0*/  LOP3.LUT R72, R178, 0xffff0000, RZ, 0xc0, !PT ;  /* 0xffff0000b2487812 */ /* 0x000fe200078ec0ff */
[-C--:B------:R-:W-:Y:S01]  /*54d0*/  FMUL.FTZ R65, R65, R73.reuse ;  /* 0x0000004941417220 */ /* 0x080fe20000410000 */
[----:B------:R-:W-:Y:S01]  /*54e0*/  LOP3.LUT R179, R179, 0xffff0000, RZ, 0xc0, !PT ;  /* 0xffff0000b3b37812 */ /* 0x000fe200078ec0ff */
[----:B------:R-:W-:Y:S01]  /*54f0*/  FMUL.FTZ R77, R43, R74 ;  /* 0x0000004a2b4d7220 */ /* 0x000fe20000410000 */
[----:B------:R-:W-:Y:S01]  /*5500*/  LOP3.LUT R177, R177, 0xffff0000, RZ, 0xc0, !PT ;  /* 0xffff0000b1b17812 */ /* 0x000fe200078ec0ff */
[----:B------:R-:W-:Y:S01]  /*5510*/  FFMA.FTZ R79, R64, R73, -R79 ;  /* 0x00000049404f7223 */ /* 0x000fe2000001084f */
[-C--:B------:R-:W-:Y:S01]  /*5520*/  FMUL.FTZ R43, R43, R72.reuse ;  /* 0x000000482b2b7220 */ /* 0x080fe20000410000 */
[----:B------:R-:W-:Y:S01]  /*5530*/  LOP3.LUT R40, R40, 0xffff0000, RZ, 0xc0, !PT ;  /* 0xffff000028287812 */ /* 0x000fe200078ec0ff */
[----:B------:R-:W-:Y:S01]  /*5540*/  FFMA.FTZ R77, R42, R72, -R77 ;  /* 0x000000482a4d7223 */ /* 0x000fe2000001084d */
[----:B------:R-:W-:Y:S01]  /*5550*/  FFMA.FTZ R64, R64, R75, R65 ;  /* 0x0000004b40407223 */ /* 0x000fe20000010041 */
[----:B------:R-:W-:-:S02]  /*5560*/  IMAD.U32 R176, R176, 0x10000, RZ ;  /* 0x00010000b0b07824 */ /* 0x000fc400078e00ff */
[C---:B------:R-:W-:Y:S01]  /*5570*/  FMUL.FTZ R65, R67.reuse, R179 ;  /* 0x000000b343417220 */ /* 0x040fe20000410000 */
[----:B------:R-:W-:Y:S02]  /*5580*/  IMAD.U32 R178, R178, 0x10000, RZ ;  /* 0x00010000b2b27824 */ /* 0x000fe400078e00ff */
[-C--:B------:R-:W-:Y:S01]  /*5590*/  FMUL.FTZ R72, R67, R177.reuse ;  /* 0x000000b143487220 */ /* 0x080fe20000410000 */
[----:B------:R-:W-:Y:S01]  /*55a0*/  FFMA.FTZ R74, R42, R74, R43 ;  /* 0x0000004a2a4a7223 */ /* 0x000fe2000001002b */
[C---:B------:R-:W-:Y:S01]  /*55b0*/  FMUL.FTZ R42, R40.reuse, R176 ;  /* 0x000000b0282a7220 */ /* 0x040fe20000410000 */
[-C--:B------:R-:W-:Y:S01]  /*55c0*/  FMUL.FTZ R43, R40, R178.reuse ;  /* 0x000000b2282b7220 */ /* 0x080fe20000410000 */
[C---:B------:R-:W-:Y:S01]  /*55d0*/  FFMA.FTZ R65, R66.reuse, R177, -R65 ;  /* 0x000000b142417223 */ /* 0x040fe20000010841 */
[----:B------:R-:W-:Y:S01]  /*55e0*/  FFMA.FTZ R72, R66, R179, R72 ;  /* 0x000000b342487223 */ /* 0x000fe20000010048 */
[C---:B------:R-:W-:Y:S01]  /*55f0*/  FFMA.FTZ R42, R41.reuse, R178, -R42 ;  /* 0x000000b2292a7223 */ /* 0x040fe2000001082a */
[----:B------:R-:W-:Y:S01]  /*5600*/  FFMA.FTZ R43, R41, R176, R43 ;  /* 0x000000b0292b7223 */ /* 0x000fe2000001002b */
[----:B------:R-:W-:-:S02]  /*5610*/  F2FP.BF16.F32.PACK_AB R64, R64, R79 ;  /* 0x0000004f4040723e */ /* 0x000fc400000010ff */
[----:B------:R-:W-:Y:S02]  /*5620*/  F2FP.BF16.F32.PACK_AB R65, R72, R65 ;  /* 0x000000414841723e */ /* 0x000fe400000010ff */
[----:B------:R-:W-:Y:S01]  /*5630*/  F2FP.BF16.F32.PACK_AB R40, R43, R42 ;  /* 0x0000002a2b28723e */ /* 0x000fe200000010ff */
[----:B------:R-:W-:Y:S01]  /*5640*/  IMAD.MOV.U32 R42, RZ, RZ, R64 ;  /* 0x000000ffff2a7224 */ /* 0x000fe200078e0040 */
[----:B------:R-:W-:Y:S01]  /*5650*/  F2FP.BF16.F32.PACK_AB R41, R74, R77 ;  /* 0x0000004d4a29723e */ /* 0x000fe200000010ff */
[----:B------:R-:W-:-:S07]  /*5660*/  IMAD.MOV.U32 R43, RZ, RZ, R65 ;  /* 0x000000ffff2b7224 */ /* 0x000fce00078e0041 */
.L_x_501:
[----:B------:R-:W-:Y:S05]  /*5670*/  BSYNC B3 ;  /* 0x0000000000037941 */ /* 0x000fea0003800000 */
.L_x_500:
[----:B------:R-:W-:Y:S01]  /*5680*/  ULDC.64 UR4, c[0x0][0x2d8] ;  /* 0x0000b60000047ab9 */ /* 0x000fe20000000a00 */
[----:B------:R-:W-:Y:S01]  /*5690*/  ULDC.64 UR6, c[0x0][0x208] ;  /* 0x0000820000067ab9 */ /* 0x000fe20000000a00 */
[----:B------:R-:W-:-:S04]  /*56a0*/  LEA R64, P3, R70, UR4, 0x1 ;  /* 0x0000000446407c11 */ /* 0x000fc8000f8608ff */
[----:B------:R-:W-:-:S05]  /*56b0*/  LEA.HI.X R65, R70, UR5, R71, 0x1, P3 ;  /* 0x0000000546417c11 */ /* 0x000fca00098f0c47 */
[----:B--2---:R4:W-:Y:S04]  /*56c0*/  STG.E.128 desc[UR6][R64.64], R40 ;  /* 0x0000002840007986 */ /* 0x0049e8000c101d06 */
.L_x_499:
[----:B------:R-:W-:Y:S05]  /*56d0*/  BSYNC B2 ;  /* 0x0000000000027941 */ /* 0x000fea0003800000 */
.L_x_498:
[----:B------:R-:W-:Y:S05]  /*56e0*/  @P1 BRA `(.L_x_497) ;  /* 0x0000000000e81947 */ /* 0x000fea0003800000 */
[----:B-1234-:R1:W2:Y:S01]  /*56f0*/  LDS.128 R40, [R5+0x26c00] ;  /* 0x026c000005287984 */ /* 0x01e2a20000000c00 */
        /* <DEDUP_REMOVED lines=51> */
.L_x_503:
[----:B------:R-:W-:Y:S05]  /*5a30*/  BSYNC B2 ;  /* 0x0000000000027941 */ /* 0x000fea0003800000 */
.L_x_502:
[----:B------:R-:W-:Y:S01]  /*5a40*/  ULDC.64 UR4, c[0x0][0x2d8] ;  /* 0x0000b60000047ab9 */ /* 0x000fe20000000a00 */
[----:B------:R-:W-:Y:S01]  /*5a50*/  ULDC.64 UR6, c[0x0][0x208] ;  /* 0x0000820000067ab9 */ /* 0x000fe20000000a00 */
[----:B------:R-:W-:-:S04]  /*5a60*/  LEA R60, P3, R69, UR4, 0x1 ;  /* 0x00000004453c7c11 */ /* 0x000fc8000f8608ff */
[----:B------:R-:W-:-:S05]  /*5a70*/  LEA.HI.X R61, R69, UR5, R68, 0x1, P3 ;  /* 0x00000005453d7c11 */ /* 0x000fca00098f0c44 */
[----:B--2---:R1:W-:Y:S04]  /*5a80*/  STG.E.128 desc[UR6][R60.64], R40 ;  /* 0x000000283c007986 */ /* 0x0043e8000c101d06 */
.L_x_497:
[----:B------:R-:W-:Y:S05]  /*5a90*/  BSYNC B1 ;  /* 0x0000000000017941 */ /* 0x000fea0003800000 */
.L_x_496:
        /* <DEDUP_REMOVED lines=17> */
[----:B------:R-:W-:Y:S02]  /*5bb0*/  PRMT R201, R201, 0x5410, R60 ;  /* 0x00005410c9c97816 */ /* 0x000fe4000000003c */
[----:B------:R-:W-:Y:S01]  /*5bc0*/  SHF.R.U64 R66, R56, 0x10, R57 ;  /* 0x0000001038427819 */ /* 0x000fe20000001239 */
[----:B------:R-:W-:Y:S01]  /*5bd0*/  IMAD.U32 R56, R42, 0x10000, RZ ;  /* 0x000100002a387824 */ /* 0x000fe200078e00ff */
[----:B------:R-:W-:Y:S01]  /*5be0*/  PRMT R199, R199, 0x5410, R62 ;  /* 0x00005410c7c77816 */ /* 0x000fe2000000003e */
[----:B------:R-:W-:Y:S01]  /*5bf0*/  IMAD.U32 R63, R201, 0x10000, RZ ;  /* 0x00010000c93f7824 */ /* 0x000fe200078e00ff */
[----:B------:R-:W-:-:S02]  /*5c00*/  PRMT R200, R200, 0x5410, R61 ;  /* 0x00005410c8c87816 */ /* 0x000fc4000000003d */
[----:B------:R-:W-:Y:S01]  /*5c10*/  LOP3.LUT R57, R42, 0xffff0000, RZ, 0xc0, !PT ;  /* 0xffff00002a397812 */ /* 0x000fe200078ec0ff */
[----:B------:R-:W-:Y:S01]  /*5c20*/  IMAD.U32 R61, R199, 0x10000, RZ ;  /* 0x00010000c73d7824 */ /* 0x000fe200078e00ff */
[----:B------:R-:W-:Y:S01]  /*5c30*/  LOP3.LUT R59, R43, 0xffff0000, RZ, 0xc0, !PT ;  /* 0xffff00002b3b7812 */ /* 0x000fe200078ec0ff */
[----:B------:R-:W-:Y:S01]  /*5c40*/  IMAD.U32 R42, R41, 0x10000, RZ ;  /* 0x00010000292a7824 */ /* 0x000fe200078e00ff */
[----:B------:R-:W-:Y:S01]  /*5c50*/  PRMT R197, R197, 0x5410, R66 ;  /* 0x00005410c5c57816 */ /* 0x000fe20000000042 */
[----:B------:R-:W-:Y:S01]  /*5c60*/  FMUL.FTZ R67, R57, R63 ;  /* 0x0000003f39437220 */ /* 0x000fe20000410000 */
[----:B------:R-:W-:Y:S01]  /*5c70*/  LOP3.LUT R43, R41, 0xffff0000, RZ, 0xc0, !PT ;  /* 0xffff0000292b7812 */ /* 0x000fe200078ec0ff */
[-C--:B------:R-:W-:Y:S01]  /*5c80*/  FMUL.FTZ R57, R57, R61.reuse ;  /* 0x0000003d39397220 */ /* 0x080fe20000410000 */
[----:B------:R-:W-:Y:S01]  /*5c90*/  LOP3.LUT R62, R200, 0xffff0000, RZ, 0xc0, !PT ;  /* 0xffff0000c83e7812 */ /* 0x000fe200078ec0ff */
[----:B------:R-:W-:Y:S01]  /*5ca0*/  IMAD.U32 R41, R40, 0x10000, RZ ;  /* 0x0001000028297824 */ /* 0x000fe200078e00ff */
[----:B------:R-:W-:Y:S01]  /*5cb0*/  LOP3.LUT R60, R197, 0xffff0000, RZ, 0xc0, !PT ;  /* 0xffff0000c53c7812 */ /* 0x000fe200078ec0ff */
[----:B------:R-:W-:Y:S01]  /*5cc0*/  FFMA.FTZ R67, R56, R61, -R67 ;  /* 0x0000003d38437223 */ /* 0x000fe20000010843 */
[----:B------:R-:W-:Y:S01]  /*5cd0*/  LOP3.LUT R201, R201, 0xffff0000, RZ, 0xc0, !PT ;  /* 0xffff0000c9c97812 */ /* 0x000fe200078ec0ff */
[----:B------:R-:W-:Y:S01]  /*5ce0*/  FMUL.FTZ R65, R43, R62 ;  /* 0x0000003e2b417220 */ /* 0x000fe20000410000 */
[----:B------:R-:W-:Y:S01]  /*5cf0*/  LOP3.LUT R199, R199, 0xffff0000, RZ, 0xc0, !PT ;  /* 0xffff0000c7c77812 */ /* 0x000fe200078ec0ff */
[-C--:B------:R-:W-:Y:S01]  /*5d00*/  FMUL.FTZ R43, R43, R60.reuse ;  /* 0x0000003c2b2b7220 */ /* 0x080fe20000410000 */
[----:B------:R-:W-:Y:S01]  /*5d10*/  LOP3.LUT R40, R40, 0xffff0000, RZ, 0xc0, !PT ;  /* 0xffff000028287812 */ /* 0x000fe200078ec0ff */
[----:B------:R-:W-:Y:S01]  /*5d20*/  FFMA.FTZ R65, R42, R60, -R65 ;  /* 0x0000003c2a417223 */ /* 0x000fe20000010841 */
[----:B------:R-:W-:Y:S01]  /*5d30*/  SHF.L.U32 R197, R197, 0x10, RZ ;  /* 0x00000010c5c57819 */ /* 0x000fe200000006ff */
[----:B------:R-:W-:Y:S01]  /*5d40*/  FFMA.FTZ R56, R56, R63, R57 ;  /* 0x0000003f38387223 */ /* 0x000fe20000010039 */
[----:B------:R-:W-:-:S02]  /*5d50*/  IMAD.U32 R200, R200, 0x10000, RZ ;  /* 0x00010000c8c87824 */ /* 0x000fc400078e00ff */
[C---:B------:R-:W-:Y:S01]  /*5d60*/  FMUL.FTZ R57, R59.reuse, R201 ;  /* 0x000000c93b397220 */ /* 0x040fe20000410000 */
[----:B------:R-:W-:Y:S01]  /*5d70*/  FMUL.FTZ R60, R59, R199 ;  /* 0x000000c73b3c7220 */ /* 0x000fe20000410000 */
[----:B------:R-:W-:Y:S01]  /*5d80*/  FFMA.FTZ R62, R42, R62, R43 ;  /* 0x0000003e2a3e7223 */ /* 0x000fe2000001002b */
[CC--:B------:R-:W-:Y:S01]  /*5d90*/  FMUL.FTZ R42, R40.reuse, R200.reuse ;  /* 0x000000c8282a7220 */ /* 0x0c0fe20000410000 */
[----:B------:R-:W-:Y:S01]  /*5da0*/  FMUL.FTZ R43, R40, R197 ;  /* 0x000000c5282b7220 */ /* 0x000fe20000410000 */
[C---:B------:R-:W-:Y:S01]  /*5db0*/  FFMA.FTZ R57, R58.reuse, R199, -R57 ;  /* 0x000000c73a397223 */ /* 0x040fe20000010839 */
[----:B------:R-:W-:Y:S01]  /*5dc0*/  FFMA.FTZ R60, R58, R201, R60 ;  /* 0x000000c93a3c7223 */ /* 0x000fe2000001003c */
[C---:B------:R-:W-:Y:S01]  /*5dd0*/  FFMA.FTZ R42, R41.reuse, R197, -R42 ;  /* 0x000000c5292a7223 */ /* 0x040fe2000001082a */
[----:B------:R-:W-:Y:S01]  /*5de0*/  FFMA.FTZ R43, R41, R200, R43 ;  /* 0x000000c8292b7223 */ /* 0x000fe2000001002b */
[----:B------:R-:W-:Y:S02]  /*5df0*/  F2FP.BF16.F32.PACK_AB R56, R56, R67 ;  /* 0x000000433838723e */ /* 0x000fe400000010ff */
[----:B------:R-:W-:-:S02]  /*5e00*/  F2FP.BF16.F32.PACK_AB R57, R60, R57 ;  /* 0x000000393c39723e */ /* 0x000fc400000010ff */
[----:B------:R-:W-:Y:S01]  /*5e10*/  F2FP.BF16.F32.PACK_AB R40, R43, R42 ;  /* 0x0000002a2b28723e */ /* 0x000fe200000010ff */
[----:B------:R-:W-:Y:S01]  /*5e20*/  IMAD.MOV.U32 R42, RZ, RZ, R56 ;  /* 0x000000ffff2a7224 */ /* 0x000fe200078e0038 */
[----:B------:R-:W-:Y:S01]  /*5e30*/  F2FP.BF16.F32.PACK_AB R41, R62, R65 ;  /* 0x000000413e29723e */ /* 0x000fe200000010ff */
[----:B------:R-:W-:-:S07]  /*5e40*/  IMAD.MOV.U32 R43, RZ, RZ, R57 ;  /* 0x000000ffff2b7224 */ /* 0x000fce00078e0039 */
.L_x_509:
[----:B------:R-:W-:Y:S05]  /*5e50*/  BSYNC B3 ;  /* 0x0000000000037941 */ /* 0x000fea0003800000 */
.L_x_508:
[----:B------:R-:W-:Y:S01]  /*5e60*/  ULDC.64 UR4, c[0x0][0x2d8] ;  /* 0x0000b60000047ab9 */ /* 0x000fe20000000a00 */
[----:B------:R-:W-:Y:S01]  /*5e70*/  ULDC.64 UR6, c[0x0][0x208] ;  /* 0x0000820000067ab9 */ /* 0x000fe20000000a00 */
[----:B------:R-:W-:-:S04]  /*5e80*/  LEA R56, P3, R64, UR4, 0x1 ;  /* 0x0000000440387c11 */ /* 0x000fc8000f8608ff */
[----:B------:R-:W-:-:S05]  /*5e90*/  LEA.HI.X R57, R64, UR5, R69, 0x1, P3 ;  /* 0x0000000540397c11 */ /* 0x000fca00098f0c45 */
[----:B--2---:R4:W-:Y:S04]  /*5ea0*/  STG.E.128 desc[UR6][R56.64], R40 ;  /* 0x0000002838007986 */ /* 0x0049e8000c101d06 */
.L_x_507:
[----:B------:R-:W-:Y:S05]  /*5eb0*/  BSYNC B2 ;  /* 0x0000000000027941 */ /* 0x000fea0003800000 */
.L_x_506:
[----:B------:R-:W-:Y:S05]  /*5ec0*/  @P1 BRA `(.L_x_505) ;  /* 0x0000000000e81947 */ /* 0x000fea0003800000 */
[----:B-1234-:R1:W2:Y:S01]  /*5ed0*/  LDS.128 R40, [R5+0x27c00] ;  /* 0x027c000005287984 */ /* 0x01e2a20000000c00 */
[----:B------:R-:W-:Y:S01]  /*5ee0*/  IADD3 R60, P3, R68, R13, RZ ;  /* 0x0000000d443c7210 */ /* 0x000fe20007f7e0ff */
[----:B------:R-:W-:Y:S04]  /*5ef0*/  BSSY B2, `(.L_x_510) ;  /* 0x0000032000027945 */ /* 0x000fe80003800000 */
[----:B------:R-:W-:Y:S01]  /*5f00*/  IMAD.X R65, R70, 0x1, R8, P3 ;  /* 0x0000000146417824 */ /* 0x000fe200018e0608 */
[----:B------:R-:W-:-:S13]  /*5f10*/  ISETP.GE.AND P3, PT, R221, R80, PT ;  /* 0x00000050dd00720c */ /* 0x000fda0003f66270 */
[----:B-1----:R-:W-:Y:S05]  /*5f20*/  @P3 BRA `(.L_x_511) ;  /* 0x0000000000b83947 */ /* 0x002fea0003800000 */
[----:B------:R-:W-:Y:S01]  /*5f30*/  SHF.R.U64 R56, R54, 0x10, R55 ;  /* 0x0000001036387819 */ /* 0x000fe20000001237 */
[----:B--2---:R-:W-:Y:S01]  /*5f40*/  IMAD.U32 R54, R43, 0x10000, RZ ;  /* 0x000100002b367824 */ /* 0x004fe200078e00ff */
[----:B------:R-:W-:Y:S01]  /*5f50*/  SHF.R.U64 R58, R52, 0x10, R53 ;  /* 0x00000010343a7819 */ /* 0x000fe20000001235 */
[----:B------:R-:W-:Y:S01]  /*5f60*/  IMAD.U32 R52, R42, 0x10000, RZ ;  /* 0x000100002a347824 */ /* 0x000fe200078e00ff */
[----:B------:R-:W-:Y:S02]  /*5f70*/  SHF.R.U32.HI R57, RZ, 0x10, R55 ;  /* 0x00000010ff397819 */ /* 0x000fe40000011637 */
[----:B------:R-:W-:Y:S02]  /*5f80*/  SHF.R.U32.HI R59, RZ, 0x10, R53 ;  /* 0x00000010ff3b7819 */ /* 0x000fe40000011635 */
[----:B------:R-:W-:Y:S02]  /*5f90*/  PRMT R185, R185, 0x5410, R56 ;  /* 0x00005410b9b97816 */ /* 0x000fe40000000038 */
[----:B------:R-:W-:-:S02]  /*5fa0*/  PRMT R187, R187, 0x5410, R58 ;  /* 0x00005410bbbb7816 */ /* 0x000fc4000000003a */
[----:B------:R-:W-:Y:S02]  /*5fb0*/  PRMT R186, R186, 0x5410, R57 ;  /* 0x00005410baba7816 */ /* 0x000fe40000000039 */
[----:B------:R-:W-:Y:S02]  /*5fc0*/  LOP3.LUT R55, R43, 0xffff0000, RZ, 0xc0, !PT ;  /* 0xffff00002b377812 */ /* 0x000fe400078ec0ff */
[----:B------:R-:W-:Y:S01]  /*5fd0*/  PRMT R184, R184, 0x5410, R59 ;  /* 0x00005410b8b87816 */ /* 0x000fe2000000003b */
[----:B------:R-:W-:Y:S01]  /*5fe0*/  IMAD.U32 R59, R186, 0x10000, RZ ;  /* 0x00010000ba3b7824 */ /* 0x000fe200078e00ff */
[----:B------:R-:W-:Y:S02]  /*5ff0*/  LOP3.LUT R43, R41, 0xffff0000, RZ, 0xc0, !PT ;  /* 0xffff0000292b7812 */ /* 0x000fe400078ec0ff */
[----:B------:R-:W-:Y:S01]  /*6000*/  LOP3.LUT R58, R185, 0xffff0000, RZ, 0xc0, !PT ;  /* 0xffff0000b93a7812 */ /* 0x000fe200078ec0ff */
[----:B------:R-:W-:Y:S01]  /*6010*/  IMAD.U32 R57, R184, 0x10000, RZ ;  /* 0x00010000b8397824 */ /* 0x000fe200078e00ff */
[----:B------:R-:W-:Y:S01]  /*6020*/  LOP3.LUT R56, R187, 0xffff0000, RZ, 0xc0, !PT ;  /* 0xffff0000bb387812 */ /* 0x000fe200078ec0ff */
[----:B------:R-:W-:Y:S01]  /*6030*/  IMAD.U32 R185, R185, 0x10000, RZ ;  /* 0x00010000b9b97824 */ /* 0x000fe200078e00ff */
[----:B------:R-:W-:Y:S01]  /*6040*/  LOP3.LUT R53, R42, 0xffff0000, RZ, 0xc0, !PT ;  /* 0xffff00002a357812 */ /* 0x000fe200078ec0ff */
[----:B------:R-:W-:-:S02]  /*6050*/  IMAD.U32 R42, R41, 0x10000, RZ ;  /* 0x00010000292a7824 */ /* 0x000fc400078e00ff */
[C---:B------:R-:W-:Y:S01]  /*6060*/  FMUL.FTZ R61, R43.reuse, R58 ;  /* 0x0000003a2b3d7220 */ /* 0x040fe20000410000 */
[C---:B------:R-:W-:Y:S02]  /*6070*/  IMAD.U32 R41, R40.reuse, 0x10000, RZ ;  /* 0x0001000028297824 */ /* 0x040fe400078e00ff */
[-C--:B------:R-:W-:Y:S01]  /*6080*/  FMUL.FTZ R43, R43, R56.reuse ;  /* 0x000000382b2b7220 */ /* 0x080fe20000410000 */
[----:B------:R-:W-:Y:S01]  /*6090*/  LOP3.LUT R40, R40, 0xffff0000, RZ, 0xc0, !PT ;  /* 0xffff000028287812 */ /* 0x000fe200078ec0ff */
[C---:B------:R-:W-:Y:S01]  /*60a0*/  FMUL.FTZ R63, R53.reuse, R59 ;  /* 0x0000003b353f7220 */ /* 0x040fe20000410000 */
[----:B------:R-:W-:Y:S01]  /*60b0*/  LOP3.LUT R186, R186, 0xffff0000, RZ, 0xc0, !PT ;  /* 0xffff0000baba7812 */ /* 0x000fe200078ec0ff */
[-C--:B------:R-:W-:Y:S01]  /*60c0*/  FMUL.FTZ R53, R53, R57.reuse ;  /* 0x0000003935357220 */ /* 0x080fe20000410000 */
[----:B------:R-:W-:Y:S01]  /*60d0*/  LOP3.LUT R184, R184, 0xffff0000, RZ, 0xc0, !PT ;  /* 0xffff0000b8b87812 */ /* 0x000fe200078ec0ff */
[----:B------:R-:W-:Y:S02]  /*60e0*/  IMAD.U32 R187, R187, 0x10000, RZ ;  /* 0x00010000bbbb7824 */ /* 0x000fe400078e00ff */
[C---:B------:R-:W-:Y:S01]  /*60f0*/  FFMA.FTZ R61, R42.reuse, R56, -R61 ;  /* 0x000000382a3d7223 */ /* 0x040fe2000001083d */
[----:B------:R-:W-:Y:S01]  /*6100*/  FFMA.FTZ R58, R42, R58, R43 ;  /* 0x0000003a2a3a7223 */ /* 0x000fe2000001002b */
[----:B------:R-:W-:Y:S01]  /*6110*/  FFMA.FTZ R63, R52, R57, -R63 ;  /* 0x00000039343f7223 */ /* 0x000fe2000001083f */
[----:B------:R-:W-:Y:S01]  /*6120*/  FMUL.FTZ R42, R40, R185 ;  /* 0x000000b9282a7220 */ /* 0x000fe20000410000 */
[----:B------:R-:W-:Y:S01]  /*6130*/  FFMA.FTZ R52, R52, R59, R53 ;  /* 0x0000003b34347223 */ /* 0x000fe20000010035 */
[C---:B------:R-:W-:Y:S01]  /*6140*/  FMUL.FTZ R43, R55.reuse, R186 ;  /* 0x000000ba372b7220 */ /* 0x040fe20000410000 */
[-C--:B------:R-:W-:Y:S01]  /*6150*/  FMUL.FTZ R40, R40, R187.reuse ;  /* 0x000000bb28287220 */ /* 0x080fe20000410000 */
        /* <DEDUP_REMOVED lines=9> */
[----:B------:R-:W-:Y:S01]  /*61f0*/  F2FP.BF16.F32.PACK_AB R43, R54, R43 ;  /* 0x0000002b362b723e */ /* 0x000fe200000010ff */
[----:B------:R-:W-:-:S07]  /*6200*/  IMAD.MOV.U32 R42, RZ, RZ, R52 ;  /* 0x000000ffff2a7224 */ /* 0x000fce00078e0034 */
.L_x_511:
[----:B------:R-:W-:Y:S05]  /*6210*/  BSYNC B2 ;  /* 0x0000000000027941 */ /* 0x000fea0003800000 */
.L_x_510:
[----:B------:R-:W-:Y:S01]  /*6220*/  ULDC.64 UR4, c[0x0][0x2d8] ;  /* 0x0000b60000047ab9 */ /* 0x000fe20000000a00 */
[----:B------:R-:W-:Y:S01]  /*6230*/  ULDC.64 UR6, c[0x0][0x208] ;  /* 0x0000820000067ab9 */ /* 0x000fe20000000a00 */
[----:B------:R-:W-:-:S04]  /*6240*/  LEA R52, P3, R60, UR4, 0x1 ;  /* 0x000000043c347c11 */ /* 0x000fc8000f8608ff */
[----:B------:R-:W-:-:S05]  /*6250*/  LEA.HI.X R53, R60, UR5, R65, 0x1, P3 ;  /* 0x000000053c357c11 */ /* 0x000fca00098f0c41 */
[----:B--2---:R1:W-:Y:S04]  /*6260*/  STG.E.128 desc[UR6][R52.64], R40 ;  /* 0x0000002834007986 */ /* 0x0043e8000c101d06 */
.L_x_505:
[----:B------:R-:W-:Y:S05]  /*6270*/  BSYNC B1 ;  /* 0x0000000000017941 */ /* 0x000fea0003800000 */
.L_x_504:
[----:B------:R-:W-:Y:S05]  /*6280*/  @P5 BRA `(.L_x_512) ;  /* 0x0000005400585947 */ /* 0x000fea0003800000 */
[----:B------:R-:W-:Y:S01]  /*6290*/  IADD3 R132, P3, P4, R141, R132, R16 ;  /* 0x000000848d847210 */ /* 0x000fe20007c7e010 */
[----:B------:R-:W-:Y:S03]  /*62a0*/  BSSY B1, `(.L_x_513) ;  /* 0x000003d000017945 */ /* 0x000fe60003800000 */
[----:B------:R-:W-:Y:S01]  /*62b0*/  IADD3.X R88, R140, R88, R17, P3, P4 ;  /* 0x000000588c587210 */ /* 0x000fe20001fe8411 */
[----:B------:R-:W-:Y:S08]  /*62c0*/  @P0 BRA `(.L_x_514) ;  /* 0x0000000000e80947 */ /* 0x000ff00003800000 */
[----:B-1234-:R1:W2:Y:S01]  /*62d0*/  LDS.128 R40, [R5+0x23400] ;  /* 0x0234000005287984 */ /* 0x01e2a20000000c00 */
[----:B------:R-:W-:Y:S01]  /*62e0*/  ISETP.GE.AND P4, PT, R18, R80, PT ;  /* 0x000000501200720c */ /* 0x000fe20003f86270 */
[----:B------:R-:W-:Y:S01]  /*62f0*/  BSSY B2, `(.L_x_515) ;  /* 0x0000031000027945 */ /* 0x000fe20003800000 */
[----:B------:R-:W-:-:S11]  /*6300*/  IADD3 R56, P3, R132, R98, RZ ;  /* 0x0000006284387210 */ /* 0x000fd60007f7e0ff */
[----:B-1----:R-:W-:Y:S05]  /*6310*/  @P4 BRA `(.L_x_516) ;  /* 0x0000000000b84947 */ /* 0x002fea0003800000 */
[----:B------:R-:W-:Y:S02]  /*6320*/  SHF.R.U32.HI R53, RZ, 0x10, R51 ;  /* 0x00000010ff357819 */ /* 0x000fe40000011633 */
[----:B------:R-:W-:Y:S02]  /*6330*/  SHF.R.U32.HI R52, RZ, 0x10, R49 ;  /* 0x00000010ff347819 */ /* 0x000fe40000011631 */
[----:B------:R-:W-:Y:S01]  /*6340*/  SHF.R.U64 R55, R50, 0x10, R51 ;  /* 0x0000001032377819 */ /* 0x000fe20000001233 */
[----:B--2---:R-:W-:Y:S01]  /*6350*/  IMAD.U32 R50, R43, 0x10000, RZ ;  /* 0x000100002b327824 */ /* 0x004fe200078e00ff */
[----:B------:R-:W-:Y:S02]  /*6360*/  PRMT R196, R196, 0x5410, R53 ;  /* 0x00005410c4c47816 */ /* 0x000fe40000000035 */
[----:B------:R-:W-:Y:S02]  /*6370*/  PRMT R183, R183, 0x5410, R52 ;  /* 0x00005410b7b77816 */ /* 0x000fe40000000034 */
[----:B------:R-:W-:Y:S01]  /*6380*/  SHF.R.U64 R57, R48, 0x10, R49 ;  /* 0x0000001030397819 */ /* 0x000fe20000001231 */
[C---:B------:R-:W-:Y:S01]  /*6390*/  IMAD.U32 R48, R42.reuse, 0x10000, RZ ;  /* 0x000100002a307824 */ /* 0x040fe200078e00ff */
[----:B------:R-:W-:Y:S01]  /*63a0*/  LOP3.LUT R49, R42, 0xffff0000, RZ, 0xc0, !PT ;  /* 0xffff00002a317812 */ /* 0x000fe200078ec0ff */
[----:B------:R-:W-:Y:S01]  /*63b0*/  IMAD.U32 R53, R183, 0x10000, RZ ;  /* 0x00010000b7357824 */ /* 0x000fe200078e00ff */
[----:B------:R-:W-:Y:S01]  /*63c0*/  PRMT R194, R194, 0x5410, R55 ;  /* 0x00005410c2c27816 */ /* 0x000fe20000000037 */
[----:B------:R-:W-:Y:S01]  /*63d0*/  IMAD.U32 R55, R196, 0x10000, RZ ;  /* 0x00010000c4377824 */ /* 0x000fe200078e00ff */
[----:B------:R-:W-:Y:S01]  /*63e0*/  PRMT R182, R182, 0x5410, R57 ;  /* 0x00005410b6b67816 */ /* 0x000fe20000000039 */
[----:B------:R-:W-:Y:S01]  /*63f0*/  IMAD.U32 R42, R41, 0x10000, RZ ;  /* 0x00010000292a7824 */ /* 0x000fe200078e00ff */
[----:B------:R-:W-:Y:S01]  /*6400*/  LOP3.LUT R51, R43, 0xffff0000, RZ, 0xc0, !PT ;  /* 0xffff00002b337812 */ /* 0x000fe200078ec0ff */
[----:B------:R-:W-:Y:S01]  /*6410*/  FMUL.FTZ R59, R49, R55 ;  /* 0x00000037313b7220 */ /* 0x000fe20000410000 */
[----:B------:R-:W-:Y:S01]  /*6420*/  LOP3.LUT R43, R41, 0xffff0000, RZ, 0xc0, !PT ;  /* 0xffff0000292b7812 */ /* 0x000fe200078ec0ff */
[-C--:B------:R-:W-:Y:S01]  /*6430*/  FMUL.FTZ R49, R49, R53.reuse ;  /* 0x0000003531317220 */ /* 0x080fe20000410000 */
[----:B------:R-:W-:Y:S01]  /*6440*/  LOP3.LUT R54, R194, 0xffff0000, RZ, 0xc0, !PT ;  /* 0xffff0000c2367812 */ /* 0x000fe200078ec0ff */
[----:B------:R-:W-:Y:S01]  /*6450*/  FFMA.FTZ R59, R48, R53, -R59 ;  /* 0x00000035303b7223 */ /* 0x000fe2000001083b */
[----:B------:R-:W-:Y:S01]  /*6460*/  LOP3.LUT R52, R182, 0xffff0000, RZ, 0xc0, !PT ;  /* 0xffff0000b6347812 */ /* 0x000fe200078ec0ff */
[----:B------:R-:W-:Y:S01]  /*6470*/  IMAD.U32 R41, R40, 0x10000, RZ ;  /* 0x0001000028297824 */ /* 0x000fe200078e00ff */
[----:B------:R-:W-:Y:S01]  /*6480*/  LOP3.LUT R196, R196, 0xffff0000, RZ, 0xc0, !PT ;  /* 0xffff0000c4c47812 */ /* 0x000fe200078ec0ff */
[----:B------:R-:W-:Y:S01]  /*6490*/  FMUL.FTZ R57, R43, R54 ;  /* 0x000000362b397220 */ /* 0x000fe20000410000 */
[----:B------:R-:W-:Y:S01]  /*64a0*/  LOP3.LUT R183, R183, 0xffff0000, RZ, 0xc0, !PT ;  /* 0xffff0000b7b77812 */ /* 0x000fe200078ec0ff */
[----:B------:R-:W-:Y:S01]  /*64b0*/  FFMA.FTZ R48, R48, R55, R49 ;  /* 0x0000003730307223 */ /* 0x000fe20000010031 */
[----:B------:R-:W-:Y:S01]  /*64c0*/  FMUL.FTZ R43, R43, R52 ;  /* 0x000000342b2b7220 */ /* 0x000fe20000410000 */
[----:B------:R-:W-:Y:S01]  /*64d0*/  LOP3.LUT R40, R40, 0xffff0000, RZ, 0xc0, !PT ;  /* 0xffff000028287812 */ /* 0x000fe200078ec0ff */
[----:B------:R-:W-:Y:S01]  /*64e0*/  FMUL.FTZ R49, R51, R196 ;  /* 0x000000c433317220 */ /* 0x000fe20000410000 */
[----:B------:R-:W-:-:S02]  /*64f0*/  IMAD.U32 R194, R194, 0x10000, RZ ;  /* 0x00010000c2c27824 */ /* 0x000fc400078e00ff */
[-C--:B------:R-:W-:Y:S01]  /*6500*/  FMUL.FTZ R51, R51, R183.reuse ;  /* 0x000000b733337220 */ /* 0x080fe20000410000 */
[----:B------:R-:W-:Y:S02]  /*6510*/  IMAD.U32 R182, R182, 0x10000, RZ ;  /* 0x00010000b6b67824 */ /* 0x000fe400078e00ff */
[C---:B------:R-:W-:Y:S01]  /*6520*/  FFMA.FTZ R57, R42.reuse, R52, -R57 ;  /* 0x000000342a397223 */ /* 0x040fe20000010839 */
[----:B------:R-:W-:Y:S01]  /*6530*/  FFMA.FTZ R54, R42, R54, R43 ;  /* 0x000000362a367223 */ /* 0x000fe2000001002b */
[----:B------:R-:W-:Y:S01]  /*6540*/  FFMA.FTZ R49, R50, R183, -R49 ;  /* 0x000000b732317223 */ /* 0x000fe20000010831 */
[C---:B------:R-:W-:Y:S01]  /*6550*/  FMUL.FTZ R42, R40.reuse, R194 ;  /* 0x000000c2282a7220 */ /* 0x040fe20000410000 */
[----:B------:R-:W-:Y:S01]  /*6560*/  FMUL.FTZ R43, R40, R182 ;  /* 0x000000b6282b7220 */ /* 0x000fe20000410000 */
[----:B------:R-:W-:Y:S01]  /*6570*/  FFMA.FTZ R50, R50, R196, R51 ;  /* 0x000000c432327223 */ /* 0x000fe20000010033 */
[----:B------:R-:W-:Y:S01]  /*6580*/  F2FP.BF16.F32.PACK_AB R48, R48, R59 ;  /* 0x0000003b3030723e */ /* 0x000fe200000010ff */
[C---:B------:R-:W-:Y:S01]  /*6590*/  FFMA.FTZ R42, R41.reuse, R182, -R42 ;  /* 0x000000b6292a7223 */ /* 0x040fe2000001082a */
[----:B------:R-:W-:Y:S01]  /*65a0*/  FFMA.FTZ R43, R41, R194, R43 ;  /* 0x000000c2292b7223 */ /* 0x000fe2000001002b */
[----:B------:R-:W-:-:S02]  /*65b0*/  F2FP.BF16.F32.PACK_AB R41, R54, R57 ;  /* 0x000000393629723e */ /* 0x000fc400000010ff */
[----:B------:R-:W-:Y:S02]  /*65c0*/  F2FP.BF16.F32.PACK_AB R49, R50, R49 ;  /* 0x000000313231723e */ /* 0x000fe400000010ff */
[----:B------:R-:W-:Y:S01]  /*65d0*/  F2FP.BF16.F32.PACK_AB R40, R43, R42 ;  /* 0x0000002a2b28723e */ /* 0x000fe200000010ff */
[----:B------:R-:W-:Y:S02]  /*65e0*/  IMAD.MOV.U32 R42, RZ, RZ, R48 ;  /* 0x000000ffff2a7224 */ /* 0x000fe400078e0030 */
[----:B------:R-:W-:-:S07]  /*65f0*/  IMAD.MOV.U32 R43, RZ, RZ, R49 ;  /* 0x000000ffff2b7224 */ /* 0x000fce00078e0031 */
.L_x_516:
[----:B------:R-:W-:Y:S05]  /*6600*/  BSYNC B2 ;  /* 0x0000000000027941 */ /* 0x000fea0003800000 */
.L_x_515:
[----:B------:R-:W-:Y:S01]  /*6610*/  ULDC.64 UR4, c[0x0][0x2d8] ;  /* 0x0000b60000047ab9 */ /* 0x000fe20000000a00 */
[----:B------:R-:W-:Y:S01]  /*6620*/  IMAD.X R49, R88, 0x1, R15, P3 ;  /* 0x0000000158317824 */ /* 0x000fe200018e060f */
[----:B------:R-:W-:Y:S01]  /*6630*/  LEA R48, P3, R56, UR4, 0x1 ;  /* 0x0000000438307c11 */ /* 0x000fe2000f8608ff */
[----:B------:R-:W-:-:S03]  /*6640*/  ULDC.64 UR6, c[0x0][0x208] ;  /* 0x0000820000067ab9 */ /* 0x000fc60000000a00 */
[----:B------:R-:W-:-:S05]  /*6650*/  LEA.HI.X R49, R56, UR5, R49, 0x1, P3 ;  /* 0x0000000538317c11 */ /* 0x000fca00098f0c31 */
[----:B--2---:R1:W-:Y:S04]  /*6660*/  STG.E.128 desc[UR6][R48.64], R40 ;  /* 0x0000002830007986 */ /* 0x0043e8000c101d06 */
.L_x_514:
[----:B------:R-:W-:Y:S05]  /*6670*/  BSYNC B1 ;  /* 0x0000000000017941 */ /* 0x000fea0003800000 */
.L_x_513:
[----:B------:R-:W-:Y:S05]  /*6680*/  @P1 BRA `(.L_x_512) ;  /* 0x0000005000581947 */ /* 0x000fea0003800000 */
        /* <DEDUP_REMOVED lines=51> */
.L_x_518:
[----:B------:R-:W-:Y:S05]  /*69c0*/  BSYNC B1 ;  /* 0x0000000000017941 */ /* 0x000fea0003800000 */
.L_x_517:
[----:B------:R-:W-:Y:S01]  /*69d0*/  ULDC.64 UR4, c[0x0][0x2d8] ;  /* 0x0000b60000047ab9 */ /* 0x000fe20000000a00 */
[----:B------:R-:W-:Y:S01]  /*69e0*/  IMAD.X R45, R88, 0x1, R8, P3 ;  /* 0x00000001582d7824 */ /* 0x000fe200018e0608 */
[----:B------:R-:W-:Y:S01]  /*69f0*/  LEA R44, P3, R52, UR4, 0x1 ;  /* 0x00000004342c7c11 */ /* 0x000fe2000f8608ff */
[----:B------:R-:W-:-:S03]  /*6a00*/  ULDC.64 UR6, c[0x0][0x208] ;  /* 0x0000820000067ab9 */ /* 0x000fc60000000a00 */
[----:B------:R-:W-:-:S05]  /*6a10*/  LEA.HI.X R45, R52, UR5, R45, 0x1, P3 ;  /* 0x00000005342d7c11 */ /* 0x000fca00098f0c2d */
[----:B--2---:R1:W-:Y:S01]  /*6a20*/  STG.E.128 desc[UR6][R44.64], R40 ;  /* 0x000000282c007986 */ /* 0x0043e2000c101d06 */
[----:B------:R-:W-:Y:S05]  /*6a30*/  BRA `(.L_x_512) ;  /* 0x0000004c006c7947 */ /* 0x000fea0003800000 */
.L_x_456:
[----:B------:R-:W-:Y:S01]  /*6a40*/  ISETP.GE.AND P4, PT, R223, R4, PT ;  /* 0x00000004df00720c */ /* 0x000fe20003f86270 */
[----:B------:R-:W-:-:S03]  /*6a50*/  ULDC.64 UR4, c[0x0][0x208] ;  /* 0x0000820000047ab9 */ /* 0x000fc60000000a00 */
[----:B------:R-:W-:-:S13]  /*6a60*/  ISETP.GE.OR P4, PT, R16, R80, P4 ;  /* 0x000000501000720c */ /* 0x000fda0002786670 */
[----:B------:R-:W-:Y:S01]  /*6a70*/  @!P4 IADD3 R46, P2, P3, R104, R92, R35 ;  /* 0x0000005c682ec210 */ /* 0x000fe20007b5e023 */
[----:B------:R-:W0:Y:S03]  /*6a80*/  @!P4 LDC.64 R56, c[0x0][0x3c8] ;  /* 0x0000f200ff38cb82 */ /* 0x000e260000000a00 */
[----:B------:R-:W-:Y:S02]  /*6a90*/  @!P4 IADD3.X R47, R27, R3, R38, P2, P3 ;  /* 0x000000031b2fc210 */ /* 0x000fe400017e6426 */
[----:B------:R-:W-:-:S03]  /*6aa0*/  @!P4 IADD3 R44, P2, P3, R110, R90, R30 ;  /* 0x0000005a6e2cc210 */ /* 0x000fc60007b5e01e */
[----:B------:R-:W1:Y:S01]  /*6ab0*/  @!P4 LDC.64 R58, c[0x0][0x3e0] ;  /* 0x0000f800ff3acb82 */ /* 0x000e620000000a00 */
[----:B------:R-:W-:Y:S02]  /*6ac0*/  @!P4 IADD3.X R45, R21, R0, R32, P2, P3 ;  /* 0x00000000152dc210 */ /* 0x000fe400017e6420 */
[----:B------:R-:W-:-:S04]  /*6ad0*/  ISETP.GE.AND P3, PT, R222, R4, PT ;  /* 0x00000004de00720c */ /* 0x000fc80003f66270 */
[----:B------:R-:W-:-:S13]  /*6ae0*/  ISETP.GE.OR P3, PT, R16, R80, P3 ;  /* 0x000000501000720c */ /* 0x000fda0001f66670 */
[----:B------:R-:W-:Y:S01]  /*6af0*/  @!P3 IADD3 R42, P2, P5, R104, R34, R92 ;  /* 0x00000022682ab210 */ /* 0x000fe20007d5e05c */
[----:B------:R-:W2:Y:S03]  /*6b00*/  @!P3 LDC.64 R64, c[0x0][0x3c8] ;  /* 0x0000f200ff40bb82 */ /* 0x000ea60000000a00 */
[----:B------:R-:W-:Y:S02]  /*6b10*/  @!P3 IADD3.X R43, R27, R37, R3, P2, P5 ;  /* 0x000000251b2bb210 */ /* 0x000fe400017ea403 */
[----:B------:R-:W-:-:S03]  /*6b20*/  @!P3 IADD3 R40, P2, P5, R110, R29, R90 ;  /* 0x0000001d6e28b210 */ /* 0x000fc60007d5e05a */
[----:B------:R-:W3:Y:S01]  /*6b30*/  @!P3 LDC.64 R66, c[0x0][0x3e0] ;  /* 0x0000f800ff42bb82 */ /* 0x000ee20000000a00 */
[----:B------:R-:W-:Y:S02]  /*6b40*/  @!P3 IADD3.X R41, R21, R31, R0, P2, P5 ;  /* 0x0000001f1529b210 */ /* 0x000fe400017ea400 */
[----:B------:R-:W-:-:S04]  /*6b50*/  ISETP.GE.AND P2, PT, R225, R4, PT ;  /* 0x00000004e100720c */ /* 0x000fc80003f46270 */
[----:B------:R-:W-:-:S13]  /*6b60*/  ISETP.GE.OR P2, PT, R16, R80, P2 ;  /* 0x000000501000720c */ /* 0x000fda0001746670 */
[----:B------:R-:W-:Y:S01]  /*6b70*/  @!P2 IADD3 R70, P5, P6, R104, R33, R92 ;  /* 0x000000216846a210 */ /* 0x000fe20007ebe05c */
[----:B------:R-:W4:Y:S03]  /*6b80*/  @!P2 LDC.64 R72, c[0x0][0x3c8] ;  /* 0x0000f200ff48ab82 */ /* 0x000f260000000a00 */
[----:B------:R-:W-:Y:S02]  /*6b90*/  @!P2 IADD3.X R71, R27, R36, R3, P5, P6 ;  /* 0x000000241b47a210 */ /* 0x000fe40002fec403 */
[----:B------:R-:W-:-:S03]  /*6ba0*/  @!P2 IADD3 R68, P5, P6, R110, R121, R90 ;  /* 0x000000796e44a210 */ /* 0x000fc60007ebe05a */
[----:B------:R-:W4:Y:S01]  /*6bb0*/  @!P2 LDC.64 R74, c[0x0][0x3e0] ;  /* 0x0000f800ff4aab82 */ /* 0x000f220000000a00 */
[----:B------:R-:W-:Y:S02]  /*6bc0*/  @!P2 IADD3.X R69, R21, R120, R0, P5, P6 ;  /* 0x000000781545a210 */ /* 0x000fe40002fec400 */
[----:B------:R-:W-:-:S04]  /*6bd0*/  ISETP.GE.AND P5, PT, R22, R4, PT ;  /* 0x000000041600720c */ /* 0x000fc80003fa6270 */
[----:B------:R-:W-:-:S13]  /*6be0*/  ISETP.GE.OR P5, PT, R16, R80, P5 ;  /* 0x000000501000720c */ /* 0x000fda0002fa6670 */
[----:B------:R-:W0:Y:S01]  /*6bf0*/  @!P5 LDC.64 R48, c[0x0][0x3c8] ;  /* 0x0000f200ff30db82 */ /* 0x000e220000000a00 */
[----:B------:R-:W-:-:S05]  /*6c00*/  @!P5 IADD3 R50, P6, R104, R92, RZ ;  /* 0x0000005c6832d210 */ /* 0x000fca0007fde0ff */
[----:B------:R-:W-:Y:S01]  /*6c10*/  @!P5 IMAD.X R51, R3, 0x1, R27, P6 ;  /* 0x000000010333d824 */ /* 0x000fe200030e061b */
[----:B0-----:R-:W-:-:S04]  /*6c20*/  @!P5 LEA R48, P6, R50, R48, 0x1 ;  /* 0x000000303230d211 */ /* 0x001fc800078c08ff */
[----:B------:R-:W-:Y:S02]  /*6c30*/  @!P5 LEA.HI.X R49, R50, R49, R51, 0x1, P6 ;  /* 0x000000313231d211 */ /* 0x000fe400030f0c33 */
[----:B------:R-:W0:Y:S01]  /*6c40*/  @!P5 LDC.64 R50, c[0x0][0x3e0] ;  /* 0x0000f800ff32db82 */ /* 0x000e220000000a00 */
[----:B------:R-:W-:-:S05]  /*6c50*/  @!P5 IADD3 R52, P6, R110, R90, RZ ;  /* 0x0000005a6e34d210 */ /* 0x000fca0007fde0ff */
[----:B------:R-:W-:Y:S01]  /*6c60*/  @!P5 IMAD.X R53, R0, 0x1, R21, P6 ;  /* 0x000000010035d824 */ /* 0x000fe200030e0615 */
[----:B0-----:R-:W-:-:S04]  /*6c70*/  @!P5 LEA R50, P6, R52, R50, 0x1 ;  /* 0x000000323432d211 */ /* 0x001fc800078c08ff */
[----:B------:R-:W-:Y:S02]  /*6c80*/  @!P5 LEA.HI.X R51, R52, R51, R53, 0x1, P6 ;  /* 0x000000333433d211 */ /* 0x000fe400030f0c35 */
[----:B------:R-:W-:-:S04]  /*6c90*/  @!P4 LEA R56, P6, R46, R56, 0x1 ;  /* 0x000000382e38c211 */ /* 0x000fc800078c08ff */
[----:B------:R-:W-:Y:S02]  /*6ca0*/  @!P4 LEA.HI.X R57, R46, R57, R47, 0x1, P6 ;  /* 0x000000392e39c211 */ /* 0x000fe400030f0c2f */
[----:B------:R-:W-:Y:S02]  /*6cb0*/  CS2R R46, SRZ ;  /* 0x00000000002e7805 */ /* 0x000fe4000001ff00 */
[----:B-1----:R-:W-:-:S04]  /*6cc0*/  @!P4 LEA R58, P6, R44, R58, 0x1 ;  /* 0x0000003a2c3ac211 */ /* 0x002fc800078c08ff */
[----:B------:R-:W-:Y:S02]  /*6cd0*/  @!P4 LEA.HI.X R59, R44, R59, R45, 0x1, P6 ;  /* 0x0000003b2c3bc211 */ /* 0x000fe400030f0c2d */
[----:B------:R-:W-:Y:S02]  /*6ce0*/  CS2R R44, SRZ ;  /* 0x00000000002c7805 */ /* 0x000fe4000001ff00 */
[----:B--2---:R-:W-:-:S04]  /*6cf0*/  @!P3 LEA R64, P6, R42, R64, 0x1 ;  /* 0x000000402a40b211 */ /* 0x004fc800078c08ff */
[----:B------:R-:W-:Y:S02]  /*6d00*/  @!P3 LEA.HI.X R65, R42, R65, R43, 0x1, P6 ;  /* 0x000000412a41b211 */ /* 0x000fe400030f0c2b */
[----:B------:R-:W-:Y:S02]  /*6d10*/  CS2R R42, SRZ ;  /* 0x00000000002a7805 */ /* 0x000fe4000001ff00 */
[C---:B---3--:R-:W-:Y:S01]  /*6d20*/  @!P3 LEA R66, P6, R40.reuse, R66, 0x1 ;  /* 0x000000422842b211 */ /* 0x048fe200078c08ff */
[----:B------:R0:W5:Y:S03]  /*6d30*/  @!P5 LDG.E.128 R44, desc[UR4][R50.64] ;  /* 0x00000004322cd981 */ /* 0x000166000c1e1d00 */
[----:B------:R-:W-:Y:S02]  /*6d40*/  @!P3 LEA.HI.X R67, R40, R67, R41, 0x1, P6 ;  /* 0x000000432843b211 */ /* 0x000fe400030f0c29 */
[----:B------:R-:W-:-:S02]  /*6d50*/  CS2R R40, SRZ ;  /* 0x0000000000287805 */ /* 0x000fc4000001ff00 */
[----:B------:R-:W-:Y:S02]  /*6d60*/  CS2R R54, SRZ ;  /* 0x0000000000367805 */ /* 0x000fe4000001ff00 */
[----:B------:R-:W-:Y:S02]  /*6d70*/  CS2R R52, SRZ ;  /* 0x0000000000347805 */ /* 0x000fe4000001ff00 */
[----:B------:R1:W5:Y:S01]  /*6d80*/  @!P5 LDG.E.128 R40, desc[UR4][R48.64] ;  /* 0x000000043028d981 */ /* 0x000362000c1e1d00 */
[----:B0-----:R-:W-:Y:S02]  /*6d90*/  CS2R R50, SRZ ;  /* 0x0000000000327805 */ /* 0x001fe4000001ff00 */
[----:B------:R-:W-:Y:S02]  /*6da0*/  CS2R R62, SRZ ;  /* 0x00000000003e7805 */ /* 0x000fe4000001ff00 */
[----:B------:R-:W-:Y:S01]  /*6db0*/  CS2R R60, SRZ ;  /* 0x00000000003c7805 */ /* 0x000fe2000001ff00 */
[----:B------:R0:W5:Y:S05]  /*6dc0*/  @!P4 LDG.E.128 R52, desc[UR4][R58.64] ;  /* 0x000000043a34c981 */ /* 0x00016a000c1e1d00 */
[----:B------:R-:W5:Y:S01]  /*6dd0*/  @!P3 LDG.E.128 R60, desc[UR4][R66.64] ;  /* 0x00000004423cb981 */ /* 0x000f62000c1e1d00 */
[----:B-1----:R-:W-:-:S02]  /*6de0*/  CS2R R48, SRZ ;  /* 0x0000000000307805 */ /* 0x002fc4000001ff00 */
[----:B0-----:R-:W-:-:S04]  /*6df0*/  CS2R R58, SRZ ;  /* 0x00000000003a7805 */ /* 0x001fc8000001ff00 */
[----:B------:R0:W5:Y:S02]  /*6e00*/  @!P4 LDG.E.128 R48, desc[UR4][R56.64] ;  /* 0x000000043830c981 */ /* 0x000164000c1e1d00 */
[----:B0-----:R-:W-:-:S06]  /*6e10*/  CS2R R56, SRZ ;  /* 0x0000000000387805 */ /* 0x001fcc000001ff00 */
[----:B------:R0:W5:Y:S01]  /*6e20*/  @!P3 LDG.E.128 R56, desc[UR4][R64.64] ;  /* 0x000000044038b981 */ /* 0x000162000c1e1d00 */
[----:B----4-:R-:W-:-:S04]  /*6e30*/  @!P2 LEA R72, P3, R70, R72, 0x1 ;  /* 0x000000484648a211 */ /* 0x010fc800078608ff */
[----:B------:R-:W-:Y:S02]  /*6e40*/  @!P2 LEA.HI.X R73, R70, R73, R71, 0x1, P3 ;  /* 0x000000494649a211 */ /* 0x000fe400018f0c47 */
[----:B------:R-:W-:-:S04]  /*6e50*/  @!P2 LEA R74, P3, R68, R74, 0x1 ;  /* 0x0000004a444aa211 */ /* 0x000fc800078608ff */
[----:B------:R-:W-:Y:S02]  /*6e60*/  @!P2 LEA.HI.X R75, R68, R75, R69, 0x1, P3 ;  /* 0x0000004b444ba211 */ /* 0x000fe400018f0c45 */
[----:B------:R-:W-:-:S04]  /*6e70*/  ISETP.GE.AND P3, PT, R224, R4, PT ;  /* 0x00000004e000720c */ /* 0x000fc80003f66270 */
[----:B------:R-:W-:Y:S02]  /*6e80*/  ISETP.GE.OR P3, PT, R16, R80, P3 ;  /* 0x000000501000720c */ /* 0x000fe40001f66670 */
[----:B------:R-:W-:Y:S02]  /*6e90*/  CS2R R66, SRZ ;  /* 0x0000000000427805 */ /* 0x000fe4000001ff00 */
[----:B0-----:R-:W-:Y:S02]  /*6ea0*/  CS2R R64, SRZ ;  /* 0x0000000000407805 */ /* 0x001fe4000001ff00 */
[----:B------:R-:W-:Y:S02]  /*6eb0*/  CS2R R70, SRZ ;  /* 0x0000000000467805 */ /* 0x000fe4000001ff00 */
[----:B------:R-:W-:Y:S01]  /*6ec0*/  CS2R R68, SRZ ;  /* 0x0000000000447805 */ /* 0x000fe2000001ff00 */
[----:B------:R-:W-:Y:S01]  /*6ed0*/  BSSY B1, `(.L_x_519) ;  /* 0x0000021000017945 */ /* 0x000fe20003800000 */
[----:B------:R0:W5:Y:S04]  /*6ee0*/  @!P2 LDG.E.128 R64, desc[UR4][R72.64] ;  /* 0x000000044840a981 */ /* 0x000168000c1e1d00 */
[----:B------:R1:W5:Y:S01]  /*6ef0*/  @!P2 LDG.E.128 R68, desc[UR4][R74.64] ;  /* 0x000000044a44a981 */ /* 0x000362000c1e1d00 */
[----:B------:R-:W-:-:S02]  /*6f00*/  ISETP.GE.AND P2, PT, R226, R4, PT ;  /* 0x00000004e200720c */ /* 0x000fc40003f46270 */
[----:B------:R-:W-:Y:S02]  /*6f10*/  CS2R R78, SRZ ;  /* 0x00000000004e7805 */ /* 0x000fe4000001ff00 */
[----:B------:R-:W-:Y:S02]  /*6f20*/  CS2R R76, SRZ ;  /* 0x00000000004c7805 */ /* 0x000fe4000001ff00 */
[----:B------:R-:W-:Y:S02]  /*6f30*/  ISETP.GE.OR P2, PT, R16, R80, P2 ;  /* 0x000000501000720c */ /* 0x000fe40001746670 */
[----:B0-----:R-:W-:Y:S02]  /*6f40*/  CS2R R72, SRZ ;  /* 0x0000000000487805 */ /* 0x001fe4000001ff00 */
[----:B-1----:R-:W-:Y:S01]  /*6f50*/  CS2R R74, SRZ ;  /* 0x00000000004a7805 */ /* 0x002fe2000001ff00 */
[----:B------:R-:W-:Y:S08]  /*6f60*/  @P3 BRA `(.L_x_520) ;  /* 0x00000000005c3947 */ /* 0x000ff00003800000 */
[----:B------:R-:W0:Y:S01]  /*6f70*/  LDC.64 R76, c[0x0][0x3d8] ;  /* 0x0000f600ff4c7b82 */ /* 0x000e220000000a00 */
[----:B------:R-:W-:Y:S01]  /*6f80*/  IMAD.MOV.U32 R74, RZ, RZ, R92 ;  /* 0x000000ffff4a7224 */ /* 0x000fe200078e005c */
[----:B------:R-:W-:Y:S01]  /*6f90*/  ULDC.64 UR4, c[0x0][0x3c8] ;  /* 0x0000f20000047ab9 */ /* 0x000fe20000000a00 */
[----:B------:R-:W-:Y:S01]  /*6fa0*/  IMAD.MOV.U32 R75, RZ, RZ, R3 ;  /* 0x000000ffff4b7224 */ /* 0x000fe200078e0003 */
[----:B------:R-:W-:Y:S01]  /*6fb0*/  ULDC.64 UR6, c[0x0][0x3e0] ;  /* 0x0000f80000067ab9 */ /* 0x000fe20000000a00 */
[----:B------:R-:W-:Y:S01]  /*6fc0*/  IMAD.MOV.U32 R78, RZ, RZ, R90 ;  /* 0x000000ffff4e7224 */ /* 0x000fe200078e005a */
[----:B------:R-:W-:Y:S01]  /*6fd0*/  ULDC.64 UR8, c[0x0][0x208] ;  /* 0x0000820000087ab9 */ /* 0x000fe20000000a00 */
[----:B------:R-:W-:Y:S01]  /*6fe0*/  IMAD.MOV.U32 R79, RZ, RZ, R0 ;  /* 0x000000ffff4f7224 */ /* 0x000fe200078e0000 */
[----:B------:R-:W1:Y:S01]  /*6ff0*/  LDC.64 R72, c[0x0][0x3e8] ;  /* 0x0000fa00ff487b82 */ /* 0x000e620000000a00 */
[----:B0-----:R-:W-:-:S04]  /*7000*/  IMAD.WIDE.U32 R74, R76, 0x60, R74 ;  /* 0x000000604c4a7825 */ /* 0x001fc800078e004a */
[----:B------:R-:W-:Y:S01]  /*7010*/  IMAD R77, R77, 0x60, RZ ;  /* 0x000000604d4d7824 */ /* 0x000fe200078e02ff */
[----:B------:R-:W-:Y:S01]  /*7020*/  IADD3 R76, P3, R104, R74, RZ ;  /* 0x0000004a684c7210 */ /* 0x000fe20007f7e0ff */
[----:B-1----:R-:W-:-:S03]  /*7030*/  IMAD.WIDE.U32 R78, R72, 0x60, R78 ;  /* 0x00000060484e7825 */ /* 0x002fc600078e004e */
[----:B------:R-:W-:Y:S01]  /*7040*/  IADD3.X R75, R27, R75, R77, P3, !PT ;  /* 0x0000004b1b4b7210 */ /* 0x000fe20001ffe44d */
[----:B------:R-:W-:Y:S01]  /*7050*/  IMAD R73, R73, 0x60, RZ ;  /* 0x0000006049497824 */ /* 0x000fe200078e02ff */
[----:B------:R-:W-:-:S04]  /*7060*/  IADD3 R74, P3, R110, R78, RZ ;  /* 0x0000004e6e4a7210 */ /* 0x000fc80007f7e0ff */
[----:B------:R-:W-:Y:S02]  /*7070*/  IADD3.X R79, R21, R79, R73, P3, !PT ;  /* 0x0000004f154f7210 */ /* 0x000fe40001ffe449 */
[----:B------:R-:W-:-:S04]  /*7080*/  LEA R72, P3, R76, UR4, 0x1 ;  /* 0x000000044c487c11 */ /* 0x000fc8000f8608ff */
[----:B------:R-:W-:Y:S02]  /*7090*/  LEA.HI.X R73, R76, UR5, R75, 0x1, P3 ;  /* 0x000000054c497c11 */ /* 0x000fe400098f0c4b */
[----:B------:R-:W-:-:S04]  /*70a0*/  LEA R76, P3, R74, UR6, 0x1 ;  /* 0x000000064a4c7c11 */ /* 0x000fc8000f8608ff */
[----:B------:R-:W-:Y:S02]  /*70b0*/  LEA.HI.X R77, R74, UR7, R79, 0x1, P3 ;  /* 0x000000074a4d7c11 */ /* 0x000fe400098f0c4f */
[----:B------:R-:W5:Y:S04]  /*70c0*/  LDG.E.128 R72, desc[UR8][R72.64] ;  /* 0x0000000848487981 */ /* 0x000f68000c1e1d00 */
[----:B------:R-:W5:Y:S03]  /*70d0*/  LDG.E.128 R76, desc[UR8][R76.64] ;  /* 0x000000084c4c7981 */ /* 0x000f66000c1e1d00 */
.L_x_520:
[----:B------:R-:W-:Y:S05]  /*70e0*/  BSYNC B1 ;  /* 0x0000000000017941 */ /* 0x000fea0003800000 */
.L_x_519:
[----:B------:R-:W-:Y:S01]  /*70f0*/  BSSY B1, `(.L_x_521) ;  /* 0x000001d000017945 */ /* 0x000fe20003800000 */
[----:B------:R-:W-:Y:S02]  /*7100*/  ISETP.GE.AND P3, PT, R16, R80, PT ;  /* 0x000000501000720c */ /* 0x000fe40003f66270 */
[----:B------:R-:W-:Y:S02]  /*7110*/  CS2R R82, SRZ ;  /* 0x0000000000527805 */ /* 0x000fe4000001ff00 */
[----:B------:R-:W-:Y:S02]  /*7120*/  CS2R R80, SRZ ;  /* 0x0000000000507805 */ /* 0x000fe4000001ff00 */
[----:B------:R-:W-:Y:S01]  /*7130*/  CS2R R86, SRZ ;  /* 0x0000000000567805 */ /* 0x000fe2000001ff00 */
[----:B-----5:R-:W-:Y:S01]  /*7140*/  IMAD.MOV.U32 R89, RZ, RZ, R74 ;  /* 0x000000ffff597224 */ /* 0x020fe200078e004a */
[----:B------:R-:W-:Y:S01]  /*7150*/  CS2R R84, SRZ ;  /* 0x0000000000547805 */ /* 0x000fe2000001ff00 */
[----:B------:R-:W-:Y:S06]  /*7160*/  @P2 BRA `(.L_x_522) ;  /* 0x0000000000542947 */ /* 0x000fec0003800000 */
[----:B------:R-:W0:Y:S01]  /*7170*/  LDC.64 R82, c[0x0][0x3d8] ;  /* 0x0000f600ff527b82 */ /* 0x000e220000000a00 */
[----:B------:R-:W-:Y:S01]  /*7180*/  IMAD.MOV.U32 R93, RZ, RZ, R3 ;  /* 0x000000ffff5d7224 */ /* 0x000fe200078e0003 */
[----:B------:R-:W-:Y:S01]  /*7190*/  ULDC.64 UR4, c[0x0][0x3c8] ;  /* 0x0000f20000047ab9 */ /* 0x000fe20000000a00 */
[----:B------:R-:W-:Y:S01]  /*71a0*/  IMAD.MOV.U32 R91, RZ, RZ, R0 ;  /* 0x000000ffff5b7224 */ /* 0x000fe200078e0000 */
[----:B------:R-:W-:Y:S01]  /*71b0*/  ULDC.64 UR6, c[0x0][0x3e0] ;  /* 0x0000f80000067ab9 */ /* 0x000fe20000000a00 */
[----:B------:R-:W-:-:S03]  /*71c0*/  ULDC.64 UR8, c[0x0][0x208] ;  /* 0x0000820000087ab9 */ /* 0x000fc60000000a00 */
        /* <DEDUP_REMOVED lines=12> */
[----:B------:R-:W-:Y:S01]  /*7290*/  LEA.HI.X R85, R0, UR7, R91, 0x1, P2 ;  /* 0x0000000700557c11 */ /* 0x000fe200090f0c5b */
[----:B------:R-:W5:Y:S05]  /*72a0*/  LDG.E.128 R80, desc[UR8][R80.64] ;  /* 0x0000000850507981 */ /* 0x000f6a000c1e1d00 */
[----:B------:R-:W5:Y:S03]  /*72b0*/  LDG.E.128 R84, desc[UR8][R84.64] ;  /* 0x0000000854547981 */ /* 0x000f66000c1e1d00 */
.L_x_522:
[----:B------:R-:W-:Y:S05]  /*72c0*/  BSYNC B1 ;  /* 0x0000000000017941 */ /* 0x000fea0003800000 */
.L_x_521:
[----:B------:R-:W-:Y:S01]  /*72d0*/  PRMT R200, R89, 0x7610, R200 ;  /* 0x0000761059c87816 */ /* 0x000fe200000000c8 */
[----:B------:R-:W-:Y:S01]  /*72e0*/  IMAD.MOV.U32 R0, RZ, RZ, R75 ;  /* 0x000000ffff007224 */ /* 0x000fe200078e004b */
[----:B------:R-:W-:Y:S01]  /*72f0*/  ULOP3.LUT UR4, UR60, 0x1, URZ, 0xfc, !UPT ;  /* 0x000000013c047892 */ /* 0x000fe2000f8efc3f */
[----:B------:R-:W-:Y:S02]  /*7300*/  IMAD.MOV.U32 R3, RZ, RZ, R72 ;  /* 0x000000ffff037224 */ /* 0x000fe400078e0048 */
        /* <DEDUP_REMOVED lines=10> */
[----:B-----5:R-:W-:Y:S01]  /*73b0*/  IMAD.MOV.U32 R90, RZ, RZ, R82 ;  /* 0x000000ffff5a7224 */ /* 0x020fe200078e0052 */
        /* <DEDUP_REMOVED lines=52> */
[----:B------:R-:W-:Y:S01]  /*7700*/  UISETP.NE.AND UP0, UPT, UR4, 0x3, UPT ;  /* 0x000000030400788c */ /* 0x000fe2000bf05270 */
        /* <DEDUP_REMOVED lines=9> */
[----:B------:R-:W-:-:S02]  /*77a0*/  PLOP3.LUT P2, PT, PT, PT, UP0, 0x80, 0x0 ;  /* 0x000000000000781c */ /* 0x000fc40003f4f008 */
        /* <DEDUP_REMOVED lines=22> */
.L_x_523:
[----:B------:R-:W-:Y:S01]  /*7910*/  IMAD R3, R220, 0x8, R2 ;  /* 0x00000008dc037824 */ /* 0x000fe200078e0202 */
[----:B------:R-:W-:Y:S01]  /*7920*/  SHF.L.U32 R0, R229, 0x1f, RZ ;  /* 0x0000001fe5007819 */ /* 0x000fe200000006ff */
[----:B------:R-:W0:Y:S01]  /*7930*/  LDC R156, c[0x0][0x2e4] ;  /* 0x0000b900ff9c7b82 */ /* 0x000e220000000800 */
[----:B------:R-:W-:Y:S01]  /*7940*/  BSSY B1, `(.L_x_524) ;  /* 0x0000006000017945 */ /* 0x000fe20003800000 */
[----:B------:R-:W-:Y:S01]  /*7950*/  IMAD.MOV.U32 R133, RZ, RZ, R88 ;  /* 0x000000ffff857224 */ /* 0x000fe200078e0058 */
[----:B------:R-:W1:Y:S05]  /*7960*/  SYNCS.PHASECHK.TRANS64.TRYWAIT P4, [R3+URZ+0x34890], R0 ;  /* 0x03489000030075a7 */ /* 0x000e6a000808017f */
[----:B------:R-:W2:Y:S01]  /*7970*/  LDC.64 R134, c[0x0][0x2f0] ;  /* 0x0000bc00ff867b82 */ /* 0x000ea20000000a00 */
[----:B0-----:R-:W-:Y:S01]  /*7980*/  IMAD.IADD R158, R156, 0x1, -R97 ;  /* 0x000000019c9e7824 */ /* 0x001fe200078e0a61 */
[----:B-1----:R-:W-:Y:S06]  /*7990*/  @!P4 BRA `(.L_x_525) ;  /* 0x000001dc007cc947 */ /* 0x002fec0003800000 */
.L_x_766:
[----:B------:R-:W-:Y:S05]  /*79a0*/  BSYNC B1 ;  /* 0x0000000000017941 */ /* 0x000fea0003800000 */
.L_x_524:
[----:B------:R-:W-:Y:S01]  /*79b0*/  ISETP.GE.OR P4, PT, R22, R4, P0 ;  /* 0x000000041600720c */ /* 0x000fe20000786670 */
[----:B------:R-:W-:-:S12]  /*79c0*/  BSSY B1, `(.L_x_526) ;  /* 0x0000091000017945 */ /* 0x000fd80003800000 */
[----:B------:R-:W-:Y:S05]  /*79d0*/  @P4 BRA `(.L_x_527) ;  /* 0x00000008003c4947 */ /* 0x000fea0003800000 */
[----:B------:R-:W3:Y:S04]  /*79e0*/  LDL R88, [R1] ;  /* 0x0000000001587983 */ /* 0x000ee80000100800 */
[----:B------:R-:W4:Y:S04]  /*79f0*/  LDL R92, [R1+0x3c] ;  /* 0x00003c00015c7983 */ /* 0x000f280000100800 */
[----:B------:R-:W5:Y:S01]  /*7a00*/  LDL R90, [R1+0x64] ;  /* 0x00006400015a7983 */ /* 0x000f620000100800 */
[----:B--2---:R-:W-:Y:S01]  /*7a10*/  IMAD.WIDE.U32 R152, R22, R134, R132 ;  /* 0x0000008616987225 */ /* 0x004fe200078e0084 */
[----:B------:R-:W-:Y:S01]  /*7a20*/  BSSY B2, `(.L_x_528) ;  /* 0x000007e000027945 */ /* 0x000fe20003800000 */
[----:B------:R-:W1:Y:S01]  /*7a30*/  S2R R93, SR_TID.X ;  /* 0x00000000005d7919 */ /* 0x000e620000002100 */
[----:B------:R-:W-:Y:S01]  /*7a40*/  IADD3 R183, P4, P5, R98, R152, R20 ;  /* 0x0000009862b77210 */ /* 0x000fe20007d9e014 */
[----:B-1----:R-:W-:-:S05]  /*7a50*/  VIADD R93, R93, 0xffffff80 ;  /* 0xffffff805d5d7836 */ /* 0x002fca0000000000 */
[----:B------:R-:W-:-:S04]  /*7a60*/  SHF.R.S32.HI R91, RZ, 0x1f, R93 ;  /* 0x0000001fff5b7819 */ /* 0x000fc8000001145d */
[----:B------:R-:W-:-:S05]  /*7a70*/  LEA.HI R91, R91, R93, RZ, 0x6 ;  /* 0x0000005d5b5b7211 */ /* 0x000fca00078f30ff */
[----:B------:R-:W-:-:S05]  /*7a80*/  IMAD.SHL.U32 R91, R91, 0x8, RZ ;  /* 0x000000085b5b7824 */ /* 0x000fca00078e00ff */
[----:B------:R-:W-:Y:S02]  /*7a90*/  LOP3.LUT R91, R91, 0xfffffe00, RZ, 0xc0, !PT ;  /* 0xfffffe005b5b7812 */ /* 0x000fe400078ec0ff */
[----:B---3--:R-:W-:Y:S01]  /*7aa0*/  LOP3.LUT P6, RZ, R88, 0x1, RZ, 0xc0, !PT ;  /* 0x0000000158ff7812 */ /* 0x008fe200078cc0ff */
[----:B------:R-:W-:-:S04]  /*7ab0*/  IMAD R88, R23, R134, RZ ;  /* 0x0000008617587224 */ /* 0x000fc800078e02ff */
[----:B------:R-:W-:Y:S01]  /*7ac0*/  IMAD R89, R22, R135, R88 ;  /* 0x0000008716597224 */ /* 0x000fe200078e0258 */
[----:B------:R-:W-:-:S03]  /*7ad0*/  SEL R88, R97, R158, !P6 ;  /* 0x0000009e61587207 */ /* 0x000fc60007000000 */
[----:B------:R-:W-:Y:S01]  /*7ae0*/  IMAD.IADD R186, R89, 0x1, R153 ;  /* 0x0000000159ba7824 */ /* 0x000fe200078e0299 */
[----:B------:R-:W-:-:S04]  /*7af0*/  SHF.R.S32.HI R89, RZ, 0x1f, R88 ;  /* 0x0000001fff597819 */ /* 0x000fc80000011458 */
[----:B------:R-:W-:Y:S02]  /*7b00*/  LEA.HI R89, R89, R88, RZ, 0x4 ;  /* 0x0000005859597211 */ /* 0x000fe400078f20ff */
[----:B------:R-:W-:Y:S02]  /*7b10*/  IADD3.X R184, R15, R186, R9, P4, P5 ;  /* 0x000000ba0fb87210 */ /* 0x000fe400027ea409 */
[----:B------:R-:W-:-:S04]  /*7b20*/  LEA.HI.SX32 R88, R89, R10, 0x1c ;  /* 0x0000000a59587211 */ /* 0x000fc800078fe2ff */
[----:B------:R-:W-:Y:S01]  /*7b30*/  SHF.R.S32.HI R89, RZ, 0x1f, R88 ;  /* 0x0000001fff597819 */ /* 0x000fe20000011458 */
[----:B------:R-:W-:-:S03]  /*7b40*/  IMAD.SHL.U32 R185, R88, 0x8, RZ ;  /* 0x0000000858b97824 */ /* 0x000fc600078e00ff */
[----:B------:R-:W-:Y:S02]  /*7b50*/  LEA.HI R88, R89, R88, RZ, 0x3 ;  /* 0x0000005859587211 */ /* 0x000fe400078f18ff */
[----:B------:R-:W-:Y:S02]  /*7b60*/  LOP3.LUT R89, R185, 0x38, RZ, 0xc0, !PT ;  /* 0x00000038b9597812 */ /* 0x000fe400078ec0ff */
[----:B------:R-:W-:Y:S02]  /*7b70*/  SHF.R.S32.HI R88, RZ, 0x3, R88 ;  /* 0x00000003ff587819 */ /* 0x000fe40000011458 */
[----:B----4-:R-:W-:-:S03]  /*7b80*/  LOP3.LUT R89, R89, 0x1c0, R92, 0xf8, !PT ;  /* 0x000001c059597812 */ /* 0x010fc600078ef85c */
[----:B------:R-:W-:Y:S01]  /*7b90*/  IMAD R88, R88, 0x2c00, R91 ;  /* 0x00002c0058587824 */ /* 0x000fe200078e025b */
[----:B-----5:R-:W-:Y:S01]  /*7ba0*/  LOP3.LUT R89, R89, R90, RZ, 0x3c, !PT ;  /* 0x0000005a59597212 */ /* 0x020fe200078e3cff */
[----:B------:R-:W-:-:S04]  /*7bb0*/  IMAD R91, R220, 0x5800, R154 ;  /* 0x00005800dc5b7824 */ /* 0x000fc800078e029a */
[----:B------:R-:W-:Y:S02]  /*7bc0*/  IMAD.IADD R89, R88, 0x1, R89 ;  /* 0x0000000158597824 */ /* 0x000fe400078e0259 */
[----:B------:R-:W-:Y:S02]  /*7bd0*/  IMAD R88, R91, 0x2, R2 ;  /* 0x000000025b587824 */ /* 0x000fe400078e0202 */
[----:B------:R-:W-:-:S04]  /*7be0*/  IMAD R89, R220, 0x5800, R89 ;  /* 0x00005800dc597824 */ /* 0x000fc800078e0259 */
[----:B------:R-:W-:Y:S02]  /*7bf0*/  IMAD R92, R89, 0x2, R2 ;  /* 0x00000002595c7824 */ /* 0x000fe400078e0202 */
[----:B------:R-:W1:Y:S04]  /*7c00*/  LDS.128 R88, [R88+0x1e400] ;  /* 0x01e4000058587984 */ /* 0x000e680000000c00 */
[----:B------:R-:W2:Y:S01]  /*7c10*/  LDS.128 R92, [R92+0x1e400] ;  /* 0x01e400005c5c7984 */ /* 0x000ea20000000c00 */
[----:B------:R-:W-:Y:S05]  /*7c20*/  @P3 BRA `(.L_x_529) ;  /* 0x0000000400743947 */ /* 0x000fea0003800000 */
[--C-:B------:R-:W-:Y:S02]  /*7c30*/  SHF.R.U64 R187, R40, 0x10, R41.reuse ;  /* 0x0000001028bb7819 */ /* 0x100fe40000001229 */
[----:B------:R-:W-:Y:S02]  /*7c40*/  SHF.R.U32.HI R41, RZ, 0x10, R41 ;  /* 0x00000010ff297819 */ /* 0x000fe40000011629 */
[--C-:B------:R-:W-:Y:S02]  /*7c50*/  SHF.R.U64 R40, R42, 0x10, R43.reuse ;  /* 0x000000102a287819 */ /* 0x100fe4000000122b */
[----:B------:R-:W-:Y:S02]  /*7c60*/  SHF.R.U32.HI R190, RZ, 0x10, R43 ;  /* 0x00000010ffbe7819 */ /* 0x000fe4000001162b */
[----:B------:R-:W-:Y:S02]  /*7c70*/  SHF.R.U32.HI R43, RZ, 0x10, R45 ;  /* 0x00000010ff2b7819 */ /* 0x000fe4000001162d */
[----:B------:R-:W-:Y:S01]  /*7c80*/  PRMT R42, R192, 0x5410, R41 ;  /* 0x00005410c02a7816 */ /* 0x000fe20000000029 */
[----:B--2---:R-:W-:Y:S01]  /*7c90*/  IMAD.U32 R192, R93, 0x10000, RZ ;  /* 0x000100005dc07824 */ /* 0x004fe200078e00ff */
[----:B------:R-:W-:Y:S01]  /*7ca0*/  PRMT R41, R188, 0x5410, R43 ;  /* 0x00005410bc297816 */ /* 0x000fe2000000002b */
[----:B-1----:R-:W-:Y:S01]  /*7cb0*/  IMAD.U32 R188, R89, 0x10000, RZ ;  /* 0x0001000059bc7824 */ /* 0x002fe200078e00ff */
[----:B------:R-:W-:Y:S01]  /*7cc0*/  LOP3.LUT R93, R93, 0xffff0000, RZ, 0xc0, !PT ;  /* 0xffff00005d5d7812 */ /* 0x000fe200078ec0ff */
[C---:B------:R-:W-:Y:S01]  /*7cd0*/  IMAD.U32 R43, R42.reuse, 0x10000, RZ ;  /* 0x000100002a2b7824 */ /* 0x040fe200078e00ff */
[----:B------:R-:W-:Y:S01]  /*7ce0*/  LOP3.LUT R42, R42, 0xffff0000, RZ, 0xc0, !PT ;  /* 0xffff00002a2a7812 */ /* 0x000fe200078ec0ff */
[----:B------:R-:W-:Y:S01]  /*7cf0*/  IMAD.U32 R193, R41, 0x10000, RZ ;  /* 0x0001000029c17824 */ /* 0x000fe200078e00ff */
[----:B------:R-:W-:-:S02]  /*7d00*/  SHF.R.U64 R45, R44, 0x10, R45 ;  /* 0x000000102c2d7819 */ /* 0x000fc4000000122d */
[----:B------:R-:W-:Y:S01]  /*7d10*/  SHF.R.U32.HI R44, RZ, 0x10, R47 ;  /* 0x00000010ff2c7819 */ /* 0x000fe2000001162f */
[C---:B------:R-:W-:Y:S01]  /*7d20*/  FMUL.FTZ R199, R192.reuse, R193 ;  /* 0x000000c1c0c77220 */ /* 0x040fe20000410000 */
[-C--:B------:R-:W-:Y:S01]  /*7d30*/  FMUL.FTZ R192, R192, R43.reuse ;  /* 0x0000002bc0c07220 */ /* 0x080fe20000410000 */
[----:B------:R-:W-:Y:S02]  /*7d40*/  PRMT R45, R209, 0x5410, R45 ;  /* 0x00005410d12d7816 */ /* 0x000fe4000000002d */
[C---:B------:R-:W-:Y:S01]  /*7d50*/  FFMA.FTZ R43, R188.reuse, R43, -R199 ;  /* 0x0000002bbc2b7223 */ /* 0x040fe200000108c7 */
[----:B------:R-:W-:Y:S01]  /*7d60*/  FFMA.FTZ R188, R188, R193, R192 ;  /* 0x000000c1bcbc7223 */ /* 0x000fe200000100c0 */
[----:B------:R-:W-:Y:S01]  /*7d70*/  LOP3.LUT R192, R41, 0xffff0000, RZ, 0xc0, !PT ;  /* 0xffff000029c07812 */ /* 0x000fe200078ec0ff */
[----:B------:R-:W-:Y:S01]  /*7d80*/  IMAD.U32 R193, R95, 0x10000, RZ ;  /* 0x000100005fc17824 */ /* 0x000fe200078e00ff */
[----:B------:R-:W-:Y:S01]  /*7d90*/  LOP3.LUT R41, R89, 0xffff0000, RZ, 0xc0, !PT ;  /* 0xffff000059297812 */ /* 0x000fe200078ec0ff */
[C---:B------:R-:W-:Y:S01]  /*7da0*/  FMUL.FTZ R89, R93.reuse, R42 ;  /* 0x0000002a5d597220 */ /* 0x040fe20000410000 */
[----:B------:R-:W-:Y:S01]  /*7db0*/  PRMT R44, R170, 0x5432, R44 ;  /* 0x00005432aa2c7816 */ /* 0x000fe2000000002c */
[----:B------:R-:W-:Y:S01]  /*7dc0*/  FMUL.FTZ R194, R93, R192 ;  /* 0x000000c05dc27220 */ /* 0x000fe20000410000 */
[----:B------:R-:W-:Y:S01]  /*7dd0*/  IMAD.U32 R93, R91, 0x10000, RZ ;  /* 0x000100005b5d7824 */ /* 0x000fe200078e00ff */
[----:B------:R-:W-:-:S02]  /*7de0*/  PRMT R187, R196, 0x5410, R187 ;  /* 0x00005410c4bb7816 */ /* 0x000fc400000000bb */
[C---:B------:R-:W-:Y:S01]  /*7df0*/  FFMA.FTZ R42, R41.reuse, R42, -R194 ;  /* 0x0000002a292a7223 */ /* 0x040fe200000108c2 */
[----:B------:R-:W-:Y:S01]  /*7e00*/  FFMA.FTZ R41, R41, R192, R89 ;  /* 0x000000c029297223 */ /* 0x000fe20000010059 */
[----:B------:R-:W-:Y:S01]  /*7e10*/  PRMT R89, R168, 0x5432, R190 ;  /* 0x00005432a8597816 */ /* 0x000fe200000000be */
[----:B------:R-:W-:Y:S01]  /*7e20*/  IMAD.U32 R192, R44, 0x10000, RZ ;  /* 0x000100002cc07824 */ /* 0x000fe200078e00ff */
[----:B------:R-:W-:Y:S02]  /*7e30*/  SHF.R.U64 R46, R46, 0x10, R47 ;  /* 0x000000102e2e7819 */ /* 0x000fe4000000122f */
[----:B------:R-:W-:Y:S01]  /*7e40*/  LOP3.LUT R47, R45, 0xffff0000, RZ, 0xc0, !PT ;  /* 0xffff00002d2f7812 */ /* 0x000fe200078ec0ff */
[----:B------:R-:W-:Y:S02]  /*7e50*/  IMAD.U32 R190, R89, 0x10000, RZ ;  /* 0x0001000059be7824 */ /* 0x000fe400078e00ff */
[----:B------:R-:W-:Y:S01]  /*7e60*/  FMUL.FTZ R194, R193, R192 ;  /* 0x000000c0c1c27220 */ /* 0x000fe20000410000 */
[----:B------:R-:W-:Y:S01]  /*7e70*/  LOP3.LUT R89, R89, 0xffff0000, RZ, 0xc0, !PT ;  /* 0xffff000059597812 */ /* 0x000fe200078ec0ff */
[----:B------:R-:W-:-:S02]  /*7e80*/  FMUL.FTZ R193, R193, R190 ;  /* 0x000000bec1c17220 */ /* 0x000fc40000410000 */
[----:B------:R-:W-:Y:S01]  /*7e90*/  FFMA.FTZ R190, R93, R190, -R194 ;  /* 0x000000be5dbe7223 */ /* 0x000fe200000108c2 */
[----:B------:R-:W-:Y:S01]  /*7ea0*/  IMAD.U32 R194, R187, 0x10000, RZ ;  /* 0x00010000bbc27824 */ /* 0x000fe200078e00ff */
[----:B------:R-:W-:Y:S01]  /*7eb0*/  PRMT R46, R169, 0x5432, R46 ;  /* 0x00005432a92e7816 */ /* 0x000fe2000000002e */
[----:B------:R-:W-:Y:S01]  /*7ec0*/  FFMA.FTZ R93, R93, R192, R193 ;  /* 0x000000c05d5d7223 */ /* 0x000fe200000100c1 */
[----:B------:R-:W-:Y:S02]  /*7ed0*/  LOP3.LUT R193, R44, 0xffff0000, RZ, 0xc0, !PT ;  /* 0xffff00002cc17812 */ /* 0x000fe400078ec0ff */
[----:B------:R-:W-:Y:S01]  /*7ee0*/  LOP3.LUT R192, R95, 0xffff0000, RZ, 0xc0, !PT ;  /* 0xffff00005fc07812 */ /* 0x000fe200078ec0ff */
[C---:B------:R-:W-:Y:S01]  /*7ef0*/  IMAD.U32 R95, R92.reuse, 0x10000, RZ ;  /* 0x000100005c5f7824 */ /* 0x040fe200078e00ff */
[----:B------:R-:W-:Y:S02]  /*7f00*/  LOP3.LUT R44, R91, 0xffff0000, RZ, 0xc0, !PT ;  /* 0xffff00005b2c7812 */ /* 0x000fe400078ec0ff */
[----:B------:R-:W-:Y:S01]  /*7f10*/  LOP3.LUT R92, R92, 0xffff0000, RZ, 0xc0, !PT ;  /* 0xffff00005c5c7812 */ /* 0x000fe200078ec0ff */
[C---:B------:R-:W-:Y:S01]  /*7f20*/  FMUL.FTZ R91, R192.reuse, R193 ;  /* 0x000000c1c05b7220 */ /* 0x040fe20000410000 */
[----:B------:R-:W-:Y:S01]  /*7f30*/  FMUL.FTZ R192, R192, R89 ;  /* 0x00000059c0c07220 */ /* 0x000fe20000410000 */
[----:B------:R-:W-:-:S02]  /*7f40*/  PRMT R40, R167, 0x5432, R40 ;  /* 0x00005432a7287816 */ /* 0x000fc40000000028 */
[C---:B------:R-:W-:Y:S01]  /*7f50*/  FFMA.FTZ R89, R44.reuse, R89, -R91 ;  /* 0x000000592c597223 */ /* 0x040fe2000001085b */
[----:B------:R-:W-:Y:S01]  /*7f60*/  FFMA.FTZ R44, R44, R193, R192 ;  /* 0x000000c12c2c7223 */ /* 0x000fe200000100c0 */
[----:B------:R-:W-:Y:S01]  /*7f70*/  IMAD.U32 R192, R45, 0x10000, RZ ;  /* 0x000100002dc07824 */ /* 0x000fe200078e00ff */
[----:B------:R-:W-:Y:S01]  /*7f80*/  LOP3.LUT R45, R187, 0xffff0000, RZ, 0xc0, !PT ;  /* 0xffff0000bb2d7812 */ /* 0x000fe200078ec0ff */
[C---:B------:R-:W-:Y:S01]  /*7f90*/  IMAD.U32 R91, R88.reuse, 0x10000, RZ ;  /* 0x00010000585b7824 */ /* 0x040fe200078e00ff */
[----:B------:R-:W-:Y:S01]  /*7fa0*/  LOP3.LUT R88, R88, 0xffff0000, RZ, 0xc0, !PT ;  /* 0xffff000058587812 */ /* 0x000fe200078ec0ff */
[C---:B------:R-:W-:Y:S01]  /*7fb0*/  FMUL.FTZ R196, R95.reuse, R192 ;  /* 0x000000c05fc47220 */ /* 0x040fe20000410000 */
[-C--:B------:R-:W-:Y:S01]  /*7fc0*/  FMUL.FTZ R95, R95, R194.reuse ;  /* 0x000000c25f5f7220 */ /* 0x080fe20000410000 */
[----:B------:R-:W-:Y:S02]  /*7fd0*/  LOP3.LUT R187, R40, 0xffff0000, RZ, 0xc0, !PT ;  /* 0xffff000028bb7812 */ /* 0x000fe400078ec0ff */
[C---:B------:R-:W-:Y:S01]  /*7fe0*/  FFMA.FTZ R196, R91.reuse, R194, -R196 ;  /* 0x000000c25bc47223 */ /* 0x040fe200000108c4 */
[----:B------:R-:W-:Y:S01]  /*7ff0*/  FFMA.FTZ R95, R91, R192, R95 ;  /* 0x000000c05b5f7223 */ /* 0x000fe2000001005f */
[C---:B------:R-:W-:Y:S01]  /*8000*/  FMUL.FTZ R91, R92.reuse, R47 ;  /* 0x0000002f5c5b7220 */ /* 0x040fe20000410000 */
[----:B------:R-:W-:Y:S01]  /*8010*/  FMUL.FTZ R92, R92, R45 ;  /* 0x0000002d5c5c7220 */ /* 0x000fe20000410000 */
[----:B------:R-:W-:Y:S01]  /*8020*/  IMAD.U32 R192, R40, 0x10000, RZ ;  /* 0x0001000028c07824 */ /* 0x000fe200078e00ff */
[----:B------:R-:W-:Y:S01]  /*8030*/  F2FP.BF16.F32.PACK_AB R42, R42, R43 ;  /* 0x0000002b2a2a723e */ /* 0x000fe200000010ff */
[C---:B------:R-:W-:Y:S01]  /*8040*/  FFMA.FTZ R45, R88.reuse, R45, -R91 ;  /* 0x0000002d582d7223 */ /* 0x040fe2000001085b */
[----:B------:R-:W-:Y:S01]  /*8050*/  FFMA.FTZ R88, R88, R47, R92 ;  /* 0x0000002f58587223 */ /* 0x000fe2000001005c */
[C---:B------:R-:W-:Y:S01]  /*8060*/  IMAD.U32 R91, R94.reuse, 0x10000, RZ ;  /* 0x000100005e5b7824 */ /* 0x040fe200078e00ff */
[----:B------:R-:W-:Y:S01]  /*8070*/  LOP3.LUT R94, R94, 0xffff0000, RZ, 0xc0, !PT ;  /* 0xffff00005e5e7812 */ /* 0x000fe200078ec0ff */
[----:B------:R-:W-:Y:S01]  /*8080*/  IMAD.U32 R92, R46, 0x10000, RZ ;  /* 0x000100002e5c7824 */ /* 0x000fe200078e00ff */
[----:B------:R-:W-:Y:S01]  /*8090*/  F2FP.BF16.F32.PACK_AB R190, R89, R190 ;  /* 0x000000be59be723e */ /* 0x000fe200000010ff */
[C---:B------:R-:W-:Y:S01]  /*80a0*/  IMAD.U32 R47, R90.reuse, 0x10000, RZ ;  /* 0x000100005a2f7824 */ /* 0x040fe200078e00ff */
[----:B------:R-:W-:Y:S01]  /*80b0*/  LOP3.LUT R90, R90, 0xffff0000, RZ, 0xc0, !PT ;  /* 0xffff00005a5a7812 */ /* 0x000fe200078ec0ff */
[C---:B------:R-:W-:Y:S01]  /*80c0*/  FMUL.FTZ R194, R91.reuse, R92 ;  /* 0x0000005c5bc27220 */ /* 0x040fe20000410000 */
[----:B------:R-:W-:Y:S01]  /*80d0*/  FMUL.FTZ R91, R91, R192 ;  /* 0x000000c05b5b7220 */ /* 0x000fe20000410000 */
[----:B------:R-:W-:Y:S01]  /*80e0*/  F2FP.BF16.F32.PACK_AB R41, R41, R188 ;  /* 0x000000bc2929723e */ /* 0x000fe200000010ff */
[----:B------:R-:W-:-:S02]  /*80f0*/  IMAD.MOV.U32 R89, RZ, RZ, R42 ;  /* 0x000000ffff597224 */ /* 0x000fc400078e002a */
[C---:B------:R-:W-:Y:S01]  /*8100*/  FFMA.FTZ R194, R47.reuse, R192, -R194 ;  /* 0x000000c02fc27223 */ /* 0x040fe200000108c2 */
[----:B------:R-:W-:Y:S01]  /*8110*/  FFMA.FTZ R91, R47, R92, R91 ;  /* 0x0000005c2f5b7223 */ /* 0x000fe2000001005b */
[----:B------:R-:W-:Y:S02]  /*8120*/  LOP3.LUT R47, R46, 0xffff0000, RZ, 0xc0, !PT ;  /* 0xffff00002e2f7812 */ /* 0x000fe400078ec0ff */
[----:B------:R-:W-:Y:S01]  /*8130*/  F2FP.BF16.F32.PACK_AB R44, R44, R93 ;  /* 0x0000005d2c2c723e */ /* 0x000fe200000010ff */
[----:B------:R-:W-:Y:S01]  /*8140*/  IMAD.MOV.U32 R93, RZ, RZ, R41 ;  /* 0x000000ffff5d7224 */ /* 0x000fe200078e0029 */
[----:B------:R-:W-:Y:S01]  /*8150*/  F2FP.BF16.F32.PACK_AB R45, R45, R196 ;  /* 0x000000c42d2d723e */ /* 0x000fe200000010ff */
[C---:B------:R-:W-:Y:S01]  /*8160*/  FMUL.FTZ R193, R94.reuse, R47 ;  /* 0x0000002f5ec17220 */ /* 0x040fe20000410000 */
[----:B------:R-:W-:Y:S01]  /*8170*/  FMUL.FTZ R94, R94, R187 ;  /* 0x000000bb5e5e7220 */ /* 0x000fe20000410000 */
[----:B------:R-:W-:Y:S01]  /*8180*/  F2FP.BF16.F32.PACK_AB R92, R88, R95 ;  /* 0x0000005f585c723e */ /* 0x000fe200000010ff */
[----:B------:R-:W-:-:S02]  /*8190*/  IMAD.MOV.U32 R95, RZ, RZ, R44 ;  /* 0x000000ffff5f7224 */ /* 0x000fc400078e002c */
[C---:B------:R-:W-:Y:S01]  /*81a0*/  FFMA.FTZ R193, R90.reuse, R187, -R193 ;  /* 0x000000bb5ac17223 */ /* 0x040fe200000108c1 */
[----:B------:R-:W-:Y:S01]  /*81b0*/  FFMA.FTZ R94, R90, R47, R94 ;  /* 0x0000002f5a5e7223 */ /* 0x000fe2000001005e */
[----:B------:R-:W-:-:S03]  /*81c0*/  IMAD.MOV.U32 R88, RZ, RZ, R45 ;  /* 0x000000ffff587224 */ /* 0x000fc600078e002d */
[----:B------:R-:W-:Y:S02]  /*81d0*/  F2FP.BF16.F32.PACK_AB R90, R193, R194 ;  /* 0x000000c2c15a723e */ /* 0x000fe400000010ff */
[----:B------:R-:W-:Y:S01]  /*81e0*/  F2FP.BF16.F32.PACK_AB R94, R94, R91 ;  /* 0x0000005b5e5e723e */ /* 0x000fe200000010ff */
[----:B------:R-:W-:-:S07]  /*81f0*/  IMAD.MOV.U32 R91, RZ, RZ, R190 ;  /* 0x000000ffff5b7224 */ /* 0x000fce00078e00be */
.L_x_529:
[----:B------:R-:W-:Y:S05]  /*8200*/  BSYNC B2 ;  /* 0x0000000000027941 */ /* 0x000fea0003800000 */
.L_x_528:
[----:B------:R-:W-:Y:S01]  /*8210*/  ISETP.GE.AND P4, PT, R185, R156, PT ;  /* 0x0000009cb900720c */ /* 0x000fe20003f86270 */
[----:B------:R-:W-:Y:S01]  /*8220*/  ULDC.64 UR4, c[0x0][0x2d8] ;  /* 0x0000b60000047ab9 */ /* 0x000fe20000000a00 */
[----:B------:R-:W-:-:S11]  /*8230*/  ULDC.64 UR6, c[0x0][0x208] ;  /* 0x0000820000067ab9 */ /* 0x000fd60000000a00 */
[--C-:B------:R-:W-:Y:S02]  /*8240*/  @!P4 SHF.R.S32.HI R40, RZ, 0x1f, R185.reuse ;  /* 0x0000001fff28c819 */ /* 0x100fe400000114b9 */
[----:B------:R-:W-:-:S04]  /*8250*/  @!P4 IADD3 R152, P5, P6, R98, R152, R185 ;  /* 0x000000986298c210 */ /* 0x000fc80007ebe0b9 */
[----:B------:R-:W-:Y:S02]  /*8260*/  @!P4 IADD3.X R43, R15, R186, R40, P5, P6 ;  /* 0x000000ba0f2bc210 */ /* 0x000fe40002fec428 */
[----:B------:R-:W-:-:S04]  /*8270*/  LEA R40, P5, R183, UR4, 0x1 ;  /* 0x00000004b7287c11 */ /* 0x000fc8000f8a08ff */
[----:B------:R-:W-:Y:S02]  /*8280*/  LEA.HI.X R41, R183, UR5, R184, 0x1, P5 ;  /* 0x00000005b7297c11 */ /* 0x000fe4000a8f0cb8 */
[----:B------:R-:W-:-:S03]  /*8290*/  @!P4 LEA R42, P5, R152, UR4, 0x1 ;  /* 0x00000004982acc11 */ /* 0x000fc6000f8a08ff */
[----:B-1----:R1:W-:Y:S01]  /*82a0*/  STG.E.128 desc[UR6][R40.64], R88 ;  /* 0x0000005828007986 */ /* 0x0023e2000c101d06 */
[----:B------:R-:W-:-:S05]  /*82b0*/  @!P4 LEA.HI.X R43, R152, UR5, R43, 0x1, P5 ;  /* 0x00000005982bcc11 */ /* 0x000fca000a8f0c2b */
[----:B--2---:R1:W-:Y:S04]  /*82c0*/  @!P4 STG.E.128 desc[UR6][R42.64], R92 ;  /* 0x0000005c2a00c986 */ /* 0x0043e8000c101d06 */
.L_x_527:
[----:B------:R-:W-:Y:S05]  /*82d0*/  BSYNC B1 ;  /* 0x0000000000017941 */ /* 0x000fea0003800000 */
.L_x_526:
[----:B------:R-:W-:Y:S01]  /*82e0*/  ISETP.GE.OR P4, PT, R223, R4, P0 ;  /* 0x00000004df00720c */ /* 0x000fe20000786670 */
[----:B------:R-:W-:-:S12]  /*82f0*/  BSSY B1, `(.L_x_530) ;  /* 0x000008b000017945 */ /* 0x000fd80003800000 */
[----:B------:R-:W-:Y:S05]  /*8300*/  @P4 BRA `(.L_x_531) ;  /* 0x0000000800244947 */ /* 0x000fea0003800000 */
[----:B-1----:R-:W3:Y:S04]  /*8310*/  LDL R40, [R1+0x78] ;  /* 0x0000780001287983 */ /* 0x002ee80000100800 */
[----:B------:R-:W4:Y:S04]  /*8320*/  LDL R41, [R1] ;  /* 0x0000000001297983 */ /* 0x000f280000100800 */
[----:B------:R-:W5:Y:S04]  /*8330*/  LDL R44, [R1+0x38] ;  /* 0x00003800012c7983 */ /* 0x000f680000100800 */
[----:B------:R-:W5:Y:S04]  /*8340*/  LDL R42, [R1+0x5c] ;  /* 0x00005c00012a7983 */ /* 0x000f680000100800 */
[----:B------:R-:W5:Y:S01]  /*8350*/  LDL R43, [R1+0x4c] ;  /* 0x00004c00012b7983 */ /* 0x000f620000100800 */
[----:B--2---:R-:W-:Y:S01]  /*8360*/  IMAD.WIDE.U32 R88, R223, R134, R132 ;  /* 0x00000086df587225 */ /* 0x004fe200078e0084 */
[----:B------:R-:W-:Y:S02]  /*8370*/  BSSY B2, `(.L_x_532) ;  /* 0x0000076000027945 */ /* 0x000fe40003800000 */
[----:B------:R-:W-:Y:S01]  /*8380*/  IADD3 R90, P4, P5, R98, R88, R20 ;  /* 0x00000058625a7210 */ /* 0x000fe20007d9e014 */
[----:B---3--:R-:W-:Y:S01]  /*8390*/  IMAD R40, R40, R134, RZ ;  /* 0x0000008628287224 */ /* 0x008fe200078e02ff */
[----:B----4-:R-:W-:-:S03]  /*83a0*/  LOP3.LUT P6, RZ, R41, 0x1, RZ, 0xc0, !PT ;  /* 0x0000000129ff7812 */ /* 0x010fc600078cc0ff */
[----:B------:R-:W-:Y:S01]  /*83b0*/  IMAD R41, R223, R135, R40 ;  /* 0x00000087df297224 */ /* 0x000fe200078e0228 */
[----:B------:R-:W-:-:S03]  /*83c0*/  SEL R40, R97, R158, !P6 ;  /* 0x0000009e61287207 */ /* 0x000fc60007000000 */
[----:B------:R-:W-:Y:S01]  /*83d0*/  IMAD.IADD R92, R89, 0x1, R41 ;  /* 0x00000001595c7824 */ /* 0x000fe200078e0229 */
[----:B------:R-:W-:-:S04]  /*83e0*/  SHF.R.S32.HI R41, RZ, 0x1f, R40 ;  /* 0x0000001fff297819 */ /* 0x000fc80000011428 */
[----:B------:R-:W-:-:S04]  /*83f0*/  LEA.HI R41, R41, R40, RZ, 0x4 ;  /* 0x0000002829297211 */ /* 0x000fc800078f20ff */
[----:B------:R-:W-:-:S04]  /*8400*/  LEA.HI.SX32 R41, R41, R10, 0x1c ;  /* 0x0000000a29297211 */ /* 0x000fc800078fe2ff */
[----:B------:R-:W-:Y:S01]  /*8410*/  SHF.R.S32.HI R40, RZ, 0x1f, R41 ;  /* 0x0000001fff287819 */ /* 0x000fe20000011429 */
[----:B------:R-:W-:-:S03]  /*8420*/  IMAD.SHL.U32 R93, R41, 0x8, RZ ;  /* 0x00000008295d7824 */ /* 0x000fc600078e00ff */
[----:B------:R-:W-:-:S04]  /*8430*/  LEA.HI R40, R40, R41, RZ, 0x3 ;  /* 0x0000002928287211 */ /* 0x000fc800078f18ff */
[----:B------:R-:W-:Y:S02]  /*8440*/  SHF.R.S32.HI R41, RZ, 0x3, R40 ;  /* 0x00000003ff297819 */ /* 0x000fe40000011428 */
[----:B-----5:R-:W-:-:S03]  /*8450*/  LOP3.LUT R40, R44, 0x38, R93, 0xf8, !PT ;  /* 0x000000382c287812 */ /* 0x020fc600078ef85d */
[----:B------:R-:W-:Y:S01]  /*8460*/  IMAD R41, R41, 0x2c00, R43 ;  /* 0x00002c0029297824 */ /* 0x000fe200078e022b */
[----:B------:R-:W-:-:S05]  /*8470*/  LOP3.LUT R40, R40, R42, RZ, 0x3c, !PT ;  /* 0x0000002a28287212 */ /* 0x000fca00078e3cff */
[----:B------:R-:W-:Y:S02]  /*8480*/  IMAD.IADD R43, R41, 0x1, R40 ;  /* 0x00000001292b7824 */ /* 0x000fe400078e0228 */
[C---:B------:R-:W-:Y:S02]  /*8490*/  IMAD R41, R220.reuse, 0x5800, R151 ;  /* 0x00005800dc297824 */ /* 0x040fe400078e0297 */
[----:B------:R-:W-:Y:S02]  /*84a0*/  IMAD R43, R220, 0x5800, R43 ;  /* 0x00005800dc2b7824 */ /* 0x000fe400078e022b */
[----:B------:R-:W-:-:S03]  /*84b0*/  IMAD R41, R41, 0x2, R2 ;  /* 0x0000000229297824 */ /* 0x000fc600078e0202 */
[----:B------:R-:W-:-:S03]  /*84c0*/  LEA R44, R43, R2, 0x1 ;  /* 0x000000022b2c7211 */ /* 0x000fc600078e08ff */
[----:B------:R-:W1:Y:S04]  /*84d0*/  LDS.128 R40, [R41+0x1e400] ;  /* 0x01e4000029287984 */ /* 0x000e680000000c00 */
[----:B------:R-:W2:Y:S01]  /*84e0*/  LDS.128 R44, [R44+0x1e400] ;  /* 0x01e400002c2c7984 */ /* 0x000ea20000000c00 */
[----:B------:R-:W-:Y:S01]  /*84f0*/  IADD3.X R91, R15, R92, R9, P4, P5 ;  /* 0x0000005c0f5b7210 */ /* 0x000fe200027ea409 */
[----:B------:R-:W-:Y:S06]  /*8500*/  @P3 BRA `(.L_x_533) ;  /* 0x0000000400703947 */ /* 0x000fec0003800000 */
[----:B------:R-:W-:Y:S01]  /*8510*/  SHF.R.U32.HI R94, RZ, 0x10, R53 ;  /* 0x00000010ff5e7819 */ /* 0x000fe20000011635 */
[----:B--2---:R-:W-:Y:S01]  /*8520*/  IMAD.U32 R184, R45, 0x10000, RZ ;  /* 0x000100002db87824 */ /* 0x004fe200078e00ff */
[----:B------:R-:W-:Y:S01]  /*8530*/  SHF.R.U32.HI R95, RZ, 0x10, R49 ;  /* 0x00000010ff5f7819 */ /* 0x000fe20000011631 */
[----:B-1----:R-:W-:Y:S01]  /*8540*/  IMAD.U32 R152, R41, 0x10000, RZ ;  /* 0x0001000029987824 */ /* 0x002fe200078e00ff */
[----:B------:R-:W-:Y:S02]  /*8550*/  PRMT R94, R172, 0x5432, R94 ;  /* 0x00005432ac5e7816 */ /* 0x000fe4000000005e */
[----:B------:R-:W-:Y:S02]  /*8560*/  PRMT R95, R212, 0x5410, R95 ;  /* 0x00005410d45f7816 */ /* 0x000fe4000000005f */
[----:B------:R-:W-:Y:S01]  /*8570*/  LOP3.LUT R45, R45, 0xffff0000, RZ, 0xc0, !PT ;  /* 0xffff00002d2d7812 */ /* 0x000fe200078ec0ff */
[----:B------:R-:W-:Y:S01]  /*8580*/  IMAD.U32 R183, R94, 0x10000, RZ ;  /* 0x000100005eb77824 */ /* 0x000fe200078e00ff */
[C---:B------:R-:W-:Y:S01]  /*8590*/  LOP3.LUT R186, R95.reuse, 0xffff0000, RZ, 0xc0, !PT ;  /* 0xffff00005fba7812 */ /* 0x040fe200078ec0ff */
[----:B------:R-:W-:Y:S01]  /*85a0*/  IMAD.U32 R153, R95, 0x10000, RZ ;  /* 0x000100005f997824 */ /* 0x000fe200078e00ff */
[----:B------:R-:W-:Y:S01]  /*85b0*/  LOP3.LUT R41, R41, 0xffff0000, RZ, 0xc0, !PT ;  /* 0xffff000029297812 */ /* 0x000fe200078ec0ff */
[C---:B------:R-:W-:Y:S01]  /*85c0*/  FMUL.FTZ R185, R184.reuse, R183 ;  /* 0x000000b7b8b97220 */ /* 0x040fe20000410000 */
[----:B------:R-:W-:Y:S01]  /*85d0*/  SHF.R.U32.HI R95, RZ, 0x10, R51 ;  /* 0x00000010ff5f7819 */ /* 0x000fe20000011633 */
[-C--:B------:R-:W-:Y:S01]  /*85e0*/  FMUL.FTZ R184, R184, R153.reuse ;  /* 0x00000099b8b87220 */ /* 0x080fe20000410000 */
[----:B------:R-:W-:Y:S01]  /*85f0*/  SHF.R.U64 R49, R48, 0x10, R49 ;  /* 0x0000001030317819 */ /* 0x000fe20000001231 */
[----:B------:R-:W-:Y:S01]  /*8600*/  FFMA.FTZ R153, R152, R153, -R185 ;  /* 0x0000009998997223 */ /* 0x000fe200000108b9 */
[----:B------:R-:W-:Y:S01]  /*8610*/  PRMT R95, R210, 0x5410, R95 ;  /* 0x00005410d25f7816 */ /* 0x000fe2000000005f */
[----:B------:R-:W-:Y:S01]  /*8620*/  FFMA.FTZ R152, R152, R183, R184 ;  /* 0x000000b798987223 */ /* 0x000fe200000100b8 */
[----:B------:R-:W-:Y:S01]  /*8630*/  LOP3.LUT R184, R94, 0xffff0000, RZ, 0xc0, !PT ;  /* 0xffff00005eb87812 */ /* 0x000fe200078ec0ff */
[----:B------:R-:W-:Y:S01]  /*8640*/  IMAD.U32 R185, R47, 0x10000, RZ ;  /* 0x000100002fb97824 */ /* 0x000fe200078e00ff */
[C---:B------:R-:W-:Y:S01]  /*8650*/  LOP3.LUT R48, R43.reuse, 0xffff0000, RZ, 0xc0, !PT ;  /* 0xffff00002b307812 */ /* 0x040fe200078ec0ff */
[----:B------:R-:W-:Y:S01]  /*8660*/  IMAD.U32 R183, R43, 0x10000, RZ ;  /* 0x000100002bb77824 */ /* 0x000fe200078e00ff */
[----:B------:R-:W-:Y:S01]  /*8670*/  SHF.R.U64 R52, R52, 0x10, R53 ;  /* 0x0000001034347819 */ /* 0x000fe20000001235 */
[C---:B------:R-:W-:Y:S01]  /*8680*/  FMUL.FTZ R94, R45.reuse, R184 ;  /* 0x000000b82d5e7220 */ /* 0x040fe20000410000 */
[-C--:B------:R-:W-:Y:S01]  /*8690*/  FMUL.FTZ R45, R45, R186.reuse ;  /* 0x000000ba2d2d7220 */ /* 0x080fe20000410000 */
[C---:B------:R-:W-:Y:S01]  /*86a0*/  IMAD.U32 R53, R44.reuse, 0x10000, RZ ;  /* 0x000100002c357824 */ /* 0x040fe200078e00ff */
[----:B------:R-:W-:Y:S01]  /*86b0*/  LOP3.LUT R44, R44, 0xffff0000, RZ, 0xc0, !PT ;  /* 0xffff00002c2c7812 */ /* 0x000fe200078ec0ff */
[C---:B------:R-:W-:Y:S01]  /*86c0*/  FFMA.FTZ R94, R41.reuse, R186, -R94 ;  /* 0x000000ba295e7223 */ /* 0x040fe2000001085e */
[----:B------:R-:W-:Y:S01]  /*86d0*/  FFMA.FTZ R41, R41, R184, R45 ;  /* 0x000000b829297223 */ /* 0x000fe2000001002d */
[----:B------:R-:W-:Y:S01]  /*86e0*/  SHF.R.U32.HI R45, RZ, 0x10, R55 ;  /* 0x00000010ff2d7819 */ /* 0x000fe20000011637 */
[C---:B------:R-:W-:Y:S01]  /*86f0*/  IMAD.U32 R186, R95.reuse, 0x10000, RZ ;  /* 0x000100005fba7824 */ /* 0x040fe200078e00ff */
[----:B------:R-:W-:-:S02]  /*8700*/  LOP3.LUT R95, R95, 0xffff0000, RZ, 0xc0, !PT ;  /* 0xffff00005f5f7812 */ /* 0x000fc400078ec0ff */
[----:B------:R-:W-:Y:S02]  /*8710*/  PRMT R45, R213, 0x5410, R45 ;  /* 0x00005410d52d7816 */ /* 0x000fe4000000002d */
[----:B------:R-:W-:Y:S02]  /*8720*/  SHF.R.U64 R50, R50, 0x10, R51 ;  /* 0x0000001032327819 */ /* 0x000fe40000001233 */
[----:B------:R-:W-:Y:S01]  /*8730*/  SHF.R.U64 R54, R54, 0x10, R55 ;  /* 0x0000001036367819 */ /* 0x000fe20000001237 */
[C---:B------:R-:W-:Y:S01]  /*8740*/  IMAD.U32 R184, R45.reuse, 0x10000, RZ ;  /* 0x000100002db87824 */ /* 0x040fe200078e00ff */
[----:B------:R-:W-:Y:S02]  /*8750*/  LOP3.LUT R45, R45, 0xffff0000, RZ, 0xc0, !PT ;  /* 0xffff00002d2d7812 */ /* 0x000fe400078ec0ff */
[----:B------:R-:W-:Y:S01]  /*8760*/  PRMT R50, R165, 0x5432, R50 ;  /* 0x00005432a5327816 */ /* 0x000fe20000000032 */
[C---:B------:R-:W-:Y:S01]  /*8770*/  FMUL.FTZ R188, R185.reuse, R184 ;  /* 0x000000b8b9bc7220 */ /* 0x040fe20000410000 */
[----:B------:R-:W-:Y:S01]  /*8780*/  FMUL.FTZ R185, R185, R186 ;  /* 0x000000bab9b97220 */ /* 0x000fe20000410000 */
[----:B------:R-:W-:-:S02]  /*8790*/  PRMT R54, R166, 0x5432, R54 ;  /* 0x00005432a6367816 */ /* 0x000fc40000000036 */
[C---:B------:R-:W-:Y:S01]  /*87a0*/  FFMA.FTZ R186, R183.reuse, R186, -R188 ;  /* 0x000000bab7ba7223 */ /* 0x040fe200000108bc */
[----:B------:R-:W-:Y:S01]  /*87b0*/  FFMA.FTZ R185, R183, R184, R185 ;  /* 0x000000b8b7b97223 */ /* 0x000fe200000100b9 */
[----:B------:R-:W-:Y:S02]  /*87c0*/  LOP3.LUT R184, R47, 0xffff0000, RZ, 0xc0, !PT ;  /* 0xffff00002fb87812 */ /* 0x000fe400078ec0ff */
[----:B------:R-:W-:Y:S02]  /*87d0*/  PRMT R47, R171, 0x5432, R52 ;  /* 0x00005432ab2f7816 */ /* 0x000fe40000000034 */
[----:B------:R-:W-:Y:S01]  /*87e0*/  LOP3.LUT R51, R42, 0xffff0000, RZ, 0xc0, !PT ;  /* 0xffff00002a337812 */ /* 0x000fe200078ec0ff */
[C---:B------:R-:W-:Y:S01]  /*87f0*/  FMUL.FTZ R43, R184.reuse, R45 ;  /* 0x0000002db82b7220 */ /* 0x040fe20000410000 */
[-C--:B------:R-:W-:Y:S01]  /*8800*/  FMUL.FTZ R184, R184, R95.reuse ;  /* 0x0000005fb8b87220 */ /* 0x080fe20000410000 */
[C---:B------:R-:W-:Y:S01]  /*8810*/  IMAD.U32 R52, R47.reuse, 0x10000, RZ ;  /* 0x000100002f347824 */ /* 0x040fe200078e00ff */
[----:B------:R-:W-:Y:S01]  /*8820*/  LOP3.LUT R47, R47, 0xffff0000, RZ, 0xc0, !PT ;  /* 0xffff00002f2f7812 */ /* 0x000fe200078ec0ff */
[C---:B------:R-:W-:Y:S01]  /*8830*/  FFMA.FTZ R43, R48.reuse, R95, -R43 ;  /* 0x0000005f302b7223 */ /* 0x040fe2000001082b */
[----:B------:R-:W-:Y:S01]  /*8840*/  FFMA.FTZ R48, R48, R45, R184 ;  /* 0x0000002d30307223 */ /* 0x000fe200000100b8 */
[----:B------:R-:W-:Y:S01]  /*8850*/  PRMT R45, R211, 0x5410, R49 ;  /* 0x00005410d32d7816 */ /* 0x000fe20000000031 */
[----:B------:R-:W-:-:S02]  /*8860*/  IMAD.U32 R49, R40, 0x10000, RZ ;  /* 0x0001000028317824 */ /* 0x000fc400078e00ff */
[----:B------:R-:W-:Y:S01]  /*8870*/  FMUL.FTZ R188, R53, R52 ;  /* 0x0000003435bc7220 */ /* 0x000fe20000410000 */
[----:B------:R-:W-:Y:S01]  /*8880*/  LOP3.LUT R40, R40, 0xffff0000, RZ, 0xc0, !PT ;  /* 0xffff000028287812 */ /* 0x000fe200078ec0ff */
[----:B------:R-:W-:Y:S01]  /*8890*/  FMUL.FTZ R55, R44, R47 ;  /* 0x0000002f2c377220 */ /* 0x000fe20000410000 */
[C---:B------:R-:W-:Y:S01]  /*88a0*/  IMAD.U32 R184, R45.reuse, 0x10000, RZ ;  /* 0x000100002db87824 */ /* 0x040fe200078e00ff */
[----:B------:R-:W-:Y:S02]  /*88b0*/  LOP3.LUT R45, R45, 0xffff0000, RZ, 0xc0, !PT ;  /* 0xffff00002d2d7812 */ /* 0x000fe400078ec0ff */
[----:B------:R-:W-:Y:S01]  /*88c0*/  F2FP.BF16.F32.PACK_AB R94, R94, R153 ;  /* 0x000000995e5e723e */ /* 0x000fe200000010ff */
[-C--:B------:R-:W-:Y:S01]  /*88d0*/  FMUL.FTZ R53, R53, R184.reuse ;  /* 0x000000b835357220 */ /* 0x080fe20000410000 */
[C---:B------:R-:W-:Y:S01]  /*88e0*/  FFMA.FTZ R188, R49.reuse, R184, -R188 ;  /* 0x000000b831bc7223 */ /* 0x040fe200000108bc */
[-C--:B------:R-:W-:Y:S01]  /*88f0*/  FMUL.FTZ R95, R44, R45.reuse ;  /* 0x0000002d2c5f7220 */ /* 0x080fe20000410000 */
[----:B------:R-:W-:Y:S01]  /*8900*/  FFMA.FTZ R55, R40, R45, -R55 ;  /* 0x0000002d28377223 */ /* 0x000fe20000010837 */
[----:B------:R-:W-:Y:S01]  /*8910*/  FFMA.FTZ R53, R49, R52, R53 ;  /* 0x0000003431357223 */ /* 0x000fe20000010035 */
[----:B------:R-:W-:-:S02]  /*8920*/  IMAD.U32 R49, R42, 0x10000, RZ ;  /* 0x000100002a317824 */ /* 0x000fc400078e00ff */
[----:B------:R-:W-:Y:S01]  /*8930*/  FFMA.FTZ R52, R40, R47, R95 ;  /* 0x0000002f28347223 */ /* 0x000fe2000001005f */
[C---:B------:R-:W-:Y:S01]  /*8940*/  IMAD.U32 R42, R46.reuse, 0x10000, RZ ;  /* 0x000100002e2a7824 */ /* 0x040fe200078e00ff */
[----:B------:R-:W-:Y:S01]  /*8950*/  LOP3.LUT R46, R46, 0xffff0000, RZ, 0xc0, !PT ;  /* 0xffff00002e2e7812 */ /* 0x000fe200078ec0ff */
[C---:B------:R-:W-:Y:S01]  /*8960*/  IMAD.U32 R44, R54.reuse, 0x10000, RZ ;  /* 0x00010000362c7824 */ /* 0x040fe200078e00ff */
[----:B------:R-:W-:Y:S01]  /*8970*/  LOP3.LUT R54, R54, 0xffff0000, RZ, 0xc0, !PT ;  /* 0xffff000036367812 */ /* 0x000fe200078ec0ff */
[C---:B------:R-:W-:Y:S01]  /*8980*/  IMAD.U32 R45, R50.reuse, 0x10000, RZ ;  /* 0x00010000322d7824 */ /* 0x040fe200078e00ff */
[----:B------:R-:W-:Y:S01]  /*8990*/  LOP3.LUT R50, R50, 0xffff0000, RZ, 0xc0, !PT ;  /* 0xffff000032327812 */ /* 0x000fe200078ec0ff */
[C---:B------:R-:W-:Y:S01]  /*89a0*/  FMUL.FTZ R40, R42.reuse, R44 ;  /* 0x0000002c2a287220 */ /* 0x040fe20000410000 */
[----:B------:R-:W-:Y:S01]  /*89b0*/  F2FP.BF16.F32.PACK_AB R152, R41, R152 ;  /* 0x000000982998723e */ /* 0x000fe200000010ff */
[-C--:B------:R-:W-:Y:S01]  /*89c0*/  FMUL.FTZ R47, R42, R45.reuse ;  /* 0x0000002d2a2f7220 */ /* 0x080fe20000410000 */
[C---:B------:R-:W-:Y:S01]  /*89d0*/  FMUL.FTZ R42, R46.reuse, R54 ;  /* 0x000000362e2a7220 */ /* 0x040fe20000410000 */
[----:B------:R-:W-:Y:S01]  /*89e0*/  FMUL.FTZ R95, R46, R50 ;  /* 0x000000322e5f7220 */ /* 0x000fe20000410000 */
[C---:B------:R-:W-:Y:S01]  /*89f0*/  FFMA.FTZ R40, R49.reuse, R45, -R40 ;  /* 0x0000002d31287223 */ /* 0x040fe20000010828 */
[----:B------:R-:W-:Y:S01]  /*8a00*/  FFMA.FTZ R47, R49, R44, R47 ;  /* 0x0000002c312f7223 */ /* 0x000fe2000001002f */
[C---:B------:R-:W-:Y:S01]  /*8a10*/  FFMA.FTZ R45, R51.reuse, R50, -R42 ;  /* 0x00000032332d7223 */ /* 0x040fe2000001082a */
[----:B------:R-:W-:Y:S01]  /*8a20*/  FFMA.FTZ R54, R51, R54, R95 ;  /* 0x0000003633367223 */ /* 0x000fe2000001005f */
[----:B------:R-:W-:Y:S01]  /*8a30*/  F2FP.BF16.F32.PACK_AB R48, R48, R185 ;  /* 0x000000b93030723e */ /* 0x000fe200000010ff */
[----:B------:R-:W-:Y:S01]  /*8a40*/  IMAD.MOV.U32 R41, RZ, RZ, R94 ;  /* 0x000000ffff297224 */ /* 0x000fe200078e005e */
[----:B------:R-:W-:-:S02]  /*8a50*/  F2FP.BF16.F32.PACK_AB R55, R55, R188 ;  /* 0x000000bc3737723e */ /* 0x000fc400000010ff */
[----:B------:R-:W-:Y:S01]  /*8a60*/  F2FP.BF16.F32.PACK_AB R42, R45, R40 ;  /* 0x000000282d2a723e */ /* 0x000fe200000010ff */
[----:B------:R-:W-:Y:S01]  /*8a70*/  IMAD.MOV.U32 R45, RZ, RZ, R152 ;  /* 0x000000ffff2d7224 */ /* 0x000fe200078e0098 */
[----:B------:R-:W-:Y:S01]  /*8a80*/  F2FP.BF16.F32.PACK_AB R46, R54, R47 ;  /* 0x0000002f362e723e */ /* 0x000fe200000010ff */
[----:B------:R-:W-:Y:S01]  /*8a90*/  IMAD.MOV.U32 R40, RZ, RZ, R55 ;  /* 0x000000ffff287224 */ /* 0x000fe200078e0037 */
[----:B------:R-:W-:Y:S01]  /*8aa0*/  F2FP.BF16.F32.PACK_AB R43, R43, R186 ;  /* 0x000000ba2b2b723e */ /* 0x000fe200000010ff */
[----:B------:R-:W-:Y:S01]  /*8ab0*/  IMAD.MOV.U32 R47, RZ, RZ, R48 ;  /* 0x000000ffff2f7224 */ /* 0x000fe200078e0030 */
[----:B------:R-:W-:-:S07]  /*8ac0*/  F2FP.BF16.F32.PACK_AB R44, R52, R53 ;  /* 0x00000035342c723e */ /* 0x000fce00000010ff */
.L_x_533:
[----:B------:R-:W-:Y:S05]  /*8ad0*/  BSYNC B2 ;  /* 0x0000000000027941 */ /* 0x000fea0003800000 */
.L_x_532:
        /* <DEDUP_REMOVED lines=12> */
.L_x_531:
[----:B------:R-:W-:Y:S05]  /*8ba0*/  BSYNC B1 ;  /* 0x0000000000017941 */ /* 0x000fea0003800000 */
.L_x_530:
[----:B------:R-:W-:Y:S01]  /*8bb0*/  ISETP.GE.OR P4, PT, R222, R4, P0 ;  /* 0x00000004de00720c */ /* 0x000fe20000786670 */
[----:B------:R-:W-:-:S12]  /*8bc0*/  BSSY B1, `(.L_x_534) ;  /* 0x000008d000017945 */ /* 0x000fd80003800000 */
[----:B------:R-:W-:Y:S05]  /*8bd0*/  @P4 BRA `(.L_x_535) ;  /* 0x00000008002c4947 */ /* 0x000fea0003800000 */
[----:B-1-3--:R-:W3:Y:S04]  /*8be0*/  LDL R40, [R1+0x74] ;  /* 0x0000740001287983 */ /* 0x00aee80000100800 */
        /* <DEDUP_REMOVED lines=25> */
[--C-:B------:R-:W-:Y:S02]  /*8d80*/  IMAD R41, R41, 0x2, R2.reuse ;  /* 0x0000000229297824 */ /* 0x100fe400078e0202 */
[----:B------:R-:W-:-:S04]  /*8d90*/  IMAD R44, R43, 0x2, R2 ;  /* 0x000000022b2c7824 */ /* 0x000fc800078e0202 */
[----:B------:R-:W1:Y:S04]  /*8da0*/  LDS.128 R40, [R41+0x1e400] ;  /* 0x01e4000029287984 */ /* 0x000e680000000c00 */
[----:B------:R-:W2:Y:S01]  /*8db0*/  LDS.128 R44, [R44+0x1e400] ;  /* 0x01e400002c2c7984 */ /* 0x000ea20000000c00 */
[----:B------:R-:W-:Y:S01]  /*8dc0*/  IADD3.X R51, R15, R52, R9, P4, P5 ;  /* 0x000000340f337210 */ /* 0x000fe200027ea409 */
[----:B------:R-:W-:Y:S06]  /*8dd0*/  @P3 BRA `(.L_x_537) ;  /* 0x0000000400783947 */ /* 0x000fec0003800000 */
[----:B------:R-:W-:Y:S01]  /*8de0*/  SHF.R.U64 R54, R56, 0x10, R57 ;  /* 0x0000001038367819 */ /* 0x000fe20000001239 */
[----:B--2---:R-:W-:Y:S01]  /*8df0*/  IMAD.U32 R88, R45, 0x10000, RZ ;  /* 0x000100002d587824 */ /* 0x004fe200078e00ff */
[----:B------:R-:W-:Y:S01]  /*8e00*/  SHF.R.U64 R56, R58, 0x10, R59 ;  /* 0x000000103a387819 */ /* 0x000fe2000000123b */
[----:B-1----:R-:W-:Y:S01]  /*8e10*/  IMAD.U32 R55, R41, 0x10000, RZ ;  /* 0x0001000029377824 */ /* 0x002fe200078e00ff */
[--C-:B------:R-:W-:Y:S01]  /*8e20*/  SHF.R.U64 R58, R60, 0x10, R61.reuse ;  /* 0x000000103c3a7819 */ /* 0x100fe2000000123d */
[----:B------:R-:W-:Y:S01]  /*8e30*/  IMAD.U32 R93, R47, 0x10000, RZ ;  /* 0x000100002f5d7824 */ /* 0x000fe200078e00ff */
[----:B------:R-:W-:Y:S01]  /*8e40*/  SHF.R.U32.HI R61, RZ, 0x10, R61 ;  /* 0x00000010ff3d7819 */ /* 0x000fe2000001163d */
[----:B------:R-:W-:Y:S01]  /*8e50*/  IMAD.U32 R91, R43, 0x10000, RZ ;  /* 0x000100002b5b7824 */ /* 0x000fe200078e00ff */
[----:B------:R-:W-:Y:S01]  /*8e60*/  SHF.R.U32.HI R57, RZ, 0x10, R57 ;  /* 0x00000010ff397819 */ /* 0x000fe20000011639 */
[----:B------:R-:W-:Y:S01]  /*8e70*/  IMAD.U32 R90, R42, 0x10000, RZ ;  /* 0x000100002a5a7824 */ /* 0x000fe200078e00ff */
[----:B------:R-:W-:-:S02]  /*8e80*/  PRMT R208, R208, 0x5410, R61 ;  /* 0x00005410d0d07816 */ /* 0x000fc4000000003d */
[----:B------:R-:W-:Y:S02]  /*8e90*/  PRMT R204, R204, 0x5410, R57 ;  /* 0x00005410cccc7816 */ /* 0x000fe40000000039 */
[--C-:B------:R-:W-:Y:S02]  /*8ea0*/  SHF.R.U64 R60, R62, 0x10, R63.reuse ;  /* 0x000000103e3c7819 */ /* 0x100fe4000000123f */
[----:B------:R-:W-:Y:S01]  /*8eb0*/  PRMT R201, R201, 0x5410, R56 ;  /* 0x00005410c9c97816 */ /* 0x000fe20000000038 */
[----:B------:R-:W-:Y:S01]  /*8ec0*/  IMAD.U32 R56, R208, 0x10000, RZ ;  /* 0x00010000d0387824 */ /* 0x000fe200078e00ff */
[----:B------:R-:W-:Y:S02]  /*8ed0*/  SHF.R.U32.HI R63, RZ, 0x10, R63 ;  /* 0x00000010ff3f7819 */ /* 0x000fe4000001163f */
[----:B------:R-:W-:Y:S01]  /*8ee0*/  PRMT R203, R203, 0x5410, R54 ;  /* 0x00005410cbcb7816 */ /* 0x000fe20000000036 */
[----:B------:R-:W-:Y:S01]  /*8ef0*/  IMAD.U32 R54, R204, 0x10000, RZ ;  /* 0x00010000cc367824 */ /* 0x000fe200078e00ff */
[----:B------:R-:W-:-:S02]  /*8f00*/  SHF.R.U32.HI R59, RZ, 0x10, R59 ;  /* 0x00000010ff3b7819 */ /* 0x000fc4000001163b */
[----:B------:R-:W-:Y:S01]  /*8f10*/  PRMT R205, R205, 0x5410, R60 ;  /* 0x00005410cdcd7816 */ /* 0x000fe2000000003c */
[----:B------:R-:W-:Y:S01]  /*8f20*/  FMUL.FTZ R60, R88, R56 ;  /* 0x00000038583c7220 */ /* 0x000fe20000410000 */
[----:B------:R-:W-:Y:S01]  /*8f30*/  PRMT R206, R206, 0x5410, R63 ;  /* 0x00005410cece7816 */ /* 0x000fe2000000003f */
[-C--:B------:R-:W-:Y:S01]  /*8f40*/  FMUL.FTZ R88, R88, R54.reuse ;  /* 0x0000003658587220 */ /* 0x080fe20000410000 */
[----:B------:R-:W-:Y:S01]  /*8f50*/  PRMT R202, R202, 0x5410, R59 ;  /* 0x00005410caca7816 */ /* 0x000fe2000000003b */
[----:B------:R-:W-:Y:S01]  /*8f60*/  FFMA.FTZ R54, R55, R54, -R60 ;  /* 0x0000003637367223 */ /* 0x000fe2000001083c */
[----:B------:R-:W-:Y:S01]  /*8f70*/  PRMT R207, R207, 0x5410, R58 ;  /* 0x00005410cfcf7816 */ /* 0x000fe2000000003a */
[----:B------:R-:W-:Y:S02]  /*8f80*/  IMAD.U32 R60, R206, 0x10000, RZ ;  /* 0x00010000ce3c7824 */ /* 0x000fe400078e00ff */
[----:B------:R-:W-:Y:S01]  /*8f90*/  FFMA.FTZ R55, R55, R56, R88 ;  /* 0x0000003837377223 */ /* 0x000fe20000010058 */
[----:B------:R-:W-:Y:S01]  /*8fa0*/  IMAD.U32 R56, R202, 0x10000, RZ ;  /* 0x00010000ca387824 */ /* 0x000fe200078e00ff */
[----:B------:R-:W-:Y:S01]  /*8fb0*/  LOP3.LUT R89, R45, 0xffff0000, RZ, 0xc0, !PT ;  /* 0xffff00002d597812 */ /* 0x000fe200078ec0ff */
[C---:B------:R-:W-:Y:S01]  /*8fc0*/  FMUL.FTZ R88, R93.reuse, R60 ;  /* 0x0000003c5d587220 */ /* 0x040fe20000410000 */
[----:B------:R-:W-:Y:S01]  /*8fd0*/  LOP3.LUT R58, R208, 0xffff0000, RZ, 0xc0, !PT ;  /* 0xffff0000d03a7812 */ /* 0x000fe200078ec0ff */
[-C--:B------:R-:W-:Y:S01]  /*8fe0*/  FMUL.FTZ R93, R93, R56.reuse ;  /* 0x000000385d5d7220 */ /* 0x080fe20000410000 */
[----:B------:R-:W-:Y:S01]  /*8ff0*/  LOP3.LUT R57, R204, 0xffff0000, RZ, 0xc0, !PT ;  /* 0xffff0000cc397812 */ /* 0x000fe200078ec0ff */
[----:B------:R-:W-:Y:S01]  /*9000*/  FFMA.FTZ R56, R91, R56, -R88 ;  /* 0x000000385b387223 */ /* 0x000fe20000010858 */
[----:B------:R-:W-:Y:S01]  /*9010*/  LOP3.LUT R62, R41, 0xffff0000, RZ, 0xc0, !PT ;  /* 0xffff0000293e7812 */ /* 0x000fe200078ec0ff */
[----:B------:R-:W-:Y:S01]  /*9020*/  FMUL.FTZ R59, R89, R58 ;  /* 0x0000003a593b7220 */ /* 0x000fe20000410000 */
[----:B------:R-:W-:Y:S01]  /*9030*/  LOP3.LUT R47, R47, 0xffff0000, RZ, 0xc0, !PT ;  /* 0xffff00002f2f7812 */ /* 0x000fe200078ec0ff */
[-C--:B------:R-:W-:Y:S01]  /*9040*/  FMUL.FTZ R89, R89, R57.reuse ;  /* 0x0000003959597220 */ /* 0x080fe20000410000 */
[----:B------:R-:W-:Y:S01]  /*9050*/  LOP3.LUT R206, R206, 0xffff0000, RZ, 0xc0, !PT ;  /* 0xffff0000cece7812 */ /* 0x000fe200078ec0ff */
[----:B------:R-:W-:Y:S01]  /*9060*/  FFMA.FTZ R91, R91, R60, R93 ;  /* 0x0000003c5b5b7223 */ /* 0x000fe2000001005d */
[----:B------:R-:W-:Y:S01]  /*9070*/  LOP3.LUT R202, R202, 0xffff0000, RZ, 0xc0, !PT ;  /* 0xffff0000caca7812 */ /* 0x000fe200078ec0ff */
[C---:B------:R-:W-:Y:S01]  /*9080*/  IMAD.U32 R45, R44.reuse, 0x10000, RZ ;  /* 0x000100002c2d7824 */ /* 0x040fe200078e00ff */
[----:B------:R-:W-:Y:S01]  /*9090*/  LOP3.LUT R43, R43, 0xffff0000, RZ, 0xc0, !PT ;  /* 0xffff00002b2b7812 */ /* 0x000fe200078ec0ff */
[----:B------:R-:W-:Y:S01]  /*90a0*/  IMAD.U32 R60, R207, 0x10000, RZ ;  /* 0x00010000cf3c7824 */ /* 0x000fe200078e00ff */
[----:B------:R-:W-:Y:S01]  /*90b0*/  LOP3.LUT R44, R44, 0xffff0000, RZ, 0xc0, !PT ;  /* 0xffff00002c2c7812 */ /* 0x000fe200078ec0ff */
[C---:B------:R-:W-:Y:S01]  /*90c0*/  FFMA.FTZ R57, R62.reuse, R57, -R59 ;  /* 0x000000393e397223 */ /* 0x040fe2000001083b */
[----:B------:R-:W-:Y:S01]  /*90d0*/  FMUL.FTZ R88, R47, R206 ;  /* 0x000000ce2f587220 */ /* 0x000fe20000410000 */
[----:B------:R-:W-:Y:S01]  /*90e0*/  LOP3.LUT R207, R207, 0xffff0000, RZ, 0xc0, !PT ;  /* 0xffff0000cfcf7812 */ /* 0x000fe200078ec0ff */
[----:B------:R-:W-:Y:S01]  /*90f0*/  FFMA.FTZ R62, R62, R58, R89 ;  /* 0x0000003a3e3e7223 */ /* 0x000fe20000010059 */
[----:B------:R-:W-:-:S02]  /*9100*/  IMAD.U32 R58, R203, 0x10000, RZ ;  /* 0x00010000cb3a7824 */ /* 0x000fc400078e00ff */
[-C--:B------:R-:W-:Y:S01]  /*9110*/  FMUL.FTZ R94, R47, R202.reuse ;  /* 0x000000ca2f5e7220 */ /* 0x080fe20000410000 */
[C---:B------:R-:W-:Y:S01]  /*9120*/  IMAD.U32 R41, R40.reuse, 0x10000, RZ ;  /* 0x0001000028297824 */ /* 0x040fe200078e00ff */
[----:B------:R-:W-:Y:S01]  /*9130*/  LOP3.LUT R203, R203, 0xffff0000, RZ, 0xc0, !PT ;  /* 0xffff0000cbcb7812 */ /* 0x000fe200078ec0ff */
[----:B------:R-:W-:Y:S01]  /*9140*/  FFMA.FTZ R47, R43, R202, -R88 ;  /* 0x000000ca2b2f7223 */ /* 0x000fe20000010858 */
[----:B------:R-:W-:Y:S01]  /*9150*/  LOP3.LUT R40, R40, 0xffff0000, RZ, 0xc0, !PT ;  /* 0xffff000028287812 */ /* 0x000fe200078ec0ff */
[C---:B------:R-:W-:Y:S01]  /*9160*/  FMUL.FTZ R88, R45.reuse, R60 ;  /* 0x0000003c2d587220 */ /* 0x040fe20000410000 */
[C---:B------:R-:W-:Y:S01]  /*9170*/  FMUL.FTZ R59, R44.reuse, R207 ;  /* 0x000000cf2c3b7220 */ /* 0x040fe20000410000 */
[----:B------:R-:W-:Y:S01]  /*9180*/  FMUL.FTZ R45, R45, R58 ;  /* 0x0000003a2d2d7220 */ /* 0x000fe20000410000 */
[----:B------:R-:W-:Y:S01]  /*9190*/  FFMA.FTZ R206, R43, R206, R94 ;  /* 0x000000ce2bce7223 */ /* 0x000fe2000001005e */
[-C--:B------:R-:W-:Y:S01]  /*91a0*/  FMUL.FTZ R61, R44, R203.reuse ;  /* 0x000000cb2c3d7220 */ /* 0x080fe20000410000 */
[----:B------:R-:W-:Y:S01]  /*91b0*/  LOP3.LUT R92, R42, 0xffff0000, RZ, 0xc0, !PT ;  /* 0xffff00002a5c7812 */ /* 0x000fe200078ec0ff */
[----:B------:R-:W-:Y:S01]  /*91c0*/  FFMA.FTZ R43, R41, R58, -R88 ;  /* 0x0000003a292b7223 */ /* 0x000fe20000010858 */
[----:B------:R-:W-:Y:S01]  /*91d0*/  FFMA.FTZ R44, R40, R203, -R59 ;  /* 0x000000cb282c7223 */ /* 0x000fe2000001083b */
[----:B------:R-:W-:-:S02]  /*91e0*/  IMAD.U32 R42, R46, 0x10000, RZ ;  /* 0x000100002e2a7824 */ /* 0x000fc400078e00ff */
[----:B------:R-:W-:Y:S01]  /*91f0*/  FFMA.FTZ R41, R41, R60, R45 ;  /* 0x0000003c29297223 */ /* 0x000fe2000001002d */
[----:B------:R-:W-:Y:S01]  /*9200*/  IMAD.U32 R59, R205, 0x10000, RZ ;  /* 0x00010000cd3b7824 */ /* 0x000fe200078e00ff */
[----:B------:R-:W-:Y:S01]  /*9210*/  LOP3.LUT R46, R46, 0xffff0000, RZ, 0xc0, !PT ;  /* 0xffff00002e2e7812 */ /* 0x000fe200078ec0ff */
[----:B------:R-:W-:Y:S01]  /*9220*/  IMAD.U32 R45, R201, 0x10000, RZ ;  /* 0x00010000c92d7824 */ /* 0x000fe200078e00ff */
[----:B------:R-:W-:Y:S01]  /*9230*/  LOP3.LUT R205, R205, 0xffff0000, RZ, 0xc0, !PT ;  /* 0xffff0000cdcd7812 */ /* 0x000fe200078ec0ff */
[----:B------:R-:W-:Y:S01]  /*9240*/  FFMA.FTZ R40, R40, R207, R61 ;  /* 0x000000cf28287223 */ /* 0x000fe2000001003d */
[----:B------:R-:W-:Y:S01]  /*9250*/  LOP3.LUT R201, R201, 0xffff0000, RZ, 0xc0, !PT ;  /* 0xffff0000c9c97812 */ /* 0x000fe200078ec0ff */
[C---:B------:R-:W-:Y:S01]  /*9260*/  FMUL.FTZ R61, R42.reuse, R59 ;  /* 0x0000003b2a3d7220 */ /* 0x040fe20000410000 */
[----:B------:R-:W-:Y:S01]  /*9270*/  FMUL.FTZ R42, R42, R45 ;  /* 0x0000002d2a2a7220 */ /* 0x000fe20000410000 */
[----:B------:R-:W-:Y:S01]  /*9280*/  FMUL.FTZ R63, R46, R205 ;  /* 0x000000cd2e3f7220 */ /* 0x000fe20000410000 */
[----:B------:R-:W-:Y:S01]  /*9290*/  F2FP.BF16.F32.PACK_AB R43, R44, R43 ;  /* 0x0000002b2c2b723e */ /* 0x000fe200000010ff */
[----:B------:R-:W-:Y:S01]  /*92a0*/  FMUL.FTZ R58, R46, R201 ;  /* 0x000000c92e3a7220 */ /* 0x000fe20000410000 */
[----:B------:R-:W-:Y:S01]  /*92b0*/  FFMA.FTZ R61, R90, R45, -R61 ;  /* 0x0000002d5a3d7223 */ /* 0x000fe2000001083d */
[----:B------:R-:W-:Y:S01]  /*92c0*/  FFMA.FTZ R46, R92, R201, -R63 ;  /* 0x000000c95c2e7223 */ /* 0x000fe2000001083f */
[----:B------:R-:W-:Y:S01]  /*92d0*/  FFMA.FTZ R42, R90, R59, R42 ;  /* 0x0000003b5a2a7223 */ /* 0x000fe2000001002a */
[----:B------:R-:W-:Y:S01]  /*92e0*/  FFMA.FTZ R205, R92, R205, R58 ;  /* 0x000000cd5ccd7223 */ /* 0x000fe2000001003a */
[----:B------:R-:W-:-:S02]  /*92f0*/  F2FP.BF16.F32.PACK_AB R47, R47, R56 ;  /* 0x000000382f2f723e */ /* 0x000fc400000010ff */
[----:B------:R-:W-:Y:S02]  /*9300*/  F2FP.BF16.F32.PACK_AB R46, R46, R61 ;  /* 0x0000003d2e2e723e */ /* 0x000fe400000010ff */
[----:B------:R-:W-:Y:S02]  /*9310*/  F2FP.BF16.F32.PACK_AB R54, R57, R54 ;  /* 0x000000363936723e */ /* 0x000fe400000010ff */
[----:B------:R-:W-:Y:S02]  /*9320*/  F2FP.BF16.F32.PACK_AB R91, R206, R91 ;  /* 0x0000005bce5b723e */ /* 0x000fe400000010ff */
[----:B------:R-:W-:Y:S01]  /*9330*/  F2FP.BF16.F32.PACK_AB R90, R205, R42 ;  /* 0x0000002acd5a723e */ /* 0x000fe200000010ff */
[----:B------:R-:W-:Y:S01]  /*9340*/  IMAD.MOV.U32 R42, RZ, RZ, R46 ;  /* 0x000000ffff2a7224 */ /* 0x000fe200078e002e */
[----:B------:R-:W-:Y:S01]  /*9350*/  F2FP.BF16.F32.PACK_AB R44, R40, R41 ;  /* 0x00000029282c723e */ /* 0x000fe200000010ff */
[----:B------:R-:W-:Y:S01]  /*9360*/  IMAD.MOV.U32 R40, RZ, RZ, R43 ;  /* 0x000000ffff287224 */ /* 0x000fe200078e002b */
[----:B------:R-:W-:Y:S01]  /*9370*/  F2FP.BF16.F32.PACK_AB R45, R62, R55 ;  /* 0x000000373e2d723e */ /* 0x000fe200000010ff */
[----:B------:R-:W-:-:S02]  /*9380*/  IMAD.MOV.U32 R43, RZ, RZ, R47 ;  /* 0x000000ffff2b7224 */ /* 0x000fc400078e002f */
[----:B------:R-:W-:Y:S02]  /*9390*/  IMAD.MOV.U32 R41, RZ, RZ, R54 ;  /* 0x000000ffff297224 */ /* 0x000fe400078e0036 */
[----:B------:R-:W-:Y:S02]  /*93a0*/  IMAD.MOV.U32 R46, RZ, RZ, R90 ;  /* 0x000000ffff2e7224 */ /* 0x000fe400078e005a */
[----:B------:R-:W-:-:S07]  /*93b0*/  IMAD.MOV.U32 R47, RZ, RZ, R91 ;  /* 0x000000ffff2f7224 */ /* 0x000fce00078e005b */
.L_x_537:
[----:B------:R-:W-:Y:S05]  /*93c0*/  BSYNC B2 ;  /* 0x0000000000027941 */ /* 0x000fea0003800000 */
.L_x_536:
        /* <DEDUP_REMOVED lines=12> */
.L_x_535:
[----:B------:R-:W-:Y:S05]  /*9490*/  BSYNC B1 ;  /* 0x0000000000017941 */ /* 0x000fea0003800000 */
.L_x_534:
[----:B------:R-:W-:Y:S01]  /*94a0*/  ISETP.GE.OR P4, PT, R224, R4, P0 ;  /* 0x00000004e000720c */ /* 0x000fe20000786670 */
[----:B------:R-:W-:-:S12]  /*94b0*/  BSSY B1, `(.L_x_538) ;  /* 0x000008a000017945 */ /* 0x000fd80003800000 */
[----:B------:R-:W-:Y:S05]  /*94c0*/  @P4 BRA `(.L_x_539) ;  /* 0x0000000800204947 */ /* 0x000fea0003800000 */
[----:B-1-34-:R-:W3:Y:S04]  /*94d0*/  LDL R40, [R1+0x70] ;  /* 0x0000700001287983 */ /* 0x01aee80000100800 */
        /* <DEDUP_REMOVED lines=33> */
[--C-:B------:R-:W-:Y:S01]  /*96f0*/  SHF.R.U64 R74, R76, 0x10, R77.reuse ;  /* 0x000000104c4a7819 */ /* 0x100fe2000000124d */
[----:B-1----:R-:W-:Y:S01]  /*9700*/  IMAD.U32 R59, R41, 0x10000, RZ ;  /* 0x00010000293b7824 */ /* 0x002fe200078e00ff */
[----:B------:R-:W-:Y:S01]  /*9710*/  SHF.R.U32.HI R77, RZ, 0x10, R77 ;  /* 0x00000010ff4d7819 */ /* 0x000fe2000001164d */
[----:B------:R-:W-:Y:S01]  /*9720*/  IMAD.U32 R62, R47, 0x10000, RZ ;  /* 0x000100002f3e7824 */ /* 0x000fe200078e00ff */
[----:B------:R-:W-:Y:S01]  /*9730*/  SHF.R.U32.HI R88, RZ, 0x10, R73 ;  /* 0x00000010ff587819 */ /* 0x000fe20000011649 */
[----:B------:R-:W-:Y:S01]  /*9740*/  IMAD.U32 R58, R43, 0x10000, RZ ;  /* 0x000100002b3a7824 */ /* 0x000fe200078e00ff */
[----:B------:R-:W-:Y:S02]  /*9750*/  PRMT R182, R182, 0x5410, R77 ;  /* 0x00005410b6b67816 */ /* 0x000fe4000000004d */
[----:B------:R-:W-:-:S02]  /*9760*/  SHF.R.U64 R90, R72, 0x10, R73 ;  /* 0x00000010485a7819 */ /* 0x000fc40000001249 */
[----:B------:R-:W-:Y:S01]  /*9770*/  PRMT R195, R195, 0x5410, R88 ;  /* 0x00005410c3c37816 */ /* 0x000fe20000000058 */
[----:B------:R-:W-:Y:S01]  /*9780*/  IMAD.U32 R63, R182, 0x10000, RZ ;  /* 0x00010000b63f7824 */ /* 0x000fe200078e00ff */
[--C-:B------:R-:W-:Y:S02]  /*9790*/  SHF.R.U64 R72, R78, 0x10, R79.reuse ;  /* 0x000000104e487819 */ /* 0x100fe4000000124f */
[----:B------:R-:W-:Y:S02]  /*97a0*/  SHF.R.U32.HI R78, RZ, 0x10, R79 ;  /* 0x00000010ff4e7819 */ /* 0x000fe4000001164f */
[----:B------:R-:W-:Y:S01]  /*97b0*/  PRMT R200, R200, 0x5410, R61 ;  /* 0x00005410c8c87816 */ /* 0x000fe2000000003d */
[----:B------:R-:W-:Y:S01]  /*97c0*/  IMAD.U32 R61, R195, 0x10000, RZ ;  /* 0x00010000c33d7824 */ /* 0x000fe200078e00ff */
[----:B------:R-:W-:Y:S02]  /*97d0*/  SHF.R.U32.HI R75, RZ, 0x10, R75 ;  /* 0x00000010ff4b7819 */ /* 0x000fe4000001164b */
[----:B------:R-:W-:Y:S01]  /*97e0*/  PRMT R191, R191, 0x5410, R72 ;  /* 0x00005410bfbf7816 */ /* 0x000fe20000000048 */
[C---:B------:R-:W-:Y:S01]  /*97f0*/  FMUL.FTZ R72, R56.reuse, R63 ;  /* 0x0000003f38487220 */ /* 0x040fe20000410000 */
[----:B------:R-:W-:Y:S01]  /*9800*/  PRMT R181, R181, 0x5410, R74 ;  /* 0x00005410b5b57816 */ /* 0x000fe2000000004a */
[-C--:B------:R-:W-:Y:S01]  /*9810*/  FMUL.FTZ R74, R56, R61.reuse ;  /* 0x0000003d384a7220 */ /* 0x080fe20000410000 */
[----:B------:R-:W-:Y:S01]  /*9820*/  PRMT R189, R189, 0x5410, R78 ;  /* 0x00005410bdbd7816 */ /* 0x000fe2000000004e */
[C---:B------:R-:W-:Y:S01]  /*9830*/  FFMA.FTZ R56, R59.reuse, R61, -R72 ;  /* 0x0000003d3b387223 */ /* 0x040fe20000010848 */
[----:B------:R-:W-:Y:S01]  /*9840*/  PRMT R198, R198, 0x5410, R75 ;  /* 0x00005410c6c67816 */ /* 0x000fe2000000004b */
[----:B------:R-:W-:Y:S01]  /*9850*/  FFMA.FTZ R59, R59, R63, R74 ;  /* 0x0000003f3b3b7223 */ /* 0x000fe2000001004a */
[----:B------:R-:W-:Y:S01]  /*9860*/  LOP3.LUT R60, R45, 0xffff0000, RZ, 0xc0, !PT ;  /* 0xffff00002d3c7812 */ /* 0x000fe200078ec0ff */
[----:B------:R-:W-:Y:S01]  /*9870*/  IMAD.U32 R73, R189, 0x10000, RZ ;  /* 0x00010000bd497824 */ /* 0x000fe200078e00ff */
[----:B------:R-:W-:Y:S01]  /*9880*/  LOP3.LUT R182, R182, 0xffff0000, RZ, 0xc0, !PT ;  /* 0xffff0000b6b67812 */ /* 0x000fe200078ec0ff */
[----:B------:R-:W-:Y:S01]  /*9890*/  IMAD.U32 R63, R198, 0x10000, RZ ;  /* 0x00010000c63f7824 */ /* 0x000fe200078e00ff */
[----:B------:R-:W-:Y:S01]  /*98a0*/  LOP3.LUT R61, R195, 0xffff0000, RZ, 0xc0, !PT ;  /* 0xffff0000c33d7812 */ /* 0x000fe200078ec0ff */
[----:B------:R-:W-:Y:S01]  /*98b0*/  FMUL.FTZ R75, R62, R73 ;  /* 0x000000493e4b7220 */ /* 0x000fe20000410000 */
[----:B------:R-:W-:Y:S01]  /*98c0*/  LOP3.LUT R57, R41, 0xffff0000, RZ, 0xc0, !PT ;  /* 0xffff000029397812 */ /* 0x000fe200078ec0ff */
[CC--:B------:R-:W-:Y:S01]  /*98d0*/  FMUL.FTZ R72, R60.reuse, R182.reuse ;  /* 0x000000b63c487220 */ /* 0x0c0fe20000410000 */
[----:B------:R-:W-:Y:S01]  /*98e0*/  LOP3.LUT R47, R47, 0xffff0000, RZ, 0xc0, !PT ;  /* 0xffff00002f2f7812 */ /* 0x000fe200078ec0ff */
[----:B------:R-:W-:Y:S01]  /*98f0*/  FMUL.FTZ R60, R60, R61 ;  /* 0x0000003d3c3c7220 */ /* 0x000fe20000410000 */
[----:B------:R-:W-:Y:S01]  /*9900*/  LOP3.LUT R74, R189, 0xffff0000, RZ, 0xc0, !PT ;  /* 0xffff0000bd4a7812 */ /* 0x000fe200078ec0ff */
[----:B------:R-:W-:Y:S01]  /*9910*/  FMUL.FTZ R62, R62, R63 ;  /* 0x0000003f3e3e7220 */ /* 0x000fe20000410000 */
[----:B------:R-:W-:Y:S01]  /*9920*/  PRMT R197, R197, 0x5410, R90 ;  /* 0x00005410c5c57816 */ /* 0x000fe2000000005a */
[C---:B------:R-:W-:Y:S01]  /*9930*/  FFMA.FTZ R61, R57.reuse, R61, -R72 ;  /* 0x0000003d393d7223 */ /* 0x040fe20000010848 */
[----:B------:R-:W-:Y:S01]  /*9940*/  LOP3.LUT R198, R198, 0xffff0000, RZ, 0xc0, !PT ;  /* 0xffff0000c6c67812 */ /* 0x000fe200078ec0ff */
[----:B------:R-:W-:Y:S01]  /*9950*/  FFMA.FTZ R60, R57, R182, R60 ;  /* 0x000000b6393c7223 */ /* 0x000fe2000001003c */
[----:B------:R-:W-:Y:S01]  /*9960*/  IMAD.U32 R72, R181, 0x10000, RZ ;  /* 0x00010000b5487824 */ /* 0x000fe200078e00ff */
[----:B------:R-:W-:Y:S01]  /*9970*/  LOP3.LUT R54, R44, 0xffff0000, RZ, 0xc0, !PT ;  /* 0xffff00002c367812 */ /* 0x000fe200078ec0ff */
[C---:B------:R-:W-:Y:S01]  /*9980*/  FFMA.FTZ R57, R58.reuse, R63, -R75 ;  /* 0x0000003f3a397223 */ /* 0x040fe2000001084b */
[----:B------:R-:W-:Y:S01]  /*9990*/  LOP3.LUT R55, R43, 0xffff0000, RZ, 0xc0, !PT ;  /* 0xffff00002b377812 */ /* 0x000fe200078ec0ff */
[----:B------:R-:W-:Y:S01]  /*99a0*/  FFMA.FTZ R58, R58, R73, R62 ;  /* 0x000000493a3a7223 */ /* 0x000fe2000001003e */
[----:B------:R-:W-:Y:S01]  /*99b0*/  LOP3.LUT R181, R181, 0xffff0000, RZ, 0xc0, !PT ;  /* 0xffff0000b5b57812 */ /* 0x000fe200078ec0ff */
[----:B------:R-:W-:Y:S01]  /*99c0*/  FMUL.FTZ R76, R47, R74 ;  /* 0x0000004a2f4c7220 */ /* 0x000fe20000410000 */
[----:B------:R-:W-:-:S02]  /*99d0*/  IMAD.U32 R45, R44, 0x10000, RZ ;  /* 0x000100002c2d7824 */ /* 0x000fc400078e00ff */
[-C--:B------:R-:W-:Y:S01]  /*99e0*/  FMUL.FTZ R78, R47, R198.reuse ;  /* 0x000000c62f4e7220 */ /* 0x080fe20000410000 */
[C---:B------:R-:W-:Y:S01]  /*99f0*/  IMAD.U32 R62, R197.reuse, 0x10000, RZ ;  /* 0x00010000c53e7824 */ /* 0x040fe200078e00ff */
[----:B------:R-:W-:Y:S01]  /*9a00*/  LOP3.LUT R197, R197, 0xffff0000, RZ, 0xc0, !PT ;  /* 0xffff0000c5c57812 */ /* 0x000fe200078ec0ff */
[C---:B------:R-:W-:Y:S01]  /*9a10*/  IMAD.U32 R41, R40.reuse, 0x10000, RZ ;  /* 0x0001000028297824 */ /* 0x040fe200078e00ff */
[----:B------:R-:W-:Y:S01]  /*9a20*/  LOP3.LUT R40, R40, 0xffff0000, RZ, 0xc0, !PT ;  /* 0xffff000028287812 */ /* 0x000fe200078ec0ff */
[----:B------:R-:W-:Y:S01]  /*9a30*/  FFMA.FTZ R198, R55, R198, -R76 ;  /* 0x000000c637c67223 */ /* 0x000fe2000001084c */
[C---:B------:R-:W-:Y:S01]  /*9a40*/  FMUL.FTZ R47, R54.reuse, R181 ;  /* 0x000000b5362f7220 */ /* 0x040fe20000410000 */
[C---:B------:R-:W-:Y:S01]  /*9a50*/  FMUL.FTZ R76, R45.reuse, R72 ;  /* 0x000000482d4c7220 */ /* 0x040fe20000410000 */
[----:B------:R-:W-:Y:S01]  /*9a60*/  FMUL.FTZ R45, R45, R62 ;  /* 0x0000003e2d2d7220 */ /* 0x000fe20000410000 */
[----:B------:R-:W-:Y:S01]  /*9a70*/  FFMA.FTZ R73, R55, R74, R78 ;  /* 0x0000004a37497223 */ /* 0x000fe2000001004e */
[-C--:B------:R-:W-:Y:S01]  /*9a80*/  FMUL.FTZ R55, R54, R197.reuse ;  /* 0x000000c536377220 */ /* 0x080fe20000410000 */
[C---:B------:R-:W-:Y:S01]  /*9a90*/  IMAD.U32 R43, R42.reuse, 0x10000, RZ ;  /* 0x000100002a2b7824 */ /* 0x040fe200078e00ff */
[----:B------:R-:W-:Y:S01]  /*9aa0*/  LOP3.LUT R44, R42, 0xffff0000, RZ, 0xc0, !PT ;  /* 0xffff00002a2c7812 */ /* 0x000fe200078ec0ff */
[----:B------:R-:W-:Y:S01]  /*9ab0*/  FFMA.FTZ R197, R40, R197, -R47 ;  /* 0x000000c528c57223 */ /* 0x000fe2000001082f */
[C---:B------:R-:W-:Y:S01]  /*9ac0*/  IMAD.U32 R42, R46.reuse, 0x10000, RZ ;  /* 0x000100002e2a7824 */ /* 0x040fe200078e00ff */
[----:B------:R-:W-:Y:S01]  /*9ad0*/  LOP3.LUT R46, R46, 0xffff0000, RZ, 0xc0, !PT ;  /* 0xffff00002e2e7812 */ /* 0x000fe200078ec0ff */
[----:B------:R-:W-:-:S02]  /*9ae0*/  IMAD.U32 R47, R191, 0x10000, RZ ;  /* 0x00010000bf2f7824 */ /* 0x000fc400078e00ff */
[----:B------:R-:W-:Y:S01]  /*9af0*/  FFMA.FTZ R72, R41, R72, R45 ;  /* 0x0000004829487223 */ /* 0x000fe2000001002d */
[----:B------:R-:W-:Y:S01]  /*9b00*/  LOP3.LUT R191, R191, 0xffff0000, RZ, 0xc0, !PT ;  /* 0xffff0000bfbf7812 */ /* 0x000fe200078ec0ff */
[----:B------:R-:W-:Y:S01]  /*9b10*/  FFMA.FTZ R76, R41, R62, -R76 ;  /* 0x0000003e294c7223 */ /* 0x000fe2000001084c */
[C---:B------:R-:W-:Y:S01]  /*9b20*/  LOP3.LUT R45, R200.reuse, 0xffff0000, RZ, 0xc0, !PT ;  /* 0xffff0000c82d7812 */ /* 0x040fe200078ec0ff */
[----:B------:R-:W-:Y:S02]  /*9b30*/  IMAD.U32 R41, R200, 0x10000, RZ ;  /* 0x00010000c8297824 */ /* 0x000fe400078e00ff */
[----:B------:R-:W-:Y:S01]  /*9b40*/  FFMA.FTZ R55, R40, R181, R55 ;  /* 0x000000b528377223 */ /* 0x000fe20000010037 */
[----:B------:R-:W-:Y:S01]  /*9b50*/  FMUL.FTZ R40, R42, R47 ;  /* 0x0000002f2a287220 */ /* 0x000fe20000410000 */
[----:B------:R-:W-:Y:S01]  /*9b60*/  FMUL.FTZ R63, R46, R191 ;  /* 0x000000bf2e3f7220 */ /* 0x000fe20000410000 */
[----:B------:R-:W-:Y:S01]  /*9b70*/  FMUL.FTZ R42, R42, R41 ;  /* 0x000000292a2a7220 */ /* 0x000fe20000410000 */
[----:B------:R-:W-:Y:S01]  /*9b80*/  FMUL.FTZ R46, R46, R45 ;  /* 0x0000002d2e2e7220 */ /* 0x000fe20000410000 */
        /* <DEDUP_REMOVED lines=9> */
[----:B------:R-:W-:Y:S01]  /*9c20*/  IMAD.MOV.U32 R42, RZ, RZ, R46 ;  /* 0x000000ffff2a7224 */ /* 0x000fe200078e002e */
[----:B------:R-:W-:Y:S01]  /*9c30*/  F2FP.BF16.F32.PACK_AB R43, R198, R57 ;  /* 0x00000039c62b723e */ /* 0x000fe200000010ff */
[----:B------:R-:W-:Y:S01]  /*9c40*/  IMAD.MOV.U32 R46, RZ, RZ, R54 ;  /* 0x000000ffff2e7224 */ /* 0x000fe200078e0036 */
[----:B------:R-:W-:Y:S02]  /*9c50*/  F2FP.BF16.F32.PACK_AB R45, R60, R59 ;  /* 0x0000003b3c2d723e */ /* 0x000fe400000010ff */
[----:B------:R-:W-:-:S02]  /*9c60*/  F2FP.BF16.F32.PACK_AB R47, R73, R58 ;  /* 0x0000003a492f723e */ /* 0x000fc400000010ff */
[----:B------:R-:W-:-:S07]  /*9c70*/  F2FP.BF16.F32.PACK_AB R44, R55, R72 ;  /* 0x00000048372c723e */ /* 0x000fce00000010ff */
.L_x_541:
[----:B------:R-:W-:Y:S05]  /*9c80*/  BSYNC B2 ;  /* 0x0000000000027941 */ /* 0x000fea0003800000 */
.L_x_540:
        /* <DEDUP_REMOVED lines=12> */
.L_x_539:
[----:B------:R-:W-:Y:S05]  /*9d50*/  BSYNC B1 ;  /* 0x0000000000017941 */ /* 0x000fea0003800000 */
.L_x_538:
[----:B------:R-:W-:Y:S01]  /*9d60*/  ISETP.GE.OR P4, PT, R225, R4, P0 ;  /* 0x00000004e100720c */ /* 0x000fe20000786670 */
[----:B------:R-:W-:-:S12]  /*9d70*/  BSSY B1, `(.L_x_542) ;  /* 0x0000089000017945 */ /* 0x000fd80003800000 */
[----:B------:R-:W-:Y:S05]  /*9d80*/  @P4 BRA `(.L_x_543) ;  /* 0x00000008001c4947 */ /* 0x000fea0003800000 */
[----:B-1-34-:R-:W3:Y:S04]  /*9d90*/  LDL R40, [R1] ;  /* 0x0000000001287983 */ /* 0x01aee80000100800 */
[----:B------:R-:W4:Y:S04]  /*9da0*/  LDL R43, [R1+0x44] ;  /* 0x00004400012b7983 */ /* 0x000f280000100800 */
[----:B------:R-:W5:Y:S01]  /*9db0*/  LDL R42, [R1+0x6c] ;  /* 0x00006c00012a7983 */ /* 0x000f620000100800 */
[----:B--2---:R-:W-:Y:S01]  /*9dc0*/  IMAD.WIDE.U32 R48, R225, R134, R132 ;  /* 0x00000086e1307225 */ /* 0x004fe200078e0084 */
[----:B------:R-:W-:Y:S02]  /*9dd0*/  BSSY B2, `(.L_x_544) ;  /* 0x0000076000027945 */ /* 0x000fe40003800000 */
[----:B------:R-:W-:-:S02]  /*9de0*/  IADD3 R50, P4, P5, R98, R48, R20 ;  /* 0x0000003062327210 */ /* 0x000fc40007d9e014 */
        /* <DEDUP_REMOVED lines=12> */
[----:B----4-:R-:W-:Y:S02]  /*9eb0*/  LOP3.LUT R41, R43, 0x38, R53, 0xf8, !PT ;  /* 0x000000382b297812 */ /* 0x010fe400078ef835 */
[----:B------:R-:W-:Y:S02]  /*9ec0*/  SHF.R.S32.HI R40, RZ, 0x3, R40 ;  /* 0x00000003ff287819 */ /* 0x000fe40000011428 */
[----:B------:R-:W-:-:S03]  /*9ed0*/  LOP3.LUT R41, R41, R138, RZ, 0x3c, !PT ;  /* 0x0000008a29297212 */ /* 0x000fc600078e3cff */
[----:B-----5:R-:W-:-:S04]  /*9ee0*/  IMAD R40, R40, 0x2c00, R42 ;  /* 0x00002c0028287824 */ /* 0x020fc800078e022a */
[----:B------:R-:W-:Y:S02]  /*9ef0*/  IMAD.IADD R43, R40, 0x1, R41 ;  /* 0x00000001282b7824 */ /* 0x000fe400078e0229 */
[C---:B------:R-:W-:Y:S02]  /*9f00*/  IMAD R41, R220.reuse, 0x5800, R148 ;  /* 0x00005800dc297824 */ /* 0x040fe400078e0294 */
[----:B------:R-:W-:Y:S02]  /*9f10*/  IMAD R43, R220, 0x5800, R43 ;  /* 0x00005800dc2b7824 */ /* 0x000fe400078e022b */
[--C-:B------:R-:W-:Y:S02]  /*9f20*/  IMAD R41, R41, 0x2, R2.reuse ;  /* 0x0000000229297824 */ /* 0x100fe400078e0202 */
[----:B------:R-:W-:-:S04]  /*9f30*/  IMAD R44, R43, 0x2, R2 ;  /* 0x000000022b2c7824 */ /* 0x000fc800078e0202 */
[----:B------:R-:W1:Y:S04]  /*9f40*/  LDS.128 R40, [R41+0x1e400] ;  /* 0x01e4000029287984 */ /* 0x000e680000000c00 */
[----:B------:R-:W2:Y:S01]  /*9f50*/  LDS.128 R44, [R44+0x1e400] ;  /* 0x01e400002c2c7984 */ /* 0x000ea20000000c00 */
[----:B------:R-:W-:Y:S05]  /*9f60*/  @P3 BRA `(.L_x_545) ;  /* 0x0000000400703947 */ /* 0x000fea0003800000 */
[----:B------:R-:W-:Y:S01]  /*9f70*/  SHF.R.U64 R72, R64, 0x10, R65 ;  /* 0x0000001040487819 */ /* 0x000fe20000001241 */
[----:B--2---:R-:W-:Y:S01]  /*9f80*/  IMAD.U32 R59, R45, 0x10000, RZ ;  /* 0x000100002d3b7824 */ /* 0x004fe200078e00ff */
[----:B------:R-:W-:Y:S01]  /*9f90*/  SHF.R.U64 R62, R68, 0x10, R69 ;  /* 0x00000010443e7819 */ /* 0x000fe20000001245 */
[----:B-1----:R-:W-:Y:S01]  /*9fa0*/  IMAD.U32 R56, R41, 0x10000, RZ ;  /* 0x0001000029387824 */ /* 0x002fe200078e00ff */
[----:B------:R-:W-:Y:S01]  /*9fb0*/  SHF.R.U32.HI R65, RZ, 0x10, R65 ;  /* 0x00000010ff417819 */ /* 0x000fe20000011641 */
[----:B------:R-:W-:Y:S01]  /*9fc0*/  IMAD.U32 R61, R47, 0x10000, RZ ;  /* 0x000100002f3d7824 */ /* 0x000fe200078e00ff */
[----:B------:R-:W-:Y:S01]  /*9fd0*/  SHF.R.U32.HI R69, RZ, 0x10, R69 ;  /* 0x00000010ff457819 */ /* 0x000fe20000011645 */
[----:B------:R-:W-:Y:S01]  /*9fe0*/  IMAD.U32 R58, R43, 0x10000, RZ ;  /* 0x000100002b3a7824 */ /* 0x000fe200078e00ff */
[----:B------:R-:W-:Y:S01]  /*9ff0*/  PRMT R176, R176, 0x5410, R65 ;  /* 0x00005410b0b07816 */ /* 0x000fe20000000041 */
[----:B------:R-:W-:Y:S01]  /*a000*/  IMAD.U32 R54, R40, 0x10000, RZ ;  /* 0x0001000028367824 */ /* 0x000fe200078e00ff */
[----:B------:R-:W-:-:S02]  /*a010*/  PRMT R180, R180, 0x5410, R69 ;  /* 0x00005410b4b47816 */ /* 0x000fc40000000045 */
[--C-:B------:R-:W-:Y:S02]  /*a020*/  SHF.R.U64 R66, R66, 0x10, R67.reuse ;  /* 0x0000001042427819 */ /* 0x100fe40000001243 */
[----:B------:R-:W-:Y:S01]  /*a030*/  SHF.R.U32.HI R67, RZ, 0x10, R67 ;  /* 0x00000010ff437819 */ /* 0x000fe20000011643 */
[----:B------:R-:W-:Y:S01]  /*a040*/  IMAD.U32 R63, R180, 0x10000, RZ ;  /* 0x00010000b43f7824 */ /* 0x000fe200078e00ff */
[--C-:B------:R-:W-:Y:S02]  /*a050*/  SHF.R.U64 R64, R70, 0x10, R71.reuse ;  /* 0x0000001046407819 */ /* 0x100fe40000001247 */
[----:B------:R-:W-:Y:S01]  /*a060*/  PRMT R173, R173, 0x5410, R62 ;  /* 0x00005410adad7816 */ /* 0x000fe2000000003e */
[----:B------:R-:W-:Y:S01]  /*a070*/  IMAD.U32 R62, R176, 0x10000, RZ ;  /* 0x00010000b03e7824 */ /* 0x000fe200078e00ff */
[----:B------:R-:W-:Y:S01]  /*a080*/  SHF.R.U32.HI R71, RZ, 0x10, R71 ;  /* 0x00000010ff477819 */ /* 0x000fe20000011647 */
[CC--:B------:R-:W-:Y:S01]  /*a090*/  FMUL.FTZ R65, R59.reuse, R63.reuse ;  /* 0x0000003f3b417220 */ /* 0x0c0fe20000410000 */
[----:B------:R-:W-:Y:S01]  /*a0a0*/  PRMT R178, R178, 0x5410, R67 ;  /* 0x00005410b2b27816 */ /* 0x000fe20000000043 */
[-C--:B------:R-:W-:Y:S01]  /*a0b0*/  FMUL.FTZ R67, R59, R62.reuse ;  /* 0x0000003e3b437220 */ /* 0x080fe20000410000 */
[----:B------:R-:W-:Y:S01]  /*a0c0*/  PRMT R174, R174, 0x5410, R71 ;  /* 0x00005410aeae7816 */ /* 0x000fe20000000047 */
[C---:B------:R-:W-:Y:S01]  /*a0d0*/  FFMA.FTZ R65, R56.reuse, R62, -R65 ;  /* 0x0000003e38417223 */ /* 0x040fe20000010841 */
[----:B------:R-:W-:Y:S01]  /*a0e0*/  LOP3.LUT R60, R45, 0xffff0000, RZ, 0xc0, !PT ;  /* 0xffff00002d3c7812 */ /* 0x000fe200078ec0ff */
[----:B------:R-:W-:Y:S01]  /*a0f0*/  FFMA.FTZ R67, R56, R63, R67 ;  /* 0x0000003f38437223 */ /* 0x000fe20000010043 */
        /* <DEDUP_REMOVED lines=9> */
[----:B------:R-:W-:Y:S01]  /*a190*/  FMUL.FTZ R64, R61, R56 ;  /* 0x000000383d407220 */ /* 0x000fe20000410000 */
[----:B------:R-:W-:Y:S01]  /*a1a0*/  LOP3.LUT R174, R174, 0xffff0000, RZ, 0xc0, !PT ;  /* 0xffff0000aeae7812 */ /* 0x000fe200078ec0ff */
[----:B------:R-:W-:Y:S01]  /*a1b0*/  FMUL.FTZ R60, R60, R176 ;  /* 0x000000b03c3c7220 */ /* 0x000fe20000410000 */
[----:B------:R-:W-:Y:S01]  /*a1c0*/  PRMT R177, R177, 0x5410, R72 ;  /* 0x00005410b1b17816 */ /* 0x000fe20000000048 */
[----:B------:R-:W-:Y:S01]  /*a1d0*/  FFMA.FTZ R63, R58, R56, -R63 ;  /* 0x000000383a3f7223 */ /* 0x000fe2000001083f */
[----:B------:R-:W-:Y:S01]  /*a1e0*/  LOP3.LUT R178, R178, 0xffff0000, RZ, 0xc0, !PT ;  /* 0xffff0000b2b27812 */ /* 0x000fe200078ec0ff */
[----:B------:R-:W-:Y:S01]  /*a1f0*/  FFMA.FTZ R64, R58, R59, R64 ;  /* 0x0000003b3a407223 */ /* 0x000fe20000010040 */
[----:B------:R-:W-:Y:S01]  /*a200*/  LOP3.LUT R55, R43, 0xffff0000, RZ, 0xc0, !PT ;  /* 0xffff00002b377812 */ /* 0x000fe200078ec0ff */
[C---:B------:R-:W-:Y:S01]  /*a210*/  FFMA.FTZ R62, R57.reuse, R176, -R62 ;  /* 0x000000b0393e7223 */ /* 0x040fe2000001083e */
[----:B------:R-:W-:Y:S01]  /*a220*/  FFMA.FTZ R60, R57, R180, R60 ;  /* 0x000000b4393c7223 */ /* 0x000fe2000001003c */
[----:B------:R-:W-:Y:S01]  /*a230*/  FMUL.FTZ R58, R47, R174 ;  /* 0x000000ae2f3a7220 */ /* 0x000fe20000410000 */
[----:B------:R-:W-:Y:S01]  /*a240*/  IMAD.U32 R45, R44, 0x10000, RZ ;  /* 0x000100002c2d7824 */ /* 0x000fe200078e00ff */
[----:B------:R-:W-:Y:S01]  /*a250*/  PRMT R179, R179, 0x5410, R66 ;  /* 0x00005410b3b37816 */ /* 0x000fe20000000042 */
[----:B------:R-:W-:-:S02]  /*a260*/  IMAD.U32 R56, R177, 0x10000, RZ ;  /* 0x00010000b1387824 */ /* 0x000fc400078e00ff */
[-C--:B------:R-:W-:Y:S01]  /*a270*/  FMUL.FTZ R66, R47, R178.reuse ;  /* 0x000000b22f427220 */ /* 0x080fe20000410000 */
[----:B------:R-:W-:Y:S02]  /*a280*/  IMAD.U32 R57, R173, 0x10000, RZ ;  /* 0x00010000ad397824 */ /* 0x000fe400078e00ff */
[----:B------:R-:W-:Y:S01]  /*a290*/  FFMA.FTZ R178, R55, R178, -R58 ;  /* 0x000000b237b27223 */ /* 0x000fe2000001083a */
[----:B------:R-:W-:Y:S01]  /*a2a0*/  LOP3.LUT R44, R44, 0xffff0000, RZ, 0xc0, !PT ;  /* 0xffff00002c2c7812 */ /* 0x000fe200078ec0ff */
[----:B------:R-:W-:Y:S01]  /*a2b0*/  FMUL.FTZ R58, R45, R56 ;  /* 0x000000382d3a7220 */ /* 0x000fe20000410000 */
[----:B------:R-:W-:Y:S01]  /*a2c0*/  LOP3.LUT R173, R173, 0xffff0000, RZ, 0xc0, !PT ;  /* 0xffff0000adad7812 */ /* 0x000fe200078ec0ff */
[-C--:B------:R-:W-:Y:S01]  /*a2d0*/  FMUL.FTZ R47, R45, R57.reuse ;  /* 0x000000392d2f7220 */ /* 0x080fe20000410000 */
[----:B------:R-:W-:Y:S01]  /*a2e0*/  LOP3.LUT R177, R177, 0xffff0000, RZ, 0xc0, !PT ;  /* 0xffff0000b1b17812 */ /* 0x000fe200078ec0ff */
[----:B------:R-:W-:Y:S01]  /*a2f0*/  FFMA.FTZ R59, R55, R174, R66 ;  /* 0x000000ae373b7223 */ /* 0x000fe20000010042 */
[C---:B------:R-:W-:Y:S01]  /*a300*/  FFMA.FTZ R58, R54.reuse, R57, R58 ;  /* 0x00000039363a7223 */ /* 0x040fe2000001003a */
[----:B------:R-:W-:Y:S01]  /*a310*/  FFMA.FTZ R47, R54, R56, -R47 ;  /* 0x00000038362f7223 */ /* 0x000fe2000001082f */
[----:B------:R-:W-:Y:S01]  /*a320*/  LOP3.LUT R40, R40, 0xffff0000, RZ, 0xc0, !PT ;  /* 0xffff000028287812 */ /* 0x000fe200078ec0ff */
[----:B------:R-:W-:-:S02]  /*a330*/  IMAD.U32 R43, R46, 0x10000, RZ ;  /* 0x000100002e2b7824 */ /* 0x000fc400078e00ff */
[C---:B------:R-:W-:Y:S01]  /*a340*/  FMUL.FTZ R45, R44.reuse, R173 ;  /* 0x000000ad2c2d7220 */ /* 0x040fe20000410000 */
[-C--:B------:R-:W-:Y:S01]  /*a350*/  FMUL.FTZ R55, R44, R177.reuse ;  /* 0x000000b12c377220 */ /* 0x080fe20000410000 */
[----:B------:R-:W-:Y:S01]  /*a360*/  IMAD.U32 R54, R175, 0x10000, RZ ;  /* 0x00010000af367824 */ /* 0x000fe200078e00ff */
[----:B------:R-:W-:Y:S01]  /*a370*/  LOP3.LUT R46, R46, 0xffff0000, RZ, 0xc0, !PT ;  /* 0xffff00002e2e7812 */ /* 0x000fe200078ec0ff */
[----:B------:R-:W-:Y:S01]  /*a380*/  IMAD.U32 R44, R179, 0x10000, RZ ;  /* 0x00010000b32c7824 */ /* 0x000fe200078e00ff */
[----:B------:R-:W-:Y:S01]  /*a390*/  LOP3.LUT R175, R175, 0xffff0000, RZ, 0xc0, !PT ;  /* 0xffff0000afaf7812 */ /* 0x000fe200078ec0ff */
[----:B------:R-:W-:Y:S01]  /*a3a0*/  IMAD.U32 R41, R42, 0x10000, RZ ;  /* 0x000100002a297824 */ /* 0x000fe200078e00ff */
[----:B------:R-:W-:Y:S01]  /*a3b0*/  LOP3.LUT R179, R179, 0xffff0000, RZ, 0xc0, !PT ;  /* 0xffff0000b3b37812 */ /* 0x000fe200078ec0ff */
[C---:B------:R-:W-:Y:S01]  /*a3c0*/  FFMA.FTZ R56, R40.reuse, R177, -R45 ;  /* 0x000000b128387223 */ /* 0x040fe2000001082d */
[----:B------:R-:W-:Y:S01]  /*a3d0*/  FFMA.FTZ R55, R40, R173, R55 ;  /* 0x000000ad28377223 */ /* 0x000fe20000010037 */
[----:B------:R-:W-:Y:S01]  /*a3e0*/  LOP3.LUT R42, R42, 0xffff0000, RZ, 0xc0, !PT ;  /* 0xffff00002a2a7812 */ /* 0x000fe200078ec0ff */
[C---:B------:R-:W-:Y:S01]  /*a3f0*/  FMUL.FTZ R40, R43.reuse, R54 ;  /* 0x000000362b287220 */ /* 0x040fe20000410000 */
        /* <DEDUP_REMOVED lines=16> */
[----:B------:R-:W-:Y:S01]  /*a500*/  IMAD.MOV.U32 R43, RZ, RZ, R63 ;  /* 0x000000ffff2b7224 */ /* 0x000fe200078e003f */
[----:B------:R-:W-:Y:S01]  /*a510*/  F2FP.BF16.F32.PACK_AB R44, R55, R58 ;  /* 0x0000003a372c723e */ /* 0x000fe200000010ff */
[----:B------:R-:W-:-:S07]  /*a520*/  IMAD.MOV.U32 R47, RZ, RZ, R59 ;  /* 0x000000ffff2f7224 */ /* 0x000fce00078e003b */
.L_x_545:
[----:B------:R-:W-:Y:S05]  /*a530*/  BSYNC B2 ;  /* 0x0000000000027941 */ /* 0x000fea0003800000 */
.L_x_544:
        /* <DEDUP_REMOVED lines=12> */
.L_x_543:
[----:B------:R-:W-:Y:S05]  /*a600*/  BSYNC B1 ;  /* 0x0000000000017941 */ /* 0x000fea0003800000 */
.L_x_542:
[C---:B------:R-:W-:Y:S01]  /*a610*/  ISETP.GE.OR P4, PT, R226.reuse, R4, P0 ;  /* 0x00000004e200720c */ /* 0x040fe20000786670 */
[-C--:B-1234-:R-:W-:Y:S02]  /*a620*/  IMAD R40, R145, R134.reuse, RZ ;  /* 0x0000008691287224 */ /* 0x09efe400078e02ff */
[----:B------:R-:W-:-:S04]  /*a630*/  IMAD.WIDE.U32 R132, R226, R134, R132 ;  /* 0x00000086e2847225 */ /* 0x000fc800078e0084 */
[----:B------:R-:W-:-:S06]  /*a640*/  IMAD R135, R226, R135, R40 ;  /* 0x00000087e2877224 */ /* 0x000fcc00078e0228 */
[----:B------:R-:W-:Y:S05]  /*a650*/  @P4 BRA `(.L_x_512) ;  /* 0x0000001000644947 */ /* 0x000fea0003800000 */
[----:B------:R-:W2:Y:S01]  /*a660*/  LDL R41, [R1] ;  /* 0x0000000001297983 */ /* 0x000ea20000100800 */
[----:B------:R-:W1:Y:S03]  /*a670*/  LDC.64 R48, c[0x0][0x2d8] ;  /* 0x0000b600ff307b82 */ /* 0x000e660000000a00 */
[----:B------:R-:W3:Y:S04]  /*a680*/  LDL R43, [R1+0x40] ;  /* 0x00004000012b7983 */ /* 0x000ee80000100800 */
[----:B------:R-:W4:Y:S01]  /*a690*/  LDL R42, [R1+0x68] ;  /* 0x00006800012a7983 */ /* 0x000f220000100800 */
[----:B------:R-:W-:Y:S01]  /*a6a0*/  IMAD.IADD R52, R133, 0x1, R135 ;  /* 0x0000000185347824 */ /* 0x000fe200078e0287 */
[----:B------:R-:W-:Y:S01]  /*a6b0*/  IADD3 R40, P4, P5, R98, R132, R20 ;  /* 0x0000008462287210 */ /* 0x000fe20007d9e014 */
[----:B------:R-:W-:Y:S01]  /*a6c0*/  BSSY B1, `(.L_x_546) ;  /* 0x0000073000017945 */ /* 0x000fe20003800000 */
[----:B--2---:R-:W-:-:S02]  /*a6d0*/  LOP3.LUT P6, RZ, R41, 0x1, RZ, 0xc0, !PT ;  /* 0x0000000129ff7812 */ /* 0x004fc400078cc0ff */
[----:B------:R-:W-:Y:S02]  /*a6e0*/  IADD3.X R41, R15, R52, R9, P4, P5 ;  /* 0x000000340f297210 */ /* 0x000fe400027ea409 */
[C---:B-1----:R-:W-:Y:S02]  /*a6f0*/  LEA R50, P4, R40.reuse, R48, 0x1 ;  /* 0x0000003028327211 */ /* 0x042fe400078808ff */
[----:B------:R-:W-:Y:S02]  /*a700*/  SEL R158, R97, R158, !P6 ;  /* 0x0000009e619e7207 */ /* 0x000fe40007000000 */
[----:B------:R-:W-:Y:S02]  /*a710*/  LEA.HI.X R51, R40, R49, R41, 0x1, P4 ;  /* 0x0000003128337211 */ /* 0x000fe400020f0c29 */
[----:B------:R-:W-:-:S04]  /*a720*/  SHF.R.S32.HI R41, RZ, 0x1f, R158 ;  /* 0x0000001fff297819 */ /* 0x000fc8000001149e */
[----:B------:R-:W-:-:S04]  /*a730*/  LEA.HI R41, R41, R158, RZ, 0x4 ;  /* 0x0000009e29297211 */ /* 0x000fc800078f20ff */
[----:B------:R-:W-:-:S04]  /*a740*/  LEA.HI.SX32 R41, R41, R10, 0x1c ;  /* 0x0000000a29297211 */ /* 0x000fc800078fe2ff */
[----:B------:R-:W-:Y:S01]  /*a750*/  SHF.R.S32.HI R40, RZ, 0x1f, R41 ;  /* 0x0000001fff287819 */ /* 0x000fe20000011429 */
[----:B------:R-:W-:-:S03]  /*a760*/  IMAD.SHL.U32 R53, R41, 0x8, RZ ;  /* 0x0000000829357824 */ /* 0x000fc600078e00ff */
[----:B------:R-:W-:-:S04]  /*a770*/  LEA.HI R40, R40, R41, RZ, 0x3 ;  /* 0x0000002928287211 */ /* 0x000fc800078f18ff */
[----:B------:R-:W-:Y:S02]  /*a780*/  SHF.R.S32.HI R41, RZ, 0x3, R40 ;  /* 0x00000003ff297819 */ /* 0x000fe40000011428 */
[----:B---3--:R-:W-:-:S03]  /*a790*/  LOP3.LUT R40, R43, 0x38, R53, 0xf8, !PT ;  /* 0x000000382b287812 */ /* 0x008fc600078ef835 */
[----:B----4-:R-:W-:Y:S01]  /*a7a0*/  IMAD R41, R41, 0x2c00, R42 ;  /* 0x00002c0029297824 */ /* 0x010fe200078e022a */
        /* <DEDUP_REMOVED lines=15> */
[----:B------:R-:W-:Y:S02]  /*a8a0*/  SHF.R.U32.HI R81, RZ, 0x10, R81 ;  /* 0x00000010ff517819 */ /* 0x000fe40000011651 */
[----:B------:R-:W-:Y:S02]  /*a8b0*/  PRMT R172, R172, 0x5410, R85 ;  /* 0x00005410acac7816 */ /* 0x000fe40000000055 */
[----:B------:R-:W-:-:S02]  /*a8c0*/  PRMT R168, R168, 0x5410, R81 ;  /* 0x00005410a8a87816 */ /* 0x000fc40000000051 */
[----:B------:R-:W-:Y:S01]  /*a8d0*/  SHF.R.U64 R64, R86, 0x10, R87 ;  /* 0x0000001056407819 */ /* 0x000fe20000001257 */
[----:B------:R-:W-:Y:S01]  /*a8e0*/  IMAD.U32 R63, R172, 0x10000, RZ ;  /* 0x00010000ac3f7824 */ /* 0x000fe200078e00ff */
[----:B------:R-:W-:Y:S02]  /*a8f0*/  SHF.R.U64 R66, R82, 0x10, R83 ;  /* 0x0000001052427819 */ /* 0x000fe40000001253 */
[----:B------:R-:W-:Y:S02]  /*a900*/  SHF.R.U32.HI R87, RZ, 0x10, R87 ;  /* 0x00000010ff577819 */ /* 0x000fe40000011657 */
[----:B------:R-:W-:Y:S01]  /*a910*/  PRMT R171, R171, 0x5410, R62 ;  /* 0x00005410abab7816 */ /* 0x000fe2000000003e */
[----:B------:R-:W-:Y:S01]  /*a920*/  IMAD.U32 R62, R168, 0x10000, RZ ;  /* 0x00010000a83e7824 */ /* 0x000fe200078e00ff */
[----:B------:R-:W-:Y:S02]  /*a930*/  SHF.R.U32.HI R83, RZ, 0x10, R83 ;  /* 0x00000010ff537819 */ /* 0x000fe40000011653 */
[----:B------:R-:W-:Y:S01]  /*a940*/  PRMT R169, R169, 0x5410, R64 ;  /* 0x00005410a9a97816 */ /* 0x000fe20000000040 */
[-C--:B------:R-:W-:Y:S01]  /*a950*/  FMUL.FTZ R64, R58, R63.reuse ;  /* 0x0000003f3a407220 */ /* 0x080fe20000410000 */
[----:B------:R-:W-:Y:S01]  /*a960*/  PRMT R170, R170, 0x5410, R87 ;  /* 0x00005410aaaa7816 */ /* 0x000fe20000000057 */
[-C--:B------:R-:W-:Y:S01]  /*a970*/  FMUL.FTZ R58, R58, R62.reuse ;  /* 0x0000003e3a3a7220 */ /* 0x080fe20000410000 */
[----:B------:R-:W-:Y:S01]  /*a980*/  LOP3.LUT R59, R45, 0xffff0000, RZ, 0xc0, !PT ;  /* 0xffff00002d3b7812 */ /* 0x000fe200078ec0ff */
[C---:B------:R-:W-:Y:S01]  /*a990*/  FFMA.FTZ R64, R55.reuse, R62, -R64 ;  /* 0x0000003e37407223 */ /* 0x040fe20000010840 */
[----:B------:R-:W-:Y:S01]  /*a9a0*/  PRMT R166, R166, 0x5410, R83 ;  /* 0x00005410a6a67816 */ /* 0x000fe20000000053 */
[----:B------:R-:W-:Y:S01]  /*a9b0*/  IMAD.U32 R65, R170, 0x10000, RZ ;  /* 0x00010000aa417824 */ /* 0x000fe200078e00ff */
[----:B------:R-:W-:Y:S01]  /*a9c0*/  LOP3.LUT R172, R172, 0xffff0000, RZ, 0xc0, !PT ;  /* 0xffff0000acac7812 */ /* 0x000fe200078ec0ff */
[----:B------:R-:W-:Y:S01]  /*a9d0*/  FFMA.FTZ R63, R55, R63, R58 ;  /* 0x0000003f373f7223 */ /* 0x000fe2000001003a */
[----:B------:R-:W-:Y:S01]  /*a9e0*/  LOP3.LUT R168, R168, 0xffff0000, RZ, 0xc0, !PT ;  /* 0xffff0000a8a87812 */ /* 0x000fe200078ec0ff */
[----:B------:R-:W-:Y:S01]  /*a9f0*/  IMAD.U32 R55, R166, 0x10000, RZ ;  /* 0x00010000a6377824 */ /* 0x000fe200078e00ff */
[----:B------:R-:W-:Y:S01]  /*aa00*/  LOP3.LUT R56, R41, 0xffff0000, RZ, 0xc0, !PT ;  /* 0xffff000029387812 */ /* 0x000fe200078ec0ff */
[----:B------:R-:W-:Y:S01]  /*aa10*/  FMUL.FTZ R67, R59, R172 ;  /* 0x000000ac3b437220 */ /* 0x000fe20000410000 */
[----:B------:R-:W-:Y:S01]  /*aa20*/  LOP3.LUT R61, R47, 0xffff0000, RZ, 0xc0, !PT ;  /* 0xffff00002f3d7812 */ /* 0x000fe200078ec0ff */
[-C--:B------:R-:W-:Y:S01]  /*aa30*/  FMUL.FTZ R59, R59, R168.reuse ;  /* 0x000000a83b3b7220 */ /* 0x080fe20000410000 */
[----:B------:R-:W-:Y:S01]  /*aa40*/  LOP3.LUT R170, R170, 0xffff0000, RZ, 0xc0, !PT ;  /* 0xffff0000aaaa7812 */ /* 0x000fe200078ec0ff */
[----:B------:R-:W-:Y:S01]  /*aa50*/  IMAD.U32 R45, R44, 0x10000, RZ ;  /* 0x000100002c2d7824 */ /* 0x000fe200078e00ff */
[----:B------:R-:W-:Y:S01]  /*aa60*/  LOP3.LUT R166, R166, 0xffff0000, RZ, 0xc0, !PT ;  /* 0xffff0000a6a67812 */ /* 0x000fe200078ec0ff */
[----:B------:R-:W-:Y:S01]  /*aa70*/  FMUL.FTZ R69, R60, R65 ;  /* 0x000000413c457220 */ /* 0x000fe20000410000 */
[----:B------:R-:W-:Y:S01]  /*aa80*/  LOP3.LUT R57, R44, 0xffff0000, RZ, 0xc0, !PT ;  /* 0xffff00002c397812 */ /* 0x000fe200078ec0ff */
[----:B------:R-:W-:Y:S01]  /*aa90*/  IMAD.U32 R44, R43, 0x10000, RZ ;  /* 0x000100002b2c7824 */ /* 0x000fe200078e00ff */
[----:B------:R-:W-:Y:S01]  /*aaa0*/  PRMT R167, R167, 0x5410, R68 ;  /* 0x00005410a7a77816 */ /* 0x000fe20000000044 */
[----:B------:R-:W-:Y:S01]  /*aab0*/  FMUL.FTZ R60, R60, R55 ;  /* 0x000000373c3c7220 */ /* 0x000fe20000410000 */
[C---:B------:R-:W-:Y:S01]  /*aac0*/  FFMA.FTZ R67, R56.reuse, R168, -R67 ;  /* 0x000000a838437223 */ /* 0x040fe20000010843 */
[----:B------:R-:W-:Y:S01]  /*aad0*/  FFMA.FTZ R172, R56, R172, R59 ;  /* 0x000000ac38ac7223 */ /* 0x000fe2000001003b */
[----:B------:R-:W-:Y:S01]  /*aae0*/  LOP3.LUT R43, R43, 0xffff0000, RZ, 0xc0, !PT ;  /* 0xffff00002b2b7812 */ /* 0x000fe200078ec0ff */
[----:B------:R-:W-:-:S02]  /*aaf0*/  IMAD.U32 R56, R171, 0x10000, RZ ;  /* 0x00010000ab387824 */ /* 0x000fc400078e00ff */
[C---:B------:R-:W-:Y:S01]  /*ab00*/  FMUL.FTZ R58, R61.reuse, R170 ;  /* 0x000000aa3d3a7220 */ /* 0x040fe20000410000 */
[-C--:B------:R-:W-:Y:S01]  /*ab10*/  FMUL.FTZ R62, R61, R166.reuse ;  /* 0x000000a63d3e7220 */ /* 0x080fe20000410000 */
[----:B------:R-:W-:Y:S01]  /*ab20*/  LOP3.LUT R171, R171, 0xffff0000, RZ, 0xc0, !PT ;  /* 0xffff0000abab7812 */ /* 0x000fe200078ec0ff */
[C---:B------:R-:W-:Y:S01]  /*ab30*/  FFMA.FTZ R69, R44.reuse, R55, -R69 ;  /* 0x000000372c457223 */ /* 0x040fe20000010845 */
[----:B------:R-:W-:Y:S01]  /*ab40*/  FFMA.FTZ R60, R44, R65, R60 ;  /* 0x000000412c3c7223 */ /* 0x000fe2000001003c */
[C---:B------:R-:W-:Y:S01]  /*ab50*/  IMAD.U32 R44, R167.reuse, 0x10000, RZ ;  /* 0x00010000a72c7824 */ /* 0x040fe200078e00ff */
[----:B------:R-:W-:Y:S01]  /*ab60*/  LOP3.LUT R167, R167, 0xffff0000, RZ, 0xc0, !PT ;  /* 0xffff0000a7a77812 */ /* 0x000fe200078ec0ff */
[C---:B------:R-:W-:Y:S01]  /*ab70*/  FFMA.FTZ R166, R43.reuse, R166, -R58 ;  /* 0x000000a62ba67223 */ /* 0x040fe2000001083a */
[C---:B------:R-:W-:Y:S01]  /*ab80*/  LOP3.LUT R54, R40.reuse, 0xffff0000, RZ, 0xc0, !PT ;  /* 0xffff000028367812 */ /* 0x040fe200078ec0ff */
[----:B------:R-:W-:Y:S01]  /*ab90*/  FFMA.FTZ R59, R43, R170, R62 ;  /* 0x000000aa2b3b7223 */ /* 0x000fe2000001003e */
[----:B------:R-:W-:Y:S01]  /*aba0*/  FMUL.FTZ R58, R45, R56 ;  /* 0x000000382d3a7220 */ /* 0x000fe20000410000 */
[----:B------:R-:W-:Y:S01]  /*abb0*/  FMUL.FTZ R43, R57, R171 ;  /* 0x000000ab392b7220 */ /* 0x000fe20000410000 */
[----:B------:R-:W-:Y:S01]  /*abc0*/  IMAD.U32 R41, R40, 0x10000, RZ ;  /* 0x0001000028297824 */ /* 0x000fe200078e00ff */
[----:B------:R-:W-:Y:S01]  /*abd0*/  PRMT R165, R165, 0x5410, R66 ;  /* 0x00005410a5a57816 */ /* 0x000fe20000000042 */
[----:B------:R-:W-:Y:S01]  /*abe0*/  FMUL.FTZ R45, R45, R44 ;  /* 0x0000002c2d2d7220 */ /* 0x000fe20000410000 */
[-C--:B------:R-:W-:Y:S01]  /*abf0*/  FMUL.FTZ R57, R57, R167.reuse ;  /* 0x000000a739397220 */ /* 0x080fe20000410000 */
[----:B------:R-:W-:Y:S01]  /*ac00*/  FFMA.FTZ R167, R54, R167, -R43 ;  /* 0x000000a736a77223 */ /* 0x000fe2000001082b */
[----:B------:R-:W-:-:S02]  /*ac10*/  IMAD.U32 R47, R46, 0x10000, RZ ;  /* 0x000100002e2f7824 */ /* 0x000fc400078e00ff */
[C---:B------:R-:W-:Y:S01]  /*ac20*/  FFMA.FTZ R58, R41.reuse, R44, -R58 ;  /* 0x0000002c293a7223 */ /* 0x040fe2000001083a */
[----:B------:R-:W-:Y:S01]  /*ac30*/  FFMA.FTZ R45, R41, R56, R45 ;  /* 0x00000038292d7223 */ /* 0x000fe2000001002d */
[----:B------:R-:W-:Y:S01]  /*ac40*/  IMAD.U32 R43, R169, 0x10000, RZ ;  /* 0x00010000a92b7824 */ /* 0x000fe200078e00ff */
[----:B------:R-:W-:Y:S01]  /*ac50*/  LOP3.LUT R46, R46, 0xffff0000, RZ, 0xc0, !PT ;  /* 0xffff00002e2e7812 */ /* 0x000fe200078ec0ff */
[----:B------:R-:W-:Y:S01]  /*ac60*/  IMAD.U32 R41, R165, 0x10000, RZ ;  /* 0x00010000a5297824 */ /* 0x000fe200078e00ff */
[----:B------:R-:W-:Y:S01]  /*ac70*/  LOP3.LUT R169, R169, 0xffff0000, RZ, 0xc0, !PT ;  /* 0xffff0000a9a97812 */ /* 0x000fe200078ec0ff */
[C---:B------:R-:W-:Y:S01]  /*ac80*/  IMAD.U32 R40, R42.reuse, 0x10000, RZ ;  /* 0x000100002a287824 */ /* 0x040fe200078e00ff */
[----:B------:R-:W-:Y:S01]  /*ac90*/  LOP3.LUT R165, R165, 0xffff0000, RZ, 0xc0, !PT ;  /* 0xffff0000a5a57812 */ /* 0x000fe200078ec0ff */
[C---:B------:R-:W-:Y:S01]  /*aca0*/  FMUL.FTZ R55, R47.reuse, R43 ;  /* 0x0000002b2f377220 */ /* 0x040fe20000410000 */
[----:B------:R-:W-:Y:S01]  /*acb0*/  FMUL.FTZ R44, R47, R41 ;  /* 0x000000292f2c7220 */ /* 0x000fe20000410000 */
[----:B------:R-:W-:Y:S01]  /*acc0*/  LOP3.LUT R42, R42, 0xffff0000, RZ, 0xc0, !PT ;  /* 0xffff00002a2a7812 */ /* 0x000fe200078ec0ff */
[----:B------:R-:W-:Y:S01]  /*acd0*/  FMUL.FTZ R47, R46, R169 ;  /* 0x000000a92e2f7220 */ /* 0x000fe20000410000 */
[----:B------:R-:W-:Y:S01]  /*ace0*/  FFMA.FTZ R54, R54, R171, R57 ;  /* 0x000000ab36367223 */ /* 0x000fe20000010039 */
        /* <DEDUP_REMOVED lines=16> */
.L_x_547:
[----:B------:R-:W-:Y:S05]  /*adf0*/  BSYNC B1 ;  /* 0x0000000000017941 */ /* 0x000fea0003800000 */
.L_x_546:
[----:B------:R-:W-:Y:S01]  /*ae00*/  ISETP.GE.AND P3, PT, R53, R156, PT ;  /* 0x0000009c3500720c */ /* 0x000fe20003f66270 */
[----:B------:R-:W-:Y:S02]  /*ae10*/  ULDC.64 UR4, c[0x0][0x208] ;  /* 0x0000820000047ab9 */ /* 0x000fe40000000a00 */
[----:B-1----:R1:W-:Y:S10]  /*ae20*/  STG.E.128 desc[UR4][R50.64], R40 ;  /* 0x0000002832007986 */ /* 0x0023f4000c101d04 */
[----:B------:R-:W-:Y:S05]  /*ae30*/  @P3 BRA `(.L_x_512) ;  /* 0x00000008006c3947 */ /* 0x000fea0003800000 */
[--C-:B-1----:R-:W-:Y:S01]  /*ae40*/  SHF.R.S32.HI R40, RZ, 0x1f, R53.reuse ;  /* 0x0000001fff287819 */ /* 0x102fe20000011435 */
[----:B------:R-:W-:Y:S01]  /*ae50*/  ULDC.64 UR4, c[0x0][0x208] ;  /* 0x0000820000047ab9 */ /* 0x000fe20000000a00 */
[----:B------:R-:W-:-:S04]  /*ae60*/  IADD3 R53, P3, P4, R98, R132, R53 ;  /* 0x0000008462357210 */ /* 0x000fc80007c7e035 */
[----:B------:R-:W-:Y:S02]  /*ae70*/  IADD3.X R52, R15, R52, R40, P3, P4 ;  /* 0x000000340f347210 */ /* 0x000fe40001fe8428 */
[----:B------:R-:W-:-:S04]  /*ae80*/  LEA R48, P3, R53, R48, 0x1 ;  /* 0x0000003035307211 */ /* 0x000fc800078608ff */
[----:B------:R-:W-:-:S05]  /*ae90*/  LEA.HI.X R49, R53, R49, R52, 0x1, P3 ;  /* 0x0000003135317211 */ /* 0x000fca00018f0c34 */
[----:B--2---:R1:W-:Y:S01]  /*aea0*/  STG.E.128 desc[UR4][R48.64], R44 ;  /* 0x0000002c30007986 */ /* 0x0043e2000c101d04 */
[----:B------:R-:W-:Y:S05]  /*aeb0*/  BRA `(.L_x_512) ;  /* 0x00000008004c7947 */ /* 0x000fea0003800000 */
.L_x_455:
[----:B------:R-:W-:-:S04]  /*aec0*/  ULOP3.LUT UR4, UR60, 0x1, URZ, 0xfc, !UPT ;  /* 0x000000013c047892 */ /* 0x000fc8000f8efc3f */
[----:B------:R-:W-:-:S06]  /*aed0*/  UISETP.NE.AND UP0, UPT, UR4, 0x3, UPT ;  /* 0x000000030400788c */ /* 0x000fcc000bf05270 */
[----:B------:R-:W-:-:S13]  /*aee0*/  PLOP3.LUT P2, PT, PT, PT, UP0, 0x80, 0x0 ;  /* 0x000000000000781c */ /* 0x000fda0003f4f008 */
[----:B------:R-:W-:Y:S05]  /*aef0*/  @!P2 BRA `(.L_x_548) ;  /* 0x000000000004a947 */ /* 0x000fea0003800000 */
[----:B------:R-:W-:Y:S01]  /*af00*/  BPT.TRAP 0x1 ;  /* 0x000000040000795c */ /* 0x000fe20000300000 */
.L_x_548:
[----:B------:R-:W-:Y:S01]  /*af10*/  IMAD R3, R220, 0x8, R2 ;  /* 0x00000008dc037824 */ /* 0x000fe200078e0202 */
[----:B0-----:R-:W-:Y:S01]  /*af20*/  SHF.L.U32 R0, R229, 0x1f, RZ ;  /* 0x0000001fe5007819 */ /* 0x001fe200000006ff */
[----:B------:R-:W-:Y:S01]  /*af30*/  IMAD R4, R24, -0xb0, R25 ;  /* 0xffffff5018047824 */ /* 0x000fe200078e0219 */
[----:B------:R-:W-:Y:S01]  /*af40*/  BSSY B1, `(.L_x_549) ;  /* 0x0000006000017945 */ /* 0x000fe20003800000 */
[----:B------:R-:W-:Y:S01]  /*af50*/  SHF.R.S32.HI R41, RZ, 0x1f, R24 ;  /* 0x0000001fff297819 */ /* 0x000fe20000011418 */
[----:B------:R-:W0:Y:S01]  /*af60*/  SYNCS.PHASECHK.TRANS64.TRYWAIT P3, [R3+URZ+0x34890], R0 ;  /* 0x03489000030075a7 */ /* 0x000e22000806017f */
[----:B------:R-:W-:Y:S01]  /*af70*/  IMAD R40, R39, R24, RZ ;  /* 0x0000001827287224 */ /* 0x000fe200078e02ff */
[----:B------:R-:W-:Y:S01]  /*af80*/  VIMNMX R4, R4, 0xb0, PT ;  /* 0x000000b004047848 */ /* 0x000fe20003fe0100 */
[----:B0-----:R-:W-:Y:S06]  /*af90*/  @!P3 BRA `(.L_x_550) ;  /* 0x000001a80010b947 */ /* 0x001fec0003800000 */
.L_x_767:
[----:B------:R-:W-:Y:S05]  /*afa0*/  BSYNC B1 ;  /* 0x0000000000017941 */ /* 0x000fea0003800000 */
.L_x_549:
[----:B------:R-:W-:Y:S01]  /*afb0*/  ISETP.GE.AND P3, PT, R22, R4, PT ;  /* 0x000000041600720c */ /* 0x000fe20003f66270 */
[----:B------:R-:W-:Y:S01]  /*afc0*/  IMAD R41, R41, R160, R40 ;  /* 0x000000a029297224 */ /* 0x000fe200078e0228 */
[----:B------:R-:W-:Y:S01]  /*afd0*/  BSSY B1, `(.L_x_551) ;  /* 0x0000013000017945 */ /* 0x000fe20003800000 */
[----:B------:R-:W-:-:S04]  /*afe0*/  IMAD.WIDE.U32 R48, R160, R24, RZ ;  /* 0x00000018a0307225 */ /* 0x000fc800078e00ff */
[----:B------:R-:W-:-:S06]  /*aff0*/  IMAD.IADD R58, R41, 0x1, R49 ;  /* 0x00000001293a7824 */ /* 0x000fcc00078e0231 */
[----:B------:R-:W-:Y:S05]  /*b000*/  @P3 BRA `(.L_x_552) ;  /* 0x00000000003c3947 */ /* 0x000fea0003800000 */
[----:B------:R-:W1:Y:S01]  /*b010*/  @!P0 LDC.64 R50, c[0x0][0x2d8] ;  /* 0x0000b600ff328b82 */ /* 0x000e620000000a00 */
[----:B------:R-:W2:Y:S01]  /*b020*/  @!P0 LDS.128 R40, [R5+0x1e400] ;  /* 0x01e4000005288984 */ /* 0x000ea20000000c00 */
[----:B------:R-:W-:Y:S01]  /*b030*/  @!P0 IADD3 R54, P3, R14, R48, RZ ;  /* 0x000000300e368210 */ /* 0x000fe20007f7e0ff */
[----:B------:R-:W-:Y:S02]  /*b040*/  ULDC.64 UR4, c[0x0][0x208] ;  /* 0x0000820000047ab9 */ /* 0x000fe40000000a00 */
[----:B------:R-:W3:Y:S02]  /*b050*/  @!P1 LDS.128 R44, [R5+0x23c00] ;  /* 0x023c0000052c9984 */ /* 0x000ee40000000c00 */
[----:B------:R-:W-:Y:S01]  /*b060*/  @!P0 IMAD.X R55, R58, 0x1, R12, P3 ;  /* 0x000000013a378824 */ /* 0x000fe200018e060c */
[----:B------:R-:W4:Y:S01]  /*b070*/  @!P1 LDC.64 R52, c[0x0][0x2d8] ;  /* 0x0000b600ff349b82 */ /* 0x000f220000000a00 */
[----:B-1----:R-:W-:-:S04]  /*b080*/  @!P0 LEA R50, P3, R54, R50, 0x1 ;  /* 0x0000003236328211 */ /* 0x002fc800078608ff */
[----:B------:R-:W-:Y:S02]  /*b090*/  @!P0 LEA.HI.X R51, R54, R51, R55, 0x1, P3 ;  /* 0x0000003336338211 */ /* 0x000fe400018f0c37 */
[----:B------:R-:W-:-:S05]  /*b0a0*/  @!P1 IADD3 R54, P3, R11, R48, RZ ;  /* 0x000000300b369210 */ /* 0x000fca0007f7e0ff */
[----:B------:R-:W-:Y:S01]  /*b0b0*/  @!P1 IMAD.X R55, R58, 0x1, R7, P3 ;  /* 0x000000013a379824 */ /* 0x000fe200018e0607 */
[----:B----4-:R-:W-:-:S04]  /*b0c0*/  @!P1 LEA R52, P3, R54, R52, 0x1 ;  /* 0x0000003436349211 */ /* 0x010fc800078608ff */
[----:B------:R-:W-:Y:S01]  /*b0d0*/  @!P1 LEA.HI.X R53, R54, R53, R55, 0x1, P3 ;  /* 0x0000003536359211 */ /* 0x000fe200018f0c37 */
[----:B--2---:R1:W-:Y:S04]  /*b0e0*/  @!P0 STG.E.128 desc[UR4][R50.64], R40 ;  /* 0x0000002832008986 */ /* 0x0043e8000c101d04 */
[----:B---3--:R1:W-:Y:S04]  /*b0f0*/  @!P1 STG.E.128 desc[UR4][R52.64], R44 ;  /* 0x0000002c34009986 */ /* 0x0083e8000c101d04 */
.L_x_552:
[----:B------:R-:W-:Y:S05]  /*b100*/  BSYNC B1 ;  /* 0x0000000000017941 */ /* 0x000fea0003800000 */
.L_x_551:
[----:B------:R-:W-:Y:S01]  /*b110*/  ISETP.GE.AND P3, PT, R223, R4, PT ;  /* 0x00000004df00720c */ /* 0x000fe20003f66270 */
[----:B------:R-:W-:-:S12]  /*b120*/  BSSY B1, `(.L_x_553) ;  /* 0x0000013000017945 */ /* 0x000fd80003800000 */
[----:B------:R-:W-:Y:S05]  /*b130*/  @P3 BRA `(.L_x_554) ;  /* 0x0000000000443947 */ /* 0x000fea0003800000 */
[----:B-1----:R-:W1:Y:S01]  /*b140*/  @!P0 LDC.64 R50, c[0x0][0x2d8] ;  /* 0x0000b600ff328b82 */ /* 0x002e620000000a00 */
[----:B------:R-:W2:Y:S01]  /*b150*/  @!P0 LDS.128 R40, [R5+0x1f400] ;  /* 0x01f4000005288984 */ /* 0x000ea20000000c00 */
[----:B------:R-:W-:Y:S01]  /*b160*/  IADD3 R56, P3, R114, R48, RZ ;  /* 0x0000003072387210 */ /* 0x000fe20007f7e0ff */
[----:B------:R-:W-:Y:S02]  /*b170*/  ULDC.64 UR4, c[0x0][0x208] ;  /* 0x0000820000047ab9 */ /* 0x000fe40000000a00 */
[----:B------:R-:W3:Y:S02]  /*b180*/  @!P1 LDS.128 R44, [R5+0x24c00] ;  /* 0x024c0000052c9984 */ /* 0x000ee40000000c00 */
[----:B------:R-:W-:Y:S01]  /*b190*/  IMAD.X R57, R58, 0x1, R115, P3 ;  /* 0x000000013a397824 */ /* 0x000fe200018e0673 */
[----:B------:R-:W4:Y:S01]  /*b1a0*/  @!P1 LDC.64 R52, c[0x0][0x2d8] ;  /* 0x0000b600ff349b82 */ /* 0x000f220000000a00 */
[----:B------:R-:W-:-:S05]  /*b1b0*/  @!P0 IADD3 R54, P3, R56, R14, RZ ;  /* 0x0000000e38368210 */ /* 0x000fca0007f7e0ff */
[----:B------:R-:W-:Y:S01]  /*b1c0*/  @!P0 IMAD.X R55, R57, 0x1, R12, P3 ;  /* 0x0000000139378824 */ /* 0x000fe200018e060c */
[----:B-1----:R-:W-:-:S04]  /*b1d0*/  @!P0 LEA R50, P3, R54, R50, 0x1 ;  /* 0x0000003236328211 */ /* 0x002fc800078608ff */
[----:B------:R-:W-:Y:S02]  /*b1e0*/  @!P0 LEA.HI.X R51, R54, R51, R55, 0x1, P3 ;  /* 0x0000003336338211 */ /* 0x000fe400018f0c37 */
[----:B------:R-:W-:-:S04]  /*b1f0*/  @!P1 IADD3 R54, P3, R56, R11, RZ ;  /* 0x0000000b38369210 */ /* 0x000fc80007f7e0ff */
[----:B------:R-:W-:Y:S02]  /*b200*/  @!P1 IADD3.X R55, R57, R7, RZ, P3, !PT ;  /* 0x0000000739379210 */ /* 0x000fe40001ffe4ff */
[----:B----4-:R-:W-:-:S04]  /*b210*/  @!P1 LEA R52, P3, R54, R52, 0x1 ;  /* 0x0000003436349211 */ /* 0x010fc800078608ff */
[----:B------:R-:W-:Y:S01]  /*b220*/  @!P1 LEA.HI.X R53, R54, R53, R55, 0x1, P3 ;  /* 0x0000003536359211 */ /* 0x000fe200018f0c37 */
[----:B--2---:R2:W-:Y:S04]  /*b230*/  @!P0 STG.E.128 desc[UR4][R50.64], R40 ;  /* 0x0000002832008986 */ /* 0x0045e8000c101d04 */
[----:B---3--:R2:W-:Y:S04]  /*b240*/  @!P1 STG.E.128 desc[UR4][R52.64], R44 ;  /* 0x0000002c34009986 */ /* 0x0085e8000c101d04 */
.L_x_554:
[----:B------:R-:W-:Y:S05]  /*b250*/  BSYNC B1 ;  /* 0x0000000000017941 */ /* 0x000fea0003800000 */
.L_x_553:
[----:B------:R-:W-:Y:S01]  /*b260*/  ISETP.GE.AND P3, PT, R222, R4, PT ;  /* 0x00000004de00720c */ /* 0x000fe20003f66270 */
[----:B------:R-:W-:-:S12]  /*b270*/  BSSY B1, `(.L_x_555) ;  /* 0x0000013000017945 */ /* 0x000fd80003800000 */
[----:B------:R-:W-:Y:S05]  /*b280*/  @P3 BRA `(.L_x_556) ;  /* 0x0000000000443947 */ /* 0x000fea0003800000 */
[----:B-12---:R-:W1:Y:S01]  /*b290*/  @!P0 LDC.64 R50, c[0x0][0x2d8] ;  /* 0x0000b600ff328b82 */ /* 0x006e620000000a00 */
[----:B------:R-:W2:Y:S01]  /*b2a0*/  @!P0 LDS.128 R40, [R5+0x20400] ;  /* 0x0204000005288984 */ /* 0x000ea20000000c00 */
[----:B------:R-:W-:Y:S01]  /*b2b0*/  LEA R56, P3, R96, R48, 0x6 ;  /* 0x0000003060387211 */ /* 0x000fe200078630ff */
        /* <DEDUP_REMOVED lines=14> */
.L_x_556:
[----:B------:R-:W-:Y:S05]  /*b3a0*/  BSYNC B1 ;  /* 0x0000000000017941 */ /* 0x000fea0003800000 */
.L_x_555:
[----:B------:R-:W-:Y:S01]  /*b3b0*/  ISETP.GE.AND P3, PT, R224, R4, PT ;  /* 0x00000004e000720c */ /* 0x000fe20003f66270 */
[----:B------:R-:W-:-:S12]  /*b3c0*/  BSSY B1, `(.L_x_557) ;  /* 0x0000017000017945 */ /* 0x000fd80003800000 */
[----:B------:R-:W-:Y:S05]  /*b3d0*/  @P3 BRA `(.L_x_558) ;  /* 0x0000000000543947 */ /* 0x000fea0003800000 */
[----:B------:R-:W3:Y:S01]  /*b3e0*/  LDC.64 R54, c[0x0][0x2f0] ;  /* 0x0000bc00ff367b82 */ /* 0x000ee20000000a00 */
[----:B-12-4-:R-:W1:Y:S01]  /*b3f0*/  @!P0 LDS.128 R40, [R5+0x21400] ;  /* 0x0214000005288984 */ /* 0x016e620000000c00 */
[----:B------:R-:W-:Y:S01]  /*b400*/  IMAD.MOV.U32 R56, RZ, RZ, R48 ;  /* 0x000000ffff387224 */ /* 0x000fe200078e0030 */
[----:B------:R-:W-:Y:S01]  /*b410*/  ULDC.64 UR4, c[0x0][0x208] ;  /* 0x0000820000047ab9 */ /* 0x000fe20000000a00 */
[----:B------:R-:W-:Y:S01]  /*b420*/  IMAD.MOV.U32 R57, RZ, RZ, R58 ;  /* 0x000000ffff397224 */ /* 0x000fe200078e003a */
[----:B------:R-:W2:Y:S03]  /*b430*/  @!P1 LDS.128 R44, [R5+0x26c00] ;  /* 0x026c0000052c9984 */ /* 0x000ea60000000c00 */
[----:B------:R-:W4:Y:S08]  /*b440*/  @!P0 LDC.64 R50, c[0x0][0x2d8] ;  /* 0x0000b600ff328b82 */ /* 0x000f300000000a00 */
[----:B------:R-:W5:Y:S01]  /*b450*/  @!P1 LDC.64 R52, c[0x0][0x2d8] ;  /* 0x0000b600ff349b82 */ /* 0x000f620000000a00 */
[----:B---3--:R-:W-:-:S04]  /*b460*/  IMAD.WIDE.U32 R56, R54, 0x60, R56 ;  /* 0x0000006036387825 */ /* 0x008fc800078e0038 */
[----:B------:R-:W-:Y:S01]  /*b470*/  IMAD R55, R55, 0x60, RZ ;  /* 0x0000006037377824 */ /* 0x000fe200078e02ff */
[----:B------:R-:W-:-:S03]  /*b480*/  @!P0 IADD3 R54, P3, R14, R56, RZ ;  /* 0x000000380e368210 */ /* 0x000fc60007f7e0ff */
[----:B------:R-:W-:-:S04]  /*b490*/  IMAD.IADD R57, R57, 0x1, R55 ;  /* 0x0000000139397824 */ /* 0x000fc800078e0237 */
[----:B------:R-:W-:Y:S01]  /*b4a0*/  @!P0 IMAD.X R55, R57, 0x1, R12, P3 ;  /* 0x0000000139378824 */ /* 0x000fe200018e060c */
[----:B----4-:R-:W-:-:S04]  /*b4b0*/  @!P0 LEA R50, P3, R54, R50, 0x1 ;  /* 0x0000003236328211 */ /* 0x010fc800078608ff */
[----:B------:R-:W-:Y:S02]  /*b4c0*/  @!P0 LEA.HI.X R51, R54, R51, R55, 0x1, P3 ;  /* 0x0000003336338211 */ /* 0x000fe400018f0c37 */
[----:B------:R-:W-:-:S03]  /*b4d0*/  @!P1 IADD3 R56, P3, R11, R56, RZ ;  /* 0x000000380b389210 */ /* 0x000fc60007f7e0ff */
[----:B-1----:R3:W-:Y:S02]  /*b4e0*/  @!P0 STG.E.128 desc[UR4][R50.64], R40 ;  /* 0x0000002832008986 */ /* 0x0027e4000c101d04 */
[----:B------:R-:W-:Y:S01]  /*b4f0*/  @!P1 IMAD.X R54, R57, 0x1, R7, P3 ;  /* 0x0000000139369824 */ /* 0x000fe200018e0607 */
[----:B-----5:R-:W-:-:S04]  /*b500*/  @!P1 LEA R52, P3, R56, R52, 0x1 ;  /* 0x0000003438349211 */ /* 0x020fc800078608ff */
[----:B------:R-:W-:-:S05]  /*b510*/  @!P1 LEA.HI.X R53, R56, R53, R54, 0x1, P3 ;  /* 0x0000003538359211 */ /* 0x000fca00018f0c36 */
[----:B--2---:R3:W-:Y:S04]  /*b520*/  @!P1 STG.E.128 desc[UR4][R52.64], R44 ;  /* 0x0000002c34009986 */ /* 0x0047e8000c101d04 */
.L_x_558:
[----:B------:R-:W-:Y:S05]  /*b530*/  BSYNC B1 ;  /* 0x0000000000017941 */ /* 0x000fea0003800000 */
.L_x_557:
[----:B------:R-:W-:Y:S01]  /*b540*/  ISETP.GE.AND P3, PT, R225, R4, PT ;  /* 0x00000004e100720c */ /* 0x000fe20003f66270 */
[----:B------:R-:W-:-:S12]  /*b550*/  BSSY B1, `(.L_x_559) ;  /* 0x0000013000017945 */ /* 0x000fd80003800000 */
[----:B------:R-:W-:Y:S05]  /*b560*/  @P3 BRA `(.L_x_560) ;  /* 0x0000000000443947 */ /* 0x000fea0003800000 */
[----:B-1234-:R-:W1:Y:S01]  /*b570*/  @!P0 LDC.64 R50, c[0x0][0x2d8] ;  /* 0x0000b600ff328b82 */ /* 0x01ee620000000a00 */
        /* <DEDUP_REMOVED lines=16> */
.L_x_560:
[----:B------:R-:W-:Y:S05]  /*b680*/  BSYNC B1 ;  /* 0x0000000000017941 */ /* 0x000fea0003800000 */
.L_x_559:
[----:B------:R-:W-:-:S13]  /*b690*/  ISETP.GE.AND P3, PT, R226, R4, PT ;  /* 0x00000004e200720c */ /* 0x000fda0003f66270 */
[----:B------:R-:W-:Y:S05]  /*b6a0*/  @P3 BRA `(.L_x_512) ;  /* 0x0000000000503947 */ /* 0x000fea0003800000 */
[----:B------:R-:W5:Y:S01]  /*b6b0*/  LDC.64 R54, c[0x0][0x2f0] ;  /* 0x0000bc00ff367b82 */ /* 0x000f620000000a00 */
[----:B-1234-:R-:W1:Y:S01]  /*b6c0*/  @!P0 LDS.128 R40, [R5+0x23400] ;  /* 0x0234000005288984 */ /* 0x01ee620000000c00 */
[----:B------:R-:W-:Y:S01]  /*b6d0*/  IMAD.MOV.U32 R49, RZ, RZ, R58 ;  /* 0x000000ffff317224 */ /* 0x000fe200078e003a */
[----:B------:R-:W-:Y:S02]  /*b6e0*/  ULDC.64 UR4, c[0x0][0x208] ;  /* 0x0000820000047ab9 */ /* 0x000fe40000000a00 */
[----:B------:R-:W2:Y:S03]  /*b6f0*/  @!P1 LDS.128 R44, [R5+0x28c00] ;  /* 0x028c0000052c9984 */ /* 0x000ea60000000c00 */
[----:B------:R-:W3:Y:S08]  /*b700*/  @!P0 LDC.64 R50, c[0x0][0x2d8] ;  /* 0x0000b600ff328b82 */ /* 0x000ef00000000a00 */
[----:B------:R-:W4:Y:S01]  /*b710*/  @!P1 LDC.64 R52, c[0x0][0x2d8] ;  /* 0x0000b600ff349b82 */ /* 0x000f220000000a00 */
[----:B-----5:R-:W-:-:S04]  /*b720*/  IMAD.WIDE.U32 R48, R54, 0xa0, R48 ;  /* 0x000000a036307825 */ /* 0x020fc800078e0030 */
[----:B------:R-:W-:-:S04]  /*b730*/  IMAD R55, R55, 0xa0, RZ ;  /* 0x000000a037377824 */ /* 0x000fc800078e02ff */
[----:B------:R-:W-:Y:S01]  /*b740*/  IMAD.IADD R55, R49, 0x1, R55 ;  /* 0x0000000131377824 */ /* 0x000fe200078e0237 */
[----:B------:R-:W-:-:S05]  /*b750*/  @!P0 IADD3 R49, P3, R14, R48, RZ ;  /* 0x000000300e318210 */ /* 0x000fca0007f7e0ff */
[----:B------:R-:W-:Y:S01]  /*b760*/  @!P0 IMAD.X R54, R55, 0x1, R12, P3 ;  /* 0x0000000137368824 */ /* 0x000fe200018e060c */
[----:B---3--:R-:W-:-:S04]  /*b770*/  @!P0 LEA R50, P3, R49, R50, 0x1 ;  /* 0x0000003231328211 */ /* 0x008fc800078608ff */
[----:B------:R-:W-:Y:S02]  /*b780*/  @!P0 LEA.HI.X R51, R49, R51, R54, 0x1, P3 ;  /* 0x0000003331338211 */ /* 0x000fe400018f0c36 */
[----:B------:R-:W-:-:S03]  /*b790*/  @!P1 IADD3 R48, P3, R11, R48, RZ ;  /* 0x000000300b309210 */ /* 0x000fc60007f7e0ff */
[----:B-1----:R1:W-:Y:S02]  /*b7a0*/  @!P0 STG.E.128 desc[UR4][R50.64], R40 ;  /* 0x0000002832008986 */ /* 0x0023e4000c101d04 */
[----:B------:R-:W-:Y:S01]  /*b7b0*/  @!P1 IMAD.X R49, R55, 0x1, R7, P3 ;  /* 0x0000000137319824 */ /* 0x000fe200018e0607 */
[----:B----4-:R-:W-:-:S04]  /*b7c0*/  @!P1 LEA R52, P3, R48, R52, 0x1 ;  /* 0x0000003430349211 */ /* 0x010fc800078608ff */
[----:B------:R-:W-:-:S05]  /*b7d0*/  @!P1 LEA.HI.X R53, R48, R53, R49, 0x1, P3 ;  /* 0x0000003530359211 */ /* 0x000fca00018f0c31 */
[----:B--2---:R1:W-:Y:S04]  /*b7e0*/  @!P1 STG.E.128 desc[UR4][R52.64], R44 ;  /* 0x0000002c34009986 */ /* 0x0043e8000c101d04 */
.L_x_512:
[----:B------:R-:W-:Y:S05]  /*b7f0*/  BSYNC B0 ;  /* 0x0000000000007941 */ /* 0x000fea0003800000 */
.L_x_454:
[----:B-1234-:R-:W1:Y:S01]  /*b800*/  S2R R40, SR_TID.X ;  /* 0x0000000000287919 */ /* 0x01ee620000002100 */
[----:B------:R-:W-:Y:S01]  /*b810*/  @!PT LDS RZ, [RZ] ;  /* 0x00000000fffff984 */ /* 0x000fe20000000800 */
[----:B------:R-:W-:Y:S01]  /*b820*/  @!PT LDS RZ, [RZ] ;  /* 0x00000000fffff984 */ /* 0x000fe20000000800 */
[----:B------:R-:W-:Y:S01]  /*b830*/  @!PT LDS RZ, [RZ] ;  /* 0x00000000fffff984 */ /* 0x000fe20000000800 */
[----:B------:R-:W-:Y:S01]  /*b840*/  @!PT LDS RZ, [RZ] ;  /* 0x00000000fffff984 */ /* 0x000fe20000000800 */
[----:B------:R2:W-:Y:S06]  /*b850*/  MEMBAR.ALL.CTA ;  /* 0x0000000000007992 */ /* 0x0005ec0000008000 */
[----:B--2---:R-:W2:Y:S01]  /*b860*/  FENCE.VIEW.ASYNC.S ;  /* 0x00000000000073c6 */ /* 0x004ea20000000000 */
[----:B------:R-:W-:Y:S05]  /*b870*/  WARPSYNC.ALL ;  /* 0x0000000000007948 */ /* 0x000fea0003800000 */
[----:B------:R-:W-:Y:S01]  /*b880*/  BSSY B0, `(.L_x_561) ;  /* 0x0000009000007945 */ /* 0x000fe20003800000 */
[----:B-1----:R-:W-:Y:S01]  /*b890*/  LOP3.LUT R40, R40, 0x7f, RZ, 0xc0, !PT ;  /* 0x0000007f28287812 */ /* 0x002fe200078ec0ff */
[----:B--2---:R1:W-:Y:S03]  /*b8a0*/  BAR.SYNC.DEFER_BLOCKING R163, 0x80 ;  /* 0x000200a30000751d */ /* 0x0043e60000010000 */
[----:B------:R-:W-:-:S13]  /*b8b0*/  ISETP.NE.AND P3, PT, R40, RZ, PT ;  /* 0x000000ff2800720c */ /* 0x000fda0003f65270 */
[----:B------:R-:W-:-:S05]  /*b8c0*/  @!P3 VIADD R40, R3, 0x348a0 ;  /* 0x000348a00328b836 */ /* 0x000fca0000000000 */
[----:B------:R-:W-:-:S04]  /*b8d0*/  @!P3 PRMT R40, RZ, 0x654, R40 ;  /* 0x00000654ff28b816 */ /* 0x000fc80000000028 */
[----:B------:R1:W-:Y:S01]  /*b8e0*/  @!P3 SYNCS.ARRIVE.TRANS64.RED.A1T0 RZ, [R40+URZ], RZ ;  /* 0x000000ff28ffb9a7 */ /* 0x0003e2000810043f */
[----:B------:R-:W-:Y:S05]  /*b8f0*/  @!P2 BRA `(.L_x_562) ;  /* 0x000000000004a947 */ /* 0x000fea0003800000 */
[----:B------:R-:W-:Y:S01]  /*b900*/  BPT.TRAP 0x1 ;  /* 0x000000040000795c */ /* 0x000fe20000300000 */
.L_x_562:
[----:B------:R-:W-:Y:S05]  /*b910*/  BSYNC B0 ;  /* 0x0000000000007941 */ /* 0x000fea0003800000 */
.L_x_561:
[----:B------:R-:W2:Y:S01]  /*b920*/  SYNCS.PHASECHK.TRANS64.TRYWAIT P2, [R3+URZ+0x348b0], R0 ;  /* 0x0348b000030075a7 */ /* 0x000ea2000804017f */
[----:B------:R-:W-:Y:S01]  /*b930*/  ULDC UR61, c[0x0][0x2e4] ;  /* 0x0000b900003d7ab9 */ /* 0x000fe20000000800 */
[----:B------:R-:W-:Y:S01]  /*b940*/  ULDC.64 UR38, c[0x0][0x318] ;  /* 0x0000c60000267ab9 */ /* 0x000fe20000000a00 */
[----:B------:R-:W-:Y:S01]  /*b950*/  ULDC.64 UR36, c[0x0][0x308] ;  /* 0x0000c20000247ab9 */ /* 0x000fe20000000a00 */
[----:B------:R-:W-:Y:S04]  /*b960*/  BSSY B0, `(.L_x_563) ;  /* 0x0000002000007945 */ /* 0x000fe80003800000 */
[----:B--2---:R-:W-:Y:S05]  /*b970*/  @!P2 BRA `(.L_x_564) ;  /* 0x0000019c00aca947 */ /* 0x004fea0003800000 */
.L_x_768:
[----:B------:R-:W-:Y:S05]  /*b980*/  BSYNC B0 ;  /* 0x0000000000007941 */ /* 0x000fea0003800000 */
.L_x_563:
[----:B------:R-:W-:Y:S01]  /*b990*/  ISETP.GE.AND P2, PT, R22, R4, PT ;  /* 0x000000041600720c */ /* 0x000fe20003f46270 */
[----:B------:R-:W-:Y:S01]  /*b9a0*/  BSSY B0, `(.L_x_565) ;  /* 0x0000012000007945 */ /* 0x000fe20003800000 */
[----:B------:R-:W-:-:S11]  /*b9b0*/  IMAD.WIDE R44, R24, 0xb0, R122 ;  /* 0x000000b0182c7825 */ /* 0x000fd600078e027a */
[----:B------:R-:W-:Y:S05]  /*b9c0*/  @P2 BRA `(.L_x_566) ;  /* 0x00000000003c2947 */ /* 0x000fea0003800000 */
[----:B------:R-:W-:Y:S01]  /*b9d0*/  IMAD R43, R45, UR38, RZ ;  /* 0x000000262d2b7c24 */ /* 0x000fe2000f8e02ff */
[----:B------:R-:W-:Y:S01]  /*b9e0*/  ULDC.64 UR4, c[0x0][0x208] ;  /* 0x0000820000047ab9 */ /* 0x000fe20000000a00 */
[----:B-1----:R-:W-:Y:S02]  /*b9f0*/  IMAD.MOV.U32 R40, RZ, RZ, R100 ;  /* 0x000000ffff287224 */ /* 0x002fe400078e0064 */
[----:B------:R-:W-:Y:S02]  /*ba00*/  IMAD.MOV.U32 R41, RZ, RZ, R6 ;  /* 0x000000ffff297224 */ /* 0x000fe400078e0006 */
[C---:B------:R-:W-:Y:S02]  /*ba10*/  IMAD R43, R44.reuse, UR39, R43 ;  /* 0x000000272c2b7c24 */ /* 0x040fe4000f8e022b */
[----:B------:R-:W-:-:S04]  /*ba20*/  IMAD.WIDE.U32 R40, R44, UR38, R40 ;  /* 0x000000262c287c25 */ /* 0x000fc8000f8e0028 */
[----:B------:R-:W-:Y:S01]  /*ba30*/  IMAD.IADD R41, R41, 0x1, R43 ;  /* 0x0000000129297824 */ /* 0x000fe200078e022b */
[----:B------:R-:W-:-:S04]  /*ba40*/  LEA R46, P2, R40, UR36, 0x1 ;  /* 0x00000024282e7c11 */ /* 0x000fc8000f8408ff */
[----:B------:R-:W-:Y:S02]  /*ba50*/  LEA.HI.X R47, R40, UR37, R41, 0x1, P2 ;  /* 0x00000025282f7c11 */ /* 0x000fe400090f0c29 */
[----:B------:R-:W-:-:S13]  /*ba60*/  ISETP.GE.AND P2, PT, R16, UR61, PT ;  /* 0x0000003d10007c0c */ /* 0x000fda000bf46270 */
[----:B------:R-:W1:Y:S04]  /*ba70*/  @!P2 LDS.128 R40, [R5+0x400] ;  /* 0x000400000528a984 */ /* 0x000e680000000c00 */
[----:B-1----:R-:W-:Y:S01]  /*ba80*/  @!P2 STG.E.128 desc[UR4][R46.64], R40 ;  /* 0x000000282e00a986 */ /* 0x002fe2000c101d04 */
[----:B------:R-:W-:-:S13]  /*ba90*/  ISETP.GE.AND P2, PT, R227, UR61, PT ;  /* 0x0000003de3007c0c */ /* 0x000fda000bf46270 */
[----:B------:R-:W1:Y:S04]  /*baa0*/  @!P2 LDS.128 R40, [R5+0x5c00] ;  /* 0x005c00000528a984 */ /* 0x000e680000000c00 */
[----:B-1----:R3:W-:Y:S02]  /*bab0*/  @!P2 STG.E.128 desc[UR4][R46.64+0x80], R40 ;  /* 0x000080282e00a986 */ /* 0x0027e4000c101d04 */
.L_x_566:
[----:B------:R-:W-:Y:S05]  /*bac0*/  BSYNC B0 ;  /* 0x0000000000007941 */ /* 0x000fea0003800000 */
.L_x_565:
[----:B------:R-:W-:Y:S01]  /*bad0*/  ISETP.GE.AND P2, PT, R223, R4, PT ;  /* 0x00000004df00720c */ /* 0x000fe20003f46270 */
[----:B------:R-:W-:-:S12]  /*bae0*/  BSSY B0, `(.L_x_567) ;  /* 0x0000013000007945 */ /* 0x000fd80003800000 */
[----:B------:R-:W-:Y:S05]  /*baf0*/  @P2 BRA `(.L_x_568) ;  /* 0x0000000000442947 */ /* 0x000fea0003800000 */
[----:B---3--:R-:W-:Y:S01]  /*bb00*/  IADD3 R43, P2, R44, 0x20, RZ ;  /* 0x000000202c2b7810 */ /* 0x008fe20007f5e0ff */
[----:B-1----:R-:W-:Y:S01]  /*bb10*/  IMAD.MOV.U32 R40, RZ, RZ, R100 ;  /* 0x000000ffff287224 */ /* 0x002fe200078e0064 */
[----:B------:R-:W-:Y:S01]  /*bb20*/  ULDC.64 UR4, c[0x0][0x208] ;  /* 0x0000820000047ab9 */ /* 0x000fe20000000a00 */
[----:B------:R-:W-:Y:S02]  /*bb30*/  IMAD.MOV.U32 R41, RZ, RZ, R6 ;  /* 0x000000ffff297224 */ /* 0x000fe400078e0006 */
[----:B0-2---:R-:W-:Y:S02]  /*bb40*/  IMAD.X R0, RZ, RZ, R45, P2 ;  /* 0x000000ffff007224 */ /* 0x005fe400010e062d */
[----:B------:R-:W-:-:S04]  /*bb50*/  IMAD.WIDE.U32 R40, R43, UR38, R40 ;  /* 0x000000262b287c25 */ /* 0x000fc8000f8e0028 */
[----:B------:R-:W-:Y:S01]  /*bb60*/  IMAD R0, R0, UR38, RZ ;  /* 0x0000002600007c24 */ /* 0x000fe2000f8e02ff */
[----:B------:R-:W-:-:S03]  /*bb70*/  LEA R46, P2, R40, UR36, 0x1 ;  /* 0x00000024282e7c11 */ /* 0x000fc6000f8408ff */
[----:B------:R-:W-:-:S04]  /*bb80*/  IMAD R43, R43, UR39, R0 ;  /* 0x000000272b2b7c24 */ /* 0x000fc8000f8e0200 */
[----:B------:R-:W-:-:S05]  /*bb90*/  IMAD.IADD R41, R41, 0x1, R43 ;  /* 0x0000000129297824 */ /* 0x000fca00078e022b */
[----:B------:R-:W-:Y:S02]  /*bba0*/  LEA.HI.X R47, R40, UR37, R41, 0x1, P2 ;  /* 0x00000025282f7c11 */ /* 0x000fe400090f0c29 */
[----:B------:R-:W-:-:S13]  /*bbb0*/  ISETP.GE.AND P2, PT, R16, UR61, PT ;  /* 0x0000003d10007c0c */ /* 0x000fda000bf46270 */
[----:B------:R-:W0:Y:S04]  /*bbc0*/  @!P2 LDS.128 R40, [R5+0x1400] ;  /* 0x001400000528a984 */ /* 0x000e280000000c00 */
[----:B0-----:R-:W-:Y:S01]  /*bbd0*/  @!P2 STG.E.128 desc[UR4][R46.64], R40 ;  /* 0x000000282e00a986 */ /* 0x001fe2000c101d04 */
[----:B------:R-:W-:-:S13]  /*bbe0*/  ISETP.GE.AND P2, PT, R227, UR61, PT ;  /* 0x0000003de3007c0c */ /* 0x000fda000bf46270 */
[----:B------:R-:W0:Y:S04]  /*bbf0*/  @!P2 LDS.128 R40, [R5+0x6c00] ;  /* 0x006c00000528a984 */ /* 0x000e280000000c00 */
[----:B0-----:R4:W-:Y:S02]  /*bc00*/  @!P2 STG.E.128 desc[UR4][R46.64+0x80], R40 ;  /* 0x000080282e00a986 */ /* 0x0019e4000c101d04 */
.L_x_568:
[----:B------:R-:W-:Y:S05]  /*bc10*/  BSYNC B0 ;  /* 0x0000000000007941 */ /* 0x000fea0003800000 */
.L_x_567:
[----:B------:R-:W-:Y:S01]  /*bc20*/  ISETP.GE.AND P2, PT, R222, R4, PT ;  /* 0x00000004de00720c */ /* 0x000fe20003f46270 */
[----:B------:R-:W-:-:S12]  /*bc30*/  BSSY B0, `(.L_x_569) ;  /* 0x0000013000007945 */ /* 0x000fd80003800000 */
[----:B------:R-:W-:Y:S05]  /*bc40*/  @P2 BRA `(.L_x_570) ;  /* 0x0000000000442947 */ /* 0x000fea0003800000 */
[----:B---34-:R-:W-:Y:S01]  /*bc50*/  IADD3 R43, P2, R44, 0x40, RZ ;  /* 0x000000402c2b7810 */ /* 0x018fe20007f5e0ff */
        /* <DEDUP_REMOVED lines=16> */
.L_x_570:
[----:B------:R-:W-:Y:S05]  /*bd60*/  BSYNC B0 ;  /* 0x0000000000007941 */ /* 0x000fea0003800000 */
.L_x_569:
[----:B------:R-:W-:Y:S01]  /*bd70*/  ISETP.GE.AND P2, PT, R224, R4, PT ;  /* 0x00000004e000720c */ /* 0x000fe20003f46270 */
[----:B------:R-:W-:-:S12]  /*bd80*/  BSSY B0, `(.L_x_571) ;  /* 0x0000013000007945 */ /* 0x000fd80003800000 */
[----:B------:R-:W-:Y:S05]  /*bd90*/  @P2 BRA `(.L_x_572) ;  /* 0x0000000000442947 */ /* 0x000fea0003800000 */
[----:B0--34-:R-:W-:Y:S01]  /*bda0*/  IADD3 R43, P2, R44, 0x60, RZ ;  /* 0x000000602c2b7810 */ /* 0x019fe20007f5e0ff */
[----:B-1----:R-:W-:Y:S01]  /*bdb0*/  IMAD.MOV.U32 R40, RZ, RZ, R100 ;  /* 0x000000ffff287224 */ /* 0x002fe200078e0064 */
[----:B------:R-:W-:Y:S01]  /*bdc0*/  ULDC.64 UR4, c[0x0][0x208] ;  /* 0x0000820000047ab9 */ /* 0x000fe20000000a00 */
[----:B------:R-:W-:Y:S02]  /*bdd0*/  IMAD.MOV.U32 R41, RZ, RZ, R6 ;  /* 0x000000ffff297224 */ /* 0x000fe400078e0006 */
[----:B--2---:R-:W-:Y:S02]  /*bde0*/  IMAD.X R0, RZ, RZ, R45, P2 ;  /* 0x000000ffff007224 */ /* 0x004fe400010e062d */
        /* <DEDUP_REMOVED lines=12> */
.L_x_572:
[----:B------:R-:W-:Y:S05]  /*beb0*/  BSYNC B0 ;  /* 0x0000000000007941 */ /* 0x000fea0003800000 */
.L_x_571:
        /* <DEDUP_REMOVED lines=20> */
.L_x_574:
[----:B------:R-:W-:Y:S05]  /*c000*/  BSYNC B0 ;  /* 0x0000000000007941 */ /* 0x000fea0003800000 */
.L_x_573:
[----:B------:R-:W-:Y:S01]  /*c010*/  ISETP.GE.AND P2, PT, R226, R4, PT ;  /* 0x00000004e200720c */ /* 0x000fe20003f46270 */
[----:B------:R-:W-:-:S12]  /*c020*/  BSSY B0, `(.L_x_575) ;  /* 0x0000013000007945 */ /* 0x000fd80003800000 */
[----:B------:R-:W-:Y:S05]  /*c030*/  @P2 BRA `(.L_x_576) ;  /* 0x0000000000442947 */ /* 0x000fea0003800000 */
[----:B0--34-:R-:W-:Y:S01]  /*c040*/  IADD3 R43, P2, R44, 0xa0, RZ ;  /* 0x000000a02c2b7810 */ /* 0x019fe20007f5e0ff */
[----:B-1----:R-:W-:Y:S01]  /*c050*/  IMAD.MOV.U32 R40, RZ, RZ, R100 ;  /* 0x000000ffff287224 */ /* 0x002fe200078e0064 */
[----:B------:R-:W-:Y:S01]  /*c060*/  ULDC.64 UR4, c[0x0][0x208] ;  /* 0x0000820000047ab9 */ /* 0x000fe20000000a00 */
[----:B------:R-:W-:Y:S02]  /*c070*/  IMAD.MOV.U32 R41, RZ, RZ, R6 ;  /* 0x000000ffff297224 */ /* 0x000fe400078e0006 */
[----:B------:R-:W-:Y:S02]  /*c080*/  IMAD.X R44, RZ, RZ, R45, P2 ;  /* 0x000000ffff2c7224 */ /* 0x000fe400010e062d */
[----:B------:R-:W-:-:S04]  /*c090*/  IMAD.WIDE.U32 R40, R43, UR38, R40 ;  /* 0x000000262b287c25 */ /* 0x000fc8000f8e0028 */
[----:B------:R-:W-:-:S04]  /*c0a0*/  IMAD R44, R44, UR38, RZ ;  /* 0x000000262c2c7c24 */ /* 0x000fc8000f8e02ff */
[----:B------:R-:W-:Y:S01]  /*c0b0*/  IMAD R43, R43, UR39, R44 ;  /* 0x000000272b2b7c24 */ /* 0x000fe2000f8e022c */
[----:B------:R-:W-:-:S03]  /*c0c0*/  LEA R44, P2, R40, UR36, 0x1 ;  /* 0x00000024282c7c11 */ /* 0x000fc6000f8408ff */
        /* <DEDUP_REMOVED lines=8> */
.L_x_576:
[----:B------:R-:W-:Y:S05]  /*c150*/  BSYNC B0 ;  /* 0x0000000000007941 */ /* 0x000fea0003800000 */
.L_x_575:
[----:B0-2---:R-:W2:Y:S01]  /*c160*/  LDL R0, [R1] ;  /* 0x0000000001007983 */ /* 0x005ea20000100800 */
[----:B------:R-:W-:Y:S02]  /*c170*/  VIADD R220, R220, 0x1 ;  /* 0x00000001dcdc7836 */ /* 0x000fe40000000000 */
[----:B------:R-:W-:Y:S01]  /*c180*/  @!P3 VIADD R3, R3, 0x348c0 ;  /* 0x000348c00303b836 */ /* 0x000fe20000000000 */
[----:B------:R-:W-:Y:S01]  /*c190*/  @!PT LDS RZ, [RZ] ;  /* 0x00000000fffff984 */ /* 0x000fe20000000800 */
[----:B------:R-:W-:Y:S01]  /*c1a0*/  @!PT LDS RZ, [RZ] ;  /* 0x00000000fffff984 */ /* 0x000fe20000000800 */
[----:B------:R-:W-:Y:S01]  /*c1b0*/  @!PT LDS RZ, [RZ] ;  /* 0x00000000fffff984 */ /* 0x000fe20000000800 */
[----:B------:R-:W-:Y:S01]  /*c1c0*/  @!PT LDS RZ, [RZ] ;  /* 0x00000000fffff984 */ /* 0x000fe20000000800 */
[----:B------:R0:W-:Y:S06]  /*c1d0*/  MEMBAR.ALL.CTA ;  /* 0x0000000000007992 */ /* 0x0001ec0000008000 */
[----:B0-----:R-:W0:Y:S02]  /*c1e0*/  FENCE.VIEW.ASYNC.S ;  /* 0x00000000000073c6 */ /* 0x001e240000000000 */
[----:B0-----:R0:W-:Y:S01]  /*c1f0*/  BAR.SYNC.DEFER_BLOCKING R163, 0x80 ;  /* 0x000200a30000751d */ /* 0x0011e20000010000 */
[----:B------:R-:W-:-:S02]  /*c200*/  ISETP.NE.AND P2, PT, R220, 0x2, PT ;  /* 0x00000002dc00780c */ /* 0x000fc40003f45270 */
[----:B------:R-:W-:Y:S02]  /*c210*/  @!P3 PRMT R3, RZ, 0x654, R3 ;  /* 0x00000654ff03b816 */ /* 0x000fe40000000003 */
[----:B------:R-:W-:Y:S02]  /*c220*/  SEL R220, R220, RZ, P2 ;  /* 0x000000ffdcdc7207 */ /* 0x000fe40001000000 */
[----:B------:R0:W-:Y:S01]  /*c230*/  @!P3 SYNCS.ARRIVE.TRANS64.RED.A1T0 RZ, [R3+URZ], RZ ;  /* 0x000000ff03ffb9a7 */ /* 0x0001e2000810043f */
[----:B--2---:R-:W-:Y:S02]  /*c240*/  LOP3.LUT P4, RZ, R0, 0x10, RZ, 0xc0, !PT ;  /* 0x0000001000ff7812 */ /* 0x004fe4000788c0ff */
[----:B------:R-:W-:-:S04]  /*c250*/  SEL R0, RZ, 0x1, P2 ;  /* 0x00000001ff007807 */ /* 0x000fc80001000000 */
[----:B------:R-:W-:-:S07]  /*c260*/  LOP3.LUT R229, R229, R0, RZ, 0x3c, !PT ;  /* 0x00000000e5e57212 */ /* 0x000fce00078e3cff */
[----:B0-----:R-:W-:Y:S05]  /*c270*/  @P4 BRA `(.L_x_577) ;  /* 0xffffff64000c4947 */ /* 0x001fea000383ffff */
[----:B------:R-:W0:Y:S01]  /*c280*/  S2R R4, SR_TID.X ;  /* 0x0000000000047919 */ /* 0x000e220000002100 */
[----:B------:R-:W-:Y:S02]  /*c290*/  PLOP3.LUT P0, PT, PT, PT, PT, 0x8, 0x0 ;  /* 0x000000000000781c */ /* 0x000fe40003f0e170 */
[----:B0-----:R-:W-:-:S04]  /*c2a0*/  SHF.R.U32.HI R4, RZ, 0x7, R4 ;  /* 0x00000007ff047819 */ /* 0x001fc80000011604 */
[----:B------:R-:W-:-:S13]  /*c2b0*/  ISETP.NE.AND P4, PT, R4, 0x1, PT ;  /* 0x000000010400780c */ /* 0x000fda0003f85270 */
[----:B------:R-:W-:Y:S06]  /*c2c0*/  @!P4 BAR.ARV 0x9, 0x100 ;  /* 0x024400000000cb1d */ /* 0x000fec0000002000 */
.L_x_449:
[----:B------:R-:W-:Y:S01]  /*c2d0*/  ISETP.GE.AND P2, PT, R162, 0x1, PT ;  /* 0x00000001a200780c */ /* 0x000fe20003f46270 */
[----:B------:R-:W-:Y:S01]  /*c2e0*/  IMAD.MOV.U32 R0, RZ, RZ, RZ ;  /* 0x000000ffff007224 */ /* 0x000fe200078e00ff */
[----:B------:R-:W-:Y:S01]  /*c2f0*/  PLOP3.LUT P1, PT, PT, PT, PT, 0x80, 0x0 ;  /* 0x000000000000781c */ /* 0x000fe20003f2f070 */
[----:B------:R-:W-:Y:S01]  /*c300*/  IMAD.MOV.U32 R3, RZ, RZ, RZ ;  /* 0x000000ffff037224 */ /* 0x000fe200078e00ff */
[----:B---34-:R-:W-:Y:S01]  /*c310*/  CS2R R42, SRZ ;  /* 0x00000000002a7805 */ /* 0x018fe2000001ff00 */
[----:B------:R-:W-:Y:S01]  /*c320*/  IMAD.MOV.U32 R87, RZ, RZ, RZ ;  /* 0x000000ffff577224 */ /* 0x000fe200078e00ff */
[----:B------:R-:W-:Y:S01]  /*c330*/  CS2R R36, SRZ ;  /* 0x0000000000247805 */ /* 0x000fe2000001ff00 */
[----:B------:R-:W-:Y:S01]  /*c340*/  IMAD.MOV.U32 R39, RZ, RZ, RZ ;  /* 0x000000ffff277224 */ /* 0x000fe200078e00ff */
[----:B------:R-:W-:Y:S02]  /*c350*/  CS2R R46, SRZ ;  /* 0x00000000002e7805 */ /* 0x000fe4000001ff00 */
[----:B------:R-:W-:-:S02]  /*c360*/  CS2R R44, SRZ ;  /* 0x00000000002c7805 */ /* 0x000fc4000001ff00 */
[----:B-1----:R-:W-:Y:S02]  /*c370*/  CS2R R40, SRZ ;  /* 0x0000000000287805 */ /* 0x002fe4000001ff00 */
[----:B------:R-:W-:Y:S02]  /*c380*/  CS2R R34, SRZ ;  /* 0x0000000000227805 */ /* 0x000fe4000001ff00 */
[----:B------:R-:W-:Y:S02]  /*c390*/  CS2R R50, SRZ ;  /* 0x0000000000327805 */ /* 0x000fe4000001ff00 */
[----:B------:R-:W-:Y:S02]  /*c3a0*/  CS2R R48, SRZ ;  /* 0x0000000000307805 */ /* 0x000fe4000001ff00 */
[----:B------:R-:W-:Y:S02]  /*c3b0*/  CS2R R32, SRZ ;  /* 0x0000000000207805 */ /* 0x000fe4000001ff00 */
[----:B------:R-:W-:-:S02]  /*c3c0*/  CS2R R30, SRZ ;  /* 0x00000000001e7805 */ /* 0x000fc4000001ff00 */
[----:B------:R-:W-:Y:S02]  /*c3d0*/  CS2R R54, SRZ ;  /* 0x0000000000367805 */ /* 0x000fe4000001ff00 */
[----:B------:R-:W-:Y:S01]  /*c3e0*/  CS2R R52, SRZ ;  /* 0x0000000000347805 */ /* 0x000fe2000001ff00 */
[----:B------:R-:W-:Y:S01]  /*c3f0*/  IMAD.MOV.U32 R58, RZ, RZ, RZ ;  /* 0x000000ffff3a7224 */ /* 0x000fe200078e00ff */
        /* <DEDUP_REMOVED lines=15> */
[----:B------:R-:W-:Y:S01]  /*c4f0*/  CS2R R104, SRZ ;  /* 0x0000000000687805 */ /* 0x000fe2000001ff00 */
[----:B------:R-:W-:-:S02]  /*c500*/  IMAD.MOV.U32 R102, RZ, RZ, RZ ;  /* 0x000000ffff667224 */ /* 0x000fc400078e00ff */
[----:B------:R-:W-:Y:S02]  /*c510*/  IMAD.MOV.U32 R7, RZ, RZ, RZ ;  /* 0x000000ffff077224 */ /* 0x000fe400078e00ff */
[----:B------:R-:W-:Y:S01]  /*c520*/  IMAD.MOV.U32 R106, RZ, RZ, RZ ;  /* 0x000000ffff6a7224 */ /* 0x000fe200078e00ff */
[----:B------:R-:W-:Y:S06]  /*c530*/  @P0 BRA `(.L_x_578) ;  /* 0x00000000000c0947 */ /* 0x000fec0003800000 */
[----:B------:R-:W0:Y:S01]  /*c540*/  FENCE.VIEW.ASYNC.G ;  /* 0x00000000000073c6 */ /* 0x000e220000000100 */
[----:B------:R-:W-:Y:S05]  /*c550*/  WARPSYNC.ALL ;  /* 0x0000000000007948 */ /* 0x000fea0003800000 */
[----:B0-----:R-:W-:Y:S06]  /*c560*/  BAR.ARV 0xc, 0x120 ;  /* 0x0304800000007b1d */ /* 0x001fec0000002000 */
.L_x_578:
[----:B------:R-:W-:Y:S02]  /*c570*/  IMAD.MOV.U32 R103, RZ, RZ, RZ ;  /* 0x000000ffff677224 */ /* 0x000fe400078e00ff */
[----:B------:R-:W-:Y:S01]  /*c580*/  IMAD.MOV.U32 R6, RZ, RZ, RZ ;  /* 0x000000ffff067224 */ /* 0x000fe200078e00ff */
[----:B------:R-:W-:Y:S06]  /*c590*/  @!P2 BRA `(.L_x_579) ;  /* 0x0000011400f0a947 */ /* 0x000fec0003800000 */
[----:B------:R-:W0:Y:S01]  /*c5a0*/  S2R R4, SR_TID.X ;  /* 0x0000000000047919 */ /* 0x000e220000002100 */
[----:B------:R-:W-:Y:S01]  /*c5b0*/  UMOV UR4, 0xffffffff ;  /* 0xffffffff00047882 */ /* 0x000fe20000000000 */
[----:B0-----:R-:W-:-:S05]  /*c5c0*/  VIADD R4, R4, 0xffffff80 ;  /* 0xffffff8004047836 */ /* 0x001fca0000000000 */
[----:B------:R-:W-:-:S04]  /*c5d0*/  SHF.R.S32.HI R33, RZ, 0x1f, R4 ;  /* 0x0000001fff217819 */ /* 0x000fc80000011404 */
[----:B------:R-:W-:-:S04]  /*c5e0*/  LEA.HI R80, R33, R4, RZ, 0x7 ;  /* 0x0000000421507211 */ /* 0x000fc800078f38ff */
[----:B------:R-:W-:Y:S01]  /*c5f0*/  SHF.R.S32.HI R13, RZ, 0x7, R80 ;  /* 0x00000007ff0d7819 */ /* 0x000fe20000011450 */
[----:B------:R-:W-:Y:S06]  /*c600*/  BRA.DIV UR4, `(.L_x_580) ;  /* 0x00000192049c7947 */ /* 0x000fec000b800000 */
[----:B------:R-:W0:Y:S04]  /*c610*/  SHFL.IDX PT, R0, R13, RZ, 0x1f ;  /* 0x00001fff0d007589 */ /* 0x000e2800000e0000 */
[----:B0-----:R0:W-:Y:S02]  /*c620*/  STL [R1+0x28], R0 ;  /* 0x0000280001007387 */ /* 0x0011e40000100800 */
.L_x_771:
[----:B0-----:R-:W2:Y:S04]  /*c630*/  LDL R0, [R1+0x8c] ;  /* 0x00008c0001007983 */ /* 0x001ea80000100800 */
[----:B------:R-:W3:Y:S01]  /*c640*/  LDL R3, [R1+0x28] ;  /* 0x0000280001037983 */ /* 0x000ee20000100800 */
[----:B--2---:R-:W-:Y:S02]  /*c650*/  R2UR UR4, R0 ;  /* 0x00000000000472ca */ /* 0x004fe400000e0000 */
[----:B---3--:R-:W-:-:S04]  /*c660*/  LEA.HI R0, R3, R3, RZ, 0x1 ;  /* 0x0000000303007211 */ /* 0x008fc800078f08ff */
[----:B------:R-:W-:-:S07]  /*c670*/  LOP3.LUT R0, R0, 0x1e, RZ, 0xc0, !PT ;  /* 0x0000001e00007812 */ /* 0x000fce00078ec0ff */
[----:B------:R-:W-:Y:S01]  /*c680*/  ULOP3.LUT UP0, URZ, UR4, 0x9f, URZ, 0xc0, !UPT ;  /* 0x0000009f043f7892 */ /* 0x000fe2000f80c03f */
[----:B------:R-:W-:-:S05]  /*c690*/  IMAD.IADD R0, R3, 0x1, -R0 ;  /* 0x0000000103007824 */ /* 0x000fca00078e0a00 */
[----:B------:R-:W-:Y:S02]  /*c6a0*/  PLOP3.LUT P0, PT, PT, PT, UP0, 0x80, 0x0 ;  /* 0x000000000000781c */ /* 0x000fe40003f0f008 */
[----:B------:R-:W-:-:S04]  /*c6b0*/  LEA R0, R0, UR4, 0xd ;  /* 0x0000000400007c11 */ /* 0x000fc8000f8e68ff */
[----:B------:R-:W-:-:S04]  /*c6c0*/  SHF.R.U32.HI R0, RZ, 0x4, R0 ;  /* 0x00000004ff007819 */ /* 0x000fc80000011600 */
[----:B------:R-:W-:-:S03]  /*c6d0*/  LOP3.LUT R32, R0, 0x3fff, RZ, 0xc0, !PT ;  /* 0x00003fff00207812 */ /* 0x000fc600078ec0ff */
[----:B------:R-:W-:Y:S05]  /*c6e0*/  @!P0 BRA `(.L_x_581) ;  /* 0x0000000000408947 */ /* 0x000fea0003800000 */
[----:B------:R-:W-:Y:S01]  /*c6f0*/  MOV R0, 0x0 ;  /* 0x0000000000007802 */ /* 0x000fe20000000f00 */
[----:B------:R-:W-:Y:S01]  /*c700*/  ULDC.64 UR4, c[0x4][0xa0] ;  /* 0x0100280000047ab9 */ /* 0x000fe20000000a00 */
[----:B------:R-:W-:Y:S01]  /*c710*/  ULDC.64 UR6, c[0x4][0xa8] ;  /* 0x01002a0000067ab9 */ /* 0x000fe20000000a00 */
[----:B------:R-:W-:Y:S01]  /*c720*/  IMAD.U32 R4, RZ, RZ, UR4 ;  /* 0x00000004ff047e24 */ /* 0x000fe2000f8e00ff */
[----:B-1----:R0:W1:Y:S01]  /*c730*/  LDC.64 R14, c[0x4][R0] ;  /* 0x01000000000e7b82 */ /* 0x0020620000000a00 */
        /* <DEDUP_REMOVED lines=11> */
.L_x_581:
[----:B------:R-:W-:Y:S02]  /*c7f0*/  ULDC UR4, c[0x0][0x3d4] ;  /* 0x0000f50000047ab9 */ /* 0x000fe40000000800 */
[----:B------:R-:W-:-:S13]  /*c800*/  ISETP.LT.AND P0, PT, RZ, UR4, PT ;  /* 0x00000004ff007c0c */ /* 0x000fda000bf01270 */
[----:B------:R-:W-:Y:S05]  /*c810*/  @P0 BRA `(.L_x_582) ;  /* 0x0000000000400947 */ /* 0x000fea0003800000 */
[----:B------:R-:W2:Y:S02]  /*c820*/  LDL R20, [R1+0x84] ;  /* 0x0000840001147983 */ /* 0x000ea40000100800 */
[----:B--2---:R-:W-:-:S04]  /*c830*/  LEA.HI R0, R20, R20, RZ, 0x1 ;  /* 0x0000001414007211 */ /* 0x004fc800078f08ff */
[----:B------:R-:W-:-:S05]  /*c840*/  LOP3.LUT R0, R0, 0xfffffffe, RZ, 0xc0, !PT ;  /* 0xfffffffe00007812 */ /* 0x000fca00078ec0ff */
[----:B------:R-:W-:-:S05]  /*c850*/  IMAD.IADD R0, R20, 0x1, -R0 ;  /* 0x0000000114007824 */ /* 0x000fca00078e0a00 */
[----:B------:R-:W-:-:S04]  /*c860*/  SHF.L.U32 R3, R0, 0x1f, RZ ;  /* 0x0000001f00037819 */ /* 0x000fc800000006ff */
[----:B------:R0:W2:Y:S03]  /*c870*/  SYNCS.PHASECHK.TRANS64.TRYWAIT P0, [R2+URZ+0x34800], R3 ;  /* 0x03480003020075a7 */ /* 0x0000a6000800017f */
[----:B--2---:R-:W-:Y:S05]  /*c880*/  @!P0 NANOSLEEP.SYNCS 0x989680 ;  /* 0x009896800000895d */ /* 0x004fea0003900000 */
[----:B------:R-:W2:Y:S01]  /*c890*/  @!P0 SYNCS.PHASECHK.TRANS64 P0, [R2+URZ+0x34800], R3 ;  /* 0x03480003020085a7 */ /* 0x000ea2000800007f */
[----:B------:R-:W-:Y:S04]  /*c8a0*/  BSSY B0, `(.L_x_583) ;  /* 0x0000006000007945 */ /* 0x000fe80003800000 */
[----:B--2---:R-:W-:Y:S05]  /*c8b0*/  @P0 BRA `(.L_x_584) ;  /* 0x0000000000100947 */ /* 0x004fea0003800000 */
.L_x_585:
[----:B--2---:R2:W3:Y:S02]  /*c8c0*/  SYNCS.PHASECHK.TRANS64.TRYWAIT P0, [R2+URZ+0x34800], R3 ;  /* 0x03480003020075a7 */ /* 0x0044e4000800017f */
[----:B---3--:R-:W-:Y:S05]  /*c8d0*/  @!P0 NANOSLEEP.SYNCS 0x989680 ;  /* 0x009896800000895d */ /* 0x008fea0003900000 */
[----:B------:R-:W3:Y:S02]  /*c8e0*/  @!P0 SYNCS.PHASECHK.TRANS64 P0, [R2+URZ+0x34800], R3 ;  /* 0x03480003020085a7 */ /* 0x000ee4000800007f */
[----:B---3--:R-:W-:Y:S05]  /*c8f0*/  @!P0 BRA `(.L_x_585) ;  /* 0xfffffffc00f08947 */ /* 0x008fea000383ffff */
.L_x_584:
[----:B------:R-:W-:Y:S05]  /*c900*/  BSYNC B0 ;  /* 0x0000000000007941 */ /* 0x000fea0003800000 */
.L_x_583:
[----:B------:R-:W-:Y:S05]  /*c910*/  BRA `(.L_x_586) ;  /* 0x0000003800847947 */ /* 0x000fea0003800000 */
.L_x_582:
[----:B------:R-:W2:Y:S01]  /*c920*/  LDL R38, [R1+0x8c] ;  /* 0x00008c0001267983 */ /* 0x000ea20000100800 */
[----:B-----5:R-:W-:Y:S01]  /*c930*/  SHF.R.S32.HI R0, RZ, 0x1f, R155 ;  /* 0x0000001fff007819 */ /* 0x020fe2000001149b */
[----:B------:R-:W-:Y:S01]  /*c940*/  ULDC.64 UR4, c[0x0][0x3d8] ;  /* 0x0000f60000047ab9 */ /* 0x000fe20000000a00 */
[----:B------:R-:W-:Y:S01]  /*c950*/  ULDC.64 UR6, c[0x0][0x3e8] ;  /* 0x0000fa0000067ab9 */ /* 0x000fe20000000a00 */
[----:B------:R-:W-:Y:S01]  /*c960*/  IMAD.WIDE.U32 R4, R155, UR4, RZ ;  /* 0x000000049b047c25 */ /* 0x000fe2000f8e00ff */
[----:B------:R-:W-:-:S03]  /*c970*/  SHF.R.S32.HI R10, RZ, 0x1f, R18 ;  /* 0x0000001fff0a7819 */ /* 0x000fc60000011412 */
[C---:B------:R-:W-:Y:S02]  /*c980*/  IMAD R6, R0.reuse, UR4, RZ ;  /* 0x0000000400067c24 */ /* 0x040fe4000f8e02ff */
[----:B------:R-:W-:Y:S02]  /*c990*/  IMAD R0, R0, UR6, RZ ;  /* 0x0000000600007c24 */ /* 0x000fe4000f8e02ff */
[C---:B------:R-:W-:Y:S01]  /*c9a0*/  IMAD R9, R155.reuse, UR5, R6 ;  /* 0x000000059b097c24 */ /* 0x040fe2000f8e0206 */
[----:B------:R-:W-:Y:S01]  /*c9b0*/  ULDC.64 UR4, c[0x0][0x3c8] ;  /* 0x0000f20000047ab9 */ /* 0x000fe20000000a00 */
[----:B------:R-:W-:Y:S01]  /*c9c0*/  IMAD R27, R155, UR7, R0 ;  /* 0x000000079b1b7c24 */ /* 0x000fe2000f8e0200 */
[-C--:B------:R-:W-:Y:S01]  /*c9d0*/  IADD3 R0, P0, R18, R4.reuse, RZ ;  /* 0x0000000412007210 */ /* 0x080fe20007f1e0ff */
[----:B------:R-:W-:Y:S01]  /*c9e0*/  IMAD.IADD R9, R9, 0x1, R5 ;  /* 0x0000000109097824 */ /* 0x000fe200078e0205 */
[----:B------:R-:W-:Y:S01]  /*c9f0*/  LEA R24, P1, R4, UR4, 0x1 ;  /* 0x0000000404187c11 */ /* 0x000fe2000f8208ff */
[----:B------:R-:W-:Y:S01]  /*ca00*/  IMAD.WIDE.U32 R6, R155, UR6, RZ ;  /* 0x000000069b067c25 */ /* 0x000fe2000f8e00ff */
[----:B------:R-:W-:Y:S01]  /*ca10*/  LEA R28, P2, R0, UR4, 0x1 ;  /* 0x00000004001c7c11 */ /* 0x000fe2000f8408ff */
[----:B------:R-:W-:Y:S01]  /*ca20*/  ULDC.64 UR6, c[0x0][0x3e0] ;  /* 0x0000f80000067ab9 */ /* 0x000fe20000000a00 */
[--C-:B------:R-:W-:Y:S01]  /*ca30*/  LEA.HI.X R25, R4, UR5, R9.reuse, 0x1, P1 ;  /* 0x0000000504197c11 */ /* 0x100fe200088f0c09 */
[----:B------:R-:W-:Y:S01]  /*ca40*/  IMAD.X R3, R10, 0x1, R9, P0 ;  /* 0x000000010a037824 */ /* 0x000fe200000e0609 */
[----:B------:R-:W-:Y:S01]  /*ca50*/  IADD3 R5, P0, R16, R4, RZ ;  /* 0x0000000410057210 */ /* 0x000fe20007f1e0ff */
[----:B------:R-:W-:Y:S01]  /*ca60*/  IMAD.IADD R27, R27, 0x1, R7 ;  /* 0x000000011b1b7824 */ /* 0x000fe200078e0207 */
[----:B------:R-:W-:-:S02]  /*ca70*/  IADD3 R8, P4, R18, R6, RZ ;  /* 0x0000000612087210 */ /* 0x000fc40007f9e0ff */
[----:B------:R-:W-:Y:S01]  /*ca80*/  LEA.HI.X R29, R0, UR5, R3, 0x1, P2 ;  /* 0x00000005001d7c11 */ /* 0x000fe200090f0c03 */
[C---:B------:R-:W-:Y:S01]  /*ca90*/  IMAD.X R4, R17.reuse, 0x1, R9, P0 ;  /* 0x0000000111047824 */ /* 0x040fe200000e0609 */
[----:B------:R-:W-:Y:S01]  /*caa0*/  IADD3 R0, P3, R16, R6, RZ ;  /* 0x0000000610007210 */ /* 0x000fe20007f7e0ff */
[--C-:B------:R-:W-:Y:S01]  /*cab0*/  IMAD.X R7, R10, 0x1, R27.reuse, P4 ;  /* 0x000000010a077824 */ /* 0x100fe200020e061b */
[----:B------:R-:W-:Y:S02]  /*cac0*/  LEA R26, P2, R6, UR6, 0x1 ;  /* 0x00000006061a7c11 */ /* 0x000fe4000f8408ff */
[----:B------:R-:W-:Y:S01]  /*cad0*/  LEA R30, P5, R8, UR6, 0x1 ;  /* 0x00000006081e7c11 */ /* 0x000fe2000f8a08ff */
[----:B------:R-:W-:Y:S01]  /*cae0*/  IMAD.X R3, R17, 0x1, R27, P3 ;  /* 0x0000000111037824 */ /* 0x000fe200018e061b */
[----:B------:R-:W-:Y:S02]  /*caf0*/  LEA R34, P4, R5, UR4, 0x1 ;  /* 0x0000000405227c11 */ /* 0x000fe4000f8808ff */
[----:B------:R-:W-:-:S02]  /*cb00*/  LEA R36, P0, R0, UR6, 0x1 ;  /* 0x0000000600247c11 */ /* 0x000fc4000f8008ff */
[----:B------:R-:W-:Y:S02]  /*cb10*/  LEA.HI.X R31, R8, UR7, R7, 0x1, P5 ;  /* 0x00000007081f7c11 */ /* 0x000fe4000a8f0c07 */
[----:B------:R-:W-:Y:S02]  /*cb20*/  LEA.HI.X R27, R6, UR7, R27, 0x1, P2 ;  /* 0x00000007061b7c11 */ /* 0x000fe400090f0c1b */
[----:B------:R-:W-:Y:S02]  /*cb30*/  LEA.HI.X R35, R5, UR5, R4, 0x1, P4 ;  /* 0x0000000505237c11 */ /* 0x000fe4000a0f0c04 */
[----:B------:R-:W-:Y:S02]  /*cb40*/  LEA.HI.X R37, R0, UR7, R3, 0x1, P0 ;  /* 0x0000000700257c11 */ /* 0x000fe400080f0c03 */
[----:B--2---:R-:W-:-:S13]  /*cb50*/  R2UR UR8, R38 ;  /* 0x00000000260872ca */ /* 0x004fda00000e0000 */
[----:B------:R-:W-:-:S06]  /*cb60*/  ULOP3.LUT UP0, URZ, UR8, 0x3ff, URZ, 0xc0, !UPT ;  /* 0x000003ff083f7892 */ /* 0x000fcc000f80c03f */
[----:B------:R-:W-:-:S13]  /*cb70*/  PLOP3.LUT P1, PT, PT, PT, UP0, 0x80, 0x0 ;  /* 0x000000000000781c */ /* 0x000fda0003f2f008 */
        /* <DEDUP_REMOVED lines=17> */
.L_x_587:
[----:B------:R-:W2:Y:S01]  /*cc90*/  LDL R20, [R1+0x60] ;  /* 0x0000600001147983 */ /* 0x000ea20000100800 */
[----:B------:R-:W-:Y:S01]  /*cca0*/  ULDC.U8 UR4, c[0x0][0x3f0] ;  /* 0x0000fc0000047ab9 */ /* 0x000fe20000000000 */
[----:B------:R-:W-:Y:S01]  /*ccb0*/  R2UR UR5, R38 ;  /* 0x00000000260572ca */ /* 0x000fe200000e0000 */
[----:B------:R-:W-:Y:S01]  /*ccc0*/  BSSY B0, `(.L_x_588) ;  /* 0x000035e000007945 */ /* 0x000fe20003800000 */
[----:B------:R-:W-:-:S11]  /*ccd0*/  ISETP.NE.AND P0, PT, RZ, UR4, PT ;  /* 0x00000004ff007c0c */ /* 0x000fd6000bf05270 */
[----:B--2---:R-:W-:Y:S02]  /*cce0*/  LEA R0, R20, UR5, 0x1 ;  /* 0x0000000514007c11 */ /* 0x004fe4000f8e08ff */
[----:B------:R-:W-:Y:S05]  /*ccf0*/  @!P0 BRA `(.L_x_589) ;  /* 0x0000001800648947 */ /* 0x000fea0003800000 */
[----:B------:R-:W2:Y:S01]  /*cd00*/  LDL R20, [R1+0x84] ;  /* 0x0000840001147983 */ /* 0x000ea20000100800 */
[----:B------:R-:W-:Y:S01]  /*cd10*/  IMAD R3, R157, -0x80, R159 ;  /* 0xffffff809d037824 */ /* 0x000fe200078e029f */
[----:B------:R-:W-:Y:S01]  /*cd20*/  BSSY B1, `(.L_x_590) ;  /* 0x0000018000017945 */ /* 0x000fe20003800000 */
[----:B------:R-:W-:Y:S02]  /*cd30*/  CS2R R6, SRZ ;  /* 0x0000000000067805 */ /* 0x000fe4000001ff00 */
[----:B------:R-:W-:Y:S02]  /*cd40*/  CS2R R8, SRZ ;  /* 0x0000000000087805 */ /* 0x000fe4000001ff00 */
[----:B------:R-:W-:-:S04]  /*cd50*/  VIMNMX R3, R3, 0x80, PT ;  /* 0x0000008003037848 */ /* 0x000fc80003fe0100 */
[----:B------:R-:W-:Y:S02]  /*cd60*/  ISETP.GE.AND P1, PT, R22, R3, PT ;  /* 0x000000031600720c */ /* 0x000fe40003f26270 */
[----:B--2---:R-:W-:-:S04]  /*cd70*/  LEA.HI R4, R20, R20, RZ, 0x1 ;  /* 0x0000001414047211 */ /* 0x004fc800078f08ff */
[----:B------:R-:W-:-:S05]  /*cd80*/  LOP3.LUT R4, R4, 0xfffffffe, RZ, 0xc0, !PT ;  /* 0xfffffffe04047812 */ /* 0x000fca00078ec0ff */
[----:B------:R-:W-:Y:S01]  /*cd90*/  IMAD.IADD R33, R20, 0x1, -R4 ;  /* 0x0000000114217824 */ /* 0x000fe200078e0a04 */
[----:B------:R-:W-:Y:S02]  /*cda0*/  CS2R R4, SRZ ;  /* 0x0000000000047805 */ /* 0x000fe4000001ff00 */
[----:B------:R-:W-:Y:S02]  /*cdb0*/  CS2R R20, SRZ ;  /* 0x0000000000147805 */ /* 0x000fe4000001ff00 */
[----:B------:R-:W-:Y:S01]  /*cdc0*/  SHF.L.U32 R33, R33, 0x1f, RZ ;  /* 0x0000001f21217819 */ /* 0x000fe200000006ff */
[----:B------:R-:W-:Y:S06]  /*cdd0*/  @P1 BRA `(.L_x_591) ;  /* 0x0000000000301947 */ /* 0x000fec0003800000 */
[----:B------:R-:W-:Y:S01]  /*cde0*/  ULDC UR4, c[0x0][0x3d4] ;  /* 0x0000f50000047ab9 */ /* 0x000fe20000000800 */
[----:B------:R-:W-:Y:S02]  /*cdf0*/  CS2R R8, SRZ ;  /* 0x0000000000087805 */ /* 0x000fe4000001ff00 */
[----:B------:R-:W-:Y:S02]  /*ce00*/  ISETP.GE.AND P0, PT, R18, UR4, PT ;  /* 0x0000000412007c0c */ /* 0x000fe4000bf06270 */
[----:B------:R-:W-:Y:S02]  /*ce10*/  CS2R R20, SRZ ;  /* 0x0000000000147805 */ /* 0x000fe4000001ff00 */
[----:B------:R-:W-:Y:S02]  /*ce20*/  ISETP.GE.AND P2, PT, R221, UR4, PT ;  /* 0x00000004dd007c0c */ /* 0x000fe4000bf46270 */
[----:B------:R-:W-:Y:S02]  /*ce30*/  CS2R R4, SRZ ;  /* 0x0000000000047805 */ /* 0x000fe4000001ff00 */
[----:B------:R-:W-:Y:S01]  /*ce40*/  CS2R R6, SRZ ;  /* 0x0000000000067805 */ /* 0x000fe2000001ff00 */
[----:B------:R-:W-:-:S04]  /*ce50*/  ULDC.64 UR6, c[0x0][0x208] ;  /* 0x0000820000067ab9 */ /* 0x000fc80000000a00 */
[----:B------:R0:W5:Y:S04]  /*ce60*/  @!P0 LDG.E.64 R8, desc[UR6][R28.64] ;  /* 0x000000061c088981 */ /* 0x000168000c1e1b00 */
[----:B------:R0:W5:Y:S04]  /*ce70*/  @!P2 LDG.E.64 R20, desc[UR6][R28.64+0x40] ;  /* 0x000040061c14a981 */ /* 0x000168000c1e1b00 */
[----:B------:R0:W5:Y:S04]  /*ce80*/  @!P0 LDG.E.64 R4, desc[UR6][R30.64] ;  /* 0x000000061e048981 */ /* 0x000168000c1e1b00 */
[----:B------:R0:W5:Y:S02]  /*ce90*/  @!P2 LDG.E.64 R6, desc[UR6][R30.64+0x40] ;  /* 0x000040061e06a981 */ /* 0x000164000c1e1b00 */
.L_x_591:
[----:B------:R-:W-:Y:S05]  /*cea0*/  BSYNC B1 ;  /* 0x0000000000017941 */ /* 0x000fea0003800000 */
.L_x_590:
[----:B------:R-:W-:-:S03]  /*ceb0*/  UMOV UR4, 0xffffffff ;  /* 0xffffffff00047882 */ /* 0x000fc60000000000 */
[----:B------:R-:W-:Y:S05]  /*cec0*/  BRA.DIV UR4, `(.L_x_592) ;  /* 0x0000018a04947947 */ /* 0x000fea000b800000 */
.L_x_774:
[----:B------:R-:W-:-:S03]  /*ced0*/  UMOV UR4, 0xffffffff ;  /* 0xffffffff00047882 */ /* 0x000fc60000000000 */
[----:B------:R-:W-:Y:S05]  /*cee0*/  BRA.DIV UR4, `(.L_x_593) ;  /* 0x0000018a04b47947 */ /* 0x000fea000b800000 */
.L_x_777:
[----:B------:R-:W-:-:S03]  /*cef0*/  UMOV UR4, 0xffffffff ;  /* 0xffffffff00047882 */ /* 0x000fc60000000000 */
[----:B------:R-:W-:Y:S05]  /*cf00*/  BRA.DIV UR4, `(.L_x_594) ;  /* 0x0000018a04d47947 */ /* 0x000fea000b800000 */
.L_x_780:
[----:B------:R-:W-:-:S03]  /*cf10*/  UMOV UR4, 0xffffffff ;  /* 0xffffffff00047882 */ /* 0x000fc60000000000 */
[----:B------:R-:W-:Y:S05]  /*cf20*/  BRA.DIV UR4, `(.L_x_595) ;  /* 0x0000018a04f47947 */ /* 0x000fea000b800000 */
.L_x_783:
[----:B------:R-:W2:Y:S01]  /*cf30*/  SYNCS.PHASECHK.TRANS64.TRYWAIT P0, [R2+URZ+0x34800], R33 ;  /* 0x03480021020075a7 */ /* 0x000ea2000800017f */
[----:B-----5:R-:W-:Y:S01]  /*cf40*/  IMAD.MOV.U32 R12, RZ, RZ, R8 ;  /* 0x000000ffff0c7224 */ /* 0x020fe200078e0008 */
[--C-:B------:R-:W-:Y:S01]  /*cf50*/  SHF.R.U64 R24, R8, 0x10, R9.reuse ;  /* 0x0000001008187819 */ /* 0x100fe20000001209 */
[--C-:B------:R-:W-:Y:S01]  /*cf60*/  IMAD.MOV.U32 R13, RZ, RZ, R9.reuse ;  /* 0x000000ffff0d7224 */ /* 0x100fe200078e0009 */
[----:B------:R-:W-:Y:S01]  /*cf70*/  SHF.R.U32.HI R25, RZ, 0x10, R9 ;  /* 0x00000010ff197819 */ /* 0x000fe20000011609 */
[----:B------:R-:W-:Y:S01]  /*cf80*/  IMAD.MOV.U32 R8, RZ, RZ, R20 ;  /* 0x000000ffff087224 */ /* 0x000fe200078e0014 */
[----:B------:R-:W-:Y:S01]  /*cf90*/  SHF.R.U64 R20, R20, 0x10, R21 ;  /* 0x0000001014147819 */ /* 0x000fe20000001215 */
[----:B-1----:R-:W-:Y:S01]  /*cfa0*/  IMAD.MOV.U32 R14, RZ, RZ, R4 ;  /* 0x000000ffff0e7224 */ /* 0x002fe200078e0004 */
[----:B------:R-:W-:Y:S01]  /*cfb0*/  SHF.R.U64 R4, R4, 0x10, R5 ;  /* 0x0000001004047819 */ /* 0x000fe20000001205 */
[----:B------:R-:W-:Y:S01]  /*cfc0*/  IMAD.MOV.U32 R10, RZ, RZ, R6 ;  /* 0x000000ffff0a7224 */ /* 0x000fe200078e0006 */
[----:B------:R-:W-:Y:S01]  /*cfd0*/  SHF.R.U64 R6, R6, 0x10, R7 ;  /* 0x0000001006067819 */ /* 0x000fe20000001207 */
[--C-:B------:R-:W-:Y:S01]  /*cfe0*/  IMAD.MOV.U32 R9, RZ, RZ, R21.reuse ;  /* 0x000000ffff097224 */ /* 0x100fe200078e0015 */
[----:B------:R-:W-:Y:S01]  /*cff0*/  SHF.R.U32.HI R21, RZ, 0x10, R21 ;  /* 0x00000010ff157819 */ /* 0x000fe20000011615 */
[--C-:B------:R-:W-:Y:S01]  /*d000*/  IMAD.MOV.U32 R15, RZ, RZ, R5.reuse ;  /* 0x000000ffff0f7224 */ /* 0x100fe200078e0005 */
[----:B------:R-:W-:Y:S01]  /*d010*/  SHF.R.U32.HI R5, RZ, 0x10, R5 ;  /* 0x00000010ff057819 */ /* 0x000fe20000011605 */
[--C-:B------:R-:W-:Y:S01]  /*d020*/  IMAD.MOV.U32 R11, RZ, RZ, R7.reuse ;  /* 0x000000ffff0b7224 */ /* 0x100fe200078e0007 */
[----:B------:R-:W-:Y:S01]  /*d030*/  SHF.R.U32.HI R7, RZ, 0x10, R7 ;  /* 0x00000010ff077819 */ /* 0x000fe20000011607 */
[----:B------:R-:W-:Y:S01]  /*d040*/  BSSY B1, `(.L_x_596) ;  /* 0x000000a000017945 */ /* 0x000fe20003800000 */
[----:B------:R-:W-:-:S02]  /*d050*/  PRMT R12, R12, 0x5410, R24 ;  /* 0x000054100c0c7816 */ /* 0x000fc40000000018 */
[----:B------:R-:W-:Y:S02]  /*d060*/  PRMT R13, R13, 0x5410, R25 ;  /* 0x000054100d0d7816 */ /* 0x000fe40000000019 */
[----:B------:R-:W-:Y:S02]  /*d070*/  PRMT R8, R8, 0x5410, R20 ;  /* 0x0000541008087816 */ /* 0x000fe40000000014 */
[----:B------:R-:W-:Y:S02]  /*d080*/  PRMT R9, R9, 0x5410, R21 ;  /* 0x0000541009097816 */ /* 0x000fe40000000015 */
[----:B------:R-:W-:Y:S02]  /*d090*/  PRMT R14, R14, 0x5410, R4 ;  /* 0x000054100e0e7816 */ /* 0x000fe40000000004 */
[----:B------:R-:W-:Y:S02]  /*d0a0*/  PRMT R15, R15, 0x5410, R5 ;  /* 0x000054100f0f7816 */ /* 0x000fe40000000005 */
[----:B------:R-:W-:-:S02]  /*d0b0*/  PRMT R10, R10, 0x5410, R6 ;  /* 0x000054100a0a7816 */ /* 0x000fc40000000006 */
[----:B------:R-:W-:Y:S01]  /*d0c0*/  PRMT R11, R11, 0x5410, R7 ;  /* 0x000054100b0b7816 */ /* 0x000fe20000000007 */
[----:B--2---:R-:W-:Y:S06]  /*d0d0*/  @!P0 BRA `(.L_x_597) ;  /* 0x0000018800b08947 */ /* 0x004fec0003800000 */
.L_x_784:
[----:B------:R-:W-:Y:S05]  /*d0e0*/  BSYNC B1 ;  /* 0x0000000000017941 */ /* 0x000fea0003800000 */
.L_x_596:
[----:B------:R-:W-:Y:S04]  /*d0f0*/  BSSY B1, `(.L_x_598) ;  /* 0x0000055000017945 */ /* 0x000fe80003800000 */
[----:B------:R-:W-:Y:S05]  /*d100*/  @P1 BRA `(.L_x_599) ;  /* 0x00000004004c1947 */ /* 0x000fea0003800000 */
[----:B------:R-:W2:Y:S01]  /*d110*/  LDC R4, c[0x0][0x3d4] ;  /* 0x0000f500ff047b82 */ /* 0x000ea20000000800 */
[----:B------:R-:W-:Y:S01]  /*d120*/  BSSY B2, `(.L_x_600) ;  /* 0x000002a000027945 */ /* 0x000fe20003800000 */
[-C--:B--2---:R-:W-:Y:S02]  /*d130*/  ISETP.GE.AND P0, PT, R18, R4.reuse, PT ;  /* 0x000000041200720c */ /* 0x084fe40003f06270 */
[----:B------:R-:W-:-:S11]  /*d140*/  ISETP.GE.AND P1, PT, R221, R4, PT ;  /* 0x00000004dd00720c */ /* 0x000fd60003f26270 */
[----:B------:R-:W-:Y:S05]  /*d150*/  @P0 BRA `(.L_x_601) ;  /* 0x0000000000980947 */ /* 0x000fea0003800000 */
[----:B------:R-:W2:Y:S01]  /*d160*/  LDS.128 R4, [R0] ;  /* 0x0000000000047984 */ /* 0x000ea20000000c00 */
[C---:B0-----:R-:W-:Y:S01]  /*d170*/  IMAD.U32 R29, R14.reuse, 0x10000, RZ ;  /* 0x000100000e1d7824 */ /* 0x041fe200078e00ff */
[----:B------:R-:W-:Y:S01]  /*d180*/  LOP3.LUT R28, R14, 0xffff0000, RZ, 0xc0, !PT ;  /* 0xffff00000e1c7812 */ /* 0x000fe200078ec0ff */
[C---:B------:R-:W-:Y:S01]  /*d190*/  IMAD.U32 R27, R12.reuse, 0x10000, RZ ;  /* 0x000100000c1b7824 */ /* 0x040fe200078e00ff */
[----:B------:R-:W-:Y:S01]  /*d1a0*/  LOP3.LUT R26, R12, 0xffff0000, RZ, 0xc0, !PT ;  /* 0xffff00000c1a7812 */ /* 0x000fe200078ec0ff */
[C---:B--2---:R-:W-:Y:S01]  /*d1b0*/  IMAD.U32 R20, R4.reuse, 0x10000, RZ ;  /* 0x0001000004147824 */ /* 0x044fe200078e00ff */
[----:B------:R-:W-:Y:S01]  /*d1c0*/  LOP3.LUT R4, R4, 0xffff0000, RZ, 0xc0, !PT ;  /* 0xffff000004047812 */ /* 0x000fe200078ec0ff */
[C---:B------:R-:W-:Y:S01]  /*d1d0*/  IMAD.U32 R21, R5.reuse, 0x10000, RZ ;  /* 0x0001000005157824 */ /* 0x040fe200078e00ff */
[----:B------:R-:W-:Y:S01]  /*d1e0*/  LOP3.LUT R5, R5, 0xffff0000, RZ, 0xc0, !PT ;  /* 0xffff000005057812 */ /* 0x000fe200078ec0ff */
[C---:B------:R-:W-:Y:S01]  /*d1f0*/  IMAD.U32 R24, R6.reuse, 0x10000, RZ ;  /* 0x0001000006187824 */ /* 0x040fe200078e00ff */
[----:B------:R-:W-:Y:S01]  /*d200*/  LOP3.LUT R6, R6, 0xffff0000, RZ, 0xc0, !PT ;  /* 0xffff000006067812 */ /* 0x000fe200078ec0ff */
[C---:B------:R-:W-:Y:S01]  /*d210*/  FMUL.FTZ R31, R4.reuse, R29 ;  /* 0x0000001d041f7220 */ /* 0x040fe20000410000 */
[----:B------:R-:W-:Y:S01]  /*d220*/  FMUL.FTZ R4, R4, R27 ;  /* 0x0000001b04047220 */ /* 0x000fe20000410000 */
[----:B------:R-:W-:-:S02]  /*d230*/  IMAD.U32 R25, R7, 0x10000, RZ ;  /* 0x0001000007197824 */ /* 0x000fc400078e00ff */
[----:B------:R-:W-:Y:S01]  /*d240*/  FMUL.FTZ R34, R5, R28 ;  /* 0x0000001c05227220 */ /* 0x000fe20000410000 */
[C---:B------:R-:W-:Y:S01]  /*d250*/  FFMA.FTZ R31, R20.reuse, R27, -R31 ;  /* 0x0000001b141f7223 */ /* 0x040fe2000001081f */
[----:B------:R-:W-:Y:S01]  /*d260*/  FFMA.FTZ R30, R20, R29, R4 ;  /* 0x0000001d141e7223 */ /* 0x000fe20000010004 */
[----:B------:R-:W-:Y:S01]  /*d270*/  LOP3.LUT R7, R7, 0xffff0000, RZ, 0xc0, !PT ;  /* 0xffff000007077812 */ /* 0x000fe200078ec0ff */
[-C--:B------:R-:W-:Y:S01]  /*d280*/  FMUL.FTZ R36, R5, R26.reuse ;  /* 0x0000001a05247220 */ /* 0x080fe20000410000 */
[C---:B------:R-:W-:Y:S01]  /*d290*/  LOP3.LUT R20, R15.reuse, 0xffff0000, RZ, 0xc0, !PT ;  /* 0xffff00000f147812 */ /* 0x040fe200078ec0ff */
[----:B------:R-:W-:Y:S01]  /*d2a0*/  IMAD.U32 R27, R15, 0x10000, RZ ;  /* 0x000100000f1b7824 */ /* 0x000fe200078e00ff */
[C---:B------:R-:W-:Y:S01]  /*d2b0*/  LOP3.LUT R4, R13.reuse, 0xffff0000, RZ, 0xc0, !PT ;  /* 0xffff00000d047812 */ /* 0x040fe200078ec0ff */
[----:B------:R-:W-:Y:S02]  /*d2c0*/  IMAD.U32 R5, R13, 0x10000, RZ ;  /* 0x000100000d057824 */ /* 0x000fe400078e00ff */
[C---:B------:R-:W-:Y:S01]  /*d2d0*/  FFMA.FTZ R34, R21.reuse, R26, -R34 ;  /* 0x0000001a15227223 */ /* 0x040fe20000010822 */
[----:B------:R-:W-:Y:S01]  /*d2e0*/  FFMA.FTZ R21, R21, R28, R36 ;  /* 0x0000001c15157223 */ /* 0x000fe20000010024 */
[C---:B------:R-:W-:Y:S01]  /*d2f0*/  FMUL.FTZ R29, R6.reuse, R27 ;  /* 0x0000001b061d7220 */ /* 0x040fe20000410000 */
[-C--:B------:R-:W-:Y:S01]  /*d300*/  FMUL.FTZ R26, R6, R5.reuse ;  /* 0x00000005061a7220 */ /* 0x080fe20000410000 */
[C---:B------:R-:W-:Y:S01]  /*d310*/  FMUL.FTZ R28, R7.reuse, R20 ;  /* 0x00000014071c7220 */ /* 0x040fe20000410000 */
[-C--:B-1----:R-:W-:Y:S01]  /*d320*/  FMUL.FTZ R33, R7, R4.reuse ;  /* 0x0000000407217220 */ /* 0x082fe20000410000 */
[C---:B------:R-:W-:Y:S01]  /*d330*/  FFMA.FTZ R6, R24.reuse, R5, -R29 ;  /* 0x0000000518067223 */ /* 0x040fe2000001081d */
[----:B------:R-:W-:Y:S01]  /*d340*/  FFMA.FTZ R27, R24, R27, R26 ;  /* 0x0000001b181b7223 */ /* 0x000fe2000001001a */
[C---:B------:R-:W-:Y:S01]  /*d350*/  FFMA.FTZ R7, R25.reuse, R4, -R28 ;  /* 0x0000000419077223 */ /* 0x040fe2000001081c */
[----:B------:R-:W-:Y:S01]  /*d360*/  FFMA.FTZ R20, R25, R20, R33 ;  /* 0x0000001419147223 */ /* 0x000fe20000010021 */
[----:B------:R-:W-:-:S02]  /*d370*/  F2FP.BF16.F32.PACK_AB R4, R30, R31 ;  /* 0x0000001f1e04723e */ /* 0x000fc400000010ff */
[----:B------:R-:W-:Y:S02]  /*d380*/  F2FP.BF16.F32.PACK_AB R5, R21, R34 ;  /* 0x000000221505723e */ /* 0x000fe400000010ff */
[----:B------:R-:W-:Y:S02]  /*d390*/  F2FP.BF16.F32.PACK_AB R6, R27, R6 ;  /* 0x000000061b06723e */ /* 0x000fe400000010ff */
[----:B------:R-:W-:-:S05]  /*d3a0*/  F2FP.BF16.F32.PACK_AB R7, R20, R7 ;  /* 0x000000071407723e */ /* 0x000fca00000010ff */
[----:B------:R2:W-:Y:S02]  /*d3b0*/  STS.128 [R0], R4 ;  /* 0x0000000400007388 */ /* 0x0005e40000000c00 */
.L_x_601:
[----:B------:R-:W-:Y:S05]  /*d3c0*/  BSYNC B2 ;  /* 0x0000000000027941 */ /* 0x000fea0003800000 */
.L_x_600:
[----:B------:R-:W-:Y:S05]  /*d3d0*/  @P1 BRA `(.L_x_599) ;  /* 0x0000000000981947 */ /* 0x000fea0003800000 */
[----:B--2---:R-:W2:Y:S01]  /*d3e0*/  LDS.128 R4, [R0+0x4000] ;  /* 0x0040000000047984 */ /* 0x004ea20000000c00 */
        /* <DEDUP_REMOVED lines=36> */
[----:B------:R3:W-:Y:S02]  /*d630*/  STS.128 [R0+0x4000], R4 ;  /* 0x0040000400007388 */ /* 0x0007e40000000c00 */
.L_x_599:
[----:B------:R-:W-:Y:S05]  /*d640*/  BSYNC B1 ;  /* 0x0000000000017941 */ /* 0x000fea0003800000 */
.L_x_598:
[----:B------:R-:W-:Y:S01]  /*d650*/  ISETP.GE.AND P0, PT, R223, R3, PT ;  /* 0x00000003df00720c */ /* 0x000fe20003f06270 */
[----:B------:R-:W-:-:S12]  /*d660*/  BSSY B1, `(.L_x_602) ;  /* 0x0000055000017945 */ /* 0x000fd80003800000 */
[----:B------:R-:W-:Y:S05]  /*d670*/  @P0 BRA `(.L_x_603) ;  /* 0x00000004004c0947 */ /* 0x000fea0003800000 */
[----:B--23--:R-:W2:Y:S01]  /*d680*/  LDC R4, c[0x0][0x3d4] ;  /* 0x0000f500ff047b82 */ /* 0x00cea20000000800 */
[----:B------:R-:W-:Y:S01]  /*d690*/  BSSY B2, `(.L_x_604) ;  /* 0x000002a000027945 */ /* 0x000fe20003800000 */
[-C--:B--2---:R-:W-:Y:S02]  /*d6a0*/  ISETP.GE.AND P0, PT, R18, R4.reuse, PT ;  /* 0x000000041200720c */ /* 0x084fe40003f06270 */
[----:B------:R-:W-:-:S11]  /*d6b0*/  ISETP.GE.AND P1, PT, R221, R4, PT ;  /* 0x00000004dd00720c */ /* 0x000fd60003f26270 */
[----:B------:R-:W-:Y:S05]  /*d6c0*/  @P0 BRA `(.L_x_605) ;  /* 0x0000000000980947 */ /* 0x000fea0003800000 */
[----:B------:R-:W2:Y:S01]  /*d6d0*/  LDS.128 R4, [R0+0x1000] ;  /* 0x0010000000047984 */ /* 0x000ea20000000c00 */
[----:B0-----:R-:W-:Y:S01]  /*d6e0*/  IMAD.U32 R28, R12, 0x10000, RZ ;  /* 0x000100000c1c7824 */ /* 0x001fe200078e00ff */
[C---:B-1----:R-:W-:Y:S01]  /*d6f0*/  LOP3.LUT R33, R14.reuse, 0xffff0000, RZ, 0xc0, !PT ;  /* 0xffff00000e217812 */ /* 0x042fe200078ec0ff */
[----:B------:R-:W-:Y:S01]  /*d700*/  IMAD.U32 R30, R14, 0x10000, RZ ;  /* 0x000100000e1e7824 */ /* 0x000fe200078e00ff */
        /* <DEDUP_REMOVED lines=9> */
[-C--:B------:R-:W-:Y:S01]  /*d7a0*/  FMUL.FTZ R27, R30, R4.reuse ;  /* 0x000000041e1b7220 */ /* 0x080fe20000410000 */
[----:B------:R-:W-:Y:S01]  /*d7b0*/  FMUL.FTZ R29, R28, R4 ;  /* 0x000000041c1d7220 */ /* 0x000fe20000410000 */
[----:B------:R-:W-:Y:S01]  /*d7c0*/  FMUL.FTZ R26, R33, R5 ;  /* 0x00000005211a7220 */ /* 0x000fe20000410000 */
[----:B------:R-:W-:-:S02]  /*d7d0*/  IMAD.U32 R25, R7, 0x10000, RZ ;  /* 0x0001000007197824 */ /* 0x000fc400078e00ff */
[-C--:B------:R-:W-:Y:S01]  /*d7e0*/  FFMA.FTZ R4, R28, R20.reuse, -R27 ;  /* 0x000000141c047223 */ /* 0x080fe2000001081b */
[----:B------:R-:W-:Y:S01]  /*d7f0*/  FFMA.FTZ R29, R30, R20, R29 ;  /* 0x000000141e1d7223 */ /* 0x000fe2000001001d */
[C---:B------:R-:W-:Y:S01]  /*d800*/  FMUL.FTZ R20, R31.reuse, R5 ;  /* 0x000000051f147220 */ /* 0x040fe20000410000 */
[-C--:B------:R-:W-:Y:S01]  /*d810*/  FFMA.FTZ R5, R31, R21.reuse, -R26 ;  /* 0x000000151f057223 */ /* 0x080fe2000001081a */
[----:B------:R-:W-:Y:S01]  /*d820*/  LOP3.LUT R7, R7, 0xffff0000, RZ, 0xc0, !PT ;  /* 0xffff000007077812 */ /* 0x000fe200078ec0ff */
[C---:B------:R-:W-:Y:S01]  /*d830*/  IMAD.U32 R30, R13.reuse, 0x10000, RZ ;  /* 0x000100000d1e7824 */ /* 0x040fe200078e00ff */
[----:B------:R-:W-:Y:S01]  /*d840*/  LOP3.LUT R31, R13, 0xffff0000, RZ, 0xc0, !PT ;  /* 0xffff00000d1f7812 */ /* 0x000fe200078ec0ff */
[----:B------:R-:W-:Y:S01]  /*d850*/  FFMA.FTZ R20, R33, R21, R20 ;  /* 0x0000001521147223 */ /* 0x000fe20000010014 */
[-C--:B------:R-:W-:Y:S01]  /*d860*/  FMUL.FTZ R21, R34, R6.reuse ;  /* 0x0000000622157220 */ /* 0x080fe20000410000 */
[C---:B------:R-:W-:Y:S01]  /*d870*/  FMUL.FTZ R27, R30.reuse, R6 ;  /* 0x000000061e1b7220 */ /* 0x040fe20000410000 */
[-C--:B------:R-:W-:Y:S01]  /*d880*/  FMUL.FTZ R26, R35, R7.reuse ;  /* 0x00000007231a7220 */ /* 0x080fe20000410000 */
[C---:B------:R-:W-:Y:S01]  /*d890*/  FMUL.FTZ R28, R31.reuse, R7 ;  /* 0x000000071f1c7220 */ /* 0x040fe20000410000 */
[-C--:B------:R-:W-:Y:S01]  /*d8a0*/  FFMA.FTZ R6, R30, R24.reuse, -R21 ;  /* 0x000000181e067223 */ /* 0x080fe20000010815 */
[----:B------:R-:W-:Y:S01]  /*d8b0*/  FFMA.FTZ R27, R34, R24, R27 ;  /* 0x00000018221b7223 */ /* 0x000fe2000001001b */
[-C--:B------:R-:W-:Y:S01]  /*d8c0*/  FFMA.FTZ R7, R31, R25.reuse, -R26 ;  /* 0x000000191f077223 */ /* 0x080fe2000001081a */
[----:B------:R-:W-:Y:S01]  /*d8d0*/  FFMA.FTZ R28, R35, R25, R28 ;  /* 0x00000019231c7223 */ /* 0x000fe2000001001c */
[----:B------:R-:W-:-:S02]  /*d8e0*/  F2FP.BF16.F32.PACK_AB R4, R29, R4 ;  /* 0x000000041d04723e */ /* 0x000fc400000010ff */
[----:B------:R-:W-:Y:S02]  /*d8f0*/  F2FP.BF16.F32.PACK_AB R5, R20, R5 ;  /* 0x000000051405723e */ /* 0x000fe400000010ff */
[----:B------:R-:W-:Y:S02]  /*d900*/  F2FP.BF16.F32.PACK_AB R6, R27, R6 ;  /* 0x000000061b06723e */ /* 0x000fe400000010ff */
[----:B------:R-:W-:-:S05]  /*d910*/  F2FP.BF16.F32.PACK_AB R7, R28, R7 ;  /* 0x000000071c07723e */ /* 0x000fca00000010ff */
[----:B------:R2:W-:Y:S02]  /*d920*/  STS.128 [R0+0x1000], R4 ;  /* 0x0010000400007388 */ /* 0x0005e40000000c00 */
.L_x_605:
[----:B------:R-:W-:Y:S05]  /*d930*/  BSYNC B2 ;  /* 0x0000000000027941 */ /* 0x000fea0003800000 */
.L_x_604:
[----:B------:R-:W-:Y:S05]  /*d940*/  @P1 BRA `(.L_x_603) ;  /* 0x0000000000981947 */ /* 0x000fea0003800000 */
[----:B--2---:R-:W2:Y:S01]  /*d950*/  LDS.128 R4, [R0+0x5000] ;  /* 0x0050000000047984 */ /* 0x004ea20000000c00 */
        /* <DEDUP_REMOVED lines=37> */
.L_x_603:
[----:B------:R-:W-:Y:S05]  /*dbb0*/  BSYNC B1 ;  /* 0x0000000000017941 */ /* 0x000fea0003800000 */
.L_x_602:
[----:B------:R-:W-:Y:S01]  /*dbc0*/  ISETP.GE.AND P0, PT, R222, R3, PT ;  /* 0x00000003de00720c */ /* 0x000fe20003f06270 */
[----:B------:R-:W-:-:S12]  /*dbd0*/  BSSY B1, `(.L_x_606) ;  /* 0x0000055000017945 */ /* 0x000fd80003800000 */
[----:B------:R-:W-:Y:S05]  /*dbe0*/  @P0 BRA `(.L_x_607) ;  /* 0x00000004004c0947 */ /* 0x000fea0003800000 */
[----:B--234-:R-:W2:Y:S01]  /*dbf0*/  LDC R4, c[0x0][0x3d4] ;  /* 0x0000f500ff047b82 */ /* 0x01cea20000000800 */
        /* <DEDUP_REMOVED lines=25> */
[----:B------:R-:W-:Y:S02]  /*dd90*/  LOP3.LUT R7, R7, 0xffff0000, RZ, 0xc0, !PT ;  /* 0xffff000007077812 */ /* 0x000fe400078ec0ff */
[----:B------:R-:W-:Y:S01]  /*dda0*/  SHF.L.U32 R30, R13, 0x10, RZ ;  /* 0x000000100d1e7819 */ /* 0x000fe200000006ff */
[----:B------:R-:W-:Y:S01]  /*ddb0*/  FFMA.FTZ R20, R33, R21, R20 ;  /* 0x0000001521147223 */ /* 0x000fe20000010014 */
[----:B------:R-:W-:Y:S01]  /*ddc0*/  LOP3.LUT R31, R13, 0xffff0000, RZ, 0xc0, !PT ;  /* 0xffff00000d1f7812 */ /* 0x000fe200078ec0ff */
[-C--:B------:R-:W-:Y:S01]  /*ddd0*/  FMUL.FTZ R21, R34, R6.reuse ;  /* 0x0000000622157220 */ /* 0x080fe20000410000 */
[-C--:B------:R-:W-:Y:S01]  /*dde0*/  FMUL.FTZ R26, R35, R7.reuse ;  /* 0x00000007231a7220 */ /* 0x080fe20000410000 */
[C---:B------:R-:W-:Y:S01]  /*ddf0*/  FMUL.FTZ R27, R30.reuse, R6 ;  /* 0x000000061e1b7220 */ /* 0x040fe20000410000 */
[----:B------:R-:W-:Y:S01]  /*de00*/  F2FP.BF16.F32.PACK_AB R4, R29, R4 ;  /* 0x000000041d04723e */ /* 0x000fe200000010ff */
[C---:B------:R-:W-:Y:S01]  /*de10*/  FMUL.FTZ R28, R31.reuse, R7 ;  /* 0x000000071f1c7220 */ /* 0x040fe20000410000 */
[-C--:B------:R-:W-:Y:S01]  /*de20*/  FFMA.FTZ R6, R30, R24.reuse, -R21 ;  /* 0x000000181e067223 */ /* 0x080fe20000010815 */
[----:B------:R-:W-:Y:S01]  /*de30*/  FFMA.FTZ R27, R34, R24, R27 ;  /* 0x00000018221b7223 */ /* 0x000fe2000001001b */
[-C--:B------:R-:W-:Y:S01]  /*de40*/  FFMA.FTZ R7, R31, R25.reuse, -R26 ;  /* 0x000000191f077223 */ /* 0x080fe2000001081a */
[----:B------:R-:W-:Y:S01]  /*de50*/  FFMA.FTZ R28, R35, R25, R28 ;  /* 0x00000019231c7223 */ /* 0x000fe2000001001c */
[----:B------:R-:W-:-:S02]  /*de60*/  F2FP.BF16.F32.PACK_AB R5, R20, R5 ;  /* 0x000000051405723e */ /* 0x000fc400000010ff */
[----:B------:R-:W-:Y:S02]  /*de70*/  F2FP.BF16.F32.PACK_AB R6, R27, R6 ;  /* 0x000000061b06723e */ /* 0x000fe400000010ff */
[----:B------:R-:W-:-:S05]  /*de80*/  F2FP.BF16.F32.PACK_AB R7, R28, R7 ;  /* 0x000000071c07723e */ /* 0x000fca00000010ff */
[----:B------:R2:W-:Y:S02]  /*de90*/  STS.128 [R0+0x2000], R4 ;  /* 0x0020000400007388 */ /* 0x0005e40000000c00 */
.L_x_609:
[----:B------:R-:W-:Y:S05]  /*dea0*/  BSYNC B2 ;  /* 0x0000000000027941 */ /* 0x000fea0003800000 */
.L_x_608:
        /* <DEDUP_REMOVED lines=39> */
.L_x_607:
[----:B------:R-:W-:Y:S05]  /*e120*/  BSYNC B1 ;  /* 0x0000000000017941 */ /* 0x000fea0003800000 */
.L_x_606:
[----:B------:R-:W-:-:S13]  /*e130*/  ISETP.GE.AND P0, PT, R224, R3, PT ;  /* 0x00000003e000720c */ /* 0x000fda0003f06270 */
[----:B------:R-:W-:Y:S05]  /*e140*/  @P0 BRA `(.L_x_610) ;  /* 0x0000002000540947 */ /* 0x000fea0003800000 */
[----:B------:R-:W5:Y:S01]  /*e150*/  LDC R3, c[0x0][0x3d4] ;  /* 0x0000f500ff037b82 */ /* 0x000f620000000800 */
[----:B------:R-:W-:Y:S01]  /*e160*/  BSSY B1, `(.L_x_611) ;  /* 0x000002a000017945 */ /* 0x000fe20003800000 */
[-C--:B-----5:R-:W-:Y:S02]  /*e170*/  ISETP.GE.AND P0, PT, R18, R3.reuse, PT ;  /* 0x000000031200720c */ /* 0x0a0fe40003f06270 */
[----:B------:R-:W-:-:S11]  /*e180*/  ISETP.GE.AND P1, PT, R221, R3, PT ;  /* 0x00000003dd00720c */ /* 0x000fd60003f26270 */
[----:B------:R-:W-:Y:S05]  /*e190*/  @P0 BRA `(.L_x_612) ;  /* 0x0000000000980947 */ /* 0x000fea0003800000 */
[----:B0-234-:R-:W0:Y:S01]  /*e1a0*/  LDS.128 R4, [R0+0x3000] ;  /* 0x0030000000047984 */ /* 0x01de220000000c00 */
[C---:B------:R-:W-:Y:S01]  /*e1b0*/  IMAD.U32 R27, R14.reuse, 0x10000, RZ ;  /* 0x000100000e1b7824 */ /* 0x040fe200078e00ff */
[----:B------:R-:W-:Y:S01]  /*e1c0*/  LOP3.LUT R30, R14, 0xffff0000, RZ, 0xc0, !PT ;  /* 0xffff00000e1e7812 */ /* 0x000fe200078ec0ff */
[C---:B------:R-:W-:Y:S01]  /*e1d0*/  IMAD.U32 R25, R12.reuse, 0x10000, RZ ;  /* 0x000100000c197824 */ /* 0x040fe200078e00ff */
[----:B------:R-:W-:Y:S02]  /*e1e0*/  LOP3.LUT R28, R12, 0xffff0000, RZ, 0xc0, !PT ;  /* 0xffff00000c1c7812 */ /* 0x000fe400078ec0ff */
[----:B------:R-:W-:Y:S01]  /*e1f0*/  LOP3.LUT R34, R15, 0xffff0000, RZ, 0xc0, !PT ;  /* 0xffff00000f227812 */ /* 0x000fe200078ec0ff */
[C---:B0-----:R-:W-:Y:S01]  /*e200*/  IMAD.U32 R3, R4.reuse, 0x10000, RZ ;  /* 0x0001000004037824 */ /* 0x041fe200078e00ff */
        /* <DEDUP_REMOVED lines=11> */
[----:B------:R-:W-:Y:S01]  /*e2c0*/  FMUL.FTZ R25, R28, R5 ;  /* 0x000000051c197220 */ /* 0x000fe20000410000 */
[----:B------:R-:W-:Y:S01]  /*e2d0*/  LOP3.LUT R6, R6, 0xffff0000, RZ, 0xc0, !PT ;  /* 0xffff000006067812 */ /* 0x000fe200078ec0ff */
[-C--:B------:R-:W-:Y:S01]  /*e2e0*/  FFMA.FTZ R5, R28, R20.reuse, -R21 ;  /* 0x000000141c057223 */ /* 0x080fe20000010815 */
[----:B------:R-:W-:Y:S01]  /*e2f0*/  LOP3.LUT R26, R13, 0xffff0000, RZ, 0xc0, !PT ;  /* 0xffff00000d1a7812 */ /* 0x000fe200078ec0ff */
[----:B------:R-:W-:Y:S02]  /*e300*/  IMAD.U32 R28, R15, 0x10000, RZ ;  /* 0x000100000f1c7824 */ /* 0x000fe400078e00ff */
[----:B------:R-:W-:Y:S01]  /*e310*/  FFMA.FTZ R20, R30, R20, R25 ;  /* 0x000000141e147223 */ /* 0x000fe20000010019 */
[----:B------:R-:W-:Y:S02]  /*e320*/  IMAD.U32 R24, R13, 0x10000, RZ ;  /* 0x000100000d187824 */ /* 0x000fe400078e00ff */
[-C--:B------:R-:W-:Y:S01]  /*e330*/  FMUL.FTZ R21, R34, R7.reuse ;  /* 0x0000000722157220 */ /* 0x080fe20000410000 */
[-C--:B------:R-:W-:Y:S01]  /*e340*/  FMUL.FTZ R13, R28, R6.reuse ;  /* 0x000000061c0d7220 */ /* 0x080fe20000410000 */
[----:B------:R-:W-:Y:S01]  /*e350*/  FMUL.FTZ R25, R26, R7 ;  /* 0x000000071a197220 */ /* 0x000fe20000410000 */
        /* <DEDUP_REMOVED lines=8> */
[----:B------:R-:W-:-:S05]  /*e3e0*/  F2FP.BF16.F32.PACK_AB R7, R14, R7 ;  /* 0x000000070e07723e */ /* 0x000fca00000010ff */
[----:B------:R0:W-:Y:S02]  /*e3f0*/  STS.128 [R0+0x3000], R4 ;  /* 0x0030000400007388 */ /* 0x0001e40000000c00 */
.L_x_612:
[----:B------:R-:W-:Y:S05]  /*e400*/  BSYNC B1 ;  /* 0x0000000000017941 */ /* 0x000fea0003800000 */
.L_x_611:
[----:B------:R-:W-:Y:S05]  /*e410*/  @P1 BRA `(.L_x_610) ;  /* 0x0000001c00a01947 */ /* 0x000fea0003800000 */
[----:B0-234-:R-:W0:Y:S01]  /*e420*/  LDS.128 R4, [R0+0x7000] ;  /* 0x0070000000047984 */ /* 0x01de220000000c00 */
[C---:B------:R-:W-:Y:S01]  /*e430*/  LOP3.LUT R24, R10.reuse, 0xffff0000, RZ, 0xc0, !PT ;  /* 0xffff00000a187812 */ /* 0x040fe200078ec0ff */
[----:B------:R-:W-:Y:S01]  /*e440*/  IMAD.U32 R21, R10, 0x10000, RZ ;  /* 0x000100000a157824 */ /* 0x000fe200078e00ff */
[C---:B------:R-:W-:Y:S01]  /*e450*/  LOP3.LUT R20, R8.reuse, 0xffff0000, RZ, 0xc0, !PT ;  /* 0xffff000008147812 */ /* 0x040fe200078ec0ff */
[----:B------:R-:W-:Y:S01]  /*e460*/  IMAD.U32 R15, R8, 0x10000, RZ ;  /* 0x00010000080f7824 */ /* 0x000fe200078e00ff */
[C---:B------:R-:W-:Y:S01]  /*e470*/  LOP3.LUT R28, R11.reuse, 0xffff0000, RZ, 0xc0, !PT ;  /* 0xffff00000b1c7812 */ /* 0x040fe200078ec0ff */
[----:B------:R-:W-:Y:S02]  /*e480*/  IMAD.U32 R26, R11, 0x10000, RZ ;  /* 0x000100000b1a7824 */ /* 0x000fe400078e00ff */
        /* <DEDUP_REMOVED lines=9> */
[C---:B------:R-:W-:Y:S01]  /*e520*/  IMAD.U32 R10, R7.reuse, 0x10000, RZ ;  /* 0x00010000070a7824 */ /* 0x040fe200078e00ff */
[----:B------:R-:W-:Y:S01]  /*e530*/  LOP3.LUT R7, R7, 0xffff0000, RZ, 0xc0, !PT ;  /* 0xffff000007077812 */ /* 0x000fe200078ec0ff */
[----:B------:R-:W-:Y:S01]  /*e540*/  FFMA.FTZ R14, R15, R3, -R14 ;  /* 0x000000030f0e7223 */ /* 0x000fe2000001080e */
[C---:B------:R-:W-:Y:S01]  /*e550*/  FMUL.FTZ R5, R20.reuse, R5 ;  /* 0x0000000514057220 */ /* 0x040fe20000410000 */
[----:B------:R-:W-:Y:S01]  /*e560*/  FFMA.FTZ R13, R20, R12, -R13 ;  /* 0x0000000c140d7223 */ /* 0x000fe2000001080d */
[----:B------:R-:W-:Y:S01]  /*e570*/  FFMA.FTZ R3, R21, R3, R4 ;  /* 0x0000000315037223 */ /* 0x000fe20000010004 */
[C---:B------:R-:W-:Y:S01]  /*e580*/  LOP3.LUT R20, R9.reuse, 0xffff0000, RZ, 0xc0, !PT ;  /* 0xffff000009147812 */ /* 0x040fe200078ec0ff */
[----:B------:R-:W-:-:S02]  /*e590*/  IMAD.U32 R4, R9, 0x10000, RZ ;  /* 0x0001000009047824 */ /* 0x000fc400078e00ff */
[----:B------:R-:W-:Y:S01]  /*e5a0*/  FFMA.FTZ R12, R24, R12, R5 ;  /* 0x0000000c180c7223 */ /* 0x000fe20000010005 */
        /* <DEDUP_REMOVED lines=8> */
[----:B------:R-:W-:Y:S02]  /*e630*/  F2FP.BF16.F32.PACK_AB R24, R3, R14 ;  /* 0x0000000e0318723e */ /* 0x000fe400000010ff */
[----:B------:R-:W-:-:S02]  /*e640*/  F2FP.BF16.F32.PACK_AB R25, R12, R13 ;  /* 0x0000000d0c19723e */ /* 0x000fc400000010ff */
[----:B------:R-:W-:Y:S02]  /*e650*/  F2FP.BF16.F32.PACK_AB R26, R8, R5 ;  /* 0x00000005081a723e */ /* 0x000fe400000010ff */
[----:B------:R-:W-:-:S05]  /*e660*/  F2FP.BF16.F32.PACK_AB R27, R10, R11 ;  /* 0x0000000b0a1b723e */ /* 0x000fca00000010ff */
[----:B------:R0:W-:Y:S01]  /*e670*/  STS.128 [R0+0x7000], R24 ;  /* 0x0070001800007388 */ /* 0x0001e20000000c00 */
[----:B------:R-:W-:Y:S05]  /*e680*/  BRA `(.L_x_610) ;  /* 0x0000001c00047947 */ /* 0x000fea0003800000 */
.L_x_589:
[----:B------:R-:W0:Y:S01]  /*e690*/  LDC R3, c[0x0][0x3d4] ;  /* 0x0000f500ff037b82 */ /* 0x000e220000000800 */
[----:B------:R-:W-:Y:S01]  /*e6a0*/  IMAD R159, R157, -0x80, R159 ;  /* 0xffffff809d9f7824 */ /* 0x000fe200078e029f */
[----:B------:R-:W-:Y:S02]  /*e6b0*/  CS2R R4, SRZ ;  /* 0x0000000000047805 */ /* 0x000fe4000001ff00 */
[----:B------:R-:W-:Y:S02]  /*e6c0*/  CS2R R6, SRZ ;  /* 0x0000000000067805 */ /* 0x000fe4000001ff00 */
[----:B------:R-:W-:Y:S02]  /*e6d0*/  CS2R R28, SRZ ;  /* 0x00000000001c7805 */ /* 0x000fe4000001ff00 */
[----:B------:R-:W-:Y:S02]  /*e6e0*/  CS2R R30, SRZ ;  /* 0x00000000001e7805 */ /* 0x000fe4000001ff00 */
[----:B------:R-:W-:Y:S01]  /*e6f0*/  VIMNMX R159, R159, 0x80, PT ;  /* 0x000000809f9f7848 */ /* 0x000fe20003fe0100 */
[----:B------:R-:W-:Y:S01]  /*e700*/  ULDC.64 UR4, c[0x0][0x208] ;  /* 0x0000820000047ab9 */ /* 0x000fe20000000a00 */
[----:B0-----:R-:W-:-:S04]  /*e710*/  ISETP.GE.AND P0, PT, R16, R3, PT ;  /* 0x000000031000720c */ /* 0x001fc80003f06270 */
[----:B------:R-:W-:-:S13]  /*e720*/  ISETP.GE.OR P1, PT, R22, R159, P0 ;  /* 0x0000009f1600720c */ /* 0x000fda0000726670 */
[----:B------:R0:W5:Y:S04]  /*e730*/  @!P1 LDG.E.128 R4, desc[UR4][R34.64] ;  /* 0x0000000422049981 */ /* 0x000168000c1e1d00 */
[----:B------:R0:W5:Y:S01]  /*e740*/  @!P1 LDG.E.128 R28, desc[UR4][R36.64] ;  /* 0x00000004241c9981 */ /* 0x000162000c1e1d00 */
[----:B------:R-:W-:-:S03]  /*e750*/  UMOV UR4, 0xffffffff ;  /* 0xffffffff00047882 */ /* 0x000fc60000000000 */
[----:B------:R-:W-:Y:S05]  /*e760*/  BRA.DIV UR4, `(.L_x_613) ;  /* 0x0000017604207947 */ /* 0x000fea000b800000 */
.L_x_787:
[----:B------:R-:W2:Y:S01]  /*e770*/  LDL R9, [R1+0x84] ;  /* 0x0000840001097983 */ /* 0x000ea20000100800 */
[----:B------:R-:W-:Y:S01]  /*e780*/  UMOV UR4, 0xffffffff ;  /* 0xffffffff00047882 */ /* 0x000fe20000000000 */
[----:B--2---:R-:W-:Y:S02]  /*e790*/  LEA.HI R8, R9, R9, RZ, 0x1 ;  /* 0x0000000909087211 */ /* 0x004fe400078f08ff */
[----:B------:R-:W-:Y:S05]  /*e7a0*/  BRA.DIV UR4, `(.L_x_614) ;  /* 0x0000017604387947 */ /* 0x000fea000b800000 */
.L_x_790:
[----:B------:R-:W-:Y:S01]  /*e7b0*/  UMOV UR4, 0xffffffff ;  /* 0xffffffff00047882 */ /* 0x000fe20000000000 */
[----:B------:R-:W-:Y:S02]  /*e7c0*/  LOP3.LUT R8, R8, 0xfffffffe, RZ, 0xc0, !PT ;  /* 0xfffffffe08087812 */ /* 0x000fe400078ec0ff */
[----:B------:R-:W-:Y:S05]  /*e7d0*/  BRA.DIV UR4, `(.L_x_615) ;  /* 0x0000017604547947 */ /* 0x000fea000b800000 */
.L_x_793:
[----:B------:R-:W-:Y:S01]  /*e7e0*/  UMOV UR4, 0xffffffff ;  /* 0xffffffff00047882 */ /* 0x000fe20000000000 */
[----:B------:R-:W-:Y:S02]  /*e7f0*/  IMAD.IADD R8, R9, 0x1, -R8 ;  /* 0x0000000109087824 */ /* 0x000fe400078e0a08 */
[----:B------:R-:W-:Y:S05]  /*e800*/  BRA.DIV UR4, `(.L_x_616) ;  /* 0x0000017604707947 */ /* 0x000fea000b800000 */
.L_x_796:
[----:B------:R-:W-:Y:S01]  /*e810*/  SHF.L.U32 R9, R8, 0x1f, RZ ;  /* 0x0000001f08097819 */ /* 0x000fe200000006ff */
[----:B------:R-:W2:Y:S01]  /*e820*/  S2R R10, SR_TID.X ;  /* 0x00000000000a7919 */ /* 0x000ea20000002100 */
[----:B-----5:R-:W-:Y:S01]  /*e830*/  IMAD.MOV.U32 R12, RZ, RZ, R4 ;  /* 0x000000ffff0c7224 */ /* 0x020fe200078e0004 */
[----:B------:R-:W-:Y:S01]  /*e840*/  SHF.R.U64 R4, R4, 0x10, R5 ;  /* 0x0000001004047819 */ /* 0x000fe20000001205 */
[----:B------:R-:W3:Y:S01]  /*e850*/  SYNCS.PHASECHK.TRANS64.TRYWAIT P4, [R2+URZ+0x34800], R9 ;  /* 0x03480009020075a7 */ /* 0x000ee2000808017f */
[----:B-1----:R-:W-:Y:S01]  /*e860*/  IMAD.MOV.U32 R14, RZ, RZ, R6 ;  /* 0x000000ffff0e7224 */ /* 0x002fe200078e0006 */
[----:B------:R-:W-:Y:S01]  /*e870*/  SHF.R.U64 R6, R6, 0x10, R7 ;  /* 0x0000001006067819 */ /* 0x000fe20000001207 */
[--C-:B------:R-:W-:Y:S01]  /*e880*/  IMAD.MOV.U32 R13, RZ, RZ, R5.reuse ;  /* 0x000000ffff0d7224 */ /* 0x100fe200078e0005 */
[----:B------:R-:W-:Y:S01]  /*e890*/  SHF.R.U32.HI R5, RZ, 0x10, R5 ;  /* 0x00000010ff057819 */ /* 0x000fe20000011605 */
[--C-:B------:R-:W-:Y:S01]  /*e8a0*/  IMAD.MOV.U32 R15, RZ, RZ, R7.reuse ;  /* 0x000000ffff0f7224 */ /* 0x100fe200078e0007 */
[----:B------:R-:W-:Y:S01]  /*e8b0*/  SHF.R.U32.HI R7, RZ, 0x10, R7 ;  /* 0x00000010ff077819 */ /* 0x000fe20000011607 */
        /* <DEDUP_REMOVED lines=8> */
[----:B------:R-:W-:Y:S01]  /*e940*/  BSSY B1, `(.L_x_617) ;  /* 0x0000011000017945 */ /* 0x000fe20003800000 */
[----:B------:R-:W-:-:S02]  /*e950*/  SHF.R.U64 R4, R28, 0x10, R29 ;  /* 0x000000101c047819 */ /* 0x000fc4000000121d */
[----:B------:R-:W-:Y:S02]  /*e960*/  SHF.R.U32.HI R5, RZ, 0x10, R29 ;  /* 0x00000010ff057819 */ /* 0x000fe4000001161d */
[--C-:B------:R-:W-:Y:S02]  /*e970*/  SHF.R.U64 R6, R30, 0x10, R31.reuse ;  /* 0x000000101e067819 */ /* 0x100fe4000000121f */
[----:B------:R-:W-:Y:S02]  /*e980*/  SHF.R.U32.HI R7, RZ, 0x10, R31 ;  /* 0x00000010ff077819 */ /* 0x000fe4000001161f */
[-C--:B------:R-:W-:Y:S02]  /*e990*/  ISETP.GE.OR P1, PT, R22, R159.reuse, P0 ;  /* 0x0000009f1600720c */ /* 0x080fe40000726670 */
[-C--:B------:R-:W-:Y:S02]  /*e9a0*/  ISETP.GE.OR P2, PT, R223, R159.reuse, P0 ;  /* 0x0000009fdf00720c */ /* 0x080fe40000746670 */
[-C--:B------:R-:W-:Y:S01]  /*e9b0*/  ISETP.GE.OR P3, PT, R222, R159.reuse, P0 ;  /* 0x0000009fde00720c */ /* 0x080fe20000766670 */
[----:B--2---:R-:W-:Y:S01]  /*e9c0*/  VIADD R10, R10, 0xffffff80 ;  /* 0xffffff800a0a7836 */ /* 0x004fe20000000000 */
[----:B------:R-:W-:-:S02]  /*e9d0*/  ISETP.GE.OR P0, PT, R224, R159, P0 ;  /* 0x0000009fe000720c */ /* 0x000fc40000706670 */
[----:B------:R-:W-:Y:S02]  /*e9e0*/  PRMT R20, R20, 0x5410, R4 ;  /* 0x0000541014147816 */ /* 0x000fe40000000004 */
[----:B------:R-:W-:Y:S02]  /*e9f0*/  LEA.HI R33, R33, R10, RZ, 0x3 ;  /* 0x0000000a21217211 */ /* 0x000fe400078f18ff */
[----:B------:R-:W-:Y:S02]  /*ea00*/  PRMT R21, R21, 0x5410, R5 ;  /* 0x0000541015157816 */ /* 0x000fe40000000005 */
[----:B------:R-:W-:Y:S02]  /*ea10*/  PRMT R24, R24, 0x5410, R6 ;  /* 0x0000541018187816 */ /* 0x000fe40000000006 */
[----:B------:R-:W-:Y:S02]  /*ea20*/  PRMT R25, R25, 0x5410, R7 ;  /* 0x0000541019197816 */ /* 0x000fe40000000007 */
[----:B------:R-:W-:Y:S01]  /*ea30*/  LOP3.LUT R26, R33, 0xfffffff8, RZ, 0xc0, !PT ;  /* 0xfffffff8211a7812 */ /* 0x000fe200078ec0ff */
[----:B---3--:R-:W-:Y:S06]  /*ea40*/  @!P4 BRA `(.L_x_618) ;  /* 0x000001740008c947 */ /* 0x008fec0003800000 */
.L_x_797:
[----:B------:R-:W-:Y:S05]  /*ea50*/  BSYNC B1 ;  /* 0x0000000000017941 */ /* 0x000fea0003800000 */
.L_x_617:
[----:B------:R-:W2:Y:S01]  /*ea60*/  S2R R10, SR_TID.X ;  /* 0x00000000000a7919 */ /* 0x000ea20000002100 */
[----:B------:R-:W-:Y:S01]  /*ea70*/  BSSY B1, `(.L_x_619) ;  /* 0x0000061000017945 */ /* 0x000fe20003800000 */
[----:B--2---:R-:W-:-:S04]  /*ea80*/  VIADD R10, R10, 0xffffff80 ;  /* 0xffffff800a0a7836 */ /* 0x004fc80000000000 */
[----:B------:R-:W-:Y:S01]  /*ea90*/  IMAD.IADD R26, R10, 0x1, -R26 ;  /* 0x000000010a1a7824 */ /* 0x000fe200078e0a1a */
[----:B------:R-:W-:Y:S06]  /*eaa0*/  @P1 BRA `(.L_x_620) ;  /* 0x0000000400741947 */ /* 0x000fec0003800000 */
[----:B------:R-:W2:Y:S04]  /*eab0*/  LDL R6, [R1+0x3c] ;  /* 0x00003c0001067983 */ /* 0x000ea80000100800 */
[----:B------:R-:W3:Y:S01]  /*eac0*/  LDL R8, [R1+0x64] ;  /* 0x0000640001087983 */ /* 0x000ee20000100800 */
[----:B------:R-:W-:Y:S01]  /*ead0*/  LEA.HI R4, R3, R26, RZ, 0x1d ;  /* 0x0000001a03047211 */ /* 0x000fe200078fe8ff */
[C---:B------:R-:W-:Y:S01]  /*eae0*/  IMAD.U32 R38, R20.reuse, 0x10000, RZ ;  /* 0x0001000014267824 */ /* 0x040fe200078e00ff */
[----:B------:R-:W-:Y:S01]  /*eaf0*/  LOP3.LUT R39, R20, 0xffff0000, RZ, 0xc0, !PT ;  /* 0xffff000014277812 */ /* 0x000fe200078ec0ff */
[----:B0-----:R-:W-:Y:S01]  /*eb00*/  IMAD.U32 R37, R12, 0x10000, RZ ;  /* 0x000100000c257824 */ /* 0x001fe200078e00ff */
[----:B------:R-:W-:Y:S01]  /*eb10*/  SHF.R.S32.HI R7, RZ, 0x1f, R4 ;  /* 0x0000001fff077819 */ /* 0x000fe20000011404 */
[----:B------:R-:W-:-:S03]  /*eb20*/  IMAD.SHL.U32 R5, R4, 0x8, RZ ;  /* 0x0000000804057824 */ /* 0x000fc600078e00ff */
[----:B------:R-:W-:Y:S02]  /*eb30*/  LEA.HI R7, R7, R4, RZ, 0x3 ;  /* 0x0000000407077211 */ /* 0x000fe400078f18ff */
[----:B------:R-:W-:-:S03]  /*eb40*/  LOP3.LUT R5, R5, 0x38, RZ, 0xc0, !PT ;  /* 0x0000003805057812 */ /* 0x000fc600078ec0ff */
[----:B------:R-:W-:-:S05]  /*eb50*/  IMAD.SHL.U32 R7, R7, 0x400, RZ ;  /* 0x0000040007077824 */ /* 0x000fca00078e00ff */
[----:B------:R-:W-:Y:S02]  /*eb60*/  LOP3.LUT R7, R7, 0x7fffe000, RZ, 0xc0, !PT ;  /* 0x7fffe00007077812 */ /* 0x000fe400078ec0ff */
[----:B--2---:R-:W-:Y:S02]  /*eb70*/  LOP3.LUT R5, R5, 0x1c0, R6, 0xf8, !PT ;  /* 0x000001c005057812 */ /* 0x004fe400078ef806 */
[----:B------:R-:W-:Y:S02]  /*eb80*/  SHF.R.S32.HI R6, RZ, 0x1f, R10 ;  /* 0x0000001fff067819 */ /* 0x000fe4000001140a */
[----:B---3--:R-:W-:Y:S02]  /*eb90*/  LOP3.LUT R4, R5, R8, RZ, 0x3c, !PT ;  /* 0x0000000805047212 */ /* 0x008fe400078e3cff */
[----:B------:R-:W-:-:S05]  /*eba0*/  LEA.HI R6, R6, R10, RZ, 0x6 ;  /* 0x0000000a06067211 */ /* 0x000fca00078f30ff */
[----:B------:R-:W-:-:S05]  /*ebb0*/  IMAD.SHL.U32 R6, R6, 0x8, RZ ;  /* 0x0000000806067824 */ /* 0x000fca00078e00ff */
[----:B------:R-:W-:-:S04]  /*ebc0*/  LOP3.LUT R6, R6, 0xfffffe00, RZ, 0xc0, !PT ;  /* 0xfffffe0006067812 */ /* 0x000fc800078ec0ff */
[----:B-1----:R-:W-:Y:S02]  /*ebd0*/  IADD3 R9, R4, R7, R6 ;  /* 0x0000000704097210 */ /* 0x002fe40007ffe006 */
[----:B------:R-:W0:Y:S03]  /*ebe0*/  LDS.128 R4, [R0] ;  /* 0x0000000000047984 */ /* 0x000e260000000c00 */
[----:B------:R-:W-:-:S05]  /*ebf0*/  IMAD R27, R9, 0x2, R2 ;  /* 0x00000002091b7824 */ /* 0x000fca00078e0202 */
[----:B------:R-:W1:Y:S01]  /*ec00*/  LDS.128 R8, [R27+0x16400] ;  /* 0x016400001b087984 */ /* 0x000e620000000c00 */
[C---:B0-----:R-:W-:Y:S01]  /*ec10*/  IMAD.U32 R28, R4.reuse, 0x10000, RZ ;  /* 0x00010000041c7824 */ /* 0x041fe200078e00ff */
[----:B------:R-:W-:Y:S01]  /*ec20*/  LOP3.LUT R4, R4, 0xffff0000, RZ, 0xc0, !PT ;  /* 0xffff000004047812 */ /* 0x000fe200078ec0ff */
[C---:B------:R-:W-:Y:S01]  /*ec30*/  IMAD.U32 R29, R5.reuse, 0x10000, RZ ;  /* 0x00010000051d7824 */ /* 0x040fe200078e00ff */
[----:B------:R-:W-:Y:S01]  /*ec40*/  LOP3.LUT R5, R5, 0xffff0000, RZ, 0xc0, !PT ;  /* 0xffff000005057812 */ /* 0x000fe200078ec0ff */
[C---:B------:R-:W-:Y:S01]  /*ec50*/  IMAD.U32 R30, R6.reuse, 0x10000, RZ ;  /* 0x00010000061e7824 */ /* 0x040fe200078e00ff */
[----:B------:R-:W-:Y:S01]  /*ec60*/  LOP3.LUT R6, R6, 0xffff0000, RZ, 0xc0, !PT ;  /* 0xffff000006067812 */ /* 0x000fe200078ec0ff */
[C---:B------:R-:W-:Y:S01]  /*ec70*/  IMAD.U32 R31, R7.reuse, 0x10000, RZ ;  /* 0x00010000071f7824 */ /* 0x040fe200078e00ff */
[----:B------:R-:W-:Y:S01]  /*ec80*/  LOP3.LUT R7, R7, 0xffff0000, RZ, 0xc0, !PT ;  /* 0xffff000007077812 */ /* 0x000fe200078ec0ff */
[C---:B-1----:R-:W-:Y:S01]  /*ec90*/  IMAD.U32 R33, R8.reuse, 0x10000, RZ ;  /* 0x0001000008217824 */ /* 0x042fe200078e00ff */
[----:B------:R-:W-:Y:S01]  /*eca0*/  LOP3.LUT R8, R8, 0xffff0000, RZ, 0xc0, !PT ;  /* 0xffff000008087812 */ /* 0x000fe200078ec0ff */
[C---:B------:R-:W-:Y:S01]  /*ecb0*/  IMAD.U32 R34, R9.reuse, 0x10000, RZ ;  /* 0x0001000009227824 */ /* 0x040fe200078e00ff */
[----:B------:R-:W-:Y:S01]  /*ecc0*/  LOP3.LUT R9, R9, 0xffff0000, RZ, 0xc0, !PT ;  /* 0xffff000009097812 */ /* 0x000fe200078ec0ff */
[CC--:B------:R-:W-:Y:S01]  /*ecd0*/  FMUL.FTZ R41, R33.reuse, R38.reuse ;  /* 0x0000002621297220 */ /* 0x0c0fe20000410000 */
[----:B------:R-:W-:Y:S01]  /*ece0*/  FMUL.FTZ R43, R33, R37 ;  /* 0x00000025212b7220 */ /* 0x000fe20000410000 */
[----:B------:R-:W-:Y:S01]  /*ecf0*/  LOP3.LUT R33, R12, 0xffff0000, RZ, 0xc0, !PT ;  /* 0xffff00000c217812 */ /* 0x000fe200078ec0ff */
[----:B------:R-:W-:Y:S01]  /*ed00*/  FMUL.FTZ R45, R8, R39 ;  /* 0x00000027082d7220 */ /* 0x000fe20000410000 */
[C---:B------:R-:W-:Y:S01]  /*ed10*/  FFMA.FTZ R41, R28.reuse, R37, -R41 ;  /* 0x000000251c297223 */ /* 0x040fe20000010829 */
[----:B------:R-:W-:Y:S01]  /*ed20*/  FFMA.FTZ R43, R28, R38, R43 ;  /* 0x000000261c2b7223 */ /* 0x000fe2000001002b */
[----:B------:R-:W-:-:S02]  /*ed30*/  IMAD.U32 R37, R21, 0x10000, RZ ;  /* 0x0001000015257824 */ /* 0x000fc400078e00ff */
[-C--:B------:R-:W-:Y:S01]  /*ed40*/  FMUL.FTZ R47, R8, R33.reuse ;  /* 0x00000021082f7220 */ /* 0x080fe20000410000 */
[----:B------:R-:W-:Y:S02]  /*ed50*/  IMAD.U32 R28, R13, 0x10000, RZ ;  /* 0x000100000d1c7824 */ /* 0x000fe400078e00ff */
[----:B------:R-:W-:Y:S01]  /*ed60*/  FFMA.FTZ R38, R4, R33, -R45 ;  /* 0x0000002104267223 */ /* 0x000fe2000001082d */
[----:B------:R-:W-:Y:S01]  /*ed70*/  FMUL.FTZ R40, R34, R37 ;  /* 0x0000002522287220 */ /* 0x000fe20000410000 */
[----:B------:R-:W-:Y:S02]  /*ed80*/  IMAD.U32 R35, R10, 0x10000, RZ ;  /* 0x000100000a237824 */ /* 0x000fe400078e00ff */
[-C--:B------:R-:W-:Y:S01]  /*ed90*/  FMUL.FTZ R42, R34, R28.reuse ;  /* 0x0000001c222a7220 */ /* 0x080fe20000410000 */
[----:B------:R-:W-:Y:S02]  /*eda0*/  IMAD.U32 R8, R24, 0x10000, RZ ;  /* 0x0001000018087824 */ /* 0x000fe400078e00ff */
[----:B------:R-:W-:Y:S01]  /*edb0*/  FFMA.FTZ R34, R4, R39, R47 ;  /* 0x0000002704227223 */ /* 0x000fe2000001002f */
[----:B------:R-:W-:Y:S01]  /*edc0*/  IMAD.U32 R4, R14, 0x10000, RZ ;  /* 0x000100000e047824 */ /* 0x000fe200078e00ff */
[----:B------:R-:W-:Y:S01]  /*edd0*/  LOP3.LUT R10, R10, 0xffff0000, RZ, 0xc0, !PT ;  /* 0xffff00000a0a7812 */ /* 0x000fe200078ec0ff */
[C---:B------:R-:W-:Y:S01]  /*ede0*/  FFMA.FTZ R40, R29.reuse, R28, -R40 ;  /* 0x0000001c1d287223 */ /* 0x040fe20000010828 */
[----:B------:R-:W-:Y:S01]  /*edf0*/  FFMA.FTZ R42, R29, R37, R42 ;  /* 0x000000251d2a7223 */ /* 0x000fe2000001002a */
[----:B------:R-:W-:Y:S01]  /*ee00*/  LOP3.LUT R33, R24, 0xffff0000, RZ, 0xc0, !PT ;  /* 0xffff000018217812 */ /* 0x000fe200078ec0ff */
[C---:B------:R-:W-:Y:S01]  /*ee10*/  FMUL.FTZ R37, R35.reuse, R8 ;  /* 0x0000000823257220 */ /* 0x040fe20000410000 */
[----:B------:R-:W-:Y:S01]  /*ee20*/  LOP3.LUT R29, R14, 0xffff0000, RZ, 0xc0, !PT ;  /* 0xffff00000e1d7812 */ /* 0x000fe200078ec0ff */
[----:B------:R-:W-:Y:S01]  /*ee30*/  FMUL.FTZ R35, R35, R4 ;  /* 0x0000000423237220 */ /* 0x000fe20000410000 */
[----:B------:R-:W-:-:S02]  /*ee40*/  IMAD.U32 R36, R11, 0x10000, RZ ;  /* 0x000100000b247824 */ /* 0x000fc400078e00ff */
[----:B------:R-:W-:Y:S01]  /*ee50*/  FMUL.FTZ R39, R10, R33 ;  /* 0x000000210a277220 */ /* 0x000fe20000410000 */
[----:B------:R-:W-:Y:S02]  /*ee60*/  IMAD.U32 R28, R25, 0x10000, RZ ;  /* 0x00010000191c7824 */ /* 0x000fe400078e00ff */
[----:B------:R-:W-:Y:S01]  /*ee70*/  FFMA.FTZ R37, R30, R4, -R37 ;  /* 0x000000041e257223 */ /* 0x000fe20000010825 */
[----:B------:R-:W-:Y:S01]  /*ee80*/  FMUL.FTZ R10, R10, R29 ;  /* 0x0000001d0a0a7220 */ /* 0x000fe20000410000 */
[----:B------:R-:W-:Y:S01]  /*ee90*/  FFMA.FTZ R35, R30, R8, R35 ;  /* 0x000000081e237223 */ /* 0x000fe20000010023 */
[----:B------:R-:W-:Y:S02]  /*eea0*/  IMAD.U32 R4, R15, 0x10000, RZ ;  /* 0x000100000f047824 */ /* 0x000fe400078e00ff */
[----:B------:R-:W-:Y:S01]  /*eeb0*/  FMUL.FTZ R8, R36, R28 ;  /* 0x0000001c24087220 */ /* 0x000fe20000410000 */
[C---:B------:R-:W-:Y:S01]  /*eec0*/  FFMA.FTZ R44, R6.reuse, R33, R10 ;  /* 0x00000021062c7223 */ /* 0x040fe2000001000a */
[----:B------:R-:W-:Y:S01]  /*eed0*/  LOP3.LUT R11, R11, 0xffff0000, RZ, 0xc0, !PT ;  /* 0xffff00000b0b7812 */ /* 0x000fe200078ec0ff */
[----:B------:R-:W-:Y:S01]  /*eee0*/  FFMA.FTZ R30, R6, R29, -R39 ;  /* 0x0000001d061e7223 */ /* 0x000fe20000010827 */
[-C--:B------:R-:W-:Y:S01]  /*eef0*/  FFMA.FTZ R33, R31, R4.reuse, -R8 ;  /* 0x000000041f217223 */ /* 0x080fe20000010808 */
[----:B------:R-:W-:Y:S01]  /*ef00*/  FMUL.FTZ R36, R36, R4 ;  /* 0x0000000424247220 */ /* 0x000fe20000410000 */
[----:B------:R-:W-:-:S02]  /*ef10*/  LOP3.LUT R8, R21, 0xffff0000, RZ, 0xc0, !PT ;  /* 0xffff000015087812 */ /* 0x000fc400078ec0ff */
[----:B------:R-:W-:Y:S01]  /*ef20*/  LOP3.LUT R10, R25, 0xffff0000, RZ, 0xc0, !PT ;  /* 0xffff0000190a7812 */ /* 0x000fe200078ec0ff */
[----:B------:R-:W-:Y:S01]  /*ef30*/  FFMA.FTZ R36, R31, R28, R36 ;  /* 0x0000001c1f247223 */ /* 0x000fe20000010024 */
[----:B------:R-:W-:Y:S01]  /*ef40*/  LOP3.LUT R4, R13, 0xffff0000, RZ, 0xc0, !PT ;  /* 0xffff00000d047812 */ /* 0x000fe200078ec0ff */
[----:B------:R-:W-:Y:S01]  /*ef50*/  FMUL.FTZ R28, R9, R8 ;  /* 0x00000008091c7220 */ /* 0x000fe20000410000 */
[----:B------:R-:W-:Y:S01]  /*ef60*/  LOP3.LUT R6, R15, 0xffff0000, RZ, 0xc0, !PT ;  /* 0xffff00000f067812 */ /* 0x000fe200078ec0ff */
[----:B------:R-:W-:Y:S02]  /*ef70*/  FMUL.FTZ R46, R11, R10 ;  /* 0x0000000a0b2e7220 */ /* 0x000fe40000410000 */
[-C--:B------:R-:W-:Y:S01]  /*ef80*/  FMUL.FTZ R29, R9, R4.reuse ;  /* 0x00000004091d7220 */ /* 0x080fe20000410000 */
[----:B------:R-:W-:Y:S01]  /*ef90*/  FFMA.FTZ R9, R5, R4, -R28 ;  /* 0x0000000405097223 */ /* 0x000fe2000001081c */
[-C--:B------:R-:W-:Y:S01]  /*efa0*/  FMUL.FTZ R11, R11, R6.reuse ;  /* 0x000000060b0b7220 */ /* 0x080fe20000410000 */
[----:B------:R-:W-:Y:S01]  /*efb0*/  FFMA.FTZ R46, R7, R6, -R46 ;  /* 0x00000006072e7223 */ /* 0x000fe2000001082e */
[----:B------:R-:W-:Y:S01]  /*efc0*/  FFMA.FTZ R29, R5, R8, R29 ;  /* 0x00000008051d7223 */ /* 0x000fe2000001001d */
[----:B------:R-:W-:Y:S01]  /*efd0*/  F2FP.BF16.F32.PACK_AB R6, R30, R37 ;  /* 0x000000251e06723e */ /* 0x000fe200000010ff */
[----:B------:R-:W-:Y:S01]  /*efe0*/  FFMA.FTZ R11, R7, R10, R11 ;  /* 0x0000000a070b7223 */ /* 0x000fe2000001000b */
[----:B------:R-:W-:-:S02]  /*eff0*/  F2FP.BF16.F32.PACK_AB R4, R38, R41 ;  /* 0x000000292604723e */ /* 0x000fc400000010ff */
[----:B------:R-:W-:Y:S02]  /*f000*/  F2FP.BF16.F32.PACK_AB R5, R9, R40 ;  /* 0x000000280905723e */ /* 0x000fe400000010ff */
[----:B------:R-:W-:Y:S02]  /*f010*/  F2FP.BF16.F32.PACK_AB R7, R46, R33 ;  /* 0x000000212e07723e */ /* 0x000fe400000010ff */
[----:B------:R-:W-:Y:S02]  /*f020*/  F2FP.BF16.F32.PACK_AB R10, R44, R35 ;  /* 0x000000232c0a723e */ /* 0x000fe400000010ff */
[----:B------:R-:W-:Y:S01]  /*f030*/  F2FP.BF16.F32.PACK_AB R8, R34, R43 ;  /* 0x0000002b2208723e */ /* 0x000fe200000010ff */
[----:B------:R2:W-:Y:S01]  /*f040*/  STS.128 [R0], R4 ;  /* 0x0000000400007388 */ /* 0x0005e20000000c00 */
[----:B------:R-:W-:Y:S02]  /*f050*/  F2FP.BF16.F32.PACK_AB R9, R29, R42 ;  /* 0x0000002a1d09723e */ /* 0x000fe400000010ff */
[----:B------:R-:W-:-:S05]  /*f060*/  F2FP.BF16.F32.PACK_AB R11, R11, R36 ;  /* 0x000000240b0b723e */ /* 0x000fca00000010ff */
[----:B------:R2:W-:Y:S02]  /*f070*/  STS.128 [R27+0x16400], R8 ;  /* 0x016400081b007388 */ /* 0x0005e40000000c00 */
.L_x_620:
[----:B------:R-:W-:Y:S05]  /*f080*/  BSYNC B1 ;  /* 0x0000000000017941 */ /* 0x000fea0003800000 */
.L_x_619:
[----:B------:R-:W-:Y:S04]  /*f090*/  BSSY B1, `(.L_x_621) ;  /* 0x0000060000017945 */ /* 0x000fe80003800000 */
[----:B------:R-:W-:Y:S05]  /*f0a0*/  @P2 BRA `(.L_x_622) ;  /* 0x0000000400782947 */ /* 0x000fea0003800000 */
[----:B--2---:R-:W2:Y:S04]  /*f0b0*/  LDL R0, [R1+0x8c] ;  /* 0x00008c0001007983 */ /* 0x004ea80000100800 */
[----:B-1----:R-:W3:Y:S04]  /*f0c0*/  LDL R9, [R1+0x38] ;  /* 0x0000380001097983 */ /* 0x002ee80000100800 */
[----:B------:R-:W4:Y:S04]  /*f0d0*/  LDL R8, [R1+0x5c] ;  /* 0x00005c0001087983 */ /* 0x000f280000100800 */
[----:B------:R-:W4:Y:S01]  /*f0e0*/  LDL R7, [R1+0x4c] ;  /* 0x00004c0001077983 */ /* 0x000f220000100800 */
[C---:B------:R-:W-:Y:S01]  /*f0f0*/  IMAD.U32 R39, R20.reuse, 0x10000, RZ ;  /* 0x0001000014277824 */ /* 0x040fe200078e00ff */
[----:B------:R-:W-:Y:S01]  /*f100*/  LOP3.LUT R44, R20, 0xffff0000, RZ, 0xc0, !PT ;  /* 0xffff0000142c7812 */ /* 0x000fe200078ec0ff */
[C---:B0-----:R-:W-:Y:S01]  /*f110*/  IMAD.U32 R37, R12.reuse, 0x10000, RZ ;  /* 0x000100000c257824 */ /* 0x041fe200078e00ff */
[----:B------:R-:W-:Y:S01]  /*f120*/  LOP3.LUT R40, R12, 0xffff0000, RZ, 0xc0, !PT ;  /* 0xffff00000c287812 */ /* 0x000fe200078ec0ff */
[C---:B------:R-:W-:Y:S01]  /*f130*/  IMAD.U32 R46, R21.reuse, 0x10000, RZ ;  /* 0x00010000152e7824 */ /* 0x040fe200078e00ff */
[----:B------:R-:W-:Y:S01]  /*f140*/  LOP3.LUT R47, R21, 0xffff0000, RZ, 0xc0, !PT ;  /* 0xffff0000152f7812 */ /* 0x000fe200078ec0ff */
[----:B------:R-:W-:Y:S01]  /*f150*/  IMAD.U32 R42, R13, 0x10000, RZ ;  /* 0x000100000d2a7824 */ /* 0x000fe200078e00ff */
[----:B------:R-:W-:Y:S01]  /*f160*/  LOP3.LUT R49, R25, 0xffff0000, RZ, 0xc0, !PT ;  /* 0xffff000019317812 */ /* 0x000fe200078ec0ff */
[----:B------:R-:W-:Y:S01]  /*f170*/  IMAD.U32 R43, R24, 0x10000, RZ ;  /* 0x00010000182b7824 */ /* 0x000fe200078e00ff */
[----:B------:R-:W-:-:S02]  /*f180*/  LOP3.LUT R45, R15, 0xffff0000, RZ, 0xc0, !PT ;  /* 0xffff00000f2d7812 */ /* 0x000fc400078ec0ff */
[----:B--2---:R-:W-:Y:S02]  /*f190*/  R2UR UR4, R0 ;  /* 0x00000000000472ca */ /* 0x004fe400000e0000 */
[----:B------:R-:W-:Y:S02]  /*f1a0*/  LEA.HI R0, R3, R26, RZ, 0x1d ;  /* 0x0000001a03007211 */ /* 0x000fe400078fe8ff */
[----:B---3--:R-:W-:Y:S02]  /*f1b0*/  LOP3.LUT R6, R9, 0x38, R16, 0xf8, !PT ;  /* 0x0000003809067812 */ /* 0x008fe400078ef810 */
[----:B------:R-:W-:Y:S01]  /*f1c0*/  SHF.R.S32.HI R5, RZ, 0x1f, R0 ;  /* 0x0000001fff057819 */ /* 0x000fe20000011400 */
[----:B------:R-:W-:-:S03]  /*f1d0*/  IMAD.SHL.U32 R4, R0, 0x8, RZ ;  /* 0x0000000800047824 */ /* 0x000fc600078e00ff */
[----:B------:R-:W-:Y:S02]  /*f1e0*/  LEA.HI R5, R5, R0, RZ, 0x3 ;  /* 0x0000000005057211 */ /* 0x000fe400078f18ff */
[----:B------:R-:W-:Y:S02]  /*f1f0*/  LOP3.LUT R0, R9, 0x38, R4, 0xf8, !PT ;  /* 0x0000003809007812 */ /* 0x000fe400078ef804 */
[----:B----4-:R-:W-:Y:S01]  /*f200*/  LOP3.LUT R6, R7, R6, R8, 0xf6, !PT ;  /* 0x0000000607067212 */ /* 0x010fe200078ef608 */
[----:B------:R-:W-:Y:S01]  /*f210*/  IMAD.SHL.U32 R5, R5, 0x400, RZ ;  /* 0x0000040005057824 */ /* 0x000fe200078e00ff */
[----:B------:R-:W-:Y:S02]  /*f220*/  LOP3.LUT R0, R0, R8, RZ, 0x3c, !PT ;  /* 0x0000000800007212 */ /* 0x000fe400078e3cff */
[----:B------:R-:W-:Y:S02]  /*f230*/  LEA R48, R6, UR4, 0x1 ;  /* 0x0000000406307c11 */ /* 0x000fe4000f8e08ff */
[----:B------:R-:W-:-:S04]  /*f240*/  LOP3.LUT R5, R5, 0x7fffe000, RZ, 0xc0, !PT ;  /* 0x7fffe00005057812 */ /* 0x000fc800078ec0ff */
[----:B------:R-:W-:Y:S02]  /*f250*/  IADD3 R9, R0, R5, R7 ;  /* 0x0000000500097210 */ /* 0x000fe40007ffe007 */
        /* <DEDUP_REMOVED lines=21> */
[-C--:B------:R-:W-:Y:S01]  /*f3b0*/  FMUL.FTZ R37, R46, R33.reuse ;  /* 0x000000212e257220 */ /* 0x080fe20000410000 */
[----:B------:R-:W-:Y:S01]  /*f3c0*/  FMUL.FTZ R27, R40, R8 ;  /* 0x00000008281b7220 */ /* 0x000fe20000410000 */
[----:B------:R-:W-:Y:S01]  /*f3d0*/  FMUL.FTZ R33, R42, R33 ;  /* 0x000000212a217220 */ /* 0x000fe20000410000 */
[----:B------:R-:W-:Y:S02]  /*f3e0*/  IMAD.U32 R39, R14, 0x10000, RZ ;  /* 0x000100000e277824 */ /* 0x000fe400078e00ff */
[-C--:B------:R-:W-:Y:S01]  /*f3f0*/  FFMA.FTZ R31, R40, R4.reuse, -R31 ;  /* 0x00000004281f7223 */ /* 0x080fe2000001081f */
[----:B------:R-:W-:Y:S01]  /*f400*/  FFMA.FTZ R27, R44, R4, R27 ;  /* 0x000000042c1b7223 */ /* 0x000fe2000001001b */
[-C--:B------:R-:W-:Y:S01]  /*f410*/  FFMA.FTZ R37, R42, R28.reuse, -R37 ;  /* 0x0000001c2a257223 */ /* 0x080fe20000010825 */
[----:B------:R-:W-:Y:S01]  /*f420*/  FFMA.FTZ R33, R46, R28, R33 ;  /* 0x0000001c2e217223 */ /* 0x000fe20000010021 */
[----:B------:R-:W-:Y:S01]  /*f430*/  LOP3.LUT R10, R10, 0xffff0000, RZ, 0xc0, !PT ;  /* 0xffff00000a0a7812 */ /* 0x000fe200078ec0ff */
[-C--:B------:R-:W-:Y:S01]  /*f440*/  FMUL.FTZ R4, R43, R34.reuse ;  /* 0x000000222b047220 */ /* 0x080fe20000410000 */
[----:B------:R-:W-:Y:S01]  /*f450*/  LOP3.LUT R28, R14, 0xffff0000, RZ, 0xc0, !PT ;  /* 0xffff00000e1c7812 */ /* 0x000fe200078ec0ff */
[----:B------:R-:W-:Y:S01]  /*f460*/  FMUL.FTZ R34, R39, R34 ;  /* 0x0000002227227220 */ /* 0x000fe20000410000 */
[----:B------:R-:W-:Y:S01]  /*f470*/  LOP3.LUT R40, R24, 0xffff0000, RZ, 0xc0, !PT ;  /* 0xffff000018287812 */ /* 0x000fe200078ec0ff */
[----:B------:R-:W-:-:S02]  /*f480*/  IMAD.U32 R35, R11, 0x10000, RZ ;  /* 0x000100000b237824 */ /* 0x000fc400078e00ff */
[-C--:B------:R-:W-:Y:S01]  /*f490*/  FFMA.FTZ R8, R39, R29.reuse, -R4 ;  /* 0x0000001d27087223 */ /* 0x080fe20000010804 */
[----:B------:R-:W-:Y:S02]  /*f4a0*/  IMAD.U32 R42, R25, 0x10000, RZ ;  /* 0x00010000192a7824 */ /* 0x000fe400078e00ff */
[-C--:B------:R-:W-:Y:S01]  /*f4b0*/  FMUL.FTZ R41, R28, R10.reuse ;  /* 0x0000000a1c297220 */ /* 0x080fe20000410000 */
[----:B------:R-:W-:Y:S01]  /*f4c0*/  FMUL.FTZ R39, R40, R10 ;  /* 0x0000000a28277220 */ /* 0x000fe20000410000 */
[----:B------:R-:W-:Y:S01]  /*f4d0*/  FFMA.FTZ R10, R43, R29, R34 ;  /* 0x0000001d2b0a7223 */ /* 0x000fe20000010022 */
[----:B------:R-:W-:Y:S01]  /*f4e0*/  LOP3.LUT R11, R11, 0xffff0000, RZ, 0xc0, !PT ;  /* 0xffff00000b0b7812 */ /* 0x000fe200078ec0ff */
[----:B------:R-:W-:Y:S02]  /*f4f0*/  IMAD.U32 R4, R15, 0x10000, RZ ;  /* 0x000100000f047824 */ /* 0x000fe400078e00ff */
[-C--:B------:R-:W-:Y:S01]  /*f500*/  FMUL.FTZ R29, R42, R35.reuse ;  /* 0x000000232a1d7220 */ /* 0x080fe20000410000 */
[----:B------:R-:W-:Y:S01]  /*f510*/  LOP3.LUT R43, R13, 0xffff0000, RZ, 0xc0, !PT ;  /* 0xffff00000d2b7812 */ /* 0x000fe200078ec0ff */
[----:B------:R-:W-:Y:S01]  /*f520*/  FFMA.FTZ R39, R28, R6, -R39 ;  /* 0x000000061c277223 */ /* 0x000fe20000010827 */
[C---:B------:R-:W-:Y:S01]  /*f530*/  FMUL.FTZ R35, R4.reuse, R35 ;  /* 0x0000002304237220 */ /* 0x040fe20000410000 */
[----:B------:R-:W-:Y:S01]  /*f540*/  FFMA.FTZ R29, R4, R30, -R29 ;  /* 0x0000001e041d7223 */ /* 0x000fe2000001081d */
[----:B------:R-:W-:Y:S01]  /*f550*/  FFMA.FTZ R41, R40, R6, R41 ;  /* 0x0000000628297223 */ /* 0x000fe20000010029 */
[----:B------:R-:W-:Y:S01]  /*f560*/  FMUL.FTZ R4, R47, R9 ;  /* 0x000000092f047220 */ /* 0x000fe20000410000 */
[----:B------:R-:W-:Y:S01]  /*f570*/  FMUL.FTZ R34, R49, R11 ;  /* 0x0000000b31227220 */ /* 0x000fe20000410000 */
[----:B------:R-:W-:Y:S01]  /*f580*/  FMUL.FTZ R6, R43, R9 ;  /* 0x000000092b067220 */ /* 0x000fe20000410000 */
[----:B------:R-:W-:Y:S01]  /*f590*/  FMUL.FTZ R40, R45, R11 ;  /* 0x0000000b2d287220 */ /* 0x000fe20000410000 */
[----:B------:R-:W-:Y:S01]  /*f5a0*/  FFMA.FTZ R35, R42, R30, R35 ;  /* 0x0000001e2a237223 */ /* 0x000fe20000010023 */
        /* <DEDUP_REMOVED lines=8> */
[----:B------:R-:W-:Y:S02]  /*f630*/  F2FP.BF16.F32.PACK_AB R10, R41, R10 ;  /* 0x0000000a290a723e */ /* 0x000fe400000010ff */
[----:B------:R-:W-:Y:S01]  /*f640*/  F2FP.BF16.F32.PACK_AB R8, R27, R38 ;  /* 0x000000261b08723e */ /* 0x000fe200000010ff */
[----:B------:R3:W-:Y:S01]  /*f650*/  STS.128 [R48], R4 ;  /* 0x0000000430007388 */ /* 0x0007e20000000c00 */
[----:B------:R-:W-:-:S02]  /*f660*/  F2FP.BF16.F32.PACK_AB R9, R30, R33 ;  /* 0x000000211e09723e */ /* 0x000fc400000010ff */
[----:B------:R-:W-:-:S05]  /*f670*/  F2FP.BF16.F32.PACK_AB R11, R40, R35 ;  /* 0x00000023280b723e */ /* 0x000fca00000010ff */
[----:B------:R3:W-:Y:S02]  /*f680*/  STS.128 [R0+0x16400], R8 ;  /* 0x0164000800007388 */ /* 0x0007e40000000c00 */
.L_x_622:
[----:B------:R-:W-:Y:S05]  /*f690*/  BSYNC B1 ;  /* 0x0000000000017941 */ /* 0x000fea0003800000 */
.L_x_621:
[----:B------:R-:W-:Y:S04]  /*f6a0*/  BSSY B1, `(.L_x_623) ;  /* 0x0000060000017945 */ /* 0x000fe80003800000 */
[----:B------:R-:W-:Y:S05]  /*f6b0*/  @P3 BRA `(.L_x_624) ;  /* 0x0000000400783947 */ /* 0x000fea0003800000 */
[----:B--23--:R-:W2:Y:S04]  /*f6c0*/  LDL R0, [R1+0x8c] ;  /* 0x00008c0001007983 */ /* 0x00cea80000100800 */
        /* <DEDUP_REMOVED lines=93> */
.L_x_624:
[----:B------:R-:W-:Y:S05]  /*fca0*/  BSYNC B1 ;  /* 0x0000000000017941 */ /* 0x000fea0003800000 */
.L_x_623:
[----:B------:R-:W-:Y:S05]  /*fcb0*/  @P0 BRA `(.L_x_610) ;  /* 0x0000000400780947 */ /* 0x000fea0003800000 */
[----:B--234-:R-:W2:Y:S04]  /*fcc0*/  LDL R0, [R1+0x8c] ;  /* 0x00008c0001007983 */ /* 0x01cea80000100800 */
[----:B------:R-:W3:Y:S04]  /*fcd0*/  LDL R8, [R1+0x30] ;  /* 0x0000300001087983 */ /* 0x000ee80000100800 */
[----:B------:R-:W4:Y:S04]  /*fce0*/  LDL R7, [R1+0x50] ;  /* 0x0000500001077983 */ /* 0x000f280000100800 */
[----:B------:R-:W5:Y:S01]  /*fcf0*/  LDL R6, [R1+0x54] ;  /* 0x0000540001067983 */ /* 0x000f620000100800 */
[----:B------:R-:W-:Y:S01]  /*fd00*/  LEA.HI R3, R3, R26, RZ, 0x1d ;  /* 0x0000001a03037211 */ /* 0x000fe200078fe8ff */
[C---:B0-----:R-:W-:Y:S01]  /*fd10*/  IMAD.U32 R36, R20.reuse, 0x10000, RZ ;  /* 0x0001000014247824 */ /* 0x041fe200078e00ff */
[----:B------:R-:W-:Y:S01]  /*fd20*/  LOP3.LUT R38, R20, 0xffff0000, RZ, 0xc0, !PT ;  /* 0xffff000014267812 */ /* 0x000fe200078ec0ff */
[C---:B------:R-:W-:Y:S01]  /*fd30*/  IMAD.U32 R34, R12.reuse, 0x10000, RZ ;  /* 0x000100000c227824 */ /* 0x040fe200078e00ff */
[----:B------:R-:W-:Y:S01]  /*fd40*/  SHF.R.S32.HI R4, RZ, 0x1f, R3 ;  /* 0x0000001fff047819 */ /* 0x000fe20000011403 */
[----:B------:R-:W-:Y:S01]  /*fd50*/  IMAD.U32 R20, R13, 0x10000, RZ ;  /* 0x000100000d147824 */ /* 0x000fe200078e00ff */
[----:B------:R-:W-:Y:S01]  /*fd60*/  LOP3.LUT R12, R12, 0xffff0000, RZ, 0xc0, !PT ;  /* 0xffff00000c0c7812 */ /* 0x000fe200078ec0ff */
[----:B------:R-:W-:Y:S01]  /*fd70*/  IMAD.U32 R43, R24, 0x10000, RZ ;  /* 0x00010000182b7824 */ /* 0x000fe200078e00ff */
[----:B------:R-:W-:-:S02]  /*fd80*/  LEA.HI R4, R4, R3, RZ, 0x3 ;  /* 0x0000000304047211 */ /* 0x000fc400078f18ff */
[----:B------:R-:W-:Y:S02]  /*fd90*/  LOP3.LUT R24, R24, 0xffff0000, RZ, 0xc0, !PT ;  /* 0xffff000018187812 */ /* 0x000fe400078ec0ff */
[----:B------:R-:W-:Y:S01]  /*fda0*/  LOP3.LUT R13, R13, 0xffff0000, RZ, 0xc0, !PT ;  /* 0xffff00000d0d7812 */ /* 0x000fe200078ec0ff */
[----:B------:R-:W-:Y:S01]  /*fdb0*/  IMAD.SHL.U32 R4, R4, 0x400, RZ ;  /* 0x0000040004047824 */ /* 0x000fe200078e00ff */
[----:B--2---:R-:W-:Y:S01]  /*fdc0*/  R2UR UR4, R0 ;  /* 0x00000000000472ca */ /* 0x004fe200000e0000 */
[----:B------:R-:W-:-:S03]  /*fdd0*/  IMAD.SHL.U32 R0, R3, 0x8, RZ ;  /* 0x0000000803007824 */ /* 0x000fc600078e00ff */
[----:B------:R-:W-:Y:S02]  /*fde0*/  LOP3.LUT R3, R4, 0x7fffe000, RZ, 0xc0, !PT ;  /* 0x7fffe00004037812 */ /* 0x000fe400078ec0ff */
[C---:B---3--:R-:W-:Y:S02]  /*fdf0*/  LOP3.LUT R5, R8.reuse, 0x38, R16, 0xf8, !PT ;  /* 0x0000003808057812 */ /* 0x048fe400078ef810 */
[----:B------:R-:W-:-:S04]  /*fe00*/  LOP3.LUT R0, R8, 0x38, R0, 0xf8, !PT ;  /* 0x0000003808007812 */ /* 0x000fc800078ef800 */
[----:B----4-:R-:W-:Y:S02]  /*fe10*/  LOP3.LUT R0, R0, R7, RZ, 0x3c, !PT ;  /* 0x0000000700007212 */ /* 0x010fe400078e3cff */
[----:B-----5:R-:W-:Y:S02]  /*fe20*/  LOP3.LUT R5, R6, R5, R7, 0xf6, !PT ;  /* 0x0000000506057212 */ /* 0x020fe400078ef607 */
[----:B------:R-:W-:Y:S02]  /*fe30*/  IADD3 R3, R0, R3, R6 ;  /* 0x0000000300037210 */ /* 0x000fe40007ffe006 */
[----:B------:R-:W-:-:S03]  /*fe40*/  LEA R40, R5, UR4, 0x1 ;  /* 0x0000000405287c11 */ /* 0x000fc6000f8e08ff */
[----:B------:R-:W-:Y:S02]  /*fe50*/  IMAD R3, R3, 0x2, R2 ;  /* 0x0000000203037824 */ /* 0x000fe400078e0202 */
[----:B------:R-:W0:Y:S04]  /*fe60*/  LDS.128 R4, [R40] ;  /* 0x0000000028047984 */ /* 0x000e280000000c00 */
[----:B-1----:R-:W1:Y:S01]  /*fe70*/  LDS.128 R8, [R3+0x16400] ;  /* 0x0164000003087984 */ /* 0x002e620000000c00 */
[C---:B0-----:R-:W-:Y:S01]  /*fe80*/  IMAD.U32 R0, R4.reuse, 0x10000, RZ ;  /* 0x0001000004007824 */ /* 0x041fe200078e00ff */
        /* <DEDUP_REMOVED lines=9> */
[-C--:B------:R-:W-:Y:S01]  /*ff20*/  FMUL.FTZ R37, R38, R8.reuse ;  /* 0x0000000826257220 */ /* 0x080fe20000410000 */
[----:B------:R-:W-:Y:S01]  /*ff30*/  FMUL.FTZ R39, R12, R8 ;  /* 0x000000080c277220 */ /* 0x000fe20000410000 */
[----:B------:R-:W-:Y:S01]  /*ff40*/  FFMA.FTZ R35, R34, R0, -R35 ;  /* 0x0000000022237223 */ /* 0x000fe20000010823 */
[----:B------:R-:W-:-:S02]  /*ff50*/  IMAD.U32 R34, R21, 0x10000, RZ ;  /* 0x0001000015227824 */ /* 0x000fc400078e00ff */
[----:B------:R-:W-:Y:S01]  /*ff60*/  FFMA.FTZ R29, R36, R0, R29 ;  /* 0x00000000241d7223 */ /* 0x000fe2000001001d */
[----:B------:R-:W-:Y:S02]  /*ff70*/  IMAD.U32 R31, R10, 0x10000, RZ ;  /* 0x000100000a1f7824 */ /* 0x000fe400078e00ff */
[-C--:B------:R-:W-:Y:S01]  /*ff80*/  FFMA.FTZ R0, R12, R4.reuse, -R37 ;  /* 0x000000040c007223 */ /* 0x080fe20000010825 */
[----:B------:R-:W-:Y:S01]  /*ff90*/  FFMA.FTZ R8, R38, R4, R39 ;  /* 0x0000000426087223 */ /* 0x000fe20000010027 */
[-C--:B------:R-:W-:Y:S01]  /*ffa0*/  FMUL.FTZ R37, R34, R30.reuse ;  /* 0x0000001e22257220 */ /* 0x080fe20000410000 */
[----:B------:R-:W-:Y:S01]  /*ffb0*/  FMUL.FTZ R41, R20, R30 ;  /* 0x0000001e14297220 */ /* 0x000fe20000410000 */
[----:B------:R-:W-:Y:S02]  /*ffc0*/  IMAD.U32 R39, R14, 0x10000, RZ ;  /* 0x000100000e277824 */ /* 0x000fe400078e00ff */
[-C--:B------:R-:W-:Y:S01]  /*ffd0*/  FMUL.FTZ R4, R43, R31.reuse ;  /* 0x0000001f2b047220 */ /* 0x080fe20000410000 */
[----:B------:R-:W-:Y:S01]  /*ffe0*/  IMAD.U32 R27, R6, 0x10000, RZ ;  /* 0x00010000061b7824 */ /* 0x000fe200078e00ff */
[----:B------:R-:W-:Y:S01]  /*fff0*/  LOP3.LUT R10, R10, 0xffff0000, RZ, 0xc0, !PT ;  /* 0xffff00000a0a7812 */ /* 0x000fe200078ec0ff */
[-C--:B------:R-:W-:Y:S01]  /*10000*/  FFMA.FTZ R37, R20, R26.reuse, -R37 ;  /* 0x0000001a14257223 */ /* 0x080fe20000010825 */
[----:B------:R-:W-:Y:S01]  /*10010*/  LOP3.LUT R14, R14, 0xffff0000, RZ, 0xc0, !PT ;  /* 0xffff00000e0e7812 */ /* 0x000fe200078ec0ff */
[----:B------:R-:W-:Y:S01]  /*10020*/  FFMA.FTZ R41, R34, R26, R41 ;  /* 0x0000001a22297223 */ /* 0x000fe20000010029 */
[----:B------:R-:W-:Y:S01]  /*10030*/  FMUL.FTZ R12, R39, R31 ;  /* 0x0000001f270c7220 */ /* 0x000fe20000410000 */
[----:B------:R-:W-:-:S02]  /*10040*/  IMAD.U32 R33, R11, 0x10000, RZ ;  /* 0x000100000b217824 */ /* 0x000fc400078e00ff */
[-C--:B------:R-:W-:Y:S01]  /*10050*/  FFMA.FTZ R20, R39, R27.reuse, -R4 ;  /* 0x0000001b27147223 */ /* 0x080fe20000010804 */
[----:B------:R-:W-:Y:S02]  /*10060*/  IMAD.U32 R26, R25, 0x10000, RZ ;  /* 0x00010000191a7824 */ /* 0x000fe400078e00ff */
[-C--:B------:R-:W-:Y:S01]  /*10070*/  FMUL.FTZ R31, R24, R10.reuse ;  /* 0x0000000a181f7220 */ /* 0x080fe20000410000 */
[----:B------:R-:W-:Y:S02]  /*10080*/  IMAD.U32 R4, R15, 0x10000, RZ ;  /* 0x000100000f047824 */ /* 0x000fe400078e00ff */
[----:B------:R-:W-:Y:S01]  /*10090*/  FMUL.FTZ R39, R14, R10 ;  /* 0x0000000a0e277220 */ /* 0x000fe20000410000 */
[----:B------:R-:W-:Y:S01]  /*100a0*/  LOP3.LUT R6, R6, 0xffff0000, RZ, 0xc0, !PT ;  /* 0xffff000006067812 */ /* 0x000fe200078ec0ff */
[----:B------:R-:W-:Y:S01]  /*100b0*/  FFMA.FTZ R10, R43, R27, R12 ;  /* 0x0000001b2b0a7223 */ /* 0x000fe2000001000c */
[----:B------:R-:W-:Y:S01]  /*100c0*/  IMAD.U32 R28, R7, 0x10000, RZ ;  /* 0x00010000071c7824 */ /* 0x000fe200078e00ff */
[----:B------:R-:W-:Y:S01]  /*100d0*/  LOP3.LUT R11, R11, 0xffff0000, RZ, 0xc0, !PT ;  /* 0xffff00000b0b7812 */ /* 0x000fe200078ec0ff */
[-C--:B------:R-:W-:Y:S01]  /*100e0*/  FMUL.FTZ R27, R26, R33.reuse ;  /* 0x000000211a1b7220 */ /* 0x080fe20000410000 */
[----:B------:R-:W-:Y:S01]  /*100f0*/  LOP3.LUT R21, R21, 0xffff0000, RZ, 0xc0, !PT ;  /* 0xffff000015157812 */ /* 0x000fe200078ec0ff */
[----:B------:R-:W-:Y:S01]  /*10100*/  FMUL.FTZ R33, R4, R33 ;  /* 0x0000002104217220 */ /* 0x000fe20000410000 */
[----:B------:R-:W-:Y:S01]  /*10110*/  LOP3.LUT R25, R25, 0xffff0000, RZ, 0xc0, !PT ;  /* 0xffff000019197812 */ /* 0x000fe200078ec0ff */
[----:B------:R-:W-:Y:S01]  /*10120*/  FFMA.FTZ R39, R24, R6, R39 ;  /* 0x0000000618277223 */ /* 0x000fe20000010027 */
[----:B------:R-:W-:Y:S01]  /*10130*/  LOP3.LUT R15, R15, 0xffff0000, RZ, 0xc0, !PT ;  /* 0xffff00000f0f7812 */ /* 0x000fe200078ec0ff */
[----:B------:R-:W-:Y:S01]  /*10140*/  FFMA.FTZ R27, R4, R28, -R27 ;  /* 0x0000001c041b7223 */ /* 0x000fe2000001081b */
[----:B------:R-:W-:Y:S01]  /*10150*/  LOP3.LUT R7, R7, 0xffff0000, RZ, 0xc0, !PT ;  /* 0xffff000007077812 */ /* 0x000fe200078ec0ff */
[----:B------:R-:W-:Y:S01]  /*10160*/  FFMA.FTZ R31, R14, R6, -R31 ;  /* 0x000000060e1f7223 */ /* 0x000fe2000001081f */
[----:B------:R-:W-:Y:S01]  /*10170*/  FFMA.FTZ R33, R26, R28, R33 ;  /* 0x0000001c1a217223 */ /* 0x000fe20000010021 */
[----:B------:R-:W-:Y:S01]  /*10180*/  FMUL.FTZ R4, R21, R9 ;  /* 0x0000000915047220 */ /* 0x000fe20000410000 */
[----:B------:R-:W-:Y:S01]  /*10190*/  FMUL.FTZ R24, R25, R11 ;  /* 0x0000000b19187220 */ /* 0x000fe20000410000 */
        /* <DEDUP_REMOVED lines=16> */
.L_x_610:
[----:B------:R-:W-:Y:S05]  /*102a0*/  BSYNC B0 ;  /* 0x0000000000007941 */ /* 0x000fea0003800000 */
.L_x_588:
[----:B------:R-:W-:Y:S01]  /*102b0*/  @!PT LDS RZ, [RZ] ;  /* 0x00000000fffff984 */ /* 0x000fe20000000800 */
[----:B------:R-:W-:Y:S01]  /*102c0*/  @!PT LDS RZ, [RZ] ;  /* 0x00000000fffff984 */ /* 0x000fe20000000800 */
[----:B------:R-:W-:Y:S01]  /*102d0*/  @!PT LDS RZ, [RZ] ;  /* 0x00000000fffff984 */ /* 0x000fe20000000800 */
[----:B------:R-:W-:Y:S01]  /*102e0*/  @!PT LDS RZ, [RZ] ;  /* 0x00000000fffff984 */ /* 0x000fe20000000800 */
[----:B------:R5:W-:Y:S06]  /*102f0*/  MEMBAR.ALL.CTA ;  /* 0x0000000000007992 */ /* 0x000bec0000008000 */
[----:B-----5:R-:W5:Y:S01]  /*10300*/  FENCE.VIEW.ASYNC.S ;  /* 0x00000000000073c6 */ /* 0x020f620000000000 */
[----:B------:R-:W-:Y:S05]  /*10310*/  WARPSYNC.ALL ;  /* 0x0000000000007948 */ /* 0x000fea0003800000 */
[----:B-----5:R-:W-:Y:S06]  /*10320*/  BAR.SYNC.DEFER_BLOCKING 0xd, 0x100 ;  /* 0x0344000000007b1d */ /* 0x020fec0000010000 */
.L_x_586:
[----:B------:R-:W-:-:S06]  /*10330*/  ULOP3.LUT UR4, UR60, 0x1, URZ, 0xfc, !UPT ;  /* 0x000000013c047892 */ /* 0x000fcc000f8efc3f */
[----:B0-234-:R-:W-:-:S05]  /*10340*/  IMAD.U32 R0, RZ, RZ, UR4 ;  /* 0x00000004ff007e24 */ /* 0x01dfca000f8e00ff */
[----:B------:R-:W-:-:S13]  /*10350*/  ISETP.NE.AND P0, PT, R0, 0x3, PT ;  /* 0x000000030000780c */ /* 0x000fda0003f05270 */
[----:B------:R-:W-:Y:S05]  /*10360*/  @!P0 BRA `(.L_x_625) ;  /* 0x0000000000048947 */ /* 0x000fea0003800000 */
[----:B------:R-:W-:Y:S01]  /*10370*/  BPT.TRAP 0x1 ;  /* 0x000000040000795c */ /* 0x000fe20000300000 */
.L_x_625:
[----:B------:R-:W2:Y:S01]  /*10380*/  LDL R3, [R1+0x4] ;  /* 0x0000040001037983 */ /* 0x000ea20000100800 */
[----:B------:R-:W-:Y:S01]  /*10390*/  IMAD R0, R228, 0x8, R2 ;  /* 0x00000008e4007824 */ /* 0x000fe200078e0202 */
[----:B--2---:R-:W-:-:S04]  /*103a0*/  SHF.L.U32 R3, R3, 0x1f, RZ ;  /* 0x0000001f03037819 */ /* 0x004fc800000006ff */
[----:B------:R0:W2:Y:S01]  /*103b0*/  SYNCS.PHASECHK.TRANS64.TRYWAIT P2, [R0+URZ+0x34830], R3 ;  /* 0x03483003000075a7 */ /* 0x0000a2000804017f */
[----:B------:R-:W-:Y:S05]  /*103c0*/  @!P0 BRA `(.L_x_626) ;  /* 0x0000000000048947 */ /* 0x000fea0003800000 */
[----:B------:R-:W-:Y:S01]  /*103d0*/  BPT.TRAP 0x1 ;  /* 0x000000040000795c */ /* 0x000fe20000300000 */
.L_x_626:
[----:B------:R-:W3:Y:S01]  /*103e0*/  S2R R4, SR_TID.X ;  /* 0x0000000000047919 */ /* 0x000ee20000002100 */
[----:B------:R-:W-:Y:S01]  /*103f0*/  IMAD.MOV.U32 R87, RZ, RZ, RZ ;  /* 0x000000ffff577224 */ /* 0x000fe200078e00ff */
[----:B---3--:R-:W-:-:S04]  /*10400*/  LOP3.LUT R4, R4, 0x7f, RZ, 0xc0, !PT ;  /* 0x0000007f04047812 */ /* 0x008fc800078ec0ff */
[----:B------:R-:W-:Y:S01]  /*10410*/  ISETP.NE.AND P1, PT, R4, RZ, PT ;  /* 0x000000ff0400720c */ /* 0x000fe20003f25270 */
[----:B--2---:R-:W-:-:S12]  /*10420*/  @P2 BRA `(.L_x_627) ;  /* 0x0000000000082947 */ /* 0x004fd80003800000 */
[----:B------:R-:W2:Y:S02]  /*10430*/  SYNCS.PHASECHK.TRANS64.TRYWAIT P2, [R0+URZ+0x34830], R3 ;  /* 0x03483003000075a7 */ /* 0x000ea4000804017f */
[----:B--2---:R-:W-:Y:S05]  /*10440*/  @!P2 BRA `(.L_x_628) ;  /* 0x00000158009ca947 */ /* 0x004fea0003800000 */
.L_x_627:
[----:B------:R-:W-:Y:S05]  /*10450*/  WARPSYNC.ALL ;  /* 0x0000000000007948 */ /* 0x000fea0003800000 */
[----:B0-2---:R-:W-:Y:S01]  /*10460*/  VIADD R3, R2, 0x1e400 ;  /* 0x0001e40002037836 */ /* 0x005fe20000000000 */
[----:B------:R-:W-:Y:S01]  /*10470*/  R2UR UR56, R32 ;  /* 0x00000000203872ca */ /* 0x000fe200000e0000 */
[----:B------:R-:W-:Y:S01]  /*10480*/  IMAD.MOV.U32 R5, RZ, RZ, 0x40000040 ;  /* 0x40000040ff057424 */ /* 0x000fe200078e00ff */
[----:B------:R-:W-:Y:S01]  /*10490*/  WARPGROUP.ARRIVE ;  /* 0x00000000000079c5 */ /* 0x000fe20000000000 */
[----:B------:R-:W-:Y:S01]  /*104a0*/  UMOV UR9, 0x40000040 ;  /* 0x4000004000097882 */ /* 0x000fe20000000000 */
[----:B------:R-:W-:Y:S01]  /*104b0*/  SHF.R.U32.HI R3, RZ, 0x4, R3 ;  /* 0x00000004ff037819 */ /* 0x000fe20000011603 */
[----:B------:R-:W-:Y:S01]  /*104c0*/  IMAD.MOV.U32 R11, RZ, RZ, 0x40000040 ;  /* 0x40000040ff0b7424 */ /* 0x000fe200078e00ff */
[----:B------:R-:W-:Y:S01]  /*104d0*/  R2UR UR11, R5 ;  /* 0x00000000050b72ca */ /* 0x000fe200000e0000 */
[----:B------:R-:W-:Y:S01]  /*104e0*/  IMAD.MOV.U32 R13, RZ, RZ, 0x40000040 ;  /* 0x40000040ff0d7424 */ /* 0x000fe200078e00ff */
[----:B------:R-:W-:Y:S01]  /*104f0*/  LOP3.LUT R3, R3, 0x3fff, RZ, 0xc0, !PT ;  /* 0x00003fff03037812 */ /* 0x000fe200078ec0ff */
[----:B------:R-:W-:Y:S01]  /*10500*/  IMAD.MOV.U32 R15, RZ, RZ, 0x40000040 ;  /* 0x40000040ff0f7424 */ /* 0x000fe200078e00ff */
[----:B------:R-:W-:Y:S01]  /*10510*/  R2UR UR15, R11 ;  /* 0x000000000b0f72ca */ /* 0x000fe200000e0000 */
[----:B------:R-:W-:Y:S01]  /*10520*/  IMAD.U32 R21, RZ, RZ, UR9 ;  /* 0x00000009ff157e24 */ /* 0x000fe2000f8e00ff */
[----:B------:R-:W-:Y:S01]  /*10530*/  LOP3.LUT R4, R3, 0x10000, RZ, 0xfc, !PT ;  /* 0x0001000003047812 */ /* 0x000fe200078efcff */
[----:B------:R-:W-:Y:S01]  /*10540*/  ULOP3.LUT UR56, UR56, 0x10000, URZ, 0xfc, !UPT ;  /* 0x0001000038387892 */ /* 0x000fe2000f8efc3f */
[----:B------:R-:W-:Y:S01]  /*10550*/  MOV R8, UR37 ;  /* 0x0000002500087c02 */ /* 0x000fe20008000f00 */
[----:B------:R-:W-:Y:S01]  /*10560*/  UMOV UR37, UR9 ;  /* 0x0000000900257c82 */ /* 0x000fe20008000000 */
[----:B-1----:R-:W-:Y:S01]  /*10570*/  MOV R9, UR36 ;  /* 0x0000002400097c02 */ /* 0x002fe20008000f00 */
[----:B------:R0:W-:Y:S01]  /*10580*/  STL [R1+0x2c], R4 ;  /* 0x00002c0401007387 */ /* 0x0001e20000100800 */
[----:B------:R-:W-:Y:S01]  /*10590*/  UMOV UR13, UR37 ;  /* 0x00000025000d7c82 */ /* 0x000fe20008000000 */
[----:B------:R-:W-:Y:S01]  /*105a0*/  R2UR UR23, R13 ;  /* 0x000000000d1772ca */ /* 0x000fe200000e0000 */
[----:B------:R-:W-:Y:S01]  /*105b0*/  UMOV UR8, UR56 ;  /* 0x0000003800087c82 */ /* 0x000fe20008000000 */
[----:B------:R-:W-:Y:S01]  /*105c0*/  UMOV UR21, UR37 ;  /* 0x0000002500157c82 */ /* 0x000fe20008000000 */
[----:B------:R-:W-:Y:S01]  /*105d0*/  UMOV UR36, UR8 ;  /* 0x0000000800247c82 */ /* 0x000fe20008000000 */
[----:B------:R-:W-:Y:S01]  /*105e0*/  R2UR UR55, R15 ;  /* 0x000000000f3772ca */ /* 0x000fe200000e0000 */
[----:B------:R-:W-:Y:S01]  /*105f0*/  UMOV UR12, UR36 ;  /* 0x00000024000c7c82 */ /* 0x000fe20008000000 */
[----:B------:R-:W-:Y:S01]  /*10600*/  UMOV UR20, UR36 ;  /* 0x0000002400147c82 */ /* 0x000fe20008000000 */
[----:B------:R-:W-:Y:S01]  /*10610*/  UMOV UR52, UR36 ;  /* 0x0000002400347c82 */ /* 0x000fe20008000000 */
[----:B0-----:R-:W-:Y:S01]  /*10620*/  IMAD R4, R228, 0xb00, R4 ;  /* 0x00000b00e4047824 */ /* 0x001fe200078e0204 */
[----:B------:R-:W-:Y:S01]  /*10630*/  UMOV UR53, UR37 ;  /* 0x0000002500357c82 */ /* 0x000fe20008000000 */
[----:B------:R-:W-:Y:S01]  /*10640*/  R2UR UR35, R11 ;  /* 0x000000000b2372ca */ /* 0x000fe200000e0000 */
[----:B------:R-:W-:Y:S01]  /*10650*/  UMOV UR32, UR36 ;  /* 0x0000002400207c82 */ /* 0x000fe20008000000 */
[C---:B------:R-:W-:Y:S01]  /*10660*/  VIADD R10, R4.reuse, 0x80 ;  /* 0x00000080040a7836 */ /* 0x040fe20000000000 */
[C---:B------:R-:W-:Y:S01]  /*10670*/  R2UR UR10, R4.reuse ;  /* 0x00000000040a72ca */ /* 0x040fe200000e0000 */
[C---:B------:R-:W-:Y:S01]  /*10680*/  VIADD R12, R4.reuse, 0x100 ;  /* 0x00000100040c7836 */ /* 0x040fe20000000000 */
[----:B------:R-:W-:Y:S01]  /*10690*/  UMOV UR33, UR37 ;  /* 0x0000002500217c82 */ /* 0x000fe20008000000 */
[----:B------:R-:W-:Y:S01]  /*106a0*/  VIADD R14, R4, 0x180 ;  /* 0x00000180040e7836 */ /* 0x000fe20000000000 */
[----:B------:R-:W-:Y:S01]  /*106b0*/  R2UR UR14, R10 ;  /* 0x000000000a0e72ca */ /* 0x000fe200000e0000 */
[----:B------:R-:W-:Y:S01]  /*106c0*/  VIADD R10, R4, 0x200 ;  /* 0x00000200040a7836 */ /* 0x000fe20000000000 */
[----:B------:R-:W-:Y:S01]  /*106d0*/  R2UR UR22, R12 ;  /* 0x000000000c1672ca */ /* 0x000fe200000e0000 */
[----:B------:R-:W-:Y:S01]  /*106e0*/  VIADD R12, R4, 0x280 ;  /* 0x00000280040c7836 */ /* 0x000fe20000000000 */
[----:B------:R-:W-:Y:S01]  /*106f0*/  R2UR UR54, R14 ;  /* 0x000000000e3672ca */ /* 0x000fe200000e0000 */
[----:B------:R-:W-:Y:S01]  /*10700*/  UMOV UR28, UR36 ;  /* 0x00000024001c7c82 */ /* 0x000fe20008000000 */
[----:B------:R-:W-:Y:S01]  /*10710*/  R2UR UR34, R10 ;  /* 0x000000000a2272ca */ /* 0x000fe200000e0000 */
[----:B------:R-:W-:Y:S01]  /*10720*/  UMOV UR29, UR37 ;  /* 0x00000025001d7c82 */ /* 0x000fe20008000000 */
[----:B------:R-:W-:Y:S01]  /*10730*/  R2UR UR30, R12 ;  /* 0x000000000c1e72ca */ /* 0x000fe200000e0000 */
[----:B------:R-:W-:Y:S01]  /*10740*/  HGMMA.64x16x16.F32.BF16 R112, gdesc[UR8], RZ, !UPT, gsb0 ;  /* 0x00200000087079f0 */ /* 0x000fe2000c0018ff */
[----:B------:R-:W-:Y:S01]  /*10750*/  R2UR UR31, R13 ;  /* 0x000000000d1f72ca */ /* 0x000fe200000e0000 */
[----:B------:R-:W-:Y:S01]  /*10760*/  UMOV UR44, UR36 ;  /* 0x00000024002c7c82 */ /* 0x000fe20008000000 */
[C---:B------:R-:W-:Y:S01]  /*10770*/  IADD3 R14, R4.reuse, 0x300, RZ ;  /* 0x00000300040e7810 */ /* 0x040fe20007ffe0ff */
[----:B------:R-:W-:Y:S01]  /*10780*/  UMOV UR45, UR37 ;  /* 0x00000025002d7c82 */ /* 0x000fe20008000000 */
[----:B------:R-:W-:Y:S01]  /*10790*/  R2UR UR47, R15 ;  /* 0x000000000f2f72ca */ /* 0x000fe200000e0000 */
[----:B------:R-:W-:Y:S01]  /*107a0*/  VIADD R10, R4, 0x380 ;  /* 0x00000380040a7836 */ /* 0x000fe20000000000 */
[----:B------:R-:W-:Y:S01]  /*107b0*/  R2UR UR46, R14 ;  /* 0x000000000e2e72ca */ /* 0x000fe200000e0000 */
[----:B------:R-:W-:Y:S01]  /*107c0*/  UMOV UR24, UR36 ;  /* 0x0000002400187c82 */ /* 0x000fe20008000000 */
[----:B------:R-:W-:Y:S01]  /*107d0*/  R2UR UR27, R11 ;  /* 0x000000000b1b72ca */ /* 0x000fe200000e0000 */
[----:B------:R-:W-:Y:S01]  /*107e0*/  UMOV UR25, UR37 ;  /* 0x0000002500197c82 */ /* 0x000fe20008000000 */
[----:B------:R-:W-:Y:S01]  /*107f0*/  R2UR UR26, R10 ;  /* 0x000000000a1a72ca */ /* 0x000fe200000e0000 */
[C---:B------:R-:W-:Y:S01]  /*10800*/  VIADD R12, R4.reuse, 0x400 ;  /* 0x00000400040c7836 */ /* 0x040fe20000000000 */
[----:B------:R-:W-:Y:S01]  /*10810*/  R2UR UR19, R13 ;  /* 0x000000000d1372ca */ /* 0x000fe200000e0000 */
[----:B------:R-:W-:Y:S01]  /*10820*/  UMOV UR16, UR36 ;  /* 0x0000002400107c82 */ /* 0x000fe20008000000 */
[----:B------:R-:W-:Y:S01]  /*10830*/  UMOV UR17, UR37 ;  /* 0x0000002500117c82 */ /* 0x000fe20008000000 */
        /* <DEDUP_REMOVED lines=12> */
[----:B------:R-:W-:Y:S01]  /*10900*/  IMAD.MOV.U32 R11, RZ, RZ, 0x40000040 ;  /* 0x40000040ff0b7424 */ /* 0x000fe200078e00ff */
[----:B------:R-:W-:Y:S01]  /*10910*/  MOV R6, UR39 ;  /* 0x0000002700067c02 */ /* 0x000fe20008000f00 */
[----:B------:R-:W-:Y:S01]  /*10920*/  IMAD.U32 R20, RZ, RZ, UR8 ;  /* 0x00000008ff147e24 */ /* 0x000fe2000f8e00ff */
[----:B------:R-:W-:Y:S01]  /*10930*/  MOV R7, UR38 ;  /* 0x0000002600077c02 */ /* 0x000fe20008000f00 */
[----:B------:R-:W-:Y:S01]  /*10940*/  UIADD3 UR8, UR56, 0x2, URZ ;  /* 0x0000000238087890 */ /* 0x000fe2000fffe03f */
[----:B------:R-:W-:Y:S01]  /*10950*/  R2UR UR38, R10 ;  /* 0x000000000a2672ca */ /* 0x000fe200000e0000 */
[----:B------:R-:W-:Y:S01]  /*10960*/  UMOV UR37, 0x40000040 ;  /* 0x4000004000257882 */ /* 0x000fe20000000000 */
[----:B------:R-:W-:Y:S01]  /*10970*/  R2UR UR39, R11 ;  /* 0x000000000b2772ca */ /* 0x000fe200000e0000 */
[C---:B------:R-:W-:Y:S01]  /*10980*/  VIADD R14, R4.reuse, 0x82 ;  /* 0x00000082040e7836 */ /* 0x040fe20000000000 */
[----:B------:R0:W-:Y:S01]  /*10990*/  STL.64 [R1+0x20], R20 ;  /* 0x0000201401007387 */ /* 0x0001e20000100a00 */
[----:B------:R-:W-:Y:S01]  /*109a0*/  IMAD.MOV.U32 R15, RZ, RZ, 0x40000040 ;  /* 0x40000040ff0f7424 */ /* 0x000fe200078e00ff */
[----:B------:R-:W-:Y:S01]  /*109b0*/  UMOV UR36, UR8 ;  /* 0x0000000800247c82 */ /* 0x000fe20008000000 */
[----:B------:R-:W-:Y:S01]  /*109c0*/  VIADD R12, R4, 0x102 ;  /* 0x00000102040c7836 */ /* 0x000fe20000000000 */
[----:B------:R-:W-:Y:S01]  /*109d0*/  R2UR UR10, R14 ;  /* 0x000000000e0a72ca */ /* 0x000fe200000e0000 */
[----:B------:R-:W-:Y:S01]  /*109e0*/  IMAD.MOV.U32 R13, RZ, RZ, 0x40000040 ;  /* 0x40000040ff0d7424 */ /* 0x000fe200078e00ff */
[----:B------:R-:W-:Y:S01]  /*109f0*/  R2UR UR11, R15 ;  /* 0x000000000f0b72ca */ /* 0x000fe200000e0000 */
[----:B------:R-:W-:Y:S01]  /*10a00*/  VIADD R10, R4, 0x182 ;  /* 0x00000182040a7836 */ /* 0x000fe20000000000 */
[----:B------:R-:W-:Y:S01]  /*10a10*/  R2UR UR50, R12 ;  /* 0x000000000c3272ca */ /* 0x000fe200000e0000 */
[----:B------:R-:W-:Y:S01]  /*10a20*/  IMAD.MOV.U32 R11, RZ, RZ, 0x40000040 ;  /* 0x40000040ff0b7424 */ /* 0x000fe200078e00ff */
[----:B------:R-:W-:Y:S01]  /*10a30*/  R2UR UR51, R13 ;  /* 0x000000000d3372ca */ /* 0x000fe200000e0000 */
[----:B------:R-:W-:Y:S01]  /*10a40*/  VIADD R12, R4, 0x202 ;  /* 0x00000202040c7836 */ /* 0x000fe20000000000 */
[----:B------:R-:W1:Y:S01]  /*10a50*/  S2R R120, SR_TID.X ;  /* 0x0000000000787919 */ /* 0x000e620000002100 */
[----:B------:R-:W-:Y:S01]  /*10a60*/  IMAD.MOV.U32 R13, RZ, RZ, 0x40000040 ;  /* 0x40000040ff0d7424 */ /* 0x000fe200078e00ff */
[----:B------:R-:W-:Y:S01]  /*10a70*/  LOP3.LUT R80, R80, 0xffffff80, RZ, 0xc0, !PT ;  /* 0xffffff8050507812 */ /* 0x000fe200078ec0ff */
[----:B------:R-:W-:-:S02]  /*10a80*/  WARPGROUP.DEPBAR.LE gsb0, 0x0 ;  /* 0x00008000000079c5 */ /* 0x000fc40000010000 */
[----:B------:R-:W-:Y:S01]  /*10a90*/  WARPGROUP.ARRIVE ;  /* 0x00000000000079c5 */ /* 0x000fe20000000000 */
[----:B------:R-:W-:Y:S02]  /*10aa0*/  VIADD R14, R4, 0x4 ;  /* 0x00000004040e7836 */ /* 0x000fe40000000000 */
[----:B------:R-:W-:Y:S02]  /*10ab0*/  IMAD.MOV.U32 R15, RZ, RZ, 0x40000040 ;  /* 0x40000040ff0f7424 */ /* 0x000fe400078e00ff */
[----:B0-----:R-:W-:Y:S01]  /*10ac0*/  IMAD.U32 R20, RZ, RZ, UR36 ;  /* 0x00000024ff147e24 */ /* 0x001fe2000f8e00ff */
[----:B------:R-:W-:Y:S01]  /*10ad0*/  HGMMA.64x16x16.F32.BF16 R104, gdesc[UR12], RZ, !UPT, gsb0 ;  /* 0x002000000c6879f0 */ /* 0x000fe2000c0018ff */
[----:B------:R-:W-:Y:S01]  /*10ae0*/  R2UR UR14, R10 ;  /* 0x000000000a0e72ca */ /* 0x000fe200000e0000 */
[----:B------:R-:W-:Y:S01]  /*10af0*/  VIADD R10, R4, 0x282 ;  /* 0x00000282040a7836 */ /* 0x000fe20000000000 */
[----:B------:R-:W-:Y:S01]  /*10b00*/  R2UR UR15, R11 ;  /* 0x000000000b0f72ca */ /* 0x000fe200000e0000 */
[----:B------:R-:W-:-:S02]  /*10b10*/  IMAD.MOV.U32 R11, RZ, RZ, 0x40000040 ;  /* 0x40000040ff0b7424 */ /* 0x000fc400078e00ff */
[----:B------:R-:W-:Y:S02]  /*10b20*/  IMAD.U32 R21, RZ, RZ, UR37 ;  /* 0x00000025ff157e24 */ /* 0x000fe4000f8e00ff */
[----:B------:R-:W-:-:S03]  /*10b30*/  @!P1 VIADD R0, R0, 0x34840 ;  /* 0x0003484000009836 */ /* 0x000fc60000000000 */
[----:B------:R-:W-:Y:S01]  /*10b40*/  STL.64 [R1+0x18], R20 ;  /* 0x0000181401007387 */ /* 0x000fe20000100a00 */
[----:B-1----:R-:W-:-:S04]  /*10b50*/  VIADD R120, R120, 0xffffff80 ;  /* 0xffffff8078787836 */ /* 0x002fc80000000000 */
[----:B------:R-:W-:-:S05]  /*10b60*/  IMAD.IADD R80, R120, 0x1, -R80 ;  /* 0x0000000178507824 */ /* 0x000fca00078e0a50 */
[----:B------:R-:W-:-:S04]  /*10b70*/  SHF.R.S32.HI R5, RZ, 0x1f, R80 ;  /* 0x0000001fff057819 */ /* 0x000fc80000011450 */
[----:B------:R-:W-:-:S04]  /*10b80*/  LEA.HI R5, R5, R80, RZ, 0x2 ;  /* 0x0000005005057211 */ /* 0x000fc800078f10ff */
[----:B------:R-:W-:-:S05]  /*10b90*/  LOP3.LUT R5, R5, 0x7ffffffc, RZ, 0xc0, !PT ;  /* 0x7ffffffc05057812 */ /* 0x000fca00078ec0ff */
[----:B------:R-:W-:Y:S01]  /*10ba0*/  IMAD.IADD R5, R80, 0x1, -R5 ;  /* 0x0000000150057824 */ /* 0x000fe200078e0a05 */
[----:B------:R-:W-:Y:S02]  /*10bb0*/  WARPGROUP.DEPBAR.LE gsb0, 0x0 ;  /* 0x00008000000079c5 */ /* 0x000fe40000010000 */
[----:B------:R-:W-:-:S06]  /*10bc0*/  WARPGROUP.ARRIVE ;  /* 0x00000000000079c5 */ /* 0x000fcc0000000000 */
[----:B------:R-:W-:Y:S01]  /*10bd0*/  HGMMA.64x16x16.F32.BF16 R96, gdesc[UR20], RZ, !UPT, gsb0 ;  /* 0x00200000146079f0 */ /* 0x000fe2000c0018ff */
[----:B------:R-:W-:Y:S01]  /*10be0*/  R2UR UR22, R12 ;  /* 0x000000000c1672ca */ /* 0x000fe200000e0000 */
[----:B------:R-:W-:Y:S01]  /*10bf0*/  VIADD R12, R4, 0x302 ;  /* 0x00000302040c7836 */ /* 0x000fe20000000000 */
[----:B------:R-:W-:Y:S01]  /*10c00*/  R2UR UR23, R13 ;  /* 0x000000000d1772ca */ /* 0x000fe200000e0000 */
[----:B------:R-:W-:Y:S01]  /*10c10*/  IMAD.MOV.U32 R13, RZ, RZ, 0x40000040 ;  /* 0x40000040ff0d7424 */ /* 0x000fe200078e00ff */
[----:B------:R-:W-:Y:S02]  /*10c20*/  WARPGROUP.DEPBAR.LE gsb0, 0x0 ;  /* 0x00008000000079c5 */ /* 0x000fe40000010000 */
[----:B------:R-:W-:-:S06]  /*10c30*/  WARPGROUP.ARRIVE ;  /* 0x00000000000079c5 */ /* 0x000fcc0000000000 */
[----:B------:R-:W-:Y:S01]  /*10c40*/  HGMMA.64x16x16.F32.BF16 R88, gdesc[UR52], RZ, !UPT, gsb0 ;  /* 0x00200000345879f0 */ /* 0x000fe2000c0018ff */
[----:B------:R-:W-:Y:S01]  /*10c50*/  R2UR UR54, R14 ;  /* 0x000000000e3672ca */ /* 0x000fe200000e0000 */
[----:B------:R-:W-:Y:S01]  /*10c60*/  UMOV UR53, 0x40000040 ;  /* 0x4000004000357882 */ /* 0x000fe20000000000 */
[----:B------:R-:W-:Y:S01]  /*10c70*/  R2UR UR55, R15 ;  /* 0x000000000f3772ca */ /* 0x000fe200000e0000 */
        /* <DEDUP_REMOVED lines=33> */
[----:B------:R-:W-:Y:S01]  /*10e90*/  HGMMA.64x16x16.F32.BF16 R48, gdesc[UR24], RZ, !UPT, gsb0 ;  /* 0x00200000183079f0 */ /* 0x000fe2000c0018ff */
[----:B------:R-:W-:Y:S01]  /*10ea0*/  R2UR UR26, R10 ;  /* 0x000000000a1a72ca */ /* 0x000fe200000e0000 */
[----:B------:R-:W-:Y:S01]  /*10eb0*/  UMOV UR24, UR44 ;  /* 0x0000002c00187c82 */ /* 0x000fe20008000000 */
[----:B------:R-:W-:Y:S01]  /*10ec0*/  R2UR UR27, R11 ;  /* 0x000000000b1b72ca */ /* 0x000fe200000e0000 */
[----:B------:R-:W-:Y:S01]  /*10ed0*/  UMOV UR25, UR45 ;  /* 0x0000002d00197c82 */ /* 0x000fe20008000000 */
[----:B------:R-:W-:Y:S02]  /*10ee0*/  VIADD R10, R4, 0x482 ;  /* 0x00000482040a7836 */ /* 0x000fe40000000000 */
[----:B------:R-:W-:Y:S01]  /*10ef0*/  IMAD.MOV.U32 R11, RZ, RZ, 0x40000040 ;  /* 0x40000040ff0b7424 */ /* 0x000fe200078e00ff */
[----:B------:R-:W-:Y:S02]  /*10f00*/  WARPGROUP.DEPBAR.LE gsb0, 0x0 ;  /* 0x00008000000079c5 */ /* 0x000fe40000010000 */
[----:B------:R-:W-:-:S06]  /*10f10*/  WARPGROUP.ARRIVE ;  /* 0x00000000000079c5 */ /* 0x000fcc0000000000 */
[----:B------:R-:W-:Y:S01]  /*10f20*/  HGMMA.64x16x16.F32.BF16 R40, gdesc[UR16], RZ, !UPT, gsb0 ;  /* 0x00200000102879f0 */ /* 0x000fe2000c0018ff */
[----:B------:R-:W-:Y:S01]  /*10f30*/  R2UR UR18, R12 ;  /* 0x000000000c1272ca */ /* 0x000fe200000e0000 */
[----:B------:R-:W-:Y:S01]  /*10f40*/  UMOV UR16, UR44 ;  /* 0x0000002c00107c82 */ /* 0x000fe20008000000 */
[----:B------:R-:W-:Y:S01]  /*10f50*/  R2UR UR19, R13 ;  /* 0x000000000d1372ca */ /* 0x000fe200000e0000 */
[----:B------:R-:W-:Y:S01]  /*10f60*/  UMOV UR17, UR45 ;  /* 0x0000002d00117c82 */ /* 0x000fe20008000000 */
[----:B------:R-:W-:Y:S02]  /*10f70*/  VIADD R12, R4, 0x502 ;  /* 0x00000502040c7836 */ /* 0x000fe40000000000 */
[----:B------:R-:W-:-:S03]  /*10f80*/  IMAD.MOV.U32 R13, RZ, RZ, 0x40000040 ;  /* 0x40000040ff0d7424 */ /* 0x000fc600078e00ff */
[----:B------:R-:W-:Y:S02]  /*10f90*/  R2UR UR46, R12 ;  /* 0x000000000c2e72ca */ /* 0x000fe400000e0000 */
[----:B------:R-:W-:Y:S01]  /*10fa0*/  R2UR UR47, R13 ;  /* 0x000000000d2f72ca */ /* 0x000fe200000e0000 */
[----:B------:R-:W-:Y:S01]  /*10fb0*/  IMAD.U32 R13, RZ, RZ, UR53 ;  /* 0x00000035ff0d7e24 */ /* 0x000fe2000f8e00ff */
[----:B------:R-:W-:Y:S02]  /*10fc0*/  WARPGROUP.DEPBAR.LE gsb0, 0x0 ;  /* 0x00008000000079c5 */ /* 0x000fe40000010000 */
[----:B------:R-:W-:-:S06]  /*10fd0*/  WARPGROUP.ARRIVE ;  /* 0x00000000000079c5 */ /* 0x000fcc0000000000 */
[----:B------:R-:W-:Y:S01]  /*10fe0*/  HGMMA.64x16x16.F32.BF16 R32, gdesc[UR4], RZ, !UPT, gsb0 ;  /* 0x00200000042079f0 */ /* 0x000fe2000c0018ff */
[----:B------:R-:W-:-:S07]  /*10ff0*/  UIADD3 UR4, UR56, 0x4, URZ ;  /* 0x0000000438047890 */ /* 0x000fce000fffe03f */
[----:B------:R-:W-:Y:S02]  /*11000*/  UMOV UR52, UR4 ;  /* 0x0000000400347c82 */ /* 0x000fe40008000000 */
[----:B------:R-:W-:-:S05]  /*11010*/  IMAD.U32 R12, RZ, RZ, UR52 ;  /* 0x00000034ff0c7e24 */ /* 0x000fca000f8e00ff */
[----:B------:R0:W-:Y:S01]  /*11020*/  STL.64 [R1+0x10], R12 ;  /* 0x0000100c01007387 */ /* 0x0001e20000100a00 */
        /* <DEDUP_REMOVED lines=11> */
[----:B------:R-:W-:Y:S01]  /*110e0*/  HGMMA.64x16x16.F32.BF16 R112, gdesc[UR36], R112, gsb0 ;  /* 0x00200000247079f0 */ /* 0x000fe20008001870 */
[----:B------:R-:W-:Y:S01]  /*110f0*/  R2UR UR39, R6 ;  /* 0x00000000062772ca */ /* 0x000fe200000e0000 */
[----:B------:R-:W-:Y:S01]  /*11100*/  VIADD R6, R4, 0x84 ;  /* 0x0000008404067836 */ /* 0x000fe20000000000 */
[----:B------:R-:W-:Y:S01]  /*11110*/  R2UR UR38, R7 ;  /* 0x00000000072672ca */ /* 0x000fe200000e0000 */
[----:B------:R-:W-:Y:S01]  /*11120*/  IMAD.MOV.U32 R7, RZ, RZ, 0x40000040 ;  /* 0x40000040ff077424 */ /* 0x000fe200078e00ff */
[----:B------:R-:W-:Y:S01]  /*11130*/  R2UR UR37, R8 ;  /* 0x00000000082572ca */ /* 0x000fe200000e0000 */
[----:B------:R-:W-:Y:S01]  /*11140*/  VIADD R8, R4, 0x104 ;  /* 0x0000010404087836 */ /* 0x000fe20000000000 */
[----:B------:R-:W-:Y:S01]  /*11150*/  R2UR UR6, R6 ;  /* 0x00000000060672ca */ /* 0x000fe200000e0000 */
[----:B------:R-:W-:Y:S01]  /*11160*/  VIADD R6, R4, 0x184 ;  /* 0x0000018404067836 */ /* 0x000fe20000000000 */
[----:B------:R-:W-:Y:S01]  /*11170*/  R2UR UR7, R7 ;  /* 0x00000000070772ca */ /* 0x000fe200000e0000 */
[----:B------:R-:W-:Y:S01]  /*11180*/  IMAD.MOV.U32 R7, RZ, RZ, 0x40000040 ;  /* 0x40000040ff077424 */ /* 0x000fe200078e00ff */
[----:B------:R-:W-:Y:S01]  /*11190*/  R2UR UR36, R9 ;  /* 0x00000000092472ca */ /* 0x000fe200000e0000 */
[----:B------:R-:W-:Y:S01]  /*111a0*/  IMAD.MOV.U32 R9, RZ, RZ, 0x40000040 ;  /* 0x40000040ff097424 */ /* 0x000fe200078e00ff */
[----:B------:R-:W-:-:S02]  /*111b0*/  WARPGROUP.DEPBAR.LE gsb0, 0x0 ;  /* 0x00008000000079c5 */ /* 0x000fc40000010000 */
[----:B------:R-:W-:-:S06]  /*111c0*/  WARPGROUP.ARRIVE ;  /* 0x00000000000079c5 */ /* 0x000fcc0000000000 */
[----:B------:R-:W-:Y:S01]  /*111d0*/  HGMMA.64x16x16.F32.BF16 R104, gdesc[UR8], R104, gsb0 ;  /* 0x00200000086879f0 */ /* 0x000fe20008001868 */
[----:B------:R-:W-:Y:S01]  /*111e0*/  R2UR UR10, R8 ;  /* 0x00000000080a72ca */ /* 0x000fe200000e0000 */
[----:B------:R-:W-:Y:S01]  /*111f0*/  VIADD R8, R4, 0x204 ;  /* 0x0000020404087836 */ /* 0x000fe20000000000 */
[----:B------:R-:W-:Y:S01]  /*11200*/  R2UR UR11, R9 ;  /* 0x00000000090b72ca */ /* 0x000fe200000e0000 */
[----:B------:R-:W-:Y:S01]  /*11210*/  IMAD.MOV.U32 R9, RZ, RZ, 0x40000040 ;  /* 0x40000040ff097424 */ /* 0x000fe200078e00ff */
[----:B------:R-:W-:Y:S02]  /*11220*/  WARPGROUP.DEPBAR.LE gsb0, 0x0 ;  /* 0x00008000000079c5 */ /* 0x000fe40000010000 */
[----:B------:R-:W-:-:S06]  /*11230*/  WARPGROUP.ARRIVE ;  /* 0x00000000000079c5 */ /* 0x000fcc0000000000 */
[----:B------:R-:W-:Y:S01]  /*11240*/  HGMMA.64x16x16.F32.BF16 R96, gdesc[UR48], R96, gsb0 ;  /* 0x00200000306079f0 */ /* 0x000fe20008001860 */
[----:B------:R-:W-:Y:S02]  /*11250*/  UMOV UR49, 0x40000040 ;  /* 0x4000004000317882 */ /* 0x000fe40000000000 */
[----:B0-----:R-:W-:Y:S01]  /*11260*/  IMAD.U32 R13, RZ, RZ, UR49 ;  /* 0x00000031ff0d7e24 */ /* 0x001fe2000f8e00ff */
[----:B------:R-:W-:Y:S02]  /*11270*/  WARPGROUP.DEPBAR.LE gsb0, 0x0 ;  /* 0x00008000000079c5 */ /* 0x000fe40000010000 */
        /* <DEDUP_REMOVED lines=15> */
[----:B------:R-:W-:Y:S03]  /*11370*/  HGMMA.64x16x16.F32.BF16 R64, gdesc[UR32], R64, gsb0 ;  /* 0x00200000204079f0 */ /* 0x000fe60008001840 */
        /* <DEDUP_REMOVED lines=13> */
[----:B------:R-:W-:-:S03]  /*11450*/  IMAD.MOV.U32 R9, RZ, RZ, 0x40000040 ;  /* 0x40000040ff097424 */ /* 0x000fc600078e00ff */
        /* <DEDUP_REMOVED lines=32> */
[----:B------:R-:W-:Y:S01]  /*11660*/  R2UR UR42, R10 ;  /* 0x000000000a2a72ca */ /* 0x000fe200000e0000 */
[----:B------:R-:W-:Y:S01]  /*11670*/  VIADD R10, R4, 0x406 ;  /* 0x00000406040a7836 */ /* 0x000fe20000000000 */
[----:B------:R-:W-:Y:S01]  /*11680*/  R2UR UR43, R11 ;  /* 0x000000000b2b72ca */ /* 0x000fe200000e0000 */
[----:B------:R-:W-:Y:S01]  /*11690*/  IMAD.MOV.U32 R11, RZ, RZ, 0x40000040 ;  /* 0x40000040ff0b7424 */ /* 0x000fe200078e00ff */
[----:B------:R-:W-:-:S02]  /*116a0*/  WARPGROUP.DEPBAR.LE gsb0, 0x0 ;  /* 0x00008000000079c5 */ /* 0x000fc40000010000 */
[----:B------:R-:W-:-:S06]  /*116b0*/  WARPGROUP.ARRIVE ;  /* 0x00000000000079c5 */ /* 0x000fcc0000000000 */
[----:B------:R-:W-:Y:S01]  /*116c0*/  HGMMA.64x16x16.F32.BF16 R24, gdesc[UR44], R24, gsb0 ;  /* 0x002000002c1879f0 */ /* 0x000fe20008001818 */
[----:B------:R-:W-:Y:S01]  /*116d0*/  R2UR UR46, R6 ;  /* 0x00000000062e72ca */ /* 0x000fe200000e0000 */
[----:B------:R-:W-:Y:S01]  /*116e0*/  UMOV UR44, UR40 ;  /* 0x00000028002c7c82 */ /* 0x000fe20008000000 */
[----:B------:R-:W-:Y:S01]  /*116f0*/  R2UR UR47, R7 ;  /* 0x00000000072f72ca */ /* 0x000fe200000e0000 */
[----:B------:R-:W-:Y:S01]  /*11700*/  UMOV UR45, UR41 ;  /* 0x00000029002d7c82 */ /* 0x000fe20008000000 */
[----:B------:R-:W-:Y:S02]  /*11710*/  VIADD R6, R4, 0x6 ;  /* 0x0000000604067836 */ /* 0x000fe40000000000 */
[----:B------:R-:W-:-:S03]  /*11720*/  IMAD.MOV.U32 R7, RZ, RZ, 0x40000040 ;  /* 0x40000040ff077424 */ /* 0x000fc600078e00ff */
        /* <DEDUP_REMOVED lines=10> */
[----:B------:R-:W-:Y:S01]  /*117d0*/  UIADD3 UR4, UR56, 0x6, URZ ;  /* 0x0000000638047890 */ /* 0x000fe2000fffe03f */
[----:B------:R-:W-:Y:S01]  /*117e0*/  R2UR UR6, R6 ;  /* 0x00000000060672ca */ /* 0x000fe200000e0000 */
[----:B------:R-:W-:Y:S01]  /*117f0*/  VIADD R6, R4, 0x186 ;  /* 0x0000018604067836 */ /* 0x000fe20000000000 */
[----:B------:R-:W-:Y:S01]  /*11800*/  R2UR UR7, R7 ;  /* 0x00000000070772ca */ /* 0x000fe200000e0000 */
[----:B------:R-:W-:-:S03]  /*11810*/  IMAD.MOV.U32 R7, RZ, RZ, 0x40000040 ;  /* 0x40000040ff077424 */ /* 0x000fc600078e00ff */
[----:B------:R-:W-:Y:S02]  /*11820*/  UMOV UR48, UR4 ;  /* 0x0000000400307c82 */ /* 0x000fe40008000000 */
[----:B------:R-:W-:-:S05]  /*11830*/  IMAD.U32 R12, RZ, RZ, UR48 ;  /* 0x00000030ff0c7e24 */ /* 0x000fca000f8e00ff */
[----:B------:R0:W-:Y:S01]  /*11840*/  STL.64 [R1+0x8], R12 ;  /* 0x0000080c01007387 */ /* 0x0001e20000100a00 */
        /* <DEDUP_REMOVED lines=68> */
[----:B------:R-:W-:Y:S01]  /*11c90*/  UMOV UR32, UR44 ;  /* 0x0000002c00207c82 */ /* 0x000fe20008000000 */
[----:B------:R-:W-:Y:S01]  /*11ca0*/  UMOV UR33, UR45 ;  /* 0x0000002d00217c82 */ /* 0x000fe20008000000 */
[----:B------:R-:W-:Y:S02]  /*11cb0*/  WARPGROUP.DEPBAR.LE gsb0, 0x0 ;  /* 0x00008000000079c5 */ /* 0x000fe40000010000 */
        /* <DEDUP_REMOVED lines=19> */
[----:B------:R-:W-:Y:S01]  /*11df0*/  UMOV UR4, UR44 ;  /* 0x0000002c00047c82 */ /* 0x000fe20008000000 */
[----:B------:R-:W-:Y:S01]  /*11e00*/  R2UR UR7, R7 ;  /* 0x00000000070772ca */ /* 0x000fe200000e0000 */
[----:B------:R-:W-:Y:S01]  /*11e10*/  UMOV UR5, UR45 ;  /* 0x0000002d00057c82 */ /* 0x000fe20008000000 */
[----:B------:R-:W-:Y:S01]  /*11e20*/  UMOV UR45, 0x40000040 ;  /* 0x40000040002d7882 */ /* 0x000fe20000000000 */
[----:B------:R-:W-:Y:S02]  /*11e30*/  VIADD R6, R4, 0x600 ;  /* 0x0000060004067836 */ /* 0x000fe40000000000 */
[----:B------:R-:W-:Y:S02]  /*11e40*/  IMAD.MOV.U32 R7, RZ, RZ, 0x40000040 ;  /* 0x40000040ff077424 */ /* 0x000fe400078e00ff */
[----:B------:R-:W-:Y:S01]  /*11e50*/  IMAD.U32 R237, RZ, RZ, UR45 ;  /* 0x0000002dffed7e24 */ /* 0x000fe2000f8e00ff */
        /* <DEDUP_REMOVED lines=16> */
[----:B------:R-:W-:Y:S01]  /*11f60*/  IMAD.U32 R236, RZ, RZ, UR44 ;  /* 0x0000002cffec7e24 */ /* 0x000fe2000f8e00ff */
        /* <DEDUP_REMOVED lines=93> */
[----:B------:R-:W-:Y:S02]  /*12540*/  UMOV UR17, UR41 ;  /* 0x0000002900117c82 */ /* 0x000fe40008000000 */
[----:B------:R-:W-:Y:S02]  /*12550*/  WARPGROUP.DEPBAR.LE gsb0, 0x0 ;  /* 0x00008000000079c5 */ /* 0x000fe40000010000 */
        /* <DEDUP_REMOVED lines=10> */
[----:B------:R-:W-:Y:S01]  /*12600*/  UIADD3 UR4, UR56, 0x402, URZ ;  /* 0x0000040238047890 */ /* 0x000fe2000fffe03f */
[----:B------:R-:W-:Y:S01]  /*12610*/  R2UR UR6, R6 ;  /* 0x00000000060672ca */ /* 0x000fe200000e0000 */
[----:B------:R-:W-:Y:S01]  /*12620*/  UMOV UR5, UR41 ;  /* 0x0000002900057c82 */ /* 0x000fe20008000000 */
[----:B------:R-:W-:Y:S01]  /*12630*/  R2UR UR7, R7 ;  /* 0x00000000070772ca */ /* 0x000fe200000e0000 */
[----:B------:R-:W-:Y:S02]  /*12640*/  VIADD R6, R4, 0x682 ;  /* 0x0000068204067836 */ /* 0x000fe40000000000 */
[----:B------:R-:W-:Y:S01]  /*12650*/  IMAD.MOV.U32 R7, RZ, RZ, 0x40000040 ;  /* 0x40000040ff077424 */ /* 0x000fe200078e00ff */
[----:B------:R-:W-:Y:S02]  /*12660*/  UMOV UR40, UR4 ;  /* 0x0000000400287c82 */ /* 0x000fe40008000000 */
[----:B------:R-:W-:Y:S01]  /*12670*/  UMOV UR4, UR40 ;  /* 0x0000002800047c82 */ /* 0x000fe20008000000 */
[----:B------:R-:W-:Y:S01]  /*12680*/  R2UR UR18, R6 ;  /* 0x00000000061272ca */ /* 0x000fe200000e0000 */
[----:B------:R-:W-:Y:S01]  /*12690*/  UMOV UR16, UR40 ;  /* 0x0000002800107c82 */ /* 0x000fe20008000000 */
[----:B------:R-:W-:Y:S01]  /*126a0*/  R2UR UR19, R7 ;  /* 0x00000000071372ca */ /* 0x000fe200000e0000 */
[----:B------:R-:W-:Y:S01]  /*126b0*/  VIADD R6, R4, 0x782 ;  /* 0x0000078204067836 */ /* 0x000fe20000000000 */
[----:B------:R-:W-:Y:S01]  /*126c0*/  UMOV UR20, UR40 ;  /* 0x0000002800147c82 */ /* 0x000fe20008000000 */
[----:B------:R-:W-:Y:S01]  /*126d0*/  IMAD.MOV.U32 R7, RZ, RZ, 0x40000040 ;  /* 0x40000040ff077424 */ /* 0x000fe200078e00ff */
[----:B------:R-:W-:Y:S01]  /*126e0*/  UMOV UR32, UR40 ;  /* 0x0000002800207c82 */ /* 0x000fe20008000000 */
[----:B------:R-:W-:Y:S01]  /*126f0*/  IMAD.U32 R234, RZ, RZ, UR40 ;  /* 0x00000028ffea7e24 */ /* 0x000fe2000f8e00ff */
        /* <DEDUP_REMOVED lines=17> */
[----:B------:R-:W-:-:S03]  /*12810*/  IMAD.MOV.U32 R7, RZ, RZ, 0x40000040 ;  /* 0x40000040ff077424 */ /* 0x000fc600078e00ff */
[----:B------:R-:W-:Y:S01]  /*12820*/  R2UR UR34, R6 ;  /* 0x00000000062272ca */ /* 0x000fe200000e0000 */
[----:B------:R-:W-:Y:S01]  /*12830*/  VIADD R6, R4, 0xa82 ;  /* 0x00000a8204067836 */ /* 0x000fe20000000000 */
[----:B------:R-:W-:Y:S02]  /*12840*/  R2UR UR35, R7 ;  /* 0x00000000072372ca */ /* 0x000fe400000e0000 */
[----:B------:R-:W-:Y:S01]  /*12850*/  MOV R7, 0x40000040 ;  /* 0x4000004000077802 */ /* 0x000fe20000000f00 */
        /* <DEDUP_REMOVED lines=148> */
[----:B------:R-:W-:Y:S01]  /*131a0*/  UIADD3 UR20, UR56, 0x406, URZ ;  /* 0x0000040638147890 */ /* 0x000fe2000fffe03f */
[----:B------:R-:W-:Y:S01]  /*131b0*/  R2UR UR23, R9 ;  /* 0x00000000091772ca */ /* 0x000fe200000e0000 */
[----:B------:R-:W-:Y:S01]  /*131c0*/  UMOV UR21, 0x40000040 ;  /* 0x4000004000157882 */ /* 0x000fe20000000000 */
[----:B------:R-:W-:Y:S02]  /*131d0*/  WARPGROUP.DEPBAR.LE gsb0, 0x0 ;  /* 0x00008000000079c5 */ /* 0x000fe40000010000 */
[----:B------:R-:W-:-:S06]  /*131e0*/  WARPGROUP.ARRIVE ;  /* 0x00000000000079c5 */ /* 0x000fcc0000000000 */
[----:B------:R-:W-:Y:S03]  /*131f0*/  HGMMA.64x16x16.F32.BF16 R56, gdesc[UR24], R56, gsb0 ;  /* 0x00200000183879f0 */ /* 0x000fe60008001838 */
[----:B------:R-:W-:Y:S02]  /*13200*/  WARPGROUP.DEPBAR.LE gsb0, 0x0 ;  /* 0x00008000000079c5 */ /* 0x000fe40000010000 */
[----:B------:R-:W-:-:S06]  /*13210*/  WARPGROUP.ARRIVE ;  /* 0x00000000000079c5 */ /* 0x000fcc0000000000 */
[----:B------:R-:W-:Y:S01]  /*13220*/  HGMMA.64x16x16.F32.BF16 R48, gdesc[UR4], R48, gsb0 ;  /* 0x00200000043079f0 */ /* 0x000fe20008001830 */
[----:B------:R-:W-:Y:S01]  /*13230*/  ULDC UR6, c[0x0][0x9d8] ;  /* 0x0002760000067ab9 */ /* 0x000fe20000000800 */
[----:B------:R-:W-:Y:S01]  /*13240*/  ULDC UR7, c[0x0][0x988] ;  /* 0x0002620000077ab9 */ /* 0x000fe20000000800 */
[----:B------:R-:W-:Y:S02]  /*13250*/  WARPGROUP.DEPBAR.LE gsb0, 0x0 ;  /* 0x00008000000079c5 */ /* 0x000fe40000010000 */
[----:B------:R-:W-:-:S06]  /*13260*/  WARPGROUP.ARRIVE ;  /* 0x00000000000079c5 */ /* 0x000fcc0000000000 */
[----:B------:R-:W-:Y:S01]  /*13270*/  HGMMA.64x16x16.F32.BF16 R40, gdesc[UR8], R40, gsb0 ;  /* 0x00200000082879f0 */ /* 0x000fe20008001828 */
[----:B------:R-:W-:Y:S01]  /*13280*/  UMOV UR8, UR20 ;  /* 0x0000001400087c82 */ /* 0x000fe20008000000 */
[----:B------:R-:W-:Y:S01]  /*13290*/  UMOV UR9, UR21 ;  /* 0x0000001500097c82 */ /* 0x000fe20008000000 */
        /* <DEDUP_REMOVED lines=14> */
[----:B------:R-:W-:Y:S01]  /*13380*/  WARPGROUP.ARRIVE ;  /* 0x00000000000079c5 */ /* 0x000fe20000000000 */
[----:B------:R-:W-:Y:S01]  /*13390*/  FMUL.FTZ R84, R112, UR6 ;  /* 0x0000000670547c20 */ /* 0x000fe20008410000 */
[----:B0-----:R-:W-:Y:S01]  /*133a0*/  FMUL.FTZ R13, R113, UR6 ;  /* 0x00000006710d7c20 */ /* 0x001fe20008410000 */
[----:B------:R-:W-:Y:S01]  /*133b0*/  FMUL.FTZ R12, R117, UR6 ;  /* 0x00000006750c7c20 */ /* 0x000fe20008410000 */
[----:B------:R-:W-:Y:S01]  /*133c0*/  FMUL.FTZ R112, R119, UR6 ;  /* 0x0000000677707c20 */ /* 0x000fe20008410000 */
[----:B------:R-:W-:-:S04]  /*133d0*/  FMUL.FTZ R83, R116, UR6 ;  /* 0x0000000674537c20 */ /* 0x000fc80008410000 */
[----:B------:R-:W-:Y:S01]  /*133e0*/  HGMMA.64x16x16.F32.BF16 R104, gdesc[UR20], R104, gsb0 ;  /* 0x00200000146879f0 */ /* 0x000fe20008001868 */
[----:B------:R-:W-:Y:S01]  /*133f0*/  R2UR UR22, R6 ;  /* 0x00000000061672ca */ /* 0x000fe200000e0000 */
[----:B------:R-:W-:Y:S01]  /*13400*/  VIADD R6, R4, 0x706 ;  /* 0x0000070604067836 */ /* 0x000fe20000000000 */
[----:B------:R-:W-:Y:S01]  /*13410*/  R2UR UR23, R7 ;  /* 0x00000000071772ca */ /* 0x000fe200000e0000 */
[----:B------:R-:W-:Y:S01]  /*13420*/  IMAD.MOV.U32 R7, RZ, RZ, 0x40000040 ;  /* 0x40000040ff077424 */ /* 0x000fe200078e00ff */
[----:B------:R-:W0:Y:S01]  /*13430*/  MUFU.TANH R13, R13 ;  /* 0x0000000d000d7308 */ /* 0x000e220000002400 */
[----:B------:R-:W-:Y:S01]  /*13440*/  FMUL.FTZ R114, R114, UR6 ;  /* 0x0000000672727c20 */ /* 0x000fe20008410000 */
[----:B------:R-:W-:Y:S01]  /*13450*/  FMUL.FTZ R113, R115, UR6 ;  /* 0x0000000673717c20 */ /* 0x000fe20008410000 */
[----:B------:R-:W-:-:S05]  /*13460*/  FMUL.FTZ R116, R118, UR6 ;  /* 0x0000000676747c20 */ /* 0x000fca0008410000 */
[----:B------:R-:W-:Y:S08]  /*13470*/  MUFU.TANH R12, R12 ;  /* 0x0000000c000c7308 */ /* 0x000ff00000002400 */
[----:B------:R-:W1:Y:S08]  /*13480*/  MUFU.TANH R112, R112 ;  /* 0x0000007000707308 */ /* 0x000e700000002400 */
[----:B------:R-:W2:Y:S08]  /*13490*/  MUFU.TANH R84, R84 ;  /* 0x0000005400547308 */ /* 0x000eb00000002400 */
        /* <DEDUP_REMOVED lines=10> */
[----:B------:R-:W-:Y:S01]  /*13540*/  R2UR UR22, R6 ;  /* 0x00000000061672ca */ /* 0x000fe200000e0000 */
[----:B------:R-:W-:Y:S01]  /*13550*/  VIADD R6, R4, 0x786 ;  /* 0x0000078604067836 */ /* 0x000fe20000000000 */
[----:B------:R-:W-:Y:S01]  /*13560*/  R2UR UR23, R7 ;  /* 0x00000000071772ca */ /* 0x000fe200000e0000 */
[----:B------:R-:W-:-:S02]  /*13570*/  IMAD.MOV.U32 R7, RZ, RZ, 0x40000040 ;  /* 0x40000040ff077424 */ /* 0x000fc400078e00ff */
[----:B------:R-:W-:Y:S01]  /*13580*/  FMUL.FTZ R115, R106, UR6 ;  /* 0x000000066a737c20 */ /* 0x000fe20008410000 */
[----:B------:R-:W3:Y:S01]  /*13590*/  MUFU.TANH R10, R10 ;  /* 0x0000000a000a7308 */ /* 0x000ee20000002400 */
[----:B------:R-:W-:Y:S01]  /*135a0*/  FMUL.FTZ R104, R111, UR6 ;  /* 0x000000066f687c20 */ /* 0x000fe20008410000 */
[----:B------:R-:W-:Y:S01]  /*135b0*/  FMUL.FTZ R105, R107, UR6 ;  /* 0x000000066b697c20 */ /* 0x000fe20008410000 */
[----:B------:R-:W-:-:S05]  /*135c0*/  FMUL.FTZ R106, R110, UR6 ;  /* 0x000000066e6a7c20 */ /* 0x000fca0008410000 */
[----:B------:R-:W4:Y:S08]  /*135d0*/  MUFU.TANH R14, R14 ;  /* 0x0000000e000e7308 */ /* 0x000f300000002400 */
[----:B------:R-:W4:Y:S08]  /*135e0*/  MUFU.TANH R116, R116 ;  /* 0x0000007400747308 */ /* 0x000f300000002400 */
[----:B------:R-:W4:Y:S08]  /*135f0*/  MUFU.TANH R11, R11 ;  /* 0x0000000b000b7308 */ /* 0x000f300000002400 */
[----:B------:R-:W4:Y:S08]  /*13600*/  MUFU.TANH R81, R81 ;  /* 0x0000005100517308 */ /* 0x000f300000002400 */
[----:B------:R-:W4:Y:S01]  /*13610*/  MUFU.TANH R115, R115 ;  /* 0x0000007300737308 */ /* 0x000f220000002400 */
[----:B------:R-:W-:-:S02]  /*13620*/  WARPGROUP.DEPBAR.LE gsb0, 0x0 ;  /* 0x00008000000079c5 */ /* 0x000fc40000010000 */
[----:B------:R-:W-:Y:S01]  /*13630*/  WARPGROUP.ARRIVE ;  /* 0x00000000000079c5 */ /* 0x000fe20000000000 */
[----:B------:R-:W-:Y:S01]  /*13640*/  FMUL.FTZ R3, R101, UR6 ;  /* 0x0000000665037c20 */ /* 0x000fe20008410000 */
[----:B------:R-:W-:Y:S01]  /*13650*/  FMUL.FTZ R86, R99, UR6 ;  /* 0x0000000663567c20 */ /* 0x000fe20008410000 */
[----:B------:R-:W-:Y:S01]  /*13660*/  FMUL.FTZ R15, R96, UR6 ;  /* 0x00000006600f7c20 */ /* 0x000fe20008410000 */
[----:B------:R-:W-:Y:S01]  /*13670*/  FMUL.FTZ R9, R97, UR6 ;  /* 0x0000000661097c20 */ /* 0x000fe20008410000 */
[----:B------:R-:W4:Y:S01]  /*13680*/  MUFU.TANH R105, R105 ;  /* 0x0000006900697308 */ /* 0x000f220000002400 */
[----:B------:R-:W-:Y:S01]  /*13690*/  HGMMA.64x16x16.F32.BF16 R88, gdesc[UR20], R88, gsb0 ;  /* 0x00200000145879f0 */ /* 0x000fe20008001858 */
[----:B------:R-:W-:Y:S01]  /*136a0*/  R2UR UR22, R6 ;  /* 0x00000000061672ca */ /* 0x000fe200000e0000 */
[----:B------:R-:W-:Y:S01]  /*136b0*/  VIADD R6, R4, 0x806 ;  /* 0x0000080604067836 */ /* 0x000fe20000000000 */
[----:B------:R-:W-:Y:S01]  /*136c0*/  R2UR UR23, R7 ;  /* 0x00000000071772ca */ /* 0x000fe200000e0000 */
[----:B------:R-:W-:-:S02]  /*136d0*/  IMAD.MOV.U32 R7, RZ, RZ, 0x40000040 ;  /* 0x40000040ff077424 */ /* 0x000fc400078e00ff */
[----:B------:R-:W-:Y:S01]  /*136e0*/  FMUL.FTZ R96, R103, UR6 ;  /* 0x0000000667607c20 */ /* 0x000fe20008410000 */
[----:B------:R-:W-:Y:S01]  /*136f0*/  FMUL.FTZ R21, R100, UR6 ;  /* 0x0000000664157c20 */ /* 0x000fe20008410000 */
[----:B------:R-:W4:Y:S01]  /*13700*/  MUFU.TANH R15, R15 ;  /* 0x0000000f000f7308 */ /* 0x000f220000002400 */
[----:B------:R-:W-:Y:S01]  /*13710*/  FMUL.FTZ R98, R98, UR6 ;  /* 0x0000000662627c20 */ /* 0x000fe20008410000 */
[----:B------:R-:W-:-:S06]  /*13720*/  FMUL.FTZ R97, R102, UR6 ;  /* 0x0000000666617c20 */ /* 0x000fcc0008410000 */
        /* <DEDUP_REMOVED lines=20> */
[----:B------:R-:W-:-:S07]  /*13870*/  FMUL.FTZ R90, R90, UR6 ;  /* 0x000000065a5a7c20 */ /* 0x000fce0008410000 */
        /* <DEDUP_REMOVED lines=19> */
[----:B------:R-:W-:Y:S01]  /*139b0*/  R2UR UR10, R6 ;  /* 0x00000000060a72ca */ /* 0x000fe200000e0000 */
[----:B------:R-:W-:Y:S01]  /*139c0*/  VIADD R6, R4, 0x986 ;  /* 0x0000098604067836 */ /* 0x000fe20000000000 */
[----:B------:R-:W-:Y:S01]  /*139d0*/  R2UR UR11, R7 ;  /* 0x00000000070b72ca */ /* 0x000fe200000e0000 */
[----:B------:R-:W-:Y:S02]  /*139e0*/  IMAD.MOV.U32 R7, RZ, RZ, 0x40000040 ;  /* 0x40000040ff077424 */ /* 0x000fe400078e00ff */
[----:B------:R-:W-:Y:S01]  /*139f0*/  FMUL.FTZ R76, R79, UR6 ;  /* 0x000000064f4c7c20 */ /* 0x000fe20008410000 */
        /* <DEDUP_REMOVED lines=18> */
[----:B------:R-:W-:Y:S01]  /*13b20*/  VIADD R4, R4, 0xa86 ;  /* 0x00000a8604047836 */ /* 0x000fe20000000000 */
[----:B------:R-:W4:Y:S01]  /*13b30*/  MUFU.TANH R93, R93 ;  /* 0x0000005d005d7308 */ /* 0x000f220000002400 */
[----:B------:R-:W-:Y:S01]  /*13b40*/  FMUL.FTZ R65, R65, UR6 ;  /* 0x0000000641417c20 */ /* 0x000fe20008410000 */
[----:B------:R-:W-:-:S06]  /*13b50*/  FMUL.FTZ R67, R67, UR6 ;  /* 0x0000000643437c20 */ /* 0x000fcc0008410000 */
[----:B------:R-:W4:Y:S08]  /*13b60*/  MUFU.TANH R72, R72 ;  /* 0x0000004800487308 */ /* 0x000f300000002400 */
[----:B------:R-:W4:Y:S08]  /*13b70*/  MUFU.TANH R91, R91 ;  /* 0x0000005b005b7308 */ /* 0x000f300000002400 */
[----:B------:R-:W4:Y:S08]  /*13b80*/  MUFU.TANH R74, R74 ;  /* 0x0000004a004a7308 */ /* 0x000f300000002400 */
[----:B------:R-:W4:Y:S08]  /*13b90*/  MUFU.TANH R94, R94 ;  /* 0x0000005e005e7308 */ /* 0x000f300000002400 */
[----:B------:R-:W-:Y:S01]  /*13ba0*/  MUFU.TANH R73, R73 ;  /* 0x0000004900497308 */ /* 0x000fe20000002400 */
        /* <DEDUP_REMOVED lines=9> */
[----:B------:R-:W-:Y:S01]  /*13c40*/  UMOV UR8, UR20 ;  /* 0x0000001400087c82 */ /* 0x000fe20008000000 */
[----:B------:R-:W-:Y:S01]  /*13c50*/  R2UR UR11, R7 ;  /* 0x00000000070b72ca */ /* 0x000fe200000e0000 */
[----:B------:R-:W-:Y:S01]  /*13c60*/  UMOV UR9, UR21 ;  /* 0x0000001500097c82 */ /* 0x000fe20008000000 */
[----:B------:R-:W-:Y:S01]  /*13c70*/  FMUL.FTZ R6, R60, UR6 ;  /* 0x000000063c067c20 */ /* 0x000fe20008410000 */
[----:B------:R-:W-:-:S02]  /*13c80*/  IMAD.MOV.U32 R60, RZ, RZ, -0x2 ;  /* 0xfffffffeff3c7424 */ /* 0x000fc400078e00ff */
[----:B------:R-:W-:Y:S01]  /*13c90*/  FMUL.FTZ R56, R56, UR6 ;  /* 0x0000000638387c20 */ /* 0x000fe20008410000 */
[----:B------:R-:W-:Y:S01]  /*13ca0*/  MUFU.TANH R75, R75 ;  /* 0x0000004b004b7308 */ /* 0x000fe20000002400 */
[----:B------:R-:W-:Y:S01]  /*13cb0*/  FMUL.FTZ R59, R59, UR6 ;  /* 0x000000063b3b7c20 */ /* 0x000fe20008410000 */
[----:B------:R-:W-:Y:S02]  /*13cc0*/  IMAD R5, R5, R60, 0xb0 ;  /* 0x000000b005057424 */ /* 0x000fe400078e023c */
[----:B------:R-:W-:Y:S02]  /*13cd0*/  FMUL.FTZ R63, R63, UR6 ;  /* 0x000000063f3f7c20 */ /* 0x000fe40008410000 */
[----:B------:R-:W-:Y:S02]  /*13ce0*/  IMAD.IADD R5, R5, 0x1, R162 ;  /* 0x0000000105057824 */ /* 0x000fe400078e02a2 */
[----:B------:R-:W4:Y:S08]  /*13cf0*/  MUFU.TANH R78, R78 ;  /* 0x0000004e004e7308 */ /* 0x000f300000002400 */
[----:B------:R-:W4:Y:S08]  /*13d00*/  MUFU.TANH R92, R92 ;  /* 0x0000005c005c7308 */ /* 0x000f300000002400 */
[----:B------:R-:W-:Y:S08]  /*13d10*/  MUFU.TANH R66, R66 ;  /* 0x0000004200427308 */ /* 0x000ff00000002400 */
        /* <DEDUP_REMOVED lines=11> */
[----:B------:R-:W-:Y:S01]  /*13dd0*/  FMUL.FTZ R49, R49, UR6 ;  /* 0x0000000631317c20 */ /* 0x000fe20008410000 */
[----:B------:R-:W-:Y:S01]  /*13de0*/  FMUL.FTZ R53, R53, UR6 ;  /* 0x0000000635357c20 */ /* 0x000fe20008410000 */
[----:B------:R-:W-:Y:S01]  /*13df0*/  FMUL.FTZ R55, R55, UR6 ;  /* 0x0000000637377c20 */ /* 0x000fe20008410000 */
[----:B------:R-:W-:-:S02]  /*13e00*/  FMUL.FTZ R51, R51, UR6 ;  /* 0x0000000633337c20 */ /* 0x000fc40008410000 */
[----:B------:R-:W4:Y:S08]  /*13e10*/  MUFU.TANH R65, R65 ;  /* 0x0000004100417308 */ /* 0x000f300000002400 */
[----:B------:R-:W4:Y:S08]  /*13e20*/  MUFU.TANH R76, R76 ;  /* 0x0000004c004c7308 */ /* 0x000f300000002400 */
[----:B------:R-:W-:Y:S08]  /*13e30*/  MUFU.TANH R6, R6 ;  /* 0x0000000600067308 */ /* 0x000ff00000002400 */
[----:B------:R-:W4:Y:S08]  /*13e40*/  MUFU.TANH R61, R61 ;  /* 0x0000003d003d7308 */ /* 0x000f300000002400 */
[----:B------:R-:W-:Y:S08]  /*13e50*/  MUFU.TANH R48, R48 ;  /* 0x0000003000307308 */ /* 0x000ff00000002400 */
[----:B------:R0:W-:Y:S01]  /*13e60*/  MUFU.TANH R50, R49 ;  /* 0x0000003100327308 */ /* 0x0001e20000002400 */
[----:B------:R-:W-:-:S02]  /*13e70*/  WARPGROUP.DEPBAR.LE gsb0, 0x0 ;  /* 0x00008000000079c5 */ /* 0x000fc40000010000 */
[----:B------:R-:W-:Y:S01]  /*13e80*/  WARPGROUP.ARRIVE ;  /* 0x00000000000079c5 */ /* 0x000fe20000000000 */
[----:B------:R-:W-:Y:S01]  /*13e90*/  FMUL.FTZ R161, R40, UR6 ;  /* 0x0000000628a17c20 */ /* 0x000fe20008410000 */
[----:B------:R-:W-:-:S03]  /*13ea0*/  FMUL.FTZ R100, R44, UR6 ;  /* 0x000000062c647c20 */ /* 0x000fc60008410000 */
[----:B------:R4:W4:Y:S01]  /*13eb0*/  MUFU.TANH R40, R7 ;  /* 0x0000000700287308 */ /* 0x0009220000002400 */
[----:B------:R-:W-:Y:S01]  /*13ec0*/  FMUL.FTZ R163, R41, UR6 ;  /* 0x0000000629a37c20 */ /* 0x000fe20008410000 */
[----:B------:R-:W-:Y:S01]  /*13ed0*/  FMUL.FTZ R41, R42, UR6 ;  /* 0x000000062a297c20 */ /* 0x000fe20008410000 */
[----:B------:R-:W-:Y:S01]  /*13ee0*/  HGMMA.64x16x16.F32.BF16 R32, gdesc[UR8], R32, gsb0 ;  /* 0x00200000082079f0 */ /* 0x000fe20008001820 */
[----:B------:R-:W-:Y:S01]  /*13ef0*/  FMUL.FTZ R45, R45, UR6 ;  /* 0x000000062d2d7c20 */ /* 0x000fe20008410000 */
[----:B0-----:R-:W-:Y:S01]  /*13f00*/  FMUL.FTZ R49, R46, UR6 ;  /* 0x000000062e317c20 */ /* 0x001fe20008410000 */
[----:B------:R-:W-:Y:S01]  /*13f10*/  FMUL.FTZ R43, R43, UR6 ;  /* 0x000000062b2b7c20 */ /* 0x000fe20008410000 */
[----:B------:R-:W-:Y:S01]  /*13f20*/  FMUL.FTZ R102, R47, UR6 ;  /* 0x000000062f667c20 */ /* 0x000fe20008410000 */
[----:B------:R-:W-:Y:S08]  /*13f30*/  MUFU.TANH R44, R62 ;  /* 0x0000003e002c7308 */ /* 0x000ff00000002400 */
[----:B------:R0:W-:Y:S08]  /*13f40*/  MUFU.TANH R62, R80 ;  /* 0x00000050003e7308 */ /* 0x0001f00000002400 */
[----:B------:R-:W0:Y:S08]  /*13f50*/  MUFU.TANH R69, R69 ;  /* 0x0000004500457308 */ /* 0x000e300000002400 */
[----:B------:R-:W0:Y:S08]  /*13f60*/  MUFU.TANH R64, R64 ;  /* 0x0000004000407308 */ /* 0x000e300000002400 */
[----:B------:R-:W-:Y:S08]  /*13f70*/  MUFU.TANH R167, R45 ;  /* 0x0000002d00a77308 */ /* 0x000ff00000002400 */
[----:B------:R-:W-:Y:S01]  /*13f80*/  MUFU.TANH R161, R161 ;  /* 0x000000a100a17308 */ /* 0x000fe20000002400 */
[----:B------:R-:W-:-:S02]  /*13f90*/  WARPGROUP.DEPBAR.LE gsb0, 0x0 ;  /* 0x00008000000079c5 */ /* 0x000fc40000010000 */
[----:B------:R-:W-:Y:S01]  /*13fa0*/  FMUL.FTZ R71, R34, UR6 ;  /* 0x0000000622477c20 */ /* 0x000fe20008410000 */
[----:B------:R-:W-:Y:S02]  /*13fb0*/  IMAD R34, R164, -0xb0, R5 ;  /* 0xffffff50a4227824 */ /* 0x000fe400078e0205 */
[----:B------:R-:W-:Y:S01]  /*13fc0*/  FMUL.FTZ R108, R32, UR6 ;  /* 0x00000006206c7c20 */ /* 0x000fe20008410000 */
[----:B------:R-:W-:Y:S02]  /*13fd0*/  IMAD.MOV.U32 R5, RZ, RZ, 0x40000040 ;  /* 0x40000040ff057424 */ /* 0x000fe400078e00ff */
[----:B------:R-:W-:Y:S01]  /*13fe0*/  FMUL.FTZ R79, R33, UR6 ;  /* 0x00000006214f7c20 */ /* 0x000fe20008410000 */
[----:B------:R-:W-:Y:S01]  /*13ff0*/  WARPGROUP.ARRIVE ;  /* 0x00000000000079c5 */ /* 0x000fe20000000000 */
[C---:B------:R-:W-:Y:S01]  /*14000*/  ISETP.GT.AND P3, PT, R34.reuse, 0x1, PT ;  /* 0x000000012200780c */ /* 0x040fe20003f64270 */
[----:B------:R-:W-:Y:S01]  /*14010*/  FMUL.FTZ R60, R35, UR6 ;  /* 0x00000006233c7c20 */ /* 0x000fe20008410000 */
[C---:B------:R-:W-:Y:S01]  /*14020*/  ISETP.GT.AND P5, PT, R34.reuse, 0x9, PT ;  /* 0x000000092200780c */ /* 0x040fe20003fa4270 */
[----:B------:R-:W-:Y:S01]  /*14030*/  FMUL.FTZ R52, R37, UR6 ;  /* 0x0000000625347c20 */ /* 0x000fe20008410000 */
[----:B------:R-:W-:Y:S01]  /*14040*/  ISETP.GT.AND P2, PT, R34, RZ, PT ;  /* 0x000000ff2200720c */ /* 0x000fe20003f44270 */
[----:B------:R-:W-:Y:S01]  /*14050*/  FMUL.FTZ R54, R36, UR6 ;  /* 0x0000000624367c20 */ /* 0x000fe20008410000 */
[----:B------:R-:W-:Y:S01]  /*14060*/  FSEL R32, R13, -INF , P3 ;  /* 0xff8000000d207808 */ /* 0x000fe20001800000 */
[----:B------:R-:W-:Y:S01]  /*14070*/  FMUL.FTZ R36, R39, UR6 ;  /* 0x0000000627247c20 */ /* 0x000fe20008410000 */
[----:B-1----:R-:W-:Y:S01]  /*14080*/  FSEL R13, R112, -INF , P5 ;  /* 0xff800000700d7808 */ /* 0x002fe20002800000 */
[----:B------:R-:W-:Y:S01]  /*14090*/  MUFU.TANH R67, R67 ;  /* 0x0000004300437308 */ /* 0x000fe20000002400 */
[----:B------:R-:W-:Y:S01]  /*140a0*/  FSEL R101, R12, -INF , P5 ;  /* 0xff8000000c657808 */ /* 0x000fe20002800000 */
[----:B------:R-:W-:Y:S01]  /*140b0*/  FMUL.FTZ R38, R38, UR6 ;  /* 0x0000000626267c20 */ /* 0x000fe20008410000 */
[----:B------:R-:W-:-:S02]  /*140c0*/  ISETP.GT.AND P5, PT, R34, 0x19, PT ;  /* 0x000000192200780c */ /* 0x000fc40003fa4270 */
[----:B------:R-:W-:Y:S02]  /*140d0*/  ISETP.GT.AND P4, PT, R34, 0x8, PT ;  /* 0x000000082200780c */ /* 0x000fe40003f84270 */
[----:B--2---:R-:W-:Y:S01]  /*140e0*/  FSEL R95, R84, -INF , P2 ;  /* 0xff800000545f7808 */ /* 0x004fe20001000000 */
[----:B------:R-:W-:Y:S01]  /*140f0*/  MUFU.TANH R46, R53 ;  /* 0x00000035002e7308 */ /* 0x000fe20000002400 */
[----:B---3--:R-:W-:Y:S01]  /*14100*/  FSEL R111, R10, -INF , P5 ;  /* 0xff8000000a6f7808 */ /* 0x008fe20002800000 */
[----:B------:R-:W-:Y:S01]  /*14110*/  IMAD.MOV.U32 R84, RZ, RZ, R87 ;  /* 0x000000ffff547224 */ /* 0x000fe200078e0057 */
[----:B------:R-:W-:Y:S02]  /*14120*/  FSEL R99, R83, -INF , P4 ;  /* 0xff80000053637808 */ /* 0x000fe40002000000 */
[----:B------:R-:W-:Y:S02]  /*14130*/  FMNMX.FTZ R10, R95, R32, !PT ;  /* 0x000000205f0a7209 */ /* 0x000fe40007810000 */
[----:B------:R-:W-:Y:S01]  /*14140*/  R2UR UR23, R5 ;  /* 0x00000000051772ca */ /* 0x000fe200000e0000 */
[----:B------:R-:W-:Y:S01]  /*14150*/  MUFU.TANH R70, R70 ;  /* 0x0000004600467308 */ /* 0x000fe20000002400 */
[----:B------:R-:W-:-:S02]  /*14160*/  FSEL R5, R114, -INF , P2 ;  /* 0xff80000072057808 */ /* 0x000fc40001000000 */
[----:B------:R-:W-:Y:S02]  /*14170*/  ISETP.GT.AND P2, PT, R34, 0x10, PT ;  /* 0x000000102200780c */ /* 0x000fe40003f44270 */
[----:B------:R-:W-:Y:S02]  /*14180*/  FMNMX.FTZ R10, R99, R10, !PT ;  /* 0x0000000a630a7209 */ /* 0x000fe40007810000 */
[----:B------:R-:W-:Y:S01]  /*14190*/  FSEL R4, R113, -INF , P3 ;  /* 0xff80000071047808 */ /* 0x000fe20001800000 */
[----:B------:R-:W-:Y:S01]  /*141a0*/  MUFU.TANH R12, R55 ;  /* 0x00000037000c7308 */ /* 0x000fe20000002400 */
[----:B----4-:R-:W-:Y:S02]  /*141b0*/  FSEL R103, R14, -INF , P2 ;  /* 0xff8000000e677808 */ /* 0x010fe40001000000 */
[----:B------:R-:W-:Y:S01]  /*141c0*/  ISETP.GT.AND P3, PT, R34, 0x11, PT ;  /* 0x000000112200780c */ /* 0x000fe20003f64270 */
[----:B------:R-:W-:Y:S01]  /*141d0*/  HGMMA.64x16x16.F32.BF16 R24, gdesc[UR20], R24, gsb0 ;  /* 0x00200000141879f0 */ /* 0x000fe20008001818 */
[----:B------:R-:W-:-:S02]  /*141e0*/  FMNMX.FTZ R14, R101, R10, !PT ;  /* 0x0000000a650e7209 */ /* 0x000fc40007810000 */
[----:B------:R-:W-:Y:S01]  /*141f0*/  FSEL R7, R116, -INF , P4 ;  /* 0xff80000074077808 */ /* 0x000fe20002000000 */
[----:B------:R1:W2:Y:S01]  /*14200*/  MUFU.TANH R10, R41 ;  /* 0x00000029000a7308 */ /* 0x0002a20000002400 */
[----:B------:R-:W-:Y:S02]  /*14210*/  ISETP.GT.AND P4, PT, R34, 0x18, PT ;  /* 0x000000182200780c */ /* 0x000fe40003f84270 */
[----:B------:R-:W-:Y:S02]  /*14220*/  FSEL R107, R11, -INF , P3 ;  /* 0xff8000000b6b7808 */ /* 0x000fe40001800000 */
[----:B------:R-:W-:Y:S02]  /*14230*/  FMNMX.FTZ R14, R103, R14, !PT ;  /* 0x0000000e670e7209 */ /* 0x000fe40007810000 */
[----:B------:R-:W-:Y:S01]  /*14240*/  FSEL R109, R81, -INF , P4 ;  /* 0xff800000516d7808 */ /* 0x000fe20002000000 */
[----:B------:R-:W-:Y:S01]  /*14250*/  MUFU.TANH R58, R58 ;  /* 0x0000003a003a7308 */ /* 0x000fe20000002400 */
[----:B0-----:R-:W-:-:S02]  /*14260*/  FMNMX.FTZ R80, R107, R14, !PT ;  /* 0x0000000e6b507209 */ /* 0x001fc40007810000 */
[----:B------:R-:W-:Y:S02]  /*14270*/  FSEL R33, R115, -INF , P2 ;  /* 0xff80000073217808 */ /* 0x000fe40001000000 */
[C---:B------:R-:W-:Y:S02]  /*14280*/  ISETP.GT.AND P2, PT, R34.reuse, 0x20, PT ;  /* 0x000000202200780c */ /* 0x040fe40003f44270 */
[----:B------:R-:W-:Y:S01]  /*14290*/  FMNMX.FTZ R80, R109, R80, !PT ;  /* 0x000000506d507209 */ /* 0x000fe20007810000 */
[----:B------:R-:W-:Y:S01]  /*142a0*/  MUFU.TANH R14, R43 ;  /* 0x0000002b000e7308 */ /* 0x000fe20000002400 */
[----:B------:R-:W-:Y:S02]  /*142b0*/  FSEL R105, R105, -INF , P3 ;  /* 0xff80000069697808 */ /* 0x000fe40001800000 */
[----:B------:R-:W-:Y:S02]  /*142c0*/  ISETP.GT.AND P3, PT, R34, 0x21, PT ;  /* 0x000000212200780c */ /* 0x000fe40003f64270 */
[----:B------:R-:W-:-:S02]  /*142d0*/  FSEL R113, R15, -INF , P2 ;  /* 0xff8000000f717808 */ /* 0x000fc40001000000 */
[----:B------:R-:W-:Y:S01]  /*142e0*/  FMNMX.FTZ R80, R111, R80, !PT ;  /* 0x000000506f507209 */ /* 0x000fe20007810000 */
[----:B------:R-:W-:Y:S01]  /*142f0*/  MUFU.TANH R59, R59 ;  /* 0x0000003b003b7308 */ /* 0x000fe20000002400 */
        /* <DEDUP_REMOVED lines=14> */
[----:B------:R-:W-:Y:S02]  /*143e0*/  WARPGROUP.DEPBAR.LE gsb0, 0x0 ;  /* 0x00008000000079c5 */ /* 0x000fe40000010000 */
[----:B------:R-:W-:Y:S01]  /*143f0*/  FSEL R15, R86, -INF , P3 ;  /* 0xff800000560f7808 */ /* 0x000fe20001800000 */
[----:B------:R-:W-:Y:S01]  /*14400*/  MUFU.TANH R163, R163 ;  /* 0x000000a300a37308 */ /* 0x000fe20000002400 */
[----:B------:R-:W-:Y:S01]  /*14410*/  ISETP.GT.AND P3, PT, R34, 0x31, PT ;  /* 0x000000312200780c */ /* 0x000fe20003f64270 */
[----:B------:R-:W-:Y:S01]  /*14420*/  FMUL.FTZ R24, R24, UR6 ;  /* 0x0000000618187c20 */ /* 0x000fe20008410000 */
[----:B------:R-:W-:Y:S01]  /*14430*/  FSEL R121, R82, -INF , P2 ;  /* 0xff80000052797808 */ /* 0x000fe20001000000 */
[----:B------:R-:W-:Y:S01]  /*14440*/  FMUL.FTZ R28, R28, UR6 ;  /* 0x000000061c1c7c20 */ /* 0x000fe20008410000 */
[----:B------:R-:W-:Y:S01]  /*14450*/  FMNMX.FTZ R80, R119, R80, !PT ;  /* 0x0000005077507209 */ /* 0x000fe20007810000 */
[--C-:B------:R-:W-:Y:S01]  /*14460*/  IMAD.MOV.U32 R86, RZ, RZ, R87.reuse ;  /* 0x000000ffff567224 */ /* 0x100fe200078e0057 */
[----:B------:R-:W-:Y:S01]  /*14470*/  FSEL R97, R97, -INF , P4 ;  /* 0xff80000061617808 */ /* 0x000fe20002000000 */
[----:B------:R-:W-:Y:S01]  /*14480*/  MUFU.TANH R100, R100 ;  /* 0x0000006400647308 */ /* 0x000fe20000002400 */
[----:B------:R-:W-:Y:S01]  /*14490*/  ISETP.GT.AND P4, PT, R34, 0x38, PT ;  /* 0x000000382200780c */ /* 0x000fe20003f84270 */
[----:B------:R-:W-:Y:S01]  /*144a0*/  IMAD.MOV.U32 R82, RZ, RZ, R87 ;  /* 0x000000ffff527224 */ /* 0x000fe200078e0057 */
[----:B------:R-:W-:-:S02]  /*144b0*/  FSEL R123, R8, -INF , P3 ;  /* 0xff800000087b7808 */ /* 0x000fc40001800000 */
[----:B------:R-:W-:Y:S02]  /*144c0*/  FMNMX.FTZ R80, R121, R80, !PT ;  /* 0x0000005079507209 */ /* 0x000fe40007810000 */
[----:B------:R-:W-:Y:S01]  /*144d0*/  FSEL R9, R96, -INF , P5 ;  /* 0xff80000060097808 */ /* 0x000fe20002800000 */
[----:B------:R0:W3:Y:S01]  /*144e0*/  MUFU.TANH R8, R49 ;  /* 0x0000003100087308 */ /* 0x0000e20000002400 */
[----:B------:R-:W-:Y:S02]  /*144f0*/  ISETP.GT.AND P5, PT, R34, 0x39, PT ;  /* 0x000000392200780c */ /* 0x000fe40003fa4270 */
[----:B------:R-:W-:Y:S02]  /*14500*/  FSEL R125, R20, -INF , P4 ;  /* 0xff800000147d7808 */ /* 0x000fe40002000000 */
[----:B------:R-:W-:Y:S02]  /*14510*/  FMNMX.FTZ R80, R123, R80, !PT ;  /* 0x000000507b507209 */ /* 0x000fe40007810000 */
[----:B------:R-:W-:Y:S01]  /*14520*/  FSEL R3, R90, -INF , P2 ;  /* 0xff8000005a037808 */ /* 0x000fe20001000000 */
[----:B------:R-:W4:Y:S01]  /*14530*/  MUFU.TANH R20, R71 ;  /* 0x0000004700147308 */ /* 0x000f220000002400 */
[----:B------:R-:W-:Y:S01]  /*14540*/  ISETP.GT.AND P2, PT, R34, 0x40, PT ;  /* 0x000000402200780c */ /* 0x000fe20003f44270 */
[----:B------:R-:W-:Y:S01]  /*14550*/  IMAD.U32 R90, RZ, RZ, UR7 ;  /* 0x00000007ff5a7e24 */ /* 0x000fe2000f8e00ff */
[----:B------:R-:W-:-:S02]  /*14560*/  FSEL R127, R85, -INF , P5 ;  /* 0xff800000557f7808 */ /* 0x000fc40002800000 */
[----:B------:R-:W-:Y:S02]  /*14570*/  FMNMX.FTZ R80, R125, R80, !PT ;  /* 0x000000507d507209 */ /* 0x000fe40007810000 */
[----:B------:R-:W-:Y:S01]  /*14580*/  FSEL R21, R88, -INF , P3 ;  /* 0xff80000058157808 */ /* 0x000fe20001800000 */
[----:B------:R-:W4:Y:S01]  /*14590*/  MUFU.TANH R108, R108 ;  /* 0x0000006c006c7308 */ /* 0x000f220000002400 */
[C---:B------:R-:W-:Y:S02]  /*145a0*/  ISETP.GT.AND P3, PT, R34.reuse, 0x41, PT ;  /* 0x000000412200780c */ /* 0x040fe40003f64270 */
[----:B------:R-:W-:Y:S02]  /*145b0*/  FSEL R129, R89, -INF , P2 ;  /* 0xff80000059817808 */ /* 0x000fe40001000000 */
[----:B------:R-:W-:Y:S02]  /*145c0*/  FMNMX.FTZ R80, R127, R80, !PT ;  /* 0x000000507f507209 */ /* 0x000fe40007810000 */
[----:B------:R-:W-:Y:S01]  /*145d0*/  FSEL R93, R93, -INF , P4 ;  /* 0xff8000005d5d7808 */ /* 0x000fe20002000000 */
[----:B------:R-:W4:Y:S01]  /*145e0*/  MUFU.TANH R79, R79 ;  /* 0x0000004f004f7308 */ /* 0x000f220000002400 */
[----:B------:R-:W-:-:S02]  /*145f0*/  ISETP.GT.AND P4, PT, R34, 0x48, PT ;  /* 0x000000482200780c */ /* 0x000fc40003f84270 */
[----:B------:R-:W-:Y:S01]  /*14600*/  FSEL R131, R72, -INF , P3 ;  /* 0xff80000048837808 */ /* 0x000fe20001800000 */
[--C-:B------:R-:W-:Y:S01]  /*14610*/  IMAD.MOV.U32 R72, RZ, RZ, R87.reuse ;  /* 0x000000ffff487224 */ /* 0x100fe200078e0057 */
[----:B------:R-:W-:Y:S02]  /*14620*/  FMNMX.FTZ R80, R129, R80, !PT ;  /* 0x0000005081507209 */ /* 0x000fe40007810000 */
[----:B------:R-:W-:Y:S01]  /*14630*/  FSEL R39, R91, -INF , P5 ;  /* 0xff8000005b277808 */ /* 0x000fe20002800000 */
[----:B------:R-:W-:Y:S01]  /*14640*/  MUFU.TANH R54, R54 ;  /* 0x0000003600367308 */ /* 0x000fe20000002400 */
[----:B------:R-:W-:Y:S02]  /*14650*/  ISETP.GT.AND P5, PT, R34, 0x49, PT ;  /* 0x000000492200780c */ /* 0x000fe40003fa4270 */
[----:B------:R-:W-:Y:S01]  /*14660*/  FSEL R133, R74, -INF , P4 ;  /* 0xff8000004a857808 */ /* 0x000fe20002000000 */
[----:B------:R-:W-:Y:S01]  /*14670*/  IMAD.MOV.U32 R74, RZ, RZ, R87 ;  /* 0x000000ffff4a7224 */ /* 0x000fe200078e0057 */
[----:B------:R-:W-:-:S02]  /*14680*/  FMNMX.FTZ R80, R131, R80, !PT ;  /* 0x0000005083507209 */ /* 0x000fc40007810000 */
[----:B-1----:R-:W-:Y:S01]  /*14690*/  FSEL R41, R94, -INF , P2 ;  /* 0xff8000005e297808 */ /* 0x002fe20001000000 */
[----:B------:R-:W-:Y:S01]  /*146a0*/  MUFU.TANH R52, R52 ;  /* 0x0000003400347308 */ /* 0x000fe20000002400 */
[C---:B------:R-:W-:Y:S02]  /*146b0*/  ISETP.GT.AND P2, PT, R34.reuse, 0x50, PT ;  /* 0x000000502200780c */ /* 0x040fe40003f44270 */
[----:B------:R-:W-:Y:S02]  /*146c0*/  FSEL R45, R77, -INF , P4 ;  /* 0xff8000004d2d7808 */ /* 0x000fe40002000000 */
[----:B------:R-:W-:Y:S02]  /*146d0*/  FSEL R135, R73, -INF , P5 ;  /* 0xff80000049877808 */ /* 0x000fe40002800000 */
[----:B------:R-:W-:Y:S01]  /*146e0*/  FMNMX.FTZ R80, R133, R80, !PT ;  /* 0x0000005085507209 */ /* 0x000fe20007810000 */
[----:B------:R-:W1:Y:S01]  /*146f0*/  MUFU.TANH R77, R102 ;  /* 0x00000066004d7308 */ /* 0x000e620000002400 */
[----:B------:R-:W-:-:S02]  /*14700*/  ISETP.GT.AND P4, PT, R34, 0x58, PT ;  /* 0x000000582200780c */ /* 0x000fc40003f84270 */
[----:B0-----:R-:W-:Y:S01]  /*14710*/  FSEL R49, R78, -INF , P2 ;  /* 0xff8000004e317808 */ /* 0x001fe20001000000 */
[----:B------:R-:W-:Y:S01]  /*14720*/  IMAD.MOV.U32 R78, RZ, RZ, R87 ;  /* 0x000000ffff4e7224 */ /* 0x000fe200078e0057 */
[----:B------:R-:W-:Y:S02]  /*14730*/  FSEL R137, R75, -INF , P2 ;  /* 0xff8000004b897808 */ /* 0x000fe40001000000 */
[----:B------:R-:W-:Y:S01]  /*14740*/  FSEL R43, R92, -INF , P3 ;  /* 0xff8000005c2b7808 */ /* 0x000fe20001800000 */
[----:B------:R-:W0:Y:S01]  /*14750*/  MUFU.TANH R60, R60 ;  /* 0x0000003c003c7308 */ /* 0x000e220000002400 */
[C---:B------:R-:W-:Y:S02]  /*14760*/  ISETP.GT.AND P2, PT, R34.reuse, 0x60, PT ;  /* 0x000000602200780c */ /* 0x040fe40003f44270 */
[----:B------:R-:W-:Y:S02]  /*14770*/  ISETP.GT.AND P3, PT, R34, 0x51, PT ;  /* 0x000000512200780c */ /* 0x000fe40003f64270 */
[----:B------:R-:W-:-:S02]  /*14780*/  FMNMX.FTZ R80, R135, R80, !PT ;  /* 0x0000005087507209 */ /* 0x000fc40007810000 */
[----:B------:R-:W-:Y:S01]  /*14790*/  FSEL R53, R68, -INF , P4 ;  /* 0xff80000044357808 */ /* 0x000fe20002000000 */
[----:B------:R-:W0:Y:S01]  /*147a0*/  MUFU.TANH R24, R24 ;  /* 0x0000001800187308 */ /* 0x000e220000002400 */
[----:B------:R-:W-:Y:S01]  /*147b0*/  FSEL R141, R66, -INF , P4 ;  /* 0xff800000428d7808 */ /* 0x000fe20002000000 */
[--C-:B------:R-:W-:Y:S01]  /*147c0*/  IMAD.MOV.U32 R68, RZ, RZ, R87.reuse ;  /* 0x000000ffff447224 */ /* 0x100fe200078e0057 */
[----:B------:R-:W-:Y:S01]  /*147d0*/  ISETP.GT.AND P4, PT, R34, 0x68, PT ;  /* 0x000000682200780c */ /* 0x000fe20003f84270 */
[--C-:B------:R-:W-:Y:S01]  /*147e0*/  IMAD.MOV.U32 R66, RZ, RZ, R87.reuse ;  /* 0x000000ffff427224 */ /* 0x100fe200078e0057 */
[----:B------:R-:W-:Y:S02]  /*147f0*/  FSEL R57, R57, -INF , P2 ;  /* 0xff80000039397808 */ /* 0x000fe40001000000 */
[----:B------:R-:W-:Y:S01]  /*14800*/  FSEL R145, R56, -INF , P2 ;  /* 0xff80000038917808 */ /* 0x000fe20001000000 */
[----:B------:R-:W0:Y:S01]  /*14810*/  MUFU.TANH R38, R38 ;  /* 0x0000002600267308 */ /* 0x000e220000002400 */
[----:B------:R-:W-:Y:S01]  /*14820*/  FSEL R139, R65, -INF , P3 ;  /* 0xff800000418b7808 */ /* 0x000fe20001800000 */
[----:B------:R-:W-:Y:S01]  /*14830*/  IMAD.MOV.U32 R56, RZ, RZ, R87 ;  /* 0x000000ffff387224 */ /* 0x000fe200078e0057 */
[----:B------:R-:W-:-:S02]  /*14840*/  FMNMX.FTZ R80, R137, R80, !PT ;  /* 0x0000005089507209 */ /* 0x000fc40007810000 */
[----:B------:R-:W-:Y:S02]  /*14850*/  ISETP.GT.AND P2, PT, R34, 0x70, PT ;  /* 0x000000702200780c */ /* 0x000fe40003f44270 */
[----:B------:R-:W-:Y:S01]  /*14860*/  FSEL R47, R76, -INF , P5 ;  /* 0xff8000004c2f7808 */ /* 0x000fe20002800000 */
[----:B------:R-:W-:Y:S01]  /*14870*/  MUFU.TANH R36, R36 ;  /* 0x0000002400247308 */ /* 0x000fe20000002400 */
[----:B------:R-:W-:Y:S01]  /*14880*/  ISETP.GT.AND P5, PT, R34, 0x59, PT ;  /* 0x000000592200780c */ /* 0x000fe20003fa4270 */
[----:B------:R-:W-:Y:S01]  /*14890*/  IMAD.MOV.U32 R76, RZ, RZ, R87 ;  /* 0x000000ffff4c7224 */ /* 0x000fe200078e0057 */
[----:B------:R-:W-:Y:S02]  /*148a0*/  FSEL R61, R61, -INF , P4 ;  /* 0xff8000003d3d7808 */ /* 0x000fe40002000000 */
[----:B------:R-:W-:Y:S01]  /*148b0*/  FSEL R149, R6, -INF , P4 ;  /* 0xff80000006957808 */ /* 0x000fe20002000000 */
[----:B------:R-:W-:Y:S01]  /*148c0*/  FMUL.FTZ R6, R25, UR6 ;  /* 0x0000000619067c20 */ /* 0x000fe20008410000 */
[----:B------:R-:W-:Y:S01]  /*148d0*/  ISETP.GT.AND P4, PT, R34, 0x78, PT ;  /* 0x000000782200780c */ /* 0x000fe20003f84270 */
[----:B------:R-:W-:Y:S01]  /*148e0*/  MUFU.TANH R28, R28 ;  /* 0x0000001c001c7308 */ /* 0x000fe20000002400 */
[----:B------:R-:W-:-:S02]  /*148f0*/  FMNMX.FTZ R80, R139, R80, !PT ;  /* 0x000000508b507209 */ /* 0x000fc40007810000 */
[----:B------:R-:W-:Y:S02]  /*14900*/  FSEL R65, R40, -INF , P2 ;  /* 0xff80000028417808 */ /* 0x000fe40001000000 */
[----:B-----5:R-:W-:Y:S02]  /*14910*/  FSEL R155, R48, -INF , P2 ;  /* 0xff800000309b7808 */ /* 0x020fe40001000000 */
[----:B------:R-:W-:Y:S01]  /*14920*/  ISETP.GT.AND P2, PT, R34, 0x80, PT ;  /* 0x000000802200780c */ /* 0x000fe20003f44270 */
[----:B------:R-:W0:Y:S01]  /*14930*/  MUFU.TANH R6, R6 ;  /* 0x0000000600067308 */ /* 0x000e220000002400 */
[----:B------:R-:W-:Y:S02]  /*14940*/  FSEL R55, R69, -INF , P5 ;  /* 0xff80000045377808 */ /* 0x000fe40002800000 */
[----:B------:R-:W-:Y:S01]  /*14950*/  FSEL R69, R62, -INF , P4 ;  /* 0xff8000003e457808 */ /* 0x000fe20002000000 */
[----:B------:R-:W-:Y:S01]  /*14960*/  IMAD.MOV.U32 R62, RZ, RZ, R87 ;  /* 0x000000ffff3e7224 */ /* 0x000fe200078e0057 */
[----:B------:R-:W-:-:S02]  /*14970*/  FSEL R157, R44, -INF , P4 ;  /* 0xff8000002c9d7808 */ /* 0x000fc40002000000 */
[----:B------:R-:W-:Y:S01]  /*14980*/  FSEL R143, R64, -INF , P5 ;  /* 0xff800000408f7808 */ /* 0x000fe20002800000 */
[----:B------:R-:W-:Y:S01]  /*14990*/  IMAD.MOV.U32 R64, RZ, RZ, R87 ;  /* 0x000000ffff407224 */ /* 0x000fe200078e0057 */
[----:B------:R-:W-:Y:S02]  /*149a0*/  FMNMX.FTZ R80, R141, R80, !PT ;  /* 0x000000508d507209 */ /* 0x000fe40007810000 */
[----:B------:R-:W-:Y:S02]  /*149b0*/  ISETP.GT.AND P4, PT, R34, 0x88, PT ;  /* 0x000000882200780c */ /* 0x000fe40003f84270 */
[----:B--2---:R-:W-:Y:S01]  /*149c0*/  FSEL R73, R10, -INF , P2 ;  /* 0xff8000000a497808 */ /* 0x004fe20001000000 */
[----:B------:R-:W-:Y:S01]  /*149d0*/  FMUL.FTZ R10, R31, UR6 ;  /* 0x000000061f0a7c20 */ /* 0x000fe20008410000 */
[----:B------:R-:W-:Y:S02]  /*149e0*/  FSEL R161, R161, -INF , P2 ;  /* 0xff800000a1a17808 */ /* 0x000fe40001000000 */
[----:B------:R-:W-:-:S02]  /*149f0*/  ISETP.GT.AND P2, PT, R34, 0x90, PT ;  /* 0x000000902200780c */ /* 0x000fc40003f44270 */
[----:B------:R-:W-:Y:S01]  /*14a00*/  FSEL R51, R67, -INF , P3 ;  /* 0xff80000043337808 */ /* 0x000fe20001800000 */
[----:B------:R-:W-:Y:S01]  /*14a10*/  MUFU.TANH R10, R10 ;  /* 0x0000000a000a7308 */ /* 0x000fe20000002400 */
[----:B------:R-:W-:Y:S02]  /*14a20*/  ISETP.GT.AND P3, PT, R34, 0x61, PT ;  /* 0x000000612200780c */ /* 0x000fe40003f64270 */
[----:B------:R-:W-:Y:S02]  /*14a30*/  FMNMX.FTZ R80, R143, R80, !PT ;  /* 0x000000508f507209 */ /* 0x000fe40007810000 */
[----:B---3--:R-:W-:Y:S01]  /*14a40*/  FSEL R25, R8, -INF , P4 ;  /* 0xff80000008197808 */ /* 0x008fe20002000000 */
[----:B------:R-:W-:Y:S01]  /*14a50*/  FMUL.FTZ R8, R29, UR6 ;  /* 0x000000061d087c20 */ /* 0x000fe20008410000 */
[----:B----4-:R-:W-:Y:S02]  /*14a60*/  FSEL R29, R20, -INF , P2 ;  /* 0xff800000141d7808 */ /* 0x010fe40001000000 */
[----:B------:R-:W-:-:S02]  /*14a70*/  FMNMX.FTZ R20, R5, R4, !PT ;  /* 0x0000000405147209 */ /* 0x000fc40007810000 */
[----:B------:R-:W-:Y:S01]  /*14a80*/  FSEL R147, R70, -INF , P3 ;  /* 0xff80000046937808 */ /* 0x000fe20001800000 */
[----:B------:R-:W2:Y:S01]  /*14a90*/  MUFU.TANH R8, R8 ;  /* 0x0000000800087308 */ /* 0x000ea20000002400 */
[----:B------:R-:W-:Y:S01]  /*14aa0*/  FMNMX.FTZ R80, R145, R80, !PT ;  /* 0x0000005091507209 */ /* 0x000fe20007810000 */
[----:B------:R-:W-:Y:S01]  /*14ab0*/  IMAD.MOV.U32 R70, RZ, RZ, R87 ;  /* 0x000000ffff467224 */ /* 0x000fe200078e0057 */
[----:B------:R-:W-:Y:S02]  /*14ac0*/  FMNMX.FTZ R20, R7, R20, !PT ;  /* 0x0000001407147209 */ /* 0x000fe40007810000 */
[----:B------:R-:W-:Y:S02]  /*14ad0*/  ISETP.GT.AND P5, PT, R34, 0x69, PT ;  /* 0x000000692200780c */ /* 0x000fe40003fa4270 */
[----:B------:R-:W-:Y:S02]  /*14ae0*/  FMNMX.FTZ R80, R147, R80, !PT ;  /* 0x0000005093507209 */ /* 0x000fe40007810000 */
[----:B------:R-:W-:-:S02]  /*14af0*/  FMNMX.FTZ R20, R13, R20, !PT ;  /* 0x000000140d147209 */ /* 0x000fc40007810000 */
[----:B------:R-:W-:Y:S01]  /*14b00*/  FSEL R151, R58, -INF , P5 ;  /* 0xff8000003a977808 */ /* 0x000fe20002800000 */
[----:B------:R-:W-:Y:S01]  /*14b10*/  IMAD.MOV.U32 R58, RZ, RZ, R87 ;  /* 0x000000ffff3a7224 */ /* 0x000fe200078e0057 */
[----:B------:R-:W-:Y:S02]  /*14b20*/  FMNMX.FTZ R80, R149, R80, !PT ;  /* 0x0000005095507209 */ /* 0x000fe40007810000 */
[----:B------:R-:W-:Y:S02]  /*14b30*/  FSEL R59, R59, -INF , P3 ;  /* 0xff8000003b3b7808 */ /* 0x000fe40001800000 */
[----:B------:R-:W-:Y:S02]  /*14b40*/  FMNMX.FTZ R20, R33, R20, !PT ;  /* 0x0000001421147209 */ /* 0x000fe40007810000 */
[----:B------:R-:W-:Y:S02]  /*14b50*/  ISETP.GT.AND P3, PT, R34, 0x71, PT ;  /* 0x000000712200780c */ /* 0x000fe40003f64270 */
[----:B------:R-:W-:-:S02]  /*14b60*/  FMNMX.FTZ R80, R151, R80, !PT ;  /* 0x0000005097507209 */ /* 0x000fc40007810000 */
[----:B------:R-:W-:Y:S02]  /*14b70*/  FMNMX.FTZ R20, R105, R20, !PT ;  /* 0x0000001469147209 */ /* 0x000fe40007810000 */
[----:B------:R-:W-:Y:S02]  /*14b80*/  FSEL R153, R50, -INF , P3 ;  /* 0xff80000032997808 */ /* 0x000fe40001800000 */
[----:B------:R-:W-:Y:S02]  /*14b90*/  FMNMX.FTZ R80, R155, R80, !PT ;  /* 0x000000509b507209 */ /* 0x000fe40007810000 */
[----:B------:R-:W-:Y:S02]  /*14ba0*/  FSEL R63, R63, -INF , P5 ;  /* 0xff8000003f3f7808 */ /* 0x000fe40002800000 */
[----:B------:R-:W-:Y:S02]  /*14bb0*/  FMNMX.FTZ R20, R11, R20, !PT ;  /* 0x000000140b147209 */ /* 0x000fe40007810000 */
[----:B------:R-:W-:-:S02]  /*14bc0*/  ISETP.GT.AND P5, PT, R34, 0x79, PT ;  /* 0x000000792200780c */ /* 0x000fc40003fa4270 */
[----:B------:R-:W-:Y:S02]  /*14bd0*/  FMNMX.FTZ R80, R153, R80, !PT ;  /* 0x0000005099507209 */ /* 0x000fe40007810000 */
[----:B------:R-:W-:Y:S02]  /*14be0*/  FMNMX.FTZ R20, R35, R20, !PT ;  /* 0x0000001423147209 */ /* 0x000fe40007810000 */
[----:B------:R-:W-:Y:S02]  /*14bf0*/  FSEL R159, R46, -INF , P5 ;  /* 0xff8000002e9f7808 */ /* 0x000fe40002800000 */
[----:B------:R-:W-:Y:S02]  /*14c00*/  FMNMX.FTZ R80, R157, R80, !PT ;  /* 0x000000509d507209 */ /* 0x000fe40007810000 */
[----:B------:R-:W-:Y:S02]  /*14c10*/  FSEL R67, R42, -INF , P3 ;  /* 0xff8000002a437808 */ /* 0x000fe40001800000 */
[----:B------:R-:W-:-:S02]  /*14c20*/  FMNMX.FTZ R20, R37, R20, !PT ;  /* 0x0000001425147209 */ /* 0x000fc40007810000 */
[----:B------:R-:W-:Y:S02]  /*14c30*/  ISETP.GT.AND P3, PT, R34, 0x81, PT ;  /* 0x000000812200780c */ /* 0x000fe40003f64270 */
[----:B------:R-:W-:Y:S02]  /*14c40*/  FMNMX.FTZ R80, R159, R80, !PT ;  /* 0x000000509f507209 */ /* 0x000fe40007810000 */
[----:B------:R-:W-:Y:S02]  /*14c50*/  FMNMX.FTZ R20, R15, R20, !PT ;  /* 0x000000140f147209 */ /* 0x000fe40007810000 */
[----:B------:R-:W-:Y:S02]  /*14c60*/  FSEL R163, R163, -INF , P3 ;  /* 0xff800000a3a37808 */ /* 0x000fe40001800000 */
[----:B------:R-:W-:Y:S02]  /*14c70*/  FMNMX.FTZ R80, R161, R80, !PT ;  /* 0x00000050a1507209 */ /* 0x000fe40007810000 */
[----:B------:R-:W-:Y:S01]  /*14c80*/  FSEL R71, R12, -INF , P5 ;  /* 0xff8000000c477808 */ /* 0x000fe20002800000 */
[----:B------:R-:W-:Y:S01]  /*14c90*/  FMUL.FTZ R12, R26, UR6 ;  /* 0x000000061a0c7c20 */ /* 0x000fe20008410000 */
[----:B------:R-:W-:-:S02]  /*14ca0*/  FMNMX.FTZ R20, R97, R20, !PT ;  /* 0x0000001461147209 */ /* 0x000fc40007810000 */
[----:B------:R-:W-:Y:S02]  /*14cb0*/  ISETP.GT.AND P5, PT, R34, 0x89, PT ;  /* 0x000000892200780c */ /* 0x000fe40003fa4270 */
[----:B------:R-:W-:Y:S01]  /*14cc0*/  FSEL R165, R100, -INF , P4 ;  /* 0xff80000064a57808 */ /* 0x000fe20002000000 */
[----:B------:R-:W3:Y:S01]  /*14cd0*/  MUFU.TANH R12, R12 ;  /* 0x0000000c000c7308 */ /* 0x000ee20000002400 */
[----:B------:R-:W-:Y:S02]  /*14ce0*/  FMNMX.FTZ R80, R163, R80, !PT ;  /* 0x00000050a3507209 */ /* 0x000fe40007810000 */
[----:B------:R-:W-:Y:S02]  /*14cf0*/  FMNMX.FTZ R20, R9, R20, !PT ;  /* 0x0000001409147209 */ /* 0x000fe40007810000 */
[----:B------:R-:W-:Y:S02]  /*14d00*/  FSEL R167, R167, -INF , P5 ;  /* 0xff800000a7a77808 */ /* 0x000fe40002800000 */
[----:B------:R-:W-:-:S02]  /*14d10*/  FMNMX.FTZ R80, R165, R80, !PT ;  /* 0x00000050a5507209 */ /* 0x000fc40007810000 */
[----:B------:R-:W-:Y:S01]  /*14d20*/  FSEL R75, R14, -INF , P3 ;  /* 0xff8000000e4b7808 */ /* 0x000fe20001800000 */
[----:B------:R-:W-:Y:S01]  /*14d30*/  FMUL.FTZ R14, R27, UR6 ;  /* 0x000000061b0e7c20 */ /* 0x000fe20008410000 */
[----:B------:R-:W-:Y:S02]  /*14d40*/  FMNMX.FTZ R20, R3, R20, !PT ;  /* 0x0000001403147209 */ /* 0x000fe40007810000 */
[----:B------:R-:W-:Y:S02]  /*14d50*/  ISETP.GT.AND P3, PT, R34, 0x91, PT ;  /* 0x000000912200780c */ /* 0x000fe40003f64270 */
[----:B------:R-:W-:Y:S01]  /*14d60*/  FSEL R169, R108, -INF , P2 ;  /* 0xff8000006ca97808 */ /* 0x000fe20001000000 */
[----:B------:R-:W4:Y:S01]  /*14d70*/  MUFU.TANH R14, R14 ;  /* 0x0000000e000e7308 */ /* 0x000f220000002400 */
[----:B------:R-:W-:Y:S02]  /*14d80*/  FMNMX.FTZ R80, R167, R80, !PT ;  /* 0x00000050a7507209 */ /* 0x000fe40007810000 */
[----:B------:R-:W-:-:S02]  /*14d90*/  FMNMX.FTZ R20, R21, R20, !PT ;  /* 0x0000001415147209 */ /* 0x000fc40007810000 */
[C---:B------:R-:W-:Y:S02]  /*14da0*/  ISETP.GT.AND P4, PT, R34.reuse, 0x98, PT ;  /* 0x000000982200780c */ /* 0x040fe40003f84270 */
[----:B------:R-:W-:Y:S02]  /*14db0*/  FSEL R171, R79, -INF , P3 ;  /* 0xff8000004fab7808 */ /* 0x000fe40001800000 */
[----:B------:R-:W-:Y:S02]  /*14dc0*/  FMNMX.FTZ R80, R169, R80, !PT ;  /* 0x00000050a9507209 */ /* 0x000fe40007810000 */
[----:B-1----:R-:W-:Y:S02]  /*14dd0*/  FSEL R77, R77, -INF , P5 ;  /* 0xff8000004d4d7808 */ /* 0x002fe40002800000 */
[----:B------:R-:W-:Y:S02]  /*14de0*/  FMNMX.FTZ R20, R93, R20, !PT ;  /* 0x000000145d147209 */ /* 0x000fe40007810000 */
[----:B------:R-:W-:-:S02]  /*14df0*/  ISETP.GT.AND P5, PT, R34, 0x99, PT ;  /* 0x000000992200780c */ /* 0x000fc40003fa4270 */
[----:B------:R-:W-:Y:S01]  /*14e00*/  FSEL R173, R54, -INF , P4 ;  /* 0xff80000036ad7808 */ /* 0x000fe20002000000 */
[----:B------:R-:W-:Y:S01]  /*14e10*/  IMAD.MOV.U32 R54, RZ, RZ, R87 ;  /* 0x000000ffff367224 */ /* 0x000fe200078e0057 */
[----:B------:R-:W-:Y:S02]  /*14e20*/  FMNMX.FTZ R80, R171, R80, !PT ;  /* 0x00000050ab507209 */ /* 0x000fe40007810000 */
[----:B------:R-:W-:Y:S02]  /*14e30*/  FMNMX.FTZ R20, R39, R20, !PT ;  /* 0x0000001427147209 */ /* 0x000fe40007810000 */
[----:B------:R-:W-:Y:S02]  /*14e40*/  ISETP.GT.AND P2, PT, R34, 0xa0, PT ;  /* 0x000000a02200780c */ /* 0x000fe40003f44270 */
[----:B------:R-:W-:Y:S02]  /*14e50*/  FSEL R175, R52, -INF , P5 ;  /* 0xff80000034af7808 */ /* 0x000fe40002800000 */
[----:B------:R-:W-:-:S02]  /*14e60*/  FMNMX.FTZ R80, R173, R80, !PT ;  /* 0x00000050ad507209 */ /* 0x000fc40007810000 */
[----:B0-----:R-:W-:Y:S01]  /*14e70*/  FSEL R81, R60, -INF , P3 ;  /* 0xff8000003c517808 */ /* 0x001fe20001800000 */
[----:B------:R-:W-:Y:S01]  /*14e80*/  IMAD.MOV.U32 R60, RZ, RZ, R87 ;  /* 0x000000ffff3c7224 */ /* 0x000fe200078e0057 */
[----:B------:R-:W-:Y:S02]  /*14e90*/  FMNMX.FTZ R20, R41, R20, !PT ;  /* 0x0000001429147209 */ /* 0x000fe40007810000 */
[----:B------:R-:W-:Y:S02]  /*14ea0*/  ISETP.GT.AND P3, PT, R34, 0xa1, PT ;  /* 0x000000a12200780c */ /* 0x000fe40003f64270 */
[----:B------:R-:W-:Y:S02]  /*14eb0*/  FSEL R177, R24, -INF , P2 ;  /* 0xff80000018b17808 */ /* 0x000fe40001000000 */
[----:B------:R-:W-:Y:S02]  /*14ec0*/  FMNMX.FTZ R80, R175, R80, !PT ;  /* 0x00000050af507209 */ /* 0x000fe40007810000 */
[----:B------:R-:W-:-:S02]  /*14ed0*/  FSEL R83, R38, -INF , P4 ;  /* 0xff80000026537808 */ /* 0x000fc40002000000 */
[----:B------:R-:W-:Y:S02]  /*14ee0*/  FMNMX.FTZ R20, R43, R20, !PT ;  /* 0x000000142b147209 */ /* 0x000fe40007810000 */
[----:B------:R-:W-:Y:S02]  /*14ef0*/  ISETP.GT.AND P4, PT, R34, 0xa8, PT ;  /* 0x000000a82200780c */ /* 0x000fe40003f84270 */
[----:B------:R-:W-:Y:S02]  /*14f00*/  FSEL R179, R6, -INF , P3 ;  /* 0xff80000006b37808 */ /* 0x000fe40001800000 */
[----:B------:R-:W-:Y:S02]  /*14f10*/  FMNMX.FTZ R80, R177, R80, !PT ;  /* 0x00000050b1507209 */ /* 0x000fe40007810000 */
[----:B------:R-:W-:Y:S02]  /*14f20*/  FSEL R79, R36, -INF , P5 ;  /* 0xff800000244f7808 */ /* 0x000fe40002800000 */
[----:B------:R-:W-:-:S02]  /*14f30*/  FMNMX.FTZ R20, R45, R20, !PT ;  /* 0x000000142d147209 */ /* 0x000fc40007810000 */
[----:B------:R-:W-:Y:S02]  /*14f40*/  ISETP.GT.AND P5, PT, R34, 0xa9, PT ;  /* 0x000000a92200780c */ /* 0x000fe40003fa4270 */
[----:B------:R-:W-:Y:S02]  /*14f50*/  FSEL R183, R28, -INF , P4 ;  /* 0xff8000001cb77808 */ /* 0x000fe40002000000 */
[----:B------:R-:W-:Y:S02]  /*14f60*/  FMNMX.FTZ R80, R179, R80, !PT ;  /* 0x00000050b3507209 */ /* 0x000fe40007810000 */
[----:B------:R-:W-:Y:S02]  /*14f70*/  FMNMX.FTZ R20, R47, R20, !PT ;  /* 0x000000142f147209 */ /* 0x000fe40007810000 */
[----:B--2---:R-:W-:Y:S01]  /*14f80*/  FSEL R181, R8, -INF , P5 ;  /* 0xff80000008b57808 */ /* 0x004fe20002800000 */
[----:B------:R-:W-:Y:S01]  /*14f90*/  FMUL.FTZ R8, R30, UR6 ;  /* 0x000000061e087c20 */ /* 0x000fe20008410000 */
[----:B------:R-:W-:-:S02]  /*14fa0*/  FMNMX.FTZ R80, R183, R80, !PT ;  /* 0x00000050b7507209 */ /* 0x000fc40007810000 */
[----:B------:R-:W-:Y:S02]  /*14fb0*/  FMNMX.FTZ R20, R49, R20, !PT ;  /* 0x0000001431147209 */ /* 0x000fe40007810000 */
[----:B------:R-:W-:Y:S01]  /*14fc0*/  FMNMX.FTZ R80, R181, R80, !PT ;  /* 0x00000050b5507209 */ /* 0x000fe20007810000 */
[----:B------:R-:W0:Y:S01]  /*14fd0*/  MUFU.TANH R8, R8 ;  /* 0x0000000800087308 */ /* 0x000e220000002400 */
        /* <DEDUP_REMOVED lines=9> */
[----:B------:R-:W-:Y:S01]  /*15070*/  IMAD.MOV.U32 R80, RZ, RZ, R87 ;  /* 0x000000ffff507224 */ /* 0x000fe200078e0057 */
        /* <DEDUP_REMOVED lines=9> */
[----:B------:R-:W-:Y:S02]  /*15110*/  FMNMX.FTZ R20, R77, R20, !PT ;  /* 0x000000144d147209 */ /* 0x000fe40007810000 */
[C---:B------:R-:W-:Y:S01]  /*15120*/  FSETP.NEU.FTZ.AND P6, PT, R91.reuse, -INF , PT ;  /* 0xff8000005b00780b */ /* 0x040fe20003fdd000 */
[----:B------:R-:W-:Y:S01]  /*15130*/  FMUL.FTZ R6, R91, R90 ;  /* 0x0000005a5b067220 */ /* 0x000fe20000410000 */
[----:B------:R-:W-:-:S04]  /*15140*/  FMNMX.FTZ R20, R29, R20, !PT ;  /* 0x000000141d147209 */ /* 0x000fc80007810000 */
[----:B------:R-:W-:Y:S02]  /*15150*/  FMNMX.FTZ R20, R81, R20, !PT ;  /* 0x0000001451147209 */ /* 0x000fe40007810000 */
[----:B------:R-:W-:Y:S02]  /*15160*/  FSEL R6, R6, RZ, P6 ;  /* 0x000000ff06067208 */ /* 0x000fe40003000000 */
[----:B------:R-:W-:-:S03]  /*15170*/  FMNMX.FTZ R20, R83, R20, !PT ;  /* 0x0000001453147209 */ /* 0x000fc60007810000 */
[-CC-:B------:R-:W-:Y:S01]  /*15180*/  FFMA.FTZ R31, R101, R90.reuse, -R6.reuse ;  /* 0x0000005a651f7223 */ /* 0x180fe20000010806 */
        /* <DEDUP_REMOVED lines=17> */
[-CC-:B------:R-:W-:Y:S01]  /*152a0*/  FFMA.FTZ R111, R139, R90.reuse, -R6.reuse ;  /* 0x0000005a8b6f7223 */ /* 0x180fe20000010806 */
[--C-:B------:R-:W-:Y:S01]  /*152b0*/  FFMA.FTZ R176, R95, R90, -R6.reuse ;  /* 0x0000005a5fb07223 */ /* 0x100fe20000010806 */
[----:B------:R-:W-:Y:S01]  /*152c0*/  FMNMX.FTZ R20, R133, R20, !PT ;  /* 0x0000001485147209 */ /* 0x000fe20007810000 */
[-CC-:B------:R-:W-:Y:S01]  /*152d0*/  FFMA.FTZ R27, R32, R90.reuse, -R6.reuse ;  /* 0x0000005a201b7223 */ /* 0x180fe20000010806 */
[-CC-:B------:R-:W-:Y:S01]  /*152e0*/  FFMA.FTZ R178, R99, R90.reuse, -R6.reuse ;  /* 0x0000005a63b27223 */ /* 0x180fe20000010806 */
[----:B------:R-:W-:Y:S01]  /*152f0*/  MUFU.EX2 R31, R31 ;  /* 0x0000001f001f7308 */ /* 0x000fe20000000800 */
[-CC-:B------:R-:W-:Y:S01]  /*15300*/  FFMA.FTZ R184, R113, R90.reuse, -R6.reuse ;  /* 0x0000005a71b87223 */ /* 0x180fe20000010806 */
[----:B------:R-:W0:Y:S01]  /*15310*/  SHFL.BFLY PT, R135, R20, 0x2, 0x1f ;  /* 0x0c401f0014877f89 */ /* 0x000e2200000e0000 */
        /* <DEDUP_REMOVED lines=23> */
[----:B0-----:R-:W-:Y:S01]  /*15490*/  FMNMX.FTZ R8, R20, R135, !PT ;  /* 0x0000008714087209 */ /* 0x001fe20007810000 */
[-CC-:B------:R-:W-:Y:S01]  /*154a0*/  FFMA.FTZ R125, R163, R90.reuse, -R6.reuse ;  /* 0x0000005aa37d7223 */ /* 0x180fe20000010806 */
[-CC-:B------:R-:W-:Y:S01]  /*154b0*/  FFMA.FTZ R210, R165, R90.reuse, -R6.reuse ;  /* 0x0000005aa5d27223 */ /* 0x180fe20000010806 */
[-CC-:B------:R-:W-:Y:S01]  /*154c0*/  FFMA.FTZ R129, R167, R90.reuse, -R6.reuse ;  /* 0x0000005aa7817223 */ /* 0x180fe20000010806 */
[-CC-:B------:R-:W-:Y:S01]  /*154d0*/  FFMA.FTZ R212, R169, R90.reuse, -R6.reuse ;  /* 0x0000005aa9d47223 */ /* 0x180fe20000010806 */
[----:B------:R-:W0:Y:S01]  /*154e0*/  SHFL.BFLY PT, R139, R8, 0x1, 0x1f ;  /* 0x0c201f00088b7f89 */ /* 0x000e2200000e0000 */
[----:B------:R-:W3:Y:S01]  /*154f0*/  MUFU.EX2 R180, R180 ;  /* 0x000000b400b47308 */ /* 0x000ee20000000800 */
[-CC-:B------:R-:W-:Y:S01]  /*15500*/  FFMA.FTZ R135, R171, R90.reuse, -R6.reuse ;  /* 0x0000005aab877223 */ /* 0x180fe20000010806 */
[-CC-:B------:R-:W-:Y:S01]  /*15510*/  FFMA.FTZ R214, R173, R90.reuse, -R6.reuse ;  /* 0x0000005aadd67223 */ /* 0x180fe20000010806 */
[-CC-:B------:R-:W-:Y:S01]  /*15520*/  FFMA.FTZ R137, R175, R90.reuse, -R6.reuse ;  /* 0x0000005aaf897223 */ /* 0x180fe20000010806 */
[-CC-:B------:R-:W-:Y:S01]  /*15530*/  FFMA.FTZ R218, R183, R90.reuse, -R6.reuse ;  /* 0x0000005ab7da7223 */ /* 0x180fe20000010806 */
[----:B------:R-:W-:-:S03]  /*15540*/  FFMA.FTZ R141, R181, R90, -R6 ;  /* 0x0000005ab58d7223 */ /* 0x000fc60000010806 */
[----:B------:R-:W4:Y:S08]  /*15550*/  MUFU.EX2 R85, R85 ;  /* 0x0000005500557308 */ /* 0x000f300000000800 */
[----:B------:R-:W4:Y:S01]  /*15560*/  MUFU.EX2 R182, R182 ;  /* 0x000000b600b67308 */ /* 0x000f220000000800 */
[----:B0-----:R-:W-:-:S07]  /*15570*/  FMNMX.FTZ R92, R8, R139, !PT ;  /* 0x0000008b085c7209 */ /* 0x001fce0007810000 */
[----:B------:R-:W0:Y:S01]  /*15580*/  MUFU.EX2 R89, R89 ;  /* 0x0000005900597308 */ /* 0x000e220000000800 */
[C---:B------:R-:W-:Y:S01]  /*15590*/  FSETP.NEU.FTZ.AND P2, PT, R92.reuse, -INF , PT ;  /* 0xff8000005c00780b */ /* 0x040fe20003f5d000 */
[----:B------:R-:W-:-:S06]  /*155a0*/  FMUL.FTZ R28, R92, R90 ;  /* 0x0000005a5c1c7220 */ /* 0x000fcc0000410000 */
[----:B------:R3:W-:Y:S01]  /*155b0*/  MUFU.EX2 R139, R179 ;  /* 0x000000b3008b7308 */ /* 0x0007e20000000800 */
[----:B------:R-:W-:Y:S02]  /*155c0*/  FSEL R28, R28, RZ, P2 ;  /* 0x000000ff1c1c7208 */ /* 0x000fe40001000000 */
[----:B------:R-:W-:-:S03]  /*155d0*/  ISETP.GE.AND P2, PT, R162, 0xb1, PT ;  /* 0x000000b1a200780c */ /* 0x000fc60003f46270 */
[-CC-:B------:R-:W-:Y:S01]  /*155e0*/  FFMA.FTZ R189, R3, R90.reuse, -R28.reuse ;  /* 0x0000005a03bd7223 */ /* 0x180fe2000001081c */
[----:B-1----:R-:W-:Y:S01]  /*155f0*/  FADD.FTZ R3, R176, R27 ;  /* 0x0000001bb0037221 */ /* 0x002fe20000010000 */
[-CC-:B------:R-:W-:Y:S01]  /*15600*/  FFMA.FTZ R177, R5, R90.reuse, -R28.reuse ;  /* 0x0000005a05b17223 */ /* 0x180fe2000001081c */
[-CC-:B------:R-:W-:Y:S01]  /*15610*/  FFMA.FTZ R4, R4, R90.reuse, -R28.reuse ;  /* 0x0000005a04047223 */ /* 0x180fe2000001081c */
[----:B------:R-:W1:Y:S01]  /*15620*/  MUFU.EX2 R184, R184 ;  /* 0x000000b800b87308 */ /* 0x000e620000000800 */
[----:B--2---:R-:W-:Y:S01]  /*15630*/  FADD.FTZ R34, R178, R3 ;  /* 0x00000003b2227221 */ /* 0x004fe20000010000 */
[-CC-:B---3--:R-:W-:Y:S01]  /*15640*/  FFMA.FTZ R179, R7, R90.reuse, -R28.reuse ;  /* 0x0000005a07b37223 */ /* 0x188fe2000001081c */
[-CC-:B------:R-:W-:Y:S01]  /*15650*/  FFMA.FTZ R6, R13, R90.reuse, -R28.reuse ;  /* 0x0000005a0d067223 */ /* 0x180fe2000001081c */
[-C--:B------:R-:W-:Y:S01]  /*15660*/  FFMA.FTZ R181, R33, R90.reuse, -R28 ;  /* 0x0000005a21b57223 */ /* 0x080fe2000001081c */
[----:B------:R-:W-:Y:S01]  /*15670*/  FADD.FTZ R3, R31, R34 ;  /* 0x000000221f037221 */ /* 0x000fe20000010000 */
[-CC-:B------:R-:W-:Y:S01]  /*15680*/  FFMA.FTZ R8, R105, R90.reuse, -R28.reuse ;  /* 0x0000005a69087223 */ /* 0x180fe2000001081c */
[-CC-:B------:R-:W-:Y:S01]  /*15690*/  FFMA.FTZ R183, R11, R90.reuse, -R28.reuse ;  /* 0x0000005a0bb77223 */ /* 0x180fe2000001081c */
[----:B------:R-:W-:Y:S01]  /*156a0*/  MUFU.EX2 R177, R177 ;  /* 0x000000b100b17308 */ /* 0x000fe20000000800 */
[----:B------:R-:W-:Y:S01]  /*156b0*/  FADD.FTZ R34, R180, R3 ;  /* 0x00000003b4227221 */ /* 0x000fe20000010000 */
[-CC-:B------:R-:W-:Y:S01]  /*156c0*/  FFMA.FTZ R10, R35, R90.reuse, -R28.reuse ;  /* 0x0000005a230a7223 */ /* 0x180fe2000001081c */
[-CC-:B------:R-:W-:Y:S01]  /*156d0*/  FFMA.FTZ R185, R37, R90.reuse, -R28.reuse ;  /* 0x0000005a25b97223 */ /* 0x180fe2000001081c */
[-C--:B------:R-:W-:Y:S01]  /*156e0*/  FFMA.FTZ R12, R15, R90.reuse, -R28 ;  /* 0x0000005a0f0c7223 */ /* 0x080fe2000001081c */
[----:B----4-:R-:W-:Y:S01]  /*156f0*/  FADD.FTZ R3, R85, R34 ;  /* 0x0000002255037221 */ /* 0x010fe20000010000 */
[-CC-:B------:R-:W-:Y:S01]  /*15700*/  FFMA.FTZ R187, R97, R90.reuse, -R28.reuse ;  /* 0x0000005a61bb7223 */ /* 0x180fe2000001081c */
[-CC-:B------:R-:W-:Y:S01]  /*15710*/  FFMA.FTZ R14, R9, R90.reuse, -R28.reuse ;  /* 0x0000005a090e7223 */ /* 0x180fe2000001081c */
[----:B------:R-:W2:Y:S01]  /*15720*/  MUFU.EX2 R4, R4 ;  /* 0x0000000400047308 */ /* 0x000ea20000000800 */
[----:B------:R-:W-:Y:S01]  /*15730*/  FADD.FTZ R36, R182, R3 ;  /* 0x00000003b6247221 */ /* 0x000fe20000010000 */
[-CC-:B------:R-:W-:Y:S01]  /*15740*/  FFMA.FTZ R20, R21, R90.reuse, -R28.reuse ;  /* 0x0000005a15147223 */ /* 0x180fe2000001081c */
[-CC-:B------:R-:W-:Y:S01]  /*15750*/  FFMA.FTZ R191, R93, R90.reuse, -R28.reuse ;  /* 0x0000005a5dbf7223 */ /* 0x180fe2000001081c */
[-C--:B------:R-:W-:Y:S01]  /*15760*/  FFMA.FTZ R24, R39, R90.reuse, -R28 ;  /* 0x0000005a27187223 */ /* 0x080fe2000001081c */
[----:B0-----:R-:W-:Y:S01]  /*15770*/  FADD.FTZ R3, R89, R36 ;  /* 0x0000002459037221 */ /* 0x001fe20000010000 */
[-CC-:B------:R-:W-:Y:S01]  /*15780*/  FFMA.FTZ R193, R41, R90.reuse, -R28.reuse ;  /* 0x0000005a29c17223 */ /* 0x180fe2000001081c */
[-CC-:B------:R-:W-:Y:S01]  /*15790*/  FFMA.FTZ R26, R43, R90.reuse, -R28.reuse ;  /* 0x0000005a2b1a7223 */ /* 0x180fe2000001081c */
[----:B------:R-:W0:Y:S01]  /*157a0*/  MUFU.EX2 R95, R95 ;  /* 0x0000005f005f7308 */ /* 0x000e220000000800 */
[----:B-1----:R-:W-:Y:S01]  /*157b0*/  FADD.FTZ R36, R184, R3 ;  /* 0x00000003b8247221 */ /* 0x002fe20000010000 */
[-CC-:B------:R-:W-:Y:S01]  /*157c0*/  FFMA.FTZ R195, R45, R90.reuse, -R28.reuse ;  /* 0x0000005a2dc37223 */ /* 0x180fe2000001081c */
[-CC-:B------:R-:W-:Y:S01]  /*157d0*/  FFMA.FTZ R30, R47, R90.reuse, -R28.reuse ;  /* 0x0000005a2f1e7223 */ /* 0x180fe2000001081c */
[-CC-:B------:R-:W-:Y:S01]  /*157e0*/  FFMA.FTZ R197, R49, R90.reuse, -R28.reuse ;  /* 0x0000005a31c57223 */ /* 0x180fe2000001081c */
[-CC-:B------:R-:W-:Y:S01]  /*157f0*/  FFMA.FTZ R32, R51, R90.reuse, -R28.reuse ;  /* 0x0000005a33207223 */ /* 0x180fe2000001081c */
[-CC-:B------:R-:W-:Y:S01]  /*15800*/  FFMA.FTZ R199, R53, R90.reuse, -R28.reuse ;  /* 0x0000005a35c77223 */ /* 0x180fe2000001081c */
[-C--:B------:R-:W-:Y:S01]  /*15810*/  FFMA.FTZ R34, R55, R90.reuse, -R28 ;  /* 0x0000005a37227223 */ /* 0x080fe2000001081c */
[----:B------:R-:W1:Y:S01]  /*15820*/  MUFU.EX2 R179, R179 ;  /* 0x000000b300b37308 */ /* 0x000e620000000800 */
[----:B--2---:R-:W-:Y:S01]  /*15830*/  FADD.FTZ R38, R177, R4 ;  /* 0x00000004b1267221 */ /* 0x004fe20000010000 */
[-CC-:B------:R-:W-:Y:S01]  /*15840*/  FFMA.FTZ R201, R57, R90.reuse, -R28.reuse ;  /* 0x0000005a39c97223 */ /* 0x180fe2000001081c */
[-CC-:B------:R-:W-:Y:S01]  /*15850*/  FFMA.FTZ R203, R61, R90.reuse, -R28.reuse ;  /* 0x0000005a3dcb7223 */ /* 0x180fe2000001081c */
[-CC-:B------:R-:W-:Y:S01]  /*15860*/  FFMA.FTZ R205, R65, R90.reuse, -R28.reuse ;  /* 0x0000005a41cd7223 */ /* 0x180fe2000001081c */
[-CC-:B------:R-:W-:Y:S01]  /*15870*/  FFMA.FTZ R67, R67, R90.reuse, -R28.reuse ;  /* 0x0000005a43437223 */ /* 0x180fe2000001081c */
[-CC-:B------:R-:W-:Y:S01]  /*15880*/  FFMA.FTZ R207, R69, R90.reuse, -R28.reuse ;  /* 0x0000005a45cf7223 */ /* 0x180fe2000001081c */
[-C--:B------:R-:W-:Y:S01]  /*15890*/  FFMA.FTZ R209, R73, R90.reuse, -R28 ;  /* 0x0000005a49d17223 */ /* 0x080fe2000001081c */
[----:B------:R-:W2:Y:S01]  /*158a0*/  MUFU.EX2 R186, R186 ;  /* 0x000000ba00ba7308 */ /* 0x000ea20000000800 */
[----:B0-----:R-:W-:Y:S01]  /*158b0*/  FADD.FTZ R5, R95, R36 ;  /* 0x000000245f057221 */ /* 0x001fe20000010000 */
[-CC-:B------:R-:W-:Y:S01]  /*158c0*/  FFMA.FTZ R36, R59, R90.reuse, -R28.reuse ;  /* 0x0000005a3b247223 */ /* 0x180fe2000001081c */
        /* <DEDUP_REMOVED lines=11> */
[----:B------:R-:W-:Y:S01]  /*15980*/  FFMA.FTZ R133, R133, R90, -R28 ;  /* 0x0000005a85857223 */ /* 0x000fe2000001081c */
[----:B------:R-:W-:Y:S01]  /*15990*/  F2FP.BF16.F32.PACK_AB R177, R4, R177 ;  /* 0x000000b104b1723e */ /* 0x000fe200000010ff */
        /* <DEDUP_REMOVED lines=9> */
[C---:B0-----:R-:W-:Y:S01]  /*15a30*/  FADD.FTZ R38, R6.reuse, R3 ;  /* 0x0000000306267221 */ /* 0x041fe20000010000 */
[----:B------:R-:W-:Y:S01]  /*15a40*/  F2FP.BF16.F32.PACK_AB R179, R6, R179 ;  /* 0x000000b306b3723e */ /* 0x000fe200000010ff */
[--C-:B------:R-:W-:Y:S01]  /*15a50*/  IMAD.MOV.U32 R65, RZ, RZ, R87.reuse ;  /* 0x000000ffff417224 */ /* 0x100fe200078e0057 */
[----:B------:R-:W-:Y:S01]  /*15a60*/  F2FP.BF16.F32.PACK_AB R182, R89, R182 ;  /* 0x000000b659b6723e */ /* 0x000fe200000010ff */
[--C-:B------:R-:W-:Y:S01]  /*15a70*/  IMAD.MOV.U32 R61, RZ, RZ, R87.reuse ;  /* 0x000000ffff3d7224 */ /* 0x100fe200078e0057 */
[----:B------:R-:W-:Y:S01]  /*15a80*/  F2FP.BF16.F32.PACK_AB R184, R95, R184 ;  /* 0x000000b85fb8723e */ /* 0x000fe200000010ff */
[--C-:B------:R-:W-:Y:S01]  /*15a90*/  IMAD.MOV.U32 R59, RZ, RZ, R87.reuse ;  /* 0x000000ffff3b7224 */ /* 0x100fe200078e0057 */
[----:B------:R-:W0:Y:S01]  /*15aa0*/  MUFU.EX2 R188, R188 ;  /* 0x000000bc00bc7308 */ /* 0x000e220000000800 */
[C---:B-1----:R-:W-:Y:S01]  /*15ab0*/  FADD.FTZ R5, R99.reuse, R40 ;  /* 0x0000002863057221 */ /* 0x042fe20000010000 */
[----:B------:R-:W-:Y:S01]  /*15ac0*/  F2FP.BF16.F32.PACK_AB R186, R99, R186 ;  /* 0x000000ba63ba723e */ /* 0x000fe200000010ff */
[----:B------:R-:W-:-:S02]  /*15ad0*/  IMAD.MOV.U32 R57, RZ, RZ, R87 ;  /* 0x000000ffff397224 */ /* 0x000fc400078e0057 */
[--C-:B------:R-:W-:Y:S02]  /*15ae0*/  IMAD.MOV.U32 R55, RZ, RZ, R87.reuse ;  /* 0x000000ffff377224 */ /* 0x100fe400078e0057 */
[--C-:B------:R-:W-:Y:S01]  /*15af0*/  IMAD.MOV.U32 R53, RZ, RZ, R87.reuse ;  /* 0x000000ffff357224 */ /* 0x100fe200078e0057 */
[----:B------:R-:W1:Y:S01]  /*15b00*/  MUFU.EX2 R8, R8 ;  /* 0x0000000800087308 */ /* 0x000e620000000800 */
[----:B--2---:R-:W-:Y:S01]  /*15b10*/  FADD.FTZ R3, R181, R38 ;  /* 0x00000026b5037221 */ /* 0x004fe20000010000 */
[--C-:B------:R-:W-:Y:S02]  /*15b20*/  IMAD.MOV.U32 R51, RZ, RZ, R87.reuse ;  /* 0x000000ffff337224 */ /* 0x100fe400078e0057 */
[--C-:B------:R-:W-:Y:S02]  /*15b30*/  IMAD.MOV.U32 R49, RZ, RZ, R87.reuse ;  /* 0x000000ffff317224 */ /* 0x100fe400078e0057 */
[----:B------:R-:W-:Y:S02]  /*15b40*/  IMAD.MOV.U32 R47, RZ, RZ, R87 ;  /* 0x000000ffff2f7224 */ /* 0x000fe400078e0057 */
[----:B------:R-:W2:Y:S01]  /*15b50*/  MUFU.EX2 R101, R101 ;  /* 0x0000006500657308 */ /* 0x000ea20000000800 */
[----:B0-----:R-:W-:Y:S01]  /*15b60*/  FADD.FTZ R38, R188, R5 ;  /* 0x00000005bc267221 */ /* 0x001fe20000010000 */
[----:B------:R-:W-:-:S02]  /*15b70*/  IMAD.MOV.U32 R45, RZ, RZ, R87 ;  /* 0x000000ffff2d7224 */ /* 0x000fc400078e0057 */
[--C-:B------:R-:W-:Y:S02]  /*15b80*/  IMAD.MOV.U32 R43, RZ, RZ, R87.reuse ;  /* 0x000000ffff2b7224 */ /* 0x100fe400078e0057 */
[----:B------:R-:W-:Y:S02]  /*15b90*/  IMAD.MOV.U32 R41, RZ, RZ, R87 ;  /* 0x000000ffff297224 */ /* 0x000fe400078e0057 */
[----:B------:R-:W0:Y:S01]  /*15ba0*/  MUFU.EX2 R183, R183 ;  /* 0x000000b700b77308 */ /* 0x000e220000000800 */
[C---:B-1----:R-:W-:Y:S01]  /*15bb0*/  FADD.FTZ R40, R8.reuse, R3 ;  /* 0x0000000308287221 */ /* 0x042fe20000010000 */
[----:B------:R-:W-:Y:S01]  /*15bc0*/  F2FP.BF16.F32.PACK_AB R181, R8, R181 ;  /* 0x000000b508b5723e */ /* 0x000fe200000010ff */
[--C-:B------:R-:W-:Y:S02]  /*15bd0*/  IMAD.MOV.U32 R39, RZ, RZ, R87.reuse ;  /* 0x000000ffff277224 */ /* 0x100fe400078e0057 */
[--C-:B------:R-:W-:Y:S02]  /*15be0*/  IMAD.MOV.U32 R37, RZ, RZ, R87.reuse ;  /* 0x000000ffff257224 */ /* 0x100fe400078e0057 */
[--C-:B------:R-:W-:Y:S01]  /*15bf0*/  IMAD.MOV.U32 R35, RZ, RZ, R87.reuse ;  /* 0x000000ffff237224 */ /* 0x100fe200078e0057 */
[----:B------:R-:W1:Y:S01]  /*15c00*/  MUFU.EX2 R190, R190 ;  /* 0x000000be00be7308 */ /* 0x000e620000000800 */
[----:B--2---:R-:W-:Y:S01]  /*15c10*/  FADD.FTZ R5, R101, R38 ;  /* 0x0000002665057221 */ /* 0x004fe20000010000 */
[----:B------:R-:W-:Y:S01]  /*15c20*/  FFMA.FTZ R38, R63, R90, -R28 ;  /* 0x0000005a3f267223 */ /* 0x000fe2000001081c */
[----:B------:R-:W-:Y:S01]  /*15c30*/  F2FP.BF16.F32.PACK_AB R188, R101, R188 ;  /* 0x000000bc65bc723e */ /* 0x000fe200000010ff */
[----:B------:R-:W-:-:S02]  /*15c40*/  IMAD.MOV.U32 R63, RZ, RZ, R87 ;  /* 0x000000ffff3f7224 */ /* 0x000fc400078e0057 */
[--C-:B------:R-:W-:Y:S02]  /*15c50*/  IMAD.MOV.U32 R33, RZ, RZ, R87.reuse ;  /* 0x000000ffff217224 */ /* 0x100fe400078e0057 */
[----:B------:R-:W2:Y:S01]  /*15c60*/  MUFU.EX2 R10, R10 ;  /* 0x0000000a000a7308 */ /* 0x000ea20000000800 */
[----:B0-----:R-:W-:Y:S01]  /*15c70*/  FADD.FTZ R3, R183, R40 ;  /* 0x00000028b7037221 */ /* 0x001fe20000010000 */
[--C-:B------:R-:W-:Y:S02]  /*15c80*/  IMAD.MOV.U32 R31, RZ, RZ, R87.reuse ;  /* 0x000000ffff1f7224 */ /* 0x100fe400078e0057 */
[--C-:B------:R-:W-:Y:S02]  /*15c90*/  IMAD.MOV.U32 R27, RZ, RZ, R87.reuse ;  /* 0x000000ffff1b7224 */ /* 0x100fe400078e0057 */
[----:B------:R-:W-:Y:S02]  /*15ca0*/  IMAD.MOV.U32 R25, RZ, RZ, R87 ;  /* 0x000000ffff197224 */ /* 0x000fe400078e0057 */
[----:B------:R-:W0:Y:S01]  /*15cb0*/  MUFU.EX2 R103, R103 ;  /* 0x0000006700677308 */ /* 0x000e220000000800 */
[----:B-1----:R-:W-:-:S07]  /*15cc0*/  FADD.FTZ R42, R190, R5 ;  /* 0x00000005be2a7221 */ /* 0x002fce0000010000 */
[----:B------:R-:W1:Y:S01]  /*15cd0*/  MUFU.EX2 R185, R185 ;  /* 0x000000b900b97308 */ /* 0x000e620000000800 */
[C---:B--2---:R-:W-:Y:S01]  /*15ce0*/  FADD.FTZ R40, R10.reuse, R3 ;  /* 0x000000030a287221 */ /* 0x044fe20000010000 */
[----:B------:R-:W-:-:S06]  /*15cf0*/  F2FP.BF16.F32.PACK_AB R183, R10, R183 ;  /* 0x000000b70ab7723e */ /* 0x000fcc00000010ff */
[----:B------:R-:W2:Y:S01]  /*15d00*/  MUFU.EX2 R192, R192 ;  /* 0x000000c000c07308 */ /* 0x000ea20000000800 */
[C---:B0-----:R-:W-:Y:S01]  /*15d10*/  FADD.FTZ R5, R103.reuse, R42 ;  /* 0x0000002a67057221 */ /* 0x041fe20000010000 */
[----:B------:R-:W-:-:S06]  /*15d20*/  F2FP.BF16.F32.PACK_AB R190, R103, R190 ;  /* 0x000000be67be723e */ /* 0x000fcc00000010ff */
        /* <DEDUP_REMOVED lines=18> */
[----:B------:R-:W-:-:S06]  /*15e50*/  F2FP.BF16.F32.PACK_AB R187, R14, R187 ;  /* 0x000000bb0ebb723e */ /* 0x000fcc00000010ff */
[----:B------:R-:W1:Y:S01]  /*15e60*/  MUFU.EX2 R20, R20 ;  /* 0x0000001400147308 */ /* 0x000e620000000800 */
[----:B--2---:R-:W-:Y:S01]  /*15e70*/  FADD.FTZ R3, R189, R40 ;  /* 0x00000028bd037221 */ /* 0x004fe20000010000 */
[----:B------:R-:W-:Y:S01]  /*15e80*/  FFMA.FTZ R40, R71, R90, -R28 ;  /* 0x0000005a47287223 */ /* 0x000fe2000001081c */
[----:B------:R-:W-:-:S05]  /*15e90*/  IMAD.MOV.U32 R71, RZ, RZ, R87 ;  /* 0x000000ffff477224 */ /* 0x000fca00078e0057 */
        /* <DEDUP_REMOVED lines=9> */
[----:B0-----:R-:W-:-:S07]  /*15f30*/  FADD.FTZ R3, R191, R44 ;  /* 0x0000002cbf037221 */ /* 0x001fce0000010000 */
[----:B------:R-:W0:Y:S01]  /*15f40*/  MUFU.EX2 R198, R198 ;  /* 0x000000c600c67308 */ /* 0x000e220000000800 */
[----:B-1----:R-:W-:Y:S01]  /*15f50*/  FADD.FTZ R5, R111, R42 ;  /* 0x0000002a6f057221 */ /* 0x002fe20000010000 */
[----:B------:R-:W-:Y:S01]  /*15f60*/  FFMA.FTZ R42, R75, R90, -R28 ;  /* 0x0000005a4b2a7223 */ /* 0x000fe2000001081c */
[----:B------:R-:W-:Y:S01]  /*15f70*/  F2FP.BF16.F32.PACK_AB R196, R111, R196 ;  /* 0x000000c46fc4723e */ /* 0x000fe200000010ff */
[----:B------:R-:W-:-:S04]  /*15f80*/  IMAD.MOV.U32 R75, RZ, RZ, R87 ;  /* 0x000000ffff4b7224 */ /* 0x000fc800078e0057 */
        /* <DEDUP_REMOVED lines=72> */
[----:B------:R0:W3:Y:S01]  /*16410*/  MUFU.EX2 R0, R67 ;  /* 0x0000004300007308 */ /* 0x0000e20000000800 */
[----:B-1----:R-:W-:-:S07]  /*16420*/  FADD.FTZ R3, R205, R46 ;  /* 0x0000002ecd037221 */ /* 0x002fce0000010000 */
[----:B------:R-:W1:Y:S01]  /*16430*/  MUFU.EX2 R212, R212 ;  /* 0x000000d400d47308 */ /* 0x000e620000000800 */
[C---:B--2---:R-:W-:Y:S01]  /*16440*/  FADD.FTZ R5, R129.reuse, R48 ;  /* 0x0000003081057221 */ /* 0x044fe20000010000 */
[----:B------:R-:W-:Y:S01]  /*16450*/  F2FP.BF16.F32.PACK_AB R210, R129, R210 ;  /* 0x000000d281d2723e */ /* 0x000fe200000010ff */
[----:B0-----:R-:W-:-:S05]  /*16460*/  IMAD.MOV.U32 R67, RZ, RZ, R87 ;  /* 0x000000ffff437224 */ /* 0x001fca00078e0057 */
        /* <DEDUP_REMOVED lines=25> */
[----:B------:R0:W3:Y:S01]  /*16600*/  MUFU.EX2 R28, R77 ;  /* 0x0000004d001c7308 */ /* 0x0000e20000000800 */
[----:B--2---:R-:W-:Y:S01]  /*16610*/  FADD.FTZ R50, R216, R5 ;  /* 0x00000005d8327221 */ /* 0x004fe20000010000 */
[----:B------:R-:W-:-:S03]  /*16620*/  F2FP.BF16.F32.PACK_AB R216, R139, R216 ;  /* 0x000000d88bd8723e */ /* 0x000fc600000010ff */
[----:B------:R-:W-:-:S03]  /*16630*/  FADD.FTZ R5, R139, R50 ;  /* 0x000000328b057221 */ /* 0x000fc60000010000 */
[----:B------:R-:W2:Y:S01]  /*16640*/  MUFU.EX2 R29, R29 ;  /* 0x0000001d001d7308 */ /* 0x000ea20000000800 */
[----:B-1----:R-:W-:Y:S01]  /*16650*/  FADD.FTZ R3, R211, R48 ;  /* 0x00000030d3037221 */ /* 0x002fe20000010000 */
[----:B0-----:R-:W-:-:S06]  /*16660*/  IMAD.MOV.U32 R77, RZ, RZ, R87 ;  /* 0x000000ffff4d7224 */ /* 0x001fcc00078e0057 */
[----:B------:R0:W1:Y:S01]  /*16670*/  MUFU.EX2 R44, R81 ;  /* 0x00000051002c7308 */ /* 0x0000620000000800 */
[C---:B---3--:R-:W-:Y:S01]  /*16680*/  FADD.FTZ R50, R28.reuse, R3 ;  /* 0x000000031c327221 */ /* 0x048fe20000010000 */
[----:B------:R-:W-:Y:S01]  /*16690*/  F2FP.BF16.F32.PACK_AB R211, R28, R211 ;  /* 0x000000d31cd3723e */ /* 0x000fe200000010ff */
[----:B------:R-:W-:-:S05]  /*166a0*/  IMAD.MOV.U32 R28, RZ, RZ, R87 ;  /* 0x000000ffff1c7224 */ /* 0x000fca00078e0057 */
[----:B------:R-:W3:Y:S01]  /*166b0*/  MUFU.EX2 R83, R83 ;  /* 0x0000005300537308 */ /* 0x000ee20000000800 */
[----:B--2---:R-:W-:Y:S01]  /*166c0*/  FADD.FTZ R3, R29, R50 ;  /* 0x000000321d037221 */ /* 0x004fe20000010000 */
[--C-:B0-----:R-:W-:Y:S02]  /*166d0*/  IMAD.MOV.U32 R81, RZ, RZ, R87.reuse ;  /* 0x000000ffff517224 */ /* 0x101fe400078e0057 */
[----:B------:R-:W-:-:S04]  /*166e0*/  IMAD.MOV.U32 R50, RZ, RZ, R87 ;  /* 0x000000ffff327224 */ /* 0x000fc800078e0057 */
[----:B------:R0:W2:Y:S01]  /*166f0*/  MUFU.EX2 R46, R79 ;  /* 0x0000004f002e7308 */ /* 0x0000a20000000800 */
[C---:B-1----:R-:W-:Y:S01]  /*16700*/  FADD.FTZ R4, R44.reuse, R3 ;  /* 0x000000032c047221 */ /* 0x042fe20000010000 */
[----:B------:R-:W-:Y:S01]  /*16710*/  F2FP.BF16.F32.PACK_AB R213, R44, R29 ;  /* 0x0000001d2cd5723e */ /* 0x000fe200000010ff */
[--C-:B------:R-:W-:Y:S02]  /*16720*/  IMAD.MOV.U32 R44, RZ, RZ, R87.reuse ;  /* 0x000000ffff2c7224 */ /* 0x100fe400078e0057 */
[----:B------:R-:W-:-:S03]  /*16730*/  IMAD.MOV.U32 R29, RZ, RZ, R87 ;  /* 0x000000ffff1d7224 */ /* 0x000fc600078e0057 */
[----:B------:R-:W1:Y:S01]  /*16740*/  MUFU.EX2 R123, R123 ;  /* 0x0000007b007b7308 */ /* 0x000e620000000800 */
[----:B---3--:R-:W-:Y:S01]  /*16750*/  FADD.FTZ R3, R83, R4 ;  /* 0x0000000453037221 */ /* 0x008fe20000010000 */
[----:B0-----:R-:W-:-:S06]  /*16760*/  IMAD.MOV.U32 R79, RZ, RZ, R87 ;  /* 0x000000ffff4f7224 */ /* 0x001fcc00078e0057 */
[----:B------:R-:W0:Y:S01]  /*16770*/  MUFU.EX2 R48, R127 ;  /* 0x0000007f00307308 */ /* 0x000e220000000800 */
[C---:B--2---:R-:W-:Y:S01]  /*16780*/  FADD.FTZ R6, R46.reuse, R3 ;  /* 0x000000032e067221 */ /* 0x044fe20000010000 */
[----:B------:R-:W-:Y:S01]  /*16790*/  F2FP.BF16.F32.PACK_AB R215, R46, R83 ;  /* 0x000000532ed7723e */ /* 0x000fe200000010ff */
[--C-:B------:R-:W-:Y:S02]  /*167a0*/  IMAD.MOV.U32 R83, RZ, RZ, R87.reuse ;  /* 0x000000ffff537224 */ /* 0x100fe400078e0057 */
[----:B------:R-:W-:-:S03]  /*167b0*/  IMAD.MOV.U32 R46, RZ, RZ, R87 ;  /* 0x000000ffff2e7224 */ /* 0x000fc600078e0057 */
        /* <DEDUP_REMOVED lines=9> */
[----:B-1----:R-:W-:Y:S01]  /*16850*/  FADD.FTZ R3, R131, R0 ;  /* 0x0000000083037221 */ /* 0x002fe20000010000 */
[C---:B0-----:R-:W-:Y:S01]  /*16860*/  FADD.FTZ R15, R141.reuse, R52 ;  /* 0x000000348d0f7221 */ /* 0x041fe20000010000 */
[----:B------:R-:W-:Y:S01]  /*16870*/  F2FP.BF16.F32.PACK_AB R218, R141, R218 ;  /* 0x000000da8dda723e */ /* 0x000fe200000010ff */
[----:B------:R-:W-:Y:S02]  /*16880*/  IMAD.MOV.U32 R52, RZ, RZ, R87 ;  /* 0x000000ffff347224 */ /* 0x000fe400078e0057 */
[C---:B--2---:R-:W-:Y:S01]  /*16890*/  FADD.FTZ R12, R4.reuse, R3 ;  /* 0x00000003040c7221 */ /* 0x044fe20000010000 */
[----:B------:R-:W-:Y:S01]  /*168a0*/  F2FP.BF16.F32.PACK_AB R219, R4, R131 ;  /* 0x0000008304db723e */ /* 0x000fe200000010ff */
[----:B------:R-:W-:Y:S06]  /*168b0*/  @!P2 BRA `(.L_x_629) ;  /* 0x000000680014a947 */ /* 0x000fec0003800000 */
[----:B------:R0:W5:Y:S01]  /*168c0*/  LDL.LU R4, [R1+0x4] ;  /* 0x0000040001047983 */ /* 0x0001620000300800 */
        /* <DEDUP_REMOVED lines=35> */
[----:B0-----:R-:W-:-:S07]  /*16b00*/  CS2R R24, SRZ ;  /* 0x0000000000187805 */ /* 0x001fce000001ff00 */
.L_x_639:
[----:B------:R-:W2:Y:S01]  /*16b10*/  LDL R6, [R1+0x28] ;  /* 0x0000280001067983 */ /* 0x000ea20000100800 */
[----:B------:R-:W-:Y:S01]  /*16b20*/  VIADD R228, R5, 0x1 ;  /* 0x0000000105e47836 */ /* 0x000fe20000000000 */
[----:B------:R-:W-:Y:S05]  /*16b30*/  YIELD ;  /* 0x0000000000007946 */ /* 0x000fea0003800000 */
[----:B------:R-:W-:-:S04]  /*16b40*/  ISETP.NE.AND P3, PT, R228, 0x2, PT ;  /* 0x00000002e400780c */ /* 0x000fc80003f65270 */
[----:B------:R-:W-:Y:S02]  /*16b50*/  SEL R7, RZ, 0x1, P3 ;  /* 0x00000001ff077807 */ /* 0x000fe40001800000 */
[----:B------:R-:W-:Y:S02]  /*16b60*/  SEL R228, R228, RZ, P3 ;  /* 0x000000ffe4e47207 */ /* 0x000fe40001800000 */
[----:B-----5:R-:W-:-:S05]  /*16b70*/  LOP3.LUT R7, R4, R7, RZ, 0x3c, !PT ;  /* 0x0000000704077212 */ /* 0x020fca00078e3cff */
[----:B------:R0:W-:Y:S01]  /*16b80*/  STL [R1+0x4], R7 ;  /* 0x0000040701007387 */ /* 0x0001e20000100800 */
[----:B--2---:R-:W-:-:S13]  /*16b90*/  ISETP.NE.AND P2, PT, R6, RZ, PT ;  /* 0x000000ff0600720c */ /* 0x004fda0003f45270 */
[----:B0-----:R-:W-:Y:S05]  /*16ba0*/  @P2 BRA `(.L_x_630) ;  /* 0x0000000000302947 */ /* 0x001fea0003800000 */
[----:B------:R-:W-:Y:S05]  /*16bb0*/  @!P0 BRA `(.L_x_631) ;  /* 0x0000000000048947 */ /* 0x000fea0003800000 */
[----:B------:R-:W-:Y:S01]  /*16bc0*/  BPT.TRAP 0x1 ;  /* 0x000000040000795c */ /* 0x000fe20000300000 */
.L_x_631:
[----:B------:R-:W-:Y:S01]  /*16bd0*/  IMAD R6, R228, 0x8, R2 ;  /* 0x00000008e4067824 */ /* 0x000fe200078e0202 */
[----:B------:R-:W-:-:S04]  /*16be0*/  SHF.L.U32 R7, R7, 0x1f, RZ ;  /* 0x0000001f07077819 */ /* 0x000fc800000006ff */
[----:B------:R0:W1:Y:S01]  /*16bf0*/  SYNCS.PHASECHK.TRANS64.TRYWAIT P3, [R6+URZ+0x34830], R7 ;  /* 0x03483007060075a7 */ /* 0x000062000806017f */
[----:B------:R-:W-:Y:S05]  /*16c00*/  @!P0 BRA `(.L_x_632) ;  /* 0x0000000000048947 */ /* 0x000fea0003800000 */
[----:B------:R-:W-:Y:S01]  /*16c10*/  BPT.TRAP 0x1 ;  /* 0x000000040000795c */ /* 0x000fe20000300000 */
.L_x_632:
[----:B------:R-:W-:Y:S04]  /*16c20*/  BSSY B0, `(.L_x_630) ;  /* 0x0000004000007945 */ /* 0x000fe80003800000 */
[----:B-1----:R-:W-:Y:S05]  /*16c30*/  @P3 BRA `(.L_x_633) ;  /* 0x0000000000083947 */ /* 0x002fea0003800000 */
[----:B------:R-:W1:Y:S02]  /*16c40*/  SYNCS.PHASECHK.TRANS64.TRYWAIT P3, [R6+URZ+0x34830], R7 ;  /* 0x03483007060075a7 */ /* 0x000e64000806017f */
[----:B-1----:R-:W-:Y:S05]  /*16c50*/  @!P3 BRA `(.L_x_634) ;  /* 0x000000f000acb947 */ /* 0x002fea0003800000 */
.L_x_633:
[----:B------:R-:W-:Y:S05]  /*16c60*/  BSYNC B0 ;  /* 0x0000000000007941 */ /* 0x000fea0003800000 */
.L_x_630:
[----:B01----:R-:W2:Y:S04]  /*16c70*/  LDL R6, [R1+0x2c] ;  /* 0x00002c0001067983 */ /* 0x003ea80000100800 */
[----:B------:R-:W3:Y:S01]  /*16c80*/  LDL.64 R20, [R1+0x20] ;  /* 0x0000200001147983 */ /* 0x000ee20000100a00 */
[----:B------:R-:W0:Y:S01]  /*16c90*/  S2R R8, SR_TID.X ;  /* 0x0000000000087919 */ /* 0x000e220000002100 */
[----:B------:R-:W-:Y:S05]  /*16ca0*/  WARPSYNC.ALL ;  /* 0x0000000000007948 */ /* 0x000fea0003800000 */
[----:B------:R-:W-:Y:S01]  /*16cb0*/  IMAD.MOV.U32 R7, RZ, RZ, 0x40000040 ;  /* 0x40000040ff077424 */ /* 0x000fe200078e00ff */
[----:B0-----:R-:W-:-:S05]  /*16cc0*/  SHF.R.U32.HI R8, RZ, 0x7, R8 ;  /* 0x00000007ff087819 */ /* 0x001fca0000011608 */
[----:B------:R-:W-:-:S05]  /*16cd0*/  VIADD R11, R8, 0x8 ;  /* 0x00000008080b7836 */ /* 0x000fca0000000000 */
[----:B------:R0:W-:Y:S01]  /*16ce0*/  BAR.SYNC.DEFER_BLOCKING R11, 0x100 ;  /* 0x0004000b0000751d */ /* 0x0001e20000010000 */
[----:B------:R-:W-:-:S05]  /*16cf0*/  R2UR UR55, R7 ;  /* 0x00000000073772ca */ /* 0x000fca00000e0000 */
[----:B------:R-:W-:Y:S01]  /*16d00*/  WARPGROUP.ARRIVE ;  /* 0x00000000000079c5 */ /* 0x000fe20000000000 */
[----:B------:R-:W-:Y:S01]  /*16d10*/  IMAD.MOV.U32 R9, RZ, RZ, 0x40000040 ;  /* 0x40000040ff097424 */ /* 0x000fe200078e00ff */
[----:B------:R-:W-:-:S04]  /*16d20*/  MOV R89, 0x40000040 ;  /* 0x4000004000597802 */ /* 0x000fc80000000f00 */
[----:B------:R-:W-:Y:S02]  /*16d30*/  R2UR UR59, R89 ;  /* 0x00000000593b72ca */ /* 0x000fe400000e0000 */
[----:B------:R-:W-:-:S11]  /*16d40*/  R2UR UR7, R9 ;  /* 0x00000000090772ca */ /* 0x000fd600000e0000 */
[----:B------:R-:W-:Y:S02]  /*16d50*/  MOV R7, UR59 ;  /* 0x0000003b00077c02 */ /* 0x000fe40008000f00 */
[----:B------:R-:W-:Y:S01]  /*16d60*/  UMOV UR59, UR7 ;  /* 0x00000007003b7c82 */ /* 0x000fe20008000000 */
[C---:B------:R-:W-:Y:S02]  /*16d70*/  R2UR UR7, R9.reuse ;  /* 0x00000000090772ca */ /* 0x040fe400000e0000 */
[C---:B------:R-:W-:Y:S02]  /*16d80*/  R2UR UR19, R9.reuse ;  /* 0x00000000091372ca */ /* 0x040fe400000e0000 */
[C---:B------:R-:W-:Y:S02]  /*16d90*/  R2UR UR31, R9.reuse ;  /* 0x00000000091f72ca */ /* 0x040fe400000e0000 */
[----:B------:R-:W-:Y:S01]  /*16da0*/  R2UR UR43, R9 ;  /* 0x00000000092b72ca */ /* 0x000fe200000e0000 */
[----:B--2---:R-:W-:Y:S01]  /*16db0*/  IMAD R6, R228, 0xb00, R6 ;  /* 0x00000b00e4067824 */ /* 0x004fe200078e0206 */
[----:B---3--:R-:W-:-:S02]  /*16dc0*/  R2UR UR22, R20 ;  /* 0x00000000141672ca */ /* 0x008fc400000e0000 */
[----:B------:R-:W-:Y:S02]  /*16dd0*/  R2UR UR23, R21 ;  /* 0x00000000151772ca */ /* 0x000fe400000e0000 */
[----:B------:R-:W-:-:S09]  /*16de0*/  R2UR UR54, R6 ;  /* 0x00000000063672ca */ /* 0x000fd200000e0000 */
[----:B------:R-:W-:Y:S02]  /*16df0*/  UMOV UR52, UR22 ;  /* 0x0000001600347c82 */ /* 0x000fe40008000000 */
[----:B------:R-:W-:Y:S02]  /*16e00*/  UMOV UR53, UR23 ;  /* 0x0000001700357c82 */ /* 0x000fe40008000000 */
[----:B------:R-:W-:Y:S01]  /*16e10*/  HGMMA.64x16x16.F32.BF16 R168, gdesc[UR52], RZ, !UPT, gsb0 ;  /* 0x0020000034a879f0 */ /* 0x000fe2000c0018ff */
[C---:B------:R-:W-:Y:S02]  /*16e20*/  VIADD R88, R6.reuse, 0x100 ;  /* 0x0000010006587836 */ /* 0x040fe40000000000 */
[----:B------:R-:W-:-:S03]  /*16e30*/  VIADD R8, R6, 0x80 ;  /* 0x0000008006087836 */ /* 0x000fc60000000000 */
[----:B------:R-:W-:Y:S02]  /*16e40*/  R2UR UR58, R88 ;  /* 0x00000000583a72ca */ /* 0x000fe400000e0000 */
[----:B------:R-:W-:Y:S01]  /*16e50*/  R2UR UR6, R8 ;  /* 0x00000000080672ca */ /* 0x000fe200000e0000 */
[----:B------:R-:W-:Y:S01]  /*16e60*/  UMOV UR56, UR22 ;  /* 0x0000001600387c82 */ /* 0x000fe20008000000 */
[----:B------:R-:W-:-:S09]  /*16e70*/  UMOV UR57, UR23 ;  /* 0x0000001700397c82 */ /* 0x000fd20008000000 */
[----:B0-----:R-:W-:Y:S02]  /*16e80*/  MOV R11, UR58 ;  /* 0x0000003a000b7c02 */ /* 0x001fe40008000f00 */
[----:B------:R-:W-:Y:S01]  /*16e90*/  UMOV UR58, UR6 ;  /* 0x00000006003a7c82 */ /* 0x000fe20008000000 */
[----:B------:R-:W-:Y:S02]  /*16ea0*/  WARPGROUP.DEPBAR.LE gsb0, 0x0 ;  /* 0x00008000000079c5 */ /* 0x000fe40000010000 */
[----:B------:R-:W-:-:S06]  /*16eb0*/  WARPGROUP.ARRIVE ;  /* 0x00000000000079c5 */ /* 0x000fcc0000000000 */
[----:B------:R-:W-:Y:S01]  /*16ec0*/  HGMMA.64x16x16.F32.BF16 R160, gdesc[UR56], RZ, !UPT, gsb0 ;  /* 0x0020000038a079f0 */ /* 0x000fe2000c0018ff */
[----:B------:R-:W-:Y:S02]  /*16ed0*/  R2UR UR59, R7 ;  /* 0x00000000073b72ca */ /* 0x000fe400000e0000 */
[----:B------:R-:W-:Y:S01]  /*16ee0*/  R2UR UR58, R11 ;  /* 0x000000000b3a72ca */ /* 0x000fe200000e0000 */
[----:B------:R-:W-:Y:S01]  /*16ef0*/  UMOV UR56, UR22 ;  /* 0x0000001600387c82 */ /* 0x000fe20008000000 */
[----:B------:R-:W-:Y:S01]  /*16f00*/  UMOV UR57, UR23 ;  /* 0x0000001700397c82 */ /* 0x000fe20008000000 */
[----:B------:R-:W-:-:S05]  /*16f10*/  VIADD R8, R6, 0x180 ;  /* 0x0000018006087836 */ /* 0x000fca0000000000 */
[----:B------:R-:W-:Y:S01]  /*16f20*/  R2UR UR6, R8 ;  /* 0x00000000080672ca */ /* 0x000fe200000e0000 */
[----:B------:R-:W-:-:S05]  /*16f30*/  VIADD R8, R6, 0x300 ;  /* 0x0000030006087836 */ /* 0x000fca0000000000 */
[----:B------:R-:W-:Y:S01]  /*16f40*/  R2UR UR18, R8 ;  /* 0x00000000081272ca */ /* 0x000fe200000e0000 */
[----:B------:R-:W-:Y:S01]  /*16f50*/  VIADD R8, R6, 0x480 ;  /* 0x0000048006087836 */ /* 0x000fe20000000000 */
[----:B------:R-:W-:Y:S02]  /*16f60*/  WARPGROUP.DEPBAR.LE gsb0, 0x0 ;  /* 0x00008000000079c5 */ /* 0x000fe40000010000 */
[----:B------:R-:W-:-:S06]  /*16f70*/  WARPGROUP.ARRIVE ;  /* 0x00000000000079c5 */ /* 0x000fcc0000000000 */
[----:B------:R-:W-:Y:S01]  /*16f80*/  HGMMA.64x16x16.F32.BF16 R152, gdesc[UR56], RZ, !UPT, gsb0 ;  /* 0x00200000389879f0 */ /* 0x000fe2000c0018ff */
[----:B------:R-:W-:Y:S01]  /*16f90*/  R2UR UR30, R8 ;  /* 0x00000000081e72ca */ /* 0x000fe200000e0000 */
[----:B------:R-:W-:-:S05]  /*16fa0*/  VIADD R8, R6, 0x2 ;  /* 0x0000000206087836 */ /* 0x000fca0000000000 */
[----:B------:R-:W-:Y:S01]  /*16fb0*/  R2UR UR42, R8 ;  /* 0x00000000082a72ca */ /* 0x000fe200000e0000 */
[----:B------:R-:W-:Y:S01]  /*16fc0*/  VIADD R8, R6, 0x182 ;  /* 0x0000018206087836 */ /* 0x000fe20000000000 */
[----:B------:R-:W-:Y:S01]  /*16fd0*/  R2UR UR55, R9 ;  /* 0x00000000093772ca */ /* 0x000fe200000e0000 */
[----:B------:R-:W-:-:S03]  /*16fe0*/  IMAD.MOV.U32 R9, RZ, RZ, 0x40000040 ;  /* 0x40000040ff097424 */ /* 0x000fc600078e00ff */
[----:B------:R-:W-:Y:S01]  /*16ff0*/  R2UR UR54, R8 ;  /* 0x00000000083672ca */ /* 0x000fe200000e0000 */
[----:B------:R-:W-:Y:S01]  /*17000*/  VIADD R8, R6, 0x282 ;  /* 0x0000028206087836 */ /* 0x000fe20000000000 */
[----:B------:R-:W-:-:S04]  /*17010*/  R2UR UR59, R9 ;  /* 0x00000000093b72ca */ /* 0x000fc800000e0000 */
[----:B------:R-:W-:Y:S01]  /*17020*/  R2UR UR58, R8 ;  /* 0x00000000083a72ca */ /* 0x000fe200000e0000 */
[----:B------:R-:W-:Y:S01]  /*17030*/  UMOV UR56, UR22 ;  /* 0x0000001600387c82 */ /* 0x000fe20008000000 */
[----:B------:R-:W-:-:S07]  /*17040*/  UMOV UR57, UR23 ;  /* 0x0000001700397c82 */ /* 0x000fce0008000000 */
[----:B------:R-:W-:Y:S01]  /*17050*/  MOV R7, UR59 ;  /* 0x0000003b00077c02 */ /* 0x000fe20008000f00 */
[----:B------:R-:W-:-:S03]  /*17060*/  UMOV UR59, UR7 ;  /* 0x00000007003b7c82 */ /* 0x000fc60008000000 */
[----:B------:R-:W-:Y:S01]  /*17070*/  MOV R11, UR58 ;  /* 0x0000003a000b7c02 */ /* 0x000fe20008000f00 */
[----:B------:R-:W-:Y:S01]  /*17080*/  UMOV UR58, UR6 ;  /* 0x00000006003a7c82 */ /* 0x000fe20008000000 */
[----:B------:R-:W-:Y:S02]  /*17090*/  WARPGROUP.DEPBAR.LE gsb0, 0x0 ;  /* 0x00008000000079c5 */ /* 0x000fe40000010000 */
[----:B------:R-:W-:-:S06]  /*170a0*/  WARPGROUP.ARRIVE ;  /* 0x00000000000079c5 */ /* 0x000fcc0000000000 */
[----:B------:R-:W-:Y:S01]  /*170b0*/  HGMMA.64x16x16.F32.BF16 R144, gdesc[UR56], RZ, !UPT, gsb0 ;  /* 0x00200000389079f0 */ /* 0x000fe2000c0018ff */
[----:B------:R-:W-:Y:S02]  /*170c0*/  VIADD R90, R6, 0x200 ;  /* 0x00000200065a7836 */ /* 0x000fe40000000000 */
[----:B------:R-:W-:-:S03]  /*170d0*/  IMAD.MOV.U32 R91, RZ, RZ, 0x40000040 ;  /* 0x40000040ff5b7424 */ /* 0x000fc600078e00ff */
[----:B------:R-:W-:Y:S02]  /*170e0*/  R2UR UR10, R90 ;  /* 0x000000005a0a72ca */ /* 0x000fe400000e0000 */
[----:B------:R-:W-:Y:S01]  /*170f0*/  R2UR UR11, R91 ;  /* 0x000000005b0b72ca */ /* 0x000fe200000e0000 */
[----:B------:R-:W-:Y:S01]  /*17100*/  UMOV UR8, UR22 ;  /* 0x0000001600087c82 */ /* 0x000fe20008000000 */
[----:B------:R-:W-:Y:S01]  /*17110*/  UMOV UR9, UR23 ;  /* 0x0000001700097c82 */ /* 0x000fe20008000000 */
[----:B------:R-:W-:Y:S02]  /*17120*/  WARPGROUP.DEPBAR.LE gsb0, 0x0 ;  /* 0x00008000000079c5 */ /* 0x000fe40000010000 */
[----:B------:R-:W-:-:S08]  /*17130*/  WARPGROUP.ARRIVE ;  /* 0x00000000000079c5 */ /* 0x000fd00000000000 */
[----:B------:R-:W-:Y:S01]  /*17140*/  HGMMA.64x16x16.F32.BF16 R136, gdesc[UR8], RZ, !UPT, gsb0 ;  /* 0x00200000088879f0 */ /* 0x000fe2000c0018ff */
[----:B------:R-:W-:Y:S01]  /*17150*/  VIADD R88, R6, 0x280 ;  /* 0x0000028006587836 */ /* 0x000fe20000000000 */
[----:B------:R-:W-:-:S04]  /*17160*/  R2UR UR15, R89 ;  /* 0x00000000590f72ca */ /* 0x000fc800000e0000 */
[----:B------:R-:W-:Y:S01]  /*17170*/  R2UR UR14, R88 ;  /* 0x00000000580e72ca */ /* 0x000fe200000e0000 */
[----:B------:R-:W-:Y:S01]  /*17180*/  UMOV UR12, UR22 ;  /* 0x00000016000c7c82 */ /* 0x000fe20008000000 */
[----:B------:R-:W-:Y:S01]  /*17190*/  UMOV UR13, UR23 ;  /* 0x00000017000d7c82 */ /* 0x000fe20008000000 */
[----:B------:R-:W-:Y:S02]  /*171a0*/  WARPGROUP.DEPBAR.LE gsb0, 0x0 ;  /* 0x00008000000079c5 */ /* 0x000fe40000010000 */
[----:B------:R-:W-:-:S08]  /*171b0*/  WARPGROUP.ARRIVE ;  /* 0x00000000000079c5 */ /* 0x000fd00000000000 */
[----:B------:R-:W-:Y:S01]  /*171c0*/  HGMMA.64x16x16.F32.BF16 R128, gdesc[UR12], RZ, !UPT, gsb0 ;  /* 0x002000000c8079f0 */ /* 0x000fe2000c0018ff */
[----:B------:R0:W-:Y:S04]  /*171d0*/  STL.64 [R1+0x90], R2 ;  /* 0x0000900201007387 */ /* 0x0001e80000100a00 */
[----:B0-----:R-:W2:Y:S01]  /*171e0*/  LDL.64 R2, [R1+0x18] ;  /* 0x0000180001027983 */ /* 0x001ea20000100a00 */
[----:B------:R-:W-:Y:S01]  /*171f0*/  UMOV UR16, UR22 ;  /* 0x0000001600107c82 */ /* 0x000fe20008000000 */
[----:B------:R-:W-:Y:S01]  /*17200*/  UMOV UR17, UR23 ;  /* 0x0000001700117c82 */ /* 0x000fe20008000000 */
[----:B------:R-:W-:Y:S02]  /*17210*/  WARPGROUP.DEPBAR.LE gsb0, 0x0 ;  /* 0x00008000000079c5 */ /* 0x000fe40000010000 */
[----:B------:R-:W-:-:S06]  /*17220*/  WARPGROUP.ARRIVE ;  /* 0x00000000000079c5 */ /* 0x000fcc0000000000 */
[----:B------:R-:W-:Y:S01]  /*17230*/  HGMMA.64x16x16.F32.BF16 R120, gdesc[UR16], RZ, !UPT, gsb0 ;  /* 0x00200000107879f0 */ /* 0x000fe2000c0018ff */
[----:B------:R-:W-:Y:S01]  /*17240*/  VIADD R88, R6, 0x380 ;  /* 0x0000038006587836 */ /* 0x000fe20000000000 */
[----:B------:R-:W-:Y:S02]  /*17250*/  MOV R233, UR39 ;  /* 0x0000002700e97c02 */ /* 0x000fe40008000f00 */
[----:B------:R-:W-:Y:S02]  /*17260*/  MOV R232, UR38 ;  /* 0x0000002600e87c02 */ /* 0x000fe40008000f00 */
[----:B------:R-:W-:Y:S02]  /*17270*/  R2UR UR38, R88 ;  /* 0x00000000582672ca */ /* 0x000fe400000e0000 */
[----:B------:R-:W-:Y:S02]  /*17280*/  R2UR UR39, R89 ;  /* 0x00000000592772ca */ /* 0x000fe400000e0000 */
[----:B------:R-:W-:Y:S01]  /*17290*/  MOV R231, UR37 ;  /* 0x0000002500e77c02 */ /* 0x000fe20008000f00 */
[----:B------:R-:W-:Y:S01]  /*172a0*/  UMOV UR37, UR23 ;  /* 0x0000001700257c82 */ /* 0x000fe20008000000 */
[----:B------:R-:W-:Y:S01]  /*172b0*/  MOV R230, UR36 ;  /* 0x0000002400e67c02 */ /* 0x000fe20008000f00 */
[----:B------:R-:W-:Y:S01]  /*172c0*/  UMOV UR36, UR22 ;  /* 0x0000001600247c82 */ /* 0x000fe20008000000 */
[----:B------:R-:W-:-:S02]  /*172d0*/  WARPGROUP.DEPBAR.LE gsb0, 0x0 ;  /* 0x00008000000079c5 */ /* 0x000fc40000010000 */
[----:B------:R-:W-:-:S06]  /*172e0*/  WARPGROUP.ARRIVE ;  /* 0x00000000000079c5 */ /* 0x000fcc0000000000 */
        /* <DEDUP_REMOVED lines=9> */
[----:B------:R-:W-:Y:S01]  /*17380*/  UMOV UR28, UR22 ;  /* 0x00000016001c7c82 */ /* 0x000fe20008000000 */
[----:B------:R-:W-:Y:S01]  /*17390*/  UMOV UR29, UR23 ;  /* 0x00000017001d7c82 */ /* 0x000fe20008000000 */
[----:B------:R-:W-:-:S05]  /*173a0*/  VIADD R88, R6, 0x500 ;  /* 0x0000050006587836 */ /* 0x000fca0000000000 */
[----:B------:R-:W-:Y:S01]  /*173b0*/  R2UR UR34, R88 ;  /* 0x00000000582272ca */ /* 0x000fe200000e0000 */
[----:B------:R-:W-:Y:S01]  /*173c0*/  VIADD R88, R6, 0x102 ;  /* 0x0000010206587836 */ /* 0x000fe20000000000 */
[C---:B------:R-:W-:Y:S02]  /*173d0*/  R2UR UR35, R89.reuse ;  /* 0x00000000592372ca */ /* 0x040fe400000e0000 */
[----:B------:R-:W-:Y:S01]  /*173e0*/  R2UR UR51, R89 ;  /* 0x00000000593372ca */ /* 0x000fe200000e0000 */
[----:B------:R-:W-:Y:S01]  /*173f0*/  IMAD.MOV.U32 R89, RZ, RZ, 0x40000040 ;  /* 0x40000040ff597424 */ /* 0x000fe200078e00ff */
[----:B------:R-:W-:Y:S01]  /*17400*/  R2UR UR50, R88 ;  /* 0x00000000583272ca */ /* 0x000fe200000e0000 */
[----:B------:R-:W-:Y:S01]  /*17410*/  VIADD R88, R6, 0x202 ;  /* 0x0000020206587836 */ /* 0x000fe20000000000 */
[----:B------:R-:W-:Y:S02]  /*17420*/  WARPGROUP.DEPBAR.LE gsb0, 0x0 ;  /* 0x00008000000079c5 */ /* 0x000fe40000010000 */
[----:B------:R-:W-:-:S06]  /*17430*/  WARPGROUP.ARRIVE ;  /* 0x00000000000079c5 */ /* 0x000fcc0000000000 */
[----:B------:R-:W-:Y:S01]  /*17440*/  HGMMA.64x16x16.F32.BF16 R96, gdesc[UR28], RZ, !UPT, gsb0 ;  /* 0x002000001c6079f0 */ /* 0x000fe2000c0018ff */
[----:B------:R-:W-:Y:S02]  /*17450*/  MOV R14, UR5 ;  /* 0x00000005000e7c02 */ /* 0x000fe40008000f00 */
[----:B------:R-:W-:Y:S02]  /*17460*/  MOV R13, UR4 ;  /* 0x00000004000d7c02 */ /* 0x000fe40008000f00 */
[----:B------:R-:W-:Y:S01]  /*17470*/  R2UR UR4, R88 ;  /* 0x00000000580472ca */ /* 0x000fe200000e0000 */
[----:B------:R-:W-:Y:S01]  /*17480*/  VIADD R88, R6, 0x302 ;  /* 0x0000030206587836 */ /* 0x000fe20000000000 */
[----:B------:R-:W-:Y:S01]  /*17490*/  R2UR UR5, R89 ;  /* 0x00000000590572ca */ /* 0x000fe200000e0000 */
[----:B------:R-:W-:-:S03]  /*174a0*/  IMAD.MOV.U32 R89, RZ, RZ, 0x40000040 ;  /* 0x40000040ff597424 */ /* 0x000fc600078e00ff */
[----:B------:R-:W-:Y:S01]  /*174b0*/  R2UR UR6, R88 ;  /* 0x00000000580672ca */ /* 0x000fe200000e0000 */
[C---:B------:R-:W-:Y:S01]  /*174c0*/  VIADD R88, R6.reuse, 0x402 ;  /* 0x0000040206587836 */ /* 0x040fe20000000000 */
[----:B------:R-:W-:Y:S01]  /*174d0*/  R2UR UR7, R89 ;  /* 0x00000000590772ca */ /* 0x000fe200000e0000 */
[----:B------:R-:W-:Y:S02]  /*174e0*/  IMAD.MOV.U32 R89, RZ, RZ, 0x40000040 ;  /* 0x40000040ff597424 */ /* 0x000fe400078e00ff */
[----:B------:R-:W-:Y:S01]  /*174f0*/  VIADD R90, R6, 0x82 ;  /* 0x00000082065a7836 */ /* 0x000fe20000000000 */
[----:B------:R-:W-:Y:S01]  /*17500*/  R2UR UR14, R88 ;  /* 0x00000000580e72ca */ /* 0x000fe200000e0000 */
[----:B------:R-:W-:Y:S01]  /*17510*/  VIADD R88, R6, 0x502 ;  /* 0x0000050206587836 */ /* 0x000fe20000000000 */
[----:B------:R-:W-:Y:S01]  /*17520*/  R2UR UR15, R89 ;  /* 0x00000000590f72ca */ /* 0x000fe200000e0000 */
[----:B------:R-:W-:Y:S01]  /*17530*/  IMAD.MOV.U32 R89, RZ, RZ, 0x40000040 ;  /* 0x40000040ff597424 */ /* 0x000fe200078e00ff */
[----:B------:R-:W-:-:S02]  /*17540*/  R2UR UR46, R90 ;  /* 0x000000005a2e72ca */ /* 0x000fc400000e0000 */
[----:B------:R-:W-:Y:S02]  /*17550*/  R2UR UR47, R91 ;  /* 0x000000005b2f72ca */ /* 0x000fe400000e0000 */
[----:B------:R-:W-:Y:S02]  /*17560*/  R2UR UR38, R88 ;  /* 0x00000000582672ca */ /* 0x000fe400000e0000 */
[----:B------:R-:W-:Y:S01]  /*17570*/  R2UR UR39, R89 ;  /* 0x00000000592772ca */ /* 0x000fe200000e0000 */
[----:B------:R-:W-:Y:S01]  /*17580*/  UMOV UR32, UR22 ;  /* 0x0000001600207c82 */ /* 0x000fe20008000000 */
[----:B------:R-:W-:Y:S01]  /*17590*/  UMOV UR33, UR23 ;  /* 0x0000001700217c82 */ /* 0x000fe20008000000 */
[----:B------:R-:W-:Y:S02]  /*175a0*/  WARPGROUP.DEPBAR.LE gsb0, 0x0 ;  /* 0x00008000000079c5 */ /* 0x000fe40000010000 */
[----:B------:R-:W-:-:S06]  /*175b0*/  WARPGROUP.ARRIVE ;  /* 0x00000000000079c5 */ /* 0x000fcc0000000000 */
[----:B------:R-:W-:Y:S01]  /*175c0*/  HGMMA.64x16x16.F32.BF16 R88, gdesc[UR32], RZ, !UPT, gsb0 ;  /* 0x00200000205879f0 */ /* 0x000fe2000c0018ff */
[----:B------:R-:W-:Y:S02]  /*175d0*/  MOV R21, UR21 ;  /* 0x0000001500157c02 */ /* 0x000fe40008000f00 */
[----:B------:R-:W-:Y:S02]  /*175e0*/  MOV R20, UR20 ;  /* 0x0000001400147c02 */ /* 0x000fe40008000f00 */
[----:B--2---:R-:W-:Y:S02]  /*175f0*/  R2UR UR20, R2 ;  /* 0x00000000021472ca */ /* 0x004fe400000e0000 */
[----:B------:R-:W-:Y:S01]  /*17600*/  R2UR UR21, R3 ;  /* 0x00000000031572ca */ /* 0x000fe200000e0000 */
[----:B------:R-:W-:Y:S01]  /*17610*/  UMOV UR58, UR4 ;  /* 0x00000004003a7c82 */ /* 0x000fe20008000000 */
[----:B------:R-:W-:Y:S01]  /*17620*/  UMOV UR59, UR5 ;  /* 0x00000005003b7c82 */ /* 0x000fe20008000000 */
[----:B------:R-:W2:Y:S08]  /*17630*/  LDL.64 R2, [R1+0x10] ;  /* 0x0000100001027983 */ /* 0x000eb00000100a00 */
[----:B------:R-:W-:-:S02]  /*17640*/  UMOV UR40, UR20 ;  /* 0x0000001400287c82 */ /* 0x000fc40008000000 */
[----:B------:R-:W-:Y:S01]  /*17650*/  UMOV UR41, UR21 ;  /* 0x0000001500297c82 */ /* 0x000fe20008000000 */
        /* <DEDUP_REMOVED lines=23> */
[----:B------:R-:W-:Y:S02]  /*177d0*/  R2UR UR59, R7 ;  /* 0x00000000073b72ca */ /* 0x000fe400000e0000 */
[----:B------:R-:W-:Y:S01]  /*177e0*/  R2UR UR58, R11 ;  /* 0x000000000b3a72ca */ /* 0x000fe200000e0000 */
[----:B------:R-:W-:Y:S01]  /*177f0*/  UMOV UR56, UR20 ;  /* 0x0000001400387c82 */ /* 0x000fe20008000000 */
[----:B------:R-:W-:Y:S01]  /*17800*/  UMOV UR57, UR21 ;  /* 0x0000001500397c82 */ /* 0x000fe20008000000 */
[----:B------:R-:W-:Y:S02]  /*17810*/  WARPGROUP.DEPBAR.LE gsb0, 0x0 ;  /* 0x00008000000079c5 */ /* 0x000fe40000010000 */
[----:B------:R-:W-:-:S08]  /*17820*/  WARPGROUP.ARRIVE ;  /* 0x00000000000079c5 */ /* 0x000fd00000000000 */
[----:B------:R-:W-:Y:S01]  /*17830*/  HGMMA.64x16x16.F32.BF16 R128, gdesc[UR56], R128, gsb0 ;  /* 0x00200000388079f0 */ /* 0x000fe20008001880 */
[----:B------:R-:W-:Y:S01]  /*17840*/  UMOV UR4, UR20 ;  /* 0x0000001400047c82 */ /* 0x000fe20008000000 */
[----:B------:R-:W-:Y:S01]  /*17850*/  UMOV UR5, UR21 ;  /* 0x0000001500057c82 */ /* 0x000fe20008000000 */
[----:B------:R-:W-:Y:S01]  /*17860*/  VIADD R8, R6, 0x382 ;  /* 0x0000038206087836 */ /* 0x000fe20000000000 */
[----:B------:R-:W-:Y:S02]  /*17870*/  WARPGROUP.DEPBAR.LE gsb0, 0x0 ;  /* 0x00008000000079c5 */ /* 0x000fe40000010000 */
[----:B------:R-:W-:-:S06]  /*17880*/  WARPGROUP.ARRIVE ;  /* 0x00000000000079c5 */ /* 0x000fcc0000000000 */
[----:B------:R-:W-:Y:S01]  /*17890*/  HGMMA.64x16x16.F32.BF16 R120, gdesc[UR4], R120, gsb0 ;  /* 0x00200000047879f0 */ /* 0x000fe20008001878 */
[----:B------:R-:W-:Y:S01]  /*178a0*/  IMAD.MOV.U32 R9, RZ, RZ, 0x40000040 ;  /* 0x40000040ff097424 */ /* 0x000fe200078e00ff */
[----:B------:R-:W-:-:S04]  /*178b0*/  R2UR UR10, R8 ;  /* 0x00000000080a72ca */ /* 0x000fc800000e0000 */
        /* <DEDUP_REMOVED lines=27> */
[----:B--2---:R-:W-:Y:S02]  /*17a70*/  R2UR UR4, R2 ;  /* 0x00000000020472ca */ /* 0x004fe400000e0000 */
[----:B------:R-:W-:Y:S02]  /*17a80*/  R2UR UR5, R3 ;  /* 0x00000000030572ca */ /* 0x000fe400000e0000 */
[----:B------:R-:W-:Y:S01]  /*17a90*/  R2UR UR26, R8 ;  /* 0x00000000081a72ca */ /* 0x000fe200000e0000 */
[----:B------:R-:W2:Y:S01]  /*17aa0*/  LDL.64 R2, [R1+0x8] ;  /* 0x0000080001027983 */ /* 0x000ea20000100a00 */
[----:B------:R-:W-:-:S07]  /*17ab0*/  R2UR UR27, R9 ;  /* 0x00000000091b72ca */ /* 0x000fce00000e0000 */
[----:B------:R-:W-:Y:S02]  /*17ac0*/  UMOV UR24, UR4 ;  /* 0x0000000400187c82 */ /* 0x000fe40008000000 */
[----:B------:R-:W-:Y:S01]  /*17ad0*/  UMOV UR25, UR5 ;  /* 0x0000000500197c82 */ /* 0x000fe20008000000 */
[----:B------:R-:W-:Y:S02]  /*17ae0*/  WARPGROUP.DEPBAR.LE gsb0, 0x0 ;  /* 0x00008000000079c5 */ /* 0x000fe40000010000 */
[----:B------:R-:W-:-:S06]  /*17af0*/  WARPGROUP.ARRIVE ;  /* 0x00000000000079c5 */ /* 0x000fcc0000000000 */
[----:B------:R-:W-:Y:S01]  /*17b00*/  HGMMA.64x16x16.F32.BF16 R168, gdesc[UR24], R168, gsb0 ;  /* 0x0020000018a879f0 */ /* 0x000fe200080018a8 */
        /* <DEDUP_REMOVED lines=78> */
[----:B------:R-:W-:Y:S02]  /*17ff0*/  R2UR UR10, R8 ;  /* 0x00000000080a72ca */ /* 0x000fe400000e0000 */
[----:B------:R-:W-:Y:S01]  /*18000*/  R2UR UR11, R9 ;  /* 0x00000000090b72ca */ /* 0x000fe200000e0000 */
[----:B------:R-:W-:Y:S01]  /*18010*/  UMOV UR8, UR4 ;  /* 0x0000000400087c82 */ /* 0x000fe20008000000 */
[----:B------:R-:W-:-:S09]  /*18020*/  UMOV UR9, UR5 ;  /* 0x0000000500097c82 */ /* 0x000fd20008000000 */
[----:B------:R-:W-:Y:S01]  /*18030*/  MOV R7, UR10 ;  /* 0x0000000a00077c02 */ /* 0x000fe20008000f00 */
[----:B------:R-:W-:Y:S01]  /*18040*/  UMOV UR10, UR6 ;  /* 0x00000006000a7c82 */ /* 0x000fe20008000000 */
[----:B------:R-:W-:Y:S01]  /*18050*/  MOV R11, UR11 ;  /* 0x0000000b000b7c02 */ /* 0x000fe20008000f00 */
        /* <DEDUP_REMOVED lines=12> */
[----:B------:R-:W-:Y:S01]  /*18120*/  IMAD.MOV.U32 R9, RZ, RZ, 0x40000040 ;  /* 0x40000040ff097424 */ /* 0x000fe200078e00ff */
[----:B--2---:R-:W-:Y:S02]  /*18130*/  R2UR UR20, R2 ;  /* 0x00000000021472ca */ /* 0x004fe400000e0000 */
[----:B------:R-:W-:Y:S02]  /*18140*/  R2UR UR21, R3 ;  /* 0x00000000031572ca */ /* 0x000fe400000e0000 */
[----:B------:R-:W-:Y:S01]  /*18150*/  R2UR UR14, R8 ;  /* 0x00000000080e72ca */ /* 0x000fe200000e0000 */
[----:B------:R0:W5:Y:S01]  /*18160*/  LDL.LU.64 R2, [R1+0x90] ;  /* 0x0000900001027983 */ /* 0x0001620000300a00 */
        /* <DEDUP_REMOVED lines=91> */
[----:B------:R-:W-:Y:S02]  /*18720*/  VIADD R8, R6, 0x580 ;  /* 0x0000058006087836 */ /* 0x000fe40000000000 */
[----:B------:R-:W-:-:S03]  /*18730*/  IMAD.MOV.U32 R9, RZ, RZ, 0x40000040 ;  /* 0x40000040ff097424 */ /* 0x000fc600078e00ff */
[----:B------:R-:W-:Y:S01]  /*18740*/  R2UR UR58, R8 ;  /* 0x00000000083a72ca */ /* 0x000fe200000e0000 */
[----:B------:R-:W-:Y:S01]  /*18750*/  VIADD R8, R6, 0x600 ;  /* 0x0000060006087836 */ /* 0x000fe20000000000 */
[----:B------:R-:W-:Y:S01]  /*18760*/  R2UR UR59, R9 ;  /* 0x00000000093b72ca */ /* 0x000fe200000e0000 */
[----:B------:R-:W-:-:S03]  /*18770*/  IMAD.MOV.U32 R9, RZ, RZ, 0x40000040 ;  /* 0x40000040ff097424 */ /* 0x000fc600078e00ff */
[----:B------:R-:W-:Y:S01]  /*18780*/  R2UR UR6, R8 ;  /* 0x00000000080672ca */ /* 0x000fe200000e0000 */
[----:B------:R-:W-:Y:S02]  /*18790*/  WARPGROUP.DEPBAR.LE gsb0, 0x0 ;  /* 0x00008000000079c5 */ /* 0x000fe40000010000 */
[----:B------:R-:W-:-:S06]  /*187a0*/  WARPGROUP.ARRIVE ;  /* 0x00000000000079c5 */ /* 0x000fcc0000000000 */
[----:B------:R-:W-:Y:S01]  /*187b0*/  HGMMA.64x16x16.F32.BF16 R88, gdesc[UR20], R88, gsb0 ;  /* 0x00200000145879f0 */ /* 0x000fe20008001858 */
        /* <DEDUP_REMOVED lines=11> */
[----:B------:R-:W-:Y:S02]  /*18870*/  R2UR UR4, R236 ;  /* 0x00000000ec0472ca */ /* 0x000fe400000e0000 */
[----:B------:R-:W-:Y:S01]  /*18880*/  R2UR UR18, R8 ;  /* 0x00000000081272ca */ /* 0x000fe200000e0000 */
[----:B------:R-:W-:Y:S01]  /*18890*/  VIADD R8, R6, 0x800 ;  /* 0x0000080006087836 */ /* 0x000fe20000000000 */
[----:B------:R-:W-:Y:S01]  /*188a0*/  R2UR UR19, R9 ;  /* 0x00000000091372ca */ /* 0x000fe200000e0000 */
[----:B------:R-:W-:Y:S01]  /*188b0*/  IMAD.MOV.U32 R9, RZ, RZ, 0x40000040 ;  /* 0x40000040ff097424 */ /* 0x000fe200078e00ff */
[----:B------:R-:W-:-:S02]  /*188c0*/  R2UR UR5, R237 ;  /* 0x00000000ed0572ca */ /* 0x000fc400000e0000 */
        /* <DEDUP_REMOVED lines=41> */
[----:B------:R-:W-:Y:S02]  /*18b60*/  R2UR UR58, R8 ;  /* 0x00000000083a72ca */ /* 0x000fe400000e0000 */
[----:B------:R-:W-:Y:S01]  /*18b70*/  R2UR UR59, R9 ;  /* 0x00000000093b72ca */ /* 0x000fe200000e0000 */
[----:B------:R-:W-:Y:S01]  /*18b80*/  UMOV UR56, UR4 ;  /* 0x0000000400387c82 */ /* 0x000fe20008000000 */
[----:B------:R-:W-:Y:S01]  /*18b90*/  UMOV UR57, UR5 ;  /* 0x0000000500397c82 */ /* 0x000fe20008000000 */
[----:B------:R-:W-:Y:S02]  /*18ba0*/  WARPGROUP.DEPBAR.LE gsb0, 0x0 ;  /* 0x00008000000079c5 */ /* 0x000fe40000010000 */
[----:B------:R-:W-:-:S08]  /*18bb0*/  WARPGROUP.ARRIVE ;  /* 0x00000000000079c5 */ /* 0x000fd00000000000 */
[----:B------:R-:W-:Y:S01]  /*18bc0*/  MOV R11, UR59 ;  /* 0x0000003b000b7c02 */ /* 0x000fe20008000f00 */
[----:B------:R-:W-:Y:S01]  /*18bd0*/  UMOV UR59, UR7 ;  /* 0x00000007003b7c82 */ /* 0x000fe20008000000 */
[----:B------:R-:W-:Y:S01]  /*18be0*/  MOV R7, UR58 ;  /* 0x0000003a00077c02 */ /* 0x000fe20008000f00 */
[----:B------:R-:W-:Y:S02]  /*18bf0*/  UMOV UR58, UR6 ;  /* 0x00000006003a7c82 */ /* 0x000fe40008000000 */
        /* <DEDUP_REMOVED lines=47> */
[----:B------:R-:W-:-:S11]  /*18ef0*/  R2UR UR37, R235 ;  /* 0x00000000eb2572ca */ /* 0x000fd600000e0000 */
[----:B------:R-:W-:Y:S02]  /*18f00*/  UMOV UR48, UR36 ;  /* 0x0000002400307c82 */ /* 0x000fe40008000000 */
        /* <DEDUP_REMOVED lines=88> */
[----:B------:R-:W-:Y:S02]  /*19490*/  R2UR UR5, R14 ;  /* 0x000000000e0572ca */ /* 0x000fe400000e0000 */
[----:B------:R-:W-:Y:S02]  /*194a0*/  R2UR UR4, R13 ;  /* 0x000000000d0472ca */ /* 0x000fe400000e0000 */
[----:B------:R-:W-:Y:S02]  /*194b0*/  R2UR UR34, R8 ;  /* 0x00000000082272ca */ /* 0x000fe400000e0000 */
        /* <DEDUP_REMOVED lines=51> */
[----:B------:R-:W-:Y:S01]  /*197f0*/  VIADD R8, R6, 0x884 ;  /* 0x0000088406087836 */ /* 0x000fe20000000000 */
[----:B------:R-:W-:-:S04]  /*19800*/  MOV R9, 0x40000040 ;  /* 0x4000004000097802 */ /* 0x000fc80000000f00 */
        /* <DEDUP_REMOVED lines=11> */
[----:B------:R-:W-:Y:S02]  /*198c0*/  WARPGROUP.DEPBAR.LE gsb0, 0x0 ;  /* 0x00008000000079c5 */ /* 0x000fe40000010000 */
[----:B------:R-:W-:-:S10]  /*198d0*/  WARPGROUP.ARRIVE ;  /* 0x00000000000079c5 */ /* 0x000fd40000000000 */
        /* <DEDUP_REMOVED lines=33> */
[----:B------:R-:W-:Y:S01]  /*19af0*/  R2UR UR23, R9 ;  /* 0x00000000091772ca */ /* 0x000fe200000e0000 */
[----:B------:R-:W-:-:S02]  /*19b00*/  WARPGROUP.DEPBAR.LE gsb0, 0x0 ;  /* 0x00008000000079c5 */ /* 0x000fc40000010000 */
        /* <DEDUP_REMOVED lines=92> */
[----:B------:R-:W-:Y:S02]  /*1a0d0*/  R2UR UR39, R233 ;  /* 0x00000000e92772ca */ /* 0x000fe400000e0000 */
[----:B------:R-:W-:Y:S02]  /*1a0e0*/  R2UR UR38, R232 ;  /* 0x00000000e82672ca */ /* 0x000fe400000e0000 */
[----:B------:R-:W-:Y:S02]  /*1a0f0*/  R2UR UR37, R231 ;  /* 0x00000000e72572ca */ /* 0x000fe400000e0000 */
[----:B------:R-:W-:Y:S01]  /*1a100*/  R2UR UR36, R230 ;  /* 0x00000000e62472ca */ /* 0x000fe200000e0000 */
[----:B------:R-:W-:Y:S02]  /*1a110*/  WARPGROUP.DEPBAR.LE gsb0, 0x0 ;  /* 0x00008000000079c5 */ /* 0x000fe40000010000 */
[----:B0-----:R-:W-:-:S12]  /*1a120*/  @P2 BRA `(.L_x_635) ;  /* 0x0000000000282947 */ /* 0x001fd80003800000 */
[----:B------:R-:W-:Y:S05]  /*1a130*/  @!P0 BRA `(.L_x_636) ;  /* 0x0000000000048947 */ /* 0x000fea0003800000 */
[----:B------:R-:W-:Y:S01]  /*1a140*/  BPT.TRAP 0x1 ;  /* 0x000000040000795c */ /* 0x000fe20000300000 */
.L_x_636:
[----:B------:R-:W-:Y:S01]  /*1a150*/  SHF.L.U32 R4, R4, 0x1f, RZ ;  /* 0x0000001f04047819 */ /* 0x000fe200000006ff */
[----:B-----5:R-:W-:-:S04]  /*1a160*/  IMAD R6, R5, 0x8, R2 ;  /* 0x0000000805067824 */ /* 0x020fc800078e0202 */
[----:B------:R0:W1:Y:S01]  /*1a170*/  SYNCS.PHASECHK.TRANS64.TRYWAIT P2, [R6+URZ+0x34850], R4 ;  /* 0x03485004060075a7 */ /* 0x000062000804017f */
[----:B------:R-:W-:Y:S05]  /*1a180*/  @!P0 BRA `(.L_x_637) ;  /* 0x0000000000048947 */ /* 0x000fea0003800000 */
[----:B------:R-:W-:Y:S01]  /*1a190*/  BPT.TRAP 0x1 ;  /* 0x000000040000795c */ /* 0x000fe20000300000 */
.L_x_637:
[----:B-1----:R-:W-:Y:S05]  /*1a1a0*/  @P2 BRA `(.L_x_635) ;  /* 0x0000000000082947 */ /* 0x002fea0003800000 */
[----:B------:R-:W1:Y:S02]  /*1a1b0*/  SYNCS.PHASECHK.TRANS64.TRYWAIT P2, [R6+URZ+0x34850], R4 ;  /* 0x03485004060075a7 */ /* 0x000e64000804017f */
[----:B-1----:R-:W-:Y:S05]  /*1a1c0*/  @!P2 BRA `(.L_x_638) ;  /* 0x000000bc0064a947 */ /* 0x002fea0003800000 */
.L_x_635:
[----:B01---5:R-:W-:Y:S01]  /*1a1d0*/  VIADD R4, R2, 0x400 ;  /* 0x0000040002047836 */ /* 0x023fe20000000000 */
[----:B------:R-:W-:Y:S05]  /*1a1e0*/  WARPSYNC.ALL ;  /* 0x0000000000007948 */ /* 0x000fea0003800000 */
[----:B------:R-:W-:Y:S01]  /*1a1f0*/  SHF.R.U32.HI R4, RZ, 0x4, R4 ;  /* 0x00000004ff047819 */ /* 0x000fe20000011604 */
[----:B------:R-:W-:Y:S01]  /*1a200*/  IMAD.MOV.U32 R7, RZ, RZ, 0x40000040 ;  /* 0x40000040ff077424 */ /* 0x000fe200078e00ff */
[----:B------:R-:W-:Y:S01]  /*1a210*/  WARPGROUP.ARRIVE ;  /* 0x00000000000079c5 */ /* 0x000fe20000000000 */
[----:B------:R-:W-:Y:S01]  /*1a220*/  IMAD.MOV.U32 R9, RZ, RZ, 0x40000040 ;  /* 0x40000040ff097424 */ /* 0x000fe200078e00ff */
[----:B------:R-:W-:Y:S01]  /*1a230*/  LOP3.LUT R4, R4, 0x3fff, RZ, 0xc0, !PT ;  /* 0x00003fff04047812 */ /* 0x000fe200078ec0ff */
[----:B------:R-:W-:Y:S01]  /*1a240*/  ULDC UR9, c[0x0][0x9d8] ;  /* 0x0002760000097ab9 */ /* 0x000fe20000000800 */
[----:B------:R-:W-:Y:S01]  /*1a250*/  R2UR UR7, R7 ;  /* 0x00000000070772ca */ /* 0x000fe200000e0000 */
[----:B------:R-:W-:Y:S01]  /*1a260*/  FMUL.FTZ R7, R169, UR9 ;  /* 0x00000009a9077c20 */ /* 0x000fe20008410000 */
[----:B------:R-:W-:Y:S01]  /*1a270*/  LOP3.LUT R4, R4, 0x5800000, RZ, 0xfc, !PT ;  /* 0x0580000004047812 */ /* 0x000fe200078efcff */
[----:B------:R-:W-:Y:S01]  /*1a280*/  FMUL.FTZ R11, R172, UR9 ;  /* 0x00000009ac0b7c20 */ /* 0x000fe20008410000 */
[----:B------:R-:W-:Y:S01]  /*1a290*/  FMUL.FTZ R13, R173, UR9 ;  /* 0x00000009ad0d7c20 */ /* 0x000fe20008410000 */
[----:B------:R-:W-:Y:S01]  /*1a2a0*/  FMUL.FTZ R21, R160, UR9 ;  /* 0x00000009a0157c20 */ /* 0x000fe20008410000 */
[----:B------:R-:W-:Y:S01]  /*1a2b0*/  FMUL.FTZ R160, R161, UR9 ;  /* 0x00000009a1a07c20 */ /* 0x000fe20008410000 */
[----:B------:R-:W-:-:S02]  /*1a2c0*/  IMAD R6, R5, 0xb00, R4 ;  /* 0x00000b0005067824 */ /* 0x000fc400078e0204 */
[----:B------:R-:W-:Y:S01]  /*1a2d0*/  FMUL.FTZ R4, R168, UR9 ;  /* 0x00000009a8047c20 */ /* 0x000fe20008410000 */
[----:B------:R-:W-:Y:S01]  /*1a2e0*/  MUFU.TANH R7, R7 ;  /* 0x0000000700077308 */ /* 0x000fe20000002400 */
[----:B------:R-:W-:Y:S01]  /*1a2f0*/  FMUL.FTZ R161, R162, UR9 ;  /* 0x00000009a2a17c20 */ /* 0x000fe20008410000 */
[C---:B------:R-:W-:Y:S01]  /*1a300*/  VIADD R8, R6.reuse, 0x80 ;  /* 0x0000008006087836 */ /* 0x040fe20000000000 */
[----:B------:R-:W-:Y:S01]  /*1a310*/  R2UR UR6, R6 ;  /* 0x00000000060672ca */ /* 0x000fe200000e0000 */
[----:B------:R-:W-:Y:S01]  /*1a320*/  FMUL.FTZ R162, R163, UR9 ;  /* 0x00000009a3a27c20 */ /* 0x000fe20008410000 */
[----:B------:R-:W-:Y:S01]  /*1a330*/  FMUL.FTZ R163, R164, UR9 ;  /* 0x00000009a4a37c20 */ /* 0x000fe20008410000 */
[----:B------:R-:W-:Y:S01]  /*1a340*/  FMUL.FTZ R164, R165, UR9 ;  /* 0x00000009a5a47c20 */ /* 0x000fe20008410000 */
[----:B------:R-:W-:Y:S01]  /*1a350*/  FMUL.FTZ R165, R166, UR9 ;  /* 0x00000009a6a57c20 */ /* 0x000fe20008410000 */
[----:B------:R-:W0:Y:S01]  /*1a360*/  MUFU.TANH R4, R4 ;  /* 0x0000000400047308 */ /* 0x000e220000002400 */
[----:B------:R-:W-:Y:S01]  /*1a370*/  FMUL.FTZ R166, R167, UR9 ;  /* 0x00000009a7a67c20 */ /* 0x000fe20008410000 */
[----:B------:R-:W-:Y:S01]  /*1a380*/  FMUL.FTZ R152, R152, UR9 ;  /* 0x0000000998987c20 */ /* 0x000fe20008410000 */
[----:B------:R-:W-:Y:S01]  /*1a390*/  FMUL.FTZ R153, R153, UR9 ;  /* 0x0000000999997c20 */ /* 0x000fe20008410000 */
[----:B------:R-:W-:Y:S01]  /*1a3a0*/  FMUL.FTZ R156, R156, UR9 ;  /* 0x000000099c9c7c20 */ /* 0x000fe20008410000 */
[----:B------:R-:W-:Y:S01]  /*1a3b0*/  FMUL.FTZ R157, R157, UR9 ;  /* 0x000000099d9d7c20 */ /* 0x000fe20008410000 */
[----:B------:R-:W-:Y:S01]  /*1a3c0*/  FMUL.FTZ R144, R144, UR9 ;  /* 0x0000000990907c20 */ /* 0x000fe20008410000 */
[----:B------:R-:W-:Y:S01]  /*1a3d0*/  FMUL.FTZ R145, R145, UR9 ;  /* 0x0000000991917c20 */ /* 0x000fe20008410000 */
[----:B------:R-:W-:Y:S01]  /*1a3e0*/  HGMMA.64x128x16.F32.BF16 R24, R176, gdesc[UR4].tnspB, R24, gsb0 ;  /* 0x41e00004b0187df0 */ /* 0x000fe20008001818 */
[----:B------:R-:W-:Y:S01]  /*1a3f0*/  R2UR UR6, R8 ;  /* 0x00000000080672ca */ /* 0x000fe200000e0000 */
[----:B------:R-:W-:Y:S01]  /*1a400*/  VIADD R8, R6, 0x100 ;  /* 0x0000010006087836 */ /* 0x000fe20000000000 */
[----:B------:R-:W-:Y:S01]  /*1a410*/  R2UR UR7, R9 ;  /* 0x00000000090772ca */ /* 0x000fe200000e0000 */
[----:B------:R-:W-:Y:S01]  /*1a420*/  IMAD.MOV.U32 R9, RZ, RZ, 0x40000040 ;  /* 0x40000040ff097424 */ /* 0x000fe200078e00ff */
[----:B------:R-:W1:Y:S01]  /*1a430*/  MUFU.TANH R11, R11 ;  /* 0x0000000b000b7308 */ /* 0x000e620000002400 */
[----:B------:R-:W-:Y:S01]  /*1a440*/  FMUL.FTZ R148, R148, UR9 ;  /* 0x0000000994947c20 */ /* 0x000fe20008410000 */
[----:B------:R-:W-:Y:S01]  /*1a450*/  FMUL.FTZ R149, R149, UR9 ;  /* 0x0000000995957c20 */ /* 0x000fe20008410000 */
[----:B------:R-:W-:Y:S01]  /*1a460*/  FMUL.FTZ R136, R136, UR9 ;  /* 0x0000000988887c20 */ /* 0x000fe20008410000 */
[----:B0-----:R-:W-:Y:S01]  /*1a470*/  FMNMX.FTZ R167, R4, R3, !PT ;  /* 0x0000000304a77209 */ /* 0x001fe20007810000 */
[----:B------:R-:W-:Y:S01]  /*1a480*/  FMUL.FTZ R137, R137, UR9 ;  /* 0x0000000989897c20 */ /* 0x000fe20008410000 */
[----:B------:R-:W-:Y:S01]  /*1a490*/  FMUL.FTZ R140, R140, UR9 ;  /* 0x000000098c8c7c20 */ /* 0x000fe20008410000 */
[----:B------:R-:W-:Y:S01]  /*1a4a0*/  FMUL.FTZ R141, R141, UR9 ;  /* 0x000000098d8d7c20 */ /* 0x000fe20008410000 */
[----:B------:R-:W0:Y:S01]  /*1a4b0*/  MUFU.TANH R13, R13 ;  /* 0x0000000d000d7308 */ /* 0x000e220000002400 */
[----:B------:R-:W-:Y:S01]  /*1a4c0*/  FMNMX.FTZ R167, R7, R167, !PT ;  /* 0x000000a707a77209 */ /* 0x000fe20007810000 */
[----:B------:R-:W-:Y:S01]  /*1a4d0*/  FMUL.FTZ R128, R128, UR9 ;  /* 0x0000000980807c20 */ /* 0x000fe20008410000 */
[----:B------:R-:W-:Y:S01]  /*1a4e0*/  FMUL.FTZ R129, R129, UR9 ;  /* 0x0000000981817c20 */ /* 0x000fe20008410000 */
[----:B------:R-:W-:Y:S01]  /*1a4f0*/  FMUL.FTZ R132, R132, UR9 ;  /* 0x0000000984847c20 */ /* 0x000fe20008410000 */
[----:B------:R-:W-:Y:S01]  /*1a500*/  FMUL.FTZ R133, R133, UR9 ;  /* 0x0000000985857c20 */ /* 0x000fe20008410000 */
[----:B------:R-:W-:Y:S01]  /*1a510*/  FMUL.FTZ R120, R120, UR9 ;  /* 0x0000000978787c20 */ /* 0x000fe20008410000 */
[----:B------:R-:W-:Y:S01]  /*1a520*/  FMUL.FTZ R121, R121, UR9 ;  /* 0x0000000979797c20 */ /* 0x000fe20008410000 */
[----:B------:R-:W2:Y:S01]  /*1a530*/  MUFU.TANH R21, R21 ;  /* 0x0000001500157308 */ /* 0x000ea20000002400 */
        /* <DEDUP_REMOVED lines=26> */
[----:B------:R-:W-:Y:S01]  /*1a6e0*/  ULDC UR8, c[0x0][0x988] ;  /* 0x0002620000087ab9 */ /* 0x000fe20000000800 */
        /* <DEDUP_REMOVED lines=47> */
[----:B------:R-:W1:Y:S01]  /*1a9e0*/  S2R R230, SR_TID.X ;  /* 0x0000000000e67919 */ /* 0x000e620000002100 */
[C---:B------:R-:W-:Y:S01]  /*1a9f0*/  ISETP.GT.AND P2, PT, R10.reuse, RZ, PT ;  /* 0x000000ff0a00720c */ /* 0x040fe20003f44270 */
[----:B------:R-:W-:-:S03]  /*1aa00*/  VIADD R10, R10, 0xffffffff ;  /* 0xffffffff0a0a7836 */ /* 0x000fc60000000000 */
[----:B------:R-:W3:Y:S01]  /*1aa10*/  MUFU.TANH R148, R148 ;  /* 0x0000009400947308 */ /* 0x000ee20000002400 */
[----:B0-----:R-:W-:-:S07]  /*1aa20*/  FMNMX.FTZ R167, R144, R167, !PT ;  /* 0x000000a790a77209 */ /* 0x001fce0007810000 */
[----:B------:R-:W0:Y:S01]  /*1aa30*/  MUFU.TANH R149, R149 ;  /* 0x0000009500957308 */ /* 0x000e220000002400 */
[----:B--2---:R-:W-:-:S07]  /*1aa40*/  FMNMX.FTZ R167, R145, R167, !PT ;  /* 0x000000a791a77209 */ /* 0x004fce0007810000 */
[----:B------:R-:W2:Y:S01]  /*1aa50*/  MUFU.TANH R136, R136 ;  /* 0x0000008800887308 */ /* 0x000ea20000002400 */
[----:B---3--:R-:W-:-:S07]  /*1aa60*/  FMNMX.FTZ R167, R148, R167, !PT ;  /* 0x000000a794a77209 */ /* 0x008fce0007810000 */
[----:B------:R-:W3:Y:S01]  /*1aa70*/  MUFU.TANH R137, R137 ;  /* 0x0000008900897308 */ /* 0x000ee20000002400 */
[----:B0-----:R-:W-:Y:S02]  /*1aa80*/  FMNMX.FTZ R167, R149, R167, !PT ;  /* 0x000000a795a77209 */ /* 0x001fe40007810000 */
[----:B-1----:R-:W-:-:S05]  /*1aa90*/  SHF.R.U32.HI R230, RZ, 0x7, R230 ;  /* 0x00000007ffe67819 */ /* 0x002fca00000116e6 */
[----:B------:R-:W0:Y:S01]  /*1aaa0*/  MUFU.TANH R140, R140 ;  /* 0x0000008c008c7308 */ /* 0x000e220000002400 */
[----:B--2---:R-:W-:-:S07]  /*1aab0*/  FMNMX.FTZ R167, R136, R167, !PT ;  /* 0x000000a788a77209 */ /* 0x004fce0007810000 */
[----:B------:R-:W1:Y:S01]  /*1aac0*/  MUFU.TANH R141, R141 ;  /* 0x0000008d008d7308 */ /* 0x000e620000002400 */
[----:B------:R-:W-:Y:S02]  /*1aad0*/  WARPGROUP.DEPBAR.LE gsb0, 0x0 ;  /* 0x00008000000079c5 */ /* 0x000fe40000010000 */
[----:B------:R-:W-:Y:S01]  /*1aae0*/  WARPGROUP.ARRIVE ;  /* 0x00000000000079c5 */ /* 0x000fe20000000000 */
[----:B---3--:R-:W-:-:S04]  /*1aaf0*/  FMNMX.FTZ R167, R137, R167, !PT ;  /* 0x000000a789a77209 */ /* 0x008fc80007810000 */
[----:B------:R-:W2:Y:S01]  /*1ab00*/  MUFU.TANH R128, R128 ;  /* 0x0000008000807308 */ /* 0x000ea20000002400 */
[----:B------:R-:W-:Y:S01]  /*1ab10*/  HGMMA.64x128x16.F32.BF16 R24, R180, gdesc[UR4].tnspB, R24, gsb0 ;  /* 0x41e00004b4187df0 */ /* 0x000fe20008001818 */
[----:B------:R-:W-:Y:S01]  /*1ab20*/  R2UR UR6, R8 ;  /* 0x00000000080672ca */ /* 0x000fe200000e0000 */
[----:B------:R-:W-:Y:S01]  /*1ab30*/  VIADD R8, R6, 0x180 ;  /* 0x0000018006087836 */ /* 0x000fe20000000000 */
[----:B------:R-:W-:Y:S01]  /*1ab40*/  R2UR UR7, R9 ;  /* 0x00000000090772ca */ /* 0x000fe200000e0000 */
[----:B------:R-:W-:Y:S01]  /*1ab50*/  IMAD.MOV.U32 R9, RZ, RZ, 0x40000040 ;  /* 0x40000040ff097424 */ /* 0x000fe200078e00ff */
[----:B0-----:R-:W-:Y:S02]  /*1ab60*/  FMNMX.FTZ R167, R140, R167, !PT ;  /* 0x000000a78ca77209 */ /* 0x001fe40007810000 */
[----:B------:R-:W0:Y:S02]  /*1ab70*/  MUFU.TANH R129, R129 ;  /* 0x0000008100817308 */ /* 0x000e240000002400 */
[----:B-1----:R-:W-:-:S06]  /*1ab80*/  FMNMX.FTZ R167, R141, R167, !PT ;  /* 0x000000a78da77209 */ /* 0x002fcc0007810000 */
[----:B------:R-:W1:Y:S01]  /*1ab90*/  MUFU.TANH R132, R132 ;  /* 0x0000008400847308 */ /* 0x000e620000002400 */
[----:B--2---:R-:W-:-:S07]  /*1aba0*/  FMNMX.FTZ R167, R128, R167, !PT ;  /* 0x000000a780a77209 */ /* 0x004fce0007810000 */
[----:B------:R-:W2:Y:S01]  /*1abb0*/  MUFU.TANH R133, R133 ;  /* 0x0000008500857308 */ /* 0x000ea20000002400 */
[----:B0-----:R-:W-:-:S07]  /*1abc0*/  FMNMX.FTZ R167, R129, R167, !PT ;  /* 0x000000a781a77209 */ /* 0x001fce0007810000 */
[----:B------:R-:W0:Y:S01]  /*1abd0*/  MUFU.TANH R120, R120 ;  /* 0x0000007800787308 */ /* 0x000e220000002400 */
[----:B-1----:R-:W-:-:S07]  /*1abe0*/  FMNMX.FTZ R167, R132, R167, !PT ;  /* 0x000000a784a77209 */ /* 0x002fce0007810000 */
        /* <DEDUP_REMOVED lines=20> */
[----:B------:R-:W2:Y:S08]  /*1ad30*/  MUFU.TANH R109, R109 ;  /* 0x0000006d006d7308 */ /* 0x000eb00000002400 */
[----:B------:R-:W3:Y:S08]  /*1ad40*/  MUFU.TANH R96, R96 ;  /* 0x0000006000607308 */ /* 0x000ef00000002400 */
[----:B------:R-:W4:Y:S01]  /*1ad50*/  MUFU.TANH R97, R97 ;  /* 0x0000006100617308 */ /* 0x000f220000002400 */
[----:B------:R-:W-:-:S02]  /*1ad60*/  WARPGROUP.DEPBAR.LE gsb0, 0x0 ;  /* 0x00008000000079c5 */ /* 0x000fc40000010000 */
[----:B------:R-:W-:-:S05]  /*1ad70*/  WARPGROUP.ARRIVE ;  /* 0x00000000000079c5 */ /* 0x000fca0000000000 */
[----:B------:R0:W-:Y:S01]  /*1ad80*/  MUFU.TANH R167, R88 ;  /* 0x0000005800a77308 */ /* 0x0001e20000002400 */
[----:B------:R-:W-:Y:S01]  /*1ad90*/  HGMMA.64x128x16.F32.BF16 R24, R184, gdesc[UR4].tnspB, R24, gsb0 ;  /* 0x41e00004b8187df0 */ /* 0x000fe20008001818 */
[----:B------:R-:W-:Y:S01]  /*1ada0*/  R2UR UR6, R8 ;  /* 0x00000000080672ca */ /* 0x000fe200000e0000 */
[----:B------:R-:W-:Y:S01]  /*1adb0*/  VIADD R8, R6, 0x200 ;  /* 0x0000020006087836 */ /* 0x000fe20000000000 */
[----:B------:R-:W-:Y:S01]  /*1adc0*/  R2UR UR7, R9 ;  /* 0x00000000090772ca */ /* 0x000fe200000e0000 */
[----:B------:R-:W-:Y:S01]  /*1add0*/  IMAD.MOV.U32 R9, RZ, RZ, 0x40000040 ;  /* 0x40000040ff097424 */ /* 0x000fe200078e00ff */
[----:B0-----:R-:W-:Y:S02]  /*1ade0*/  FMNMX.FTZ R88, R105, R168, !PT ;  /* 0x000000a869587209 */ /* 0x001fe40007810000 */
[----:B------:R-:W0:Y:S02]  /*1adf0*/  MUFU.TANH R100, R100 ;  /* 0x0000006400647308 */ /* 0x000e240000002400 */
[----:B-1----:R-:W-:-:S04]  /*1ae00*/  FMNMX.FTZ R88, R108, R88, !PT ;  /* 0x000000586c587209 */ /* 0x002fc80007810000 */
[----:B--2---:R-:W-:Y:S02]  /*1ae10*/  FMNMX.FTZ R88, R109, R88, !PT ;  /* 0x000000586d587209 */ /* 0x004fe40007810000 */
[----:B------:R-:W1:Y:S02]  /*1ae20*/  MUFU.TANH R101, R101 ;  /* 0x0000006500657308 */ /* 0x000e640000002400 */
[----:B---3--:R-:W-:-:S04]  /*1ae30*/  FMNMX.FTZ R88, R96, R88, !PT ;  /* 0x0000005860587209 */ /* 0x008fc80007810000 */
[----:B----4-:R-:W-:Y:S02]  /*1ae40*/  FMNMX.FTZ R88, R97, R88, !PT ;  /* 0x0000005861587209 */ /* 0x010fe40007810000 */
[----:B------:R2:W3:Y:S02]  /*1ae50*/  MUFU.TANH R168, R89 ;  /* 0x0000005900a87308 */ /* 0x0004e40000002400 */
[----:B0-----:R-:W-:-:S06]  /*1ae60*/  FMNMX.FTZ R88, R100, R88, !PT ;  /* 0x0000005864587209 */ /* 0x001fcc0007810000 */
[----:B------:R-:W0:Y:S01]  /*1ae70*/  MUFU.TANH R92, R92 ;  /* 0x0000005c005c7308 */ /* 0x000e220000002400 */
[----:B-1----:R-:W-:-:S04]  /*1ae80*/  FMNMX.FTZ R88, R101, R88, !PT ;  /* 0x0000005865587209 */ /* 0x002fc80007810000 */
[----:B--2---:R-:W-:Y:S01]  /*1ae90*/  FMNMX.FTZ R89, R167, R88, !PT ;  /* 0x00000058a7597209 */ /* 0x004fe20007810000 */
[----:B------:R-:W-:Y:S02]  /*1aea0*/  VIADD R88, R6, 0x280 ;  /* 0x0000028006587836 */ /* 0x000fe40000000000 */
[----:B------:R-:W1:Y:S01]  /*1aeb0*/  MUFU.TANH R93, R93 ;  /* 0x0000005d005d7308 */ /* 0x000e620000002400 */
[----:B---3--:R-:W-:Y:S01]  /*1aec0*/  FMNMX.FTZ R169, R168, R89, !PT ;  /* 0x00000059a8a97209 */ /* 0x008fe20007810000 */
[----:B------:R-:W-:-:S06]  /*1aed0*/  IMAD.MOV.U32 R89, RZ, RZ, 0x40000040 ;  /* 0x40000040ff597424 */ /* 0x000fcc00078e00ff */
[----:B------:R-:W-:Y:S01]  /*1aee0*/  MUFU.TANH R14, R14 ;  /* 0x0000000e000e7308 */ /* 0x000fe20000002400 */
[----:B0-----:R-:W-:-:S07]  /*1aef0*/  FMNMX.FTZ R169, R92, R169, !PT ;  /* 0x000000a95ca97209 */ /* 0x001fce0007810000 */
        /* <DEDUP_REMOVED lines=12> */
[----:B------:R-:W-:-:S05]  /*1afc0*/  WARPGROUP.ARRIVE ;  /* 0x00000000000079c5 */ /* 0x000fca0000000000 */
[----:B------:R-:W-:Y:S01]  /*1afd0*/  MUFU.TANH R150, R150 ;  /* 0x0000009600967308 */ /* 0x000fe20000002400 */
[----:B------:R-:W-:Y:S01]  /*1afe0*/  HGMMA.64x128x16.F32.BF16 R24, R188, gdesc[UR4].tnspB, R24, gsb0 ;  /* 0x41e00004bc187df0 */ /* 0x000fe20008001818 */
[----:B------:R-:W-:Y:S01]  /*1aff0*/  R2UR UR6, R8 ;  /* 0x00000000080672ca */ /* 0x000fe200000e0000 */
[----:B------:R-:W-:Y:S01]  /*1b000*/  FMUL.FTZ R8, R170, UR9 ;  /* 0x00000009aa087c20 */ /* 0x000fe20008410000 */
[----:B------:R-:W-:Y:S01]  /*1b010*/  R2UR UR7, R9 ;  /* 0x00000000090772ca */ /* 0x000fe200000e0000 */
[----:B------:R-:W-:Y:S01]  /*1b020*/  FMUL.FTZ R170, R91, UR9 ;  /* 0x000000095baa7c20 */ /* 0x000fe20008410000 */
[----:B------:R-:W-:Y:S02]  /*1b030*/  FMUL.FTZ R9, R171, UR9 ;  /* 0x00000009ab097c20 */ /* 0x000fe40008410000 */
[----:B------:R-:W-:Y:S08]  /*1b040*/  MUFU.TANH R151, R151 ;  /* 0x0000009700977308 */ /* 0x000ff00000002400 */
[----:B------:R-:W0:Y:S08]  /*1b050*/  MUFU.TANH R8, R8 ;  /* 0x0000000800087308 */ /* 0x000e300000002400 */
        /* <DEDUP_REMOVED lines=19> */
[----:B------:R-:W-:Y:S02]  /*1b190*/  R2UR UR6, R88 ;  /* 0x00000000580672ca */ /* 0x000fe400000e0000 */
[----:B------:R-:W-:-:S04]  /*1b1a0*/  R2UR UR7, R89 ;  /* 0x00000000590772ca */ /* 0x000fc800000e0000 */
[----:B------:R-:W-:Y:S01]  /*1b1b0*/  MUFU.TANH R119, R119 ;  /* 0x0000007700777308 */ /* 0x000fe20000002400 */
[----:B-1----:R-:W-:Y:S01]  /*1b1c0*/  FMNMX.FTZ R88, R93, R169, !PT ;  /* 0x000000a95d587209 */ /* 0x002fe20007810000 */
[----:B------:R-:W-:Y:S01]  /*1b1d0*/  FMUL.FTZ R169, R90, UR9 ;  /* 0x000000095aa97c20 */ /* 0x000fe20008410000 */
[----:B------:R-:W-:-:S03]  /*1b1e0*/  IMAD.U32 R90, RZ, RZ, UR8 ;  /* 0x00000008ff5a7e24 */ /* 0x000fc6000f8e00ff */
[----:B------:R-:W1:Y:S02]  /*1b1f0*/  SHFL.BFLY PT, R89, R88, 0x2, 0x1f ;  /* 0x0c401f0058597f89 */ /* 0x000e6400000e0000 */
[----:B------:R-:W-:Y:S08]  /*1b200*/  MUFU.TANH R106, R106 ;  /* 0x0000006a006a7308 */ /* 0x000ff00000002400 */
[----:B------:R-:W-:Y:S08]  /*1b210*/  MUFU.TANH R107, R107 ;  /* 0x0000006b006b7308 */ /* 0x000ff00000002400 */
[----:B------:R-:W-:Y:S01]  /*1b220*/  MUFU.TANH R110, R110 ;  /* 0x0000006e006e7308 */ /* 0x000fe20000002400 */
[----:B-1----:R-:W-:-:S07]  /*1b230*/  FMNMX.FTZ R89, R88, R89, !PT ;  /* 0x0000005958597209 */ /* 0x002fce0007810000 */
[----:B------:R-:W-:Y:S01]  /*1b240*/  MUFU.TANH R111, R111 ;  /* 0x0000006f006f7308 */ /* 0x000fe20000002400 */
[----:B------:R-:W1:Y:S07]  /*1b250*/  SHFL.BFLY PT, R88, R89, 0x1, 0x1f ;  /* 0x0c201f0059587f89 */ /* 0x000e6e00000e0000 */
[----:B------:R-:W-:Y:S08]  /*1b260*/  MUFU.TANH R98, R98 ;  /* 0x0000006200627308 */ /* 0x000ff00000002400 */
[----:B------:R-:W-:Y:S08]  /*1b270*/  MUFU.TANH R99, R99 ;  /* 0x0000006300637308 */ /* 0x000ff00000002400 */
[----:B------:R-:W-:Y:S01]  /*1b280*/  MUFU.TANH R102, R102 ;  /* 0x0000006600667308 */ /* 0x000fe20000002400 */
[----:B-1----:R-:W-:Y:S01]  /*1b290*/  FMNMX.FTZ R91, R89, R88, !PT ;  /* 0x00000058595b7209 */ /* 0x002fe20007810000 */
[----:B------:R-:W-:-:S02]  /*1b2a0*/  VIADD R88, R6, 0x300 ;  /* 0x0000030006587836 */ /* 0x000fc40000000000 */
[----:B------:R-:W-:Y:S02]  /*1b2b0*/  IMAD.MOV.U32 R89, RZ, RZ, 0x40000040 ;  /* 0x40000040ff597424 */ /* 0x000fe400078e00ff */
[CC--:B------:R-:W-:Y:S02]  /*1b2c0*/  FMUL.FTZ R171, R91.reuse, R90.reuse ;  /* 0x0000005a5bab7220 */ /* 0x0c0fe40000410000 */
[----:B------:R-:W-:Y:S01]  /*1b2d0*/  MUFU.TANH R103, R103 ;  /* 0x0000006700677308 */ /* 0x000fe20000002400 */
[----:B------:R-:W-:Y:S01]  /*1b2e0*/  FADD.FTZ R3, -R91, R3 ;  /* 0x000000035b037221 */ /* 0x000fe20000010100 */
[-CC-:B------:R-:W-:Y:S01]  /*1b2f0*/  FFMA.FTZ R176, R4, R90.reuse, -R171.reuse ;  /* 0x0000005a04b07223 */ /* 0x180fe200000108ab */
[-CC-:B------:R-:W-:Y:S01]  /*1b300*/  FFMA.FTZ R4, R7, R90.reuse, -R171.reuse ;  /* 0x0000005a07047223 */ /* 0x180fe200000108ab */
[--C-:B------:R-:W-:Y:S01]  /*1b310*/  FFMA.FTZ R7, R13, R90, -R171.reuse ;  /* 0x0000005a0d077223 */ /* 0x100fe200000108ab */
[----:B0-----:R-:W-:Y:S01]  /*1b320*/  FMNMX.FTZ R13, R8, R0, !PT ;  /* 0x00000000080d7209 */ /* 0x001fe20007810000 */
[----:B------:R-:W-:-:S02]  /*1b330*/  FFMA.FTZ R188, R144, R90, -R171 ;  /* 0x0000005a90bc7223 */ /* 0x000fc400000108ab */
[----:B------:R-:W-:Y:S01]  /*1b340*/  MUFU.TANH R169, R169 ;  /* 0x000000a900a97308 */ /* 0x000fe20000002400 */
[-CC-:B------:R-:W-:Y:S01]  /*1b350*/  FFMA.FTZ R178, R11, R90.reuse, -R171.reuse ;  /* 0x0000005a0bb27223 */ /* 0x180fe200000108ab */
[----:B--2---:R-:W-:Y:S01]  /*1b360*/  FMNMX.FTZ R13, R9, R13, !PT ;  /* 0x0000000d090d7209 */ /* 0x004fe20007810000 */
[-CC-:B------:R-:W-:Y:S01]  /*1b370*/  FFMA.FTZ R180, R21, R90.reuse, -R171.reuse ;  /* 0x0000005a15b47223 */ /* 0x180fe200000108ab */
[-CC-:B------:R-:W-:Y:S01]  /*1b380*/  FFMA.FTZ R184, R152, R90.reuse, -R171.reuse ;  /* 0x0000005a98b87223 */ /* 0x180fe200000108ab */
[-CC-:B------:R-:W-:Y:S01]  /*1b390*/  FFMA.FTZ R144, R145, R90.reuse, -R171.reuse ;  /* 0x0000005a91907223 */ /* 0x180fe200000108ab */
[----:B------:R-:W-:Y:S01]  /*1b3a0*/  FMNMX.FTZ R13, R14, R13, !PT ;  /* 0x0000000d0e0d7209 */ /* 0x000fe20007810000 */
        /* <DEDUP_REMOVED lines=11> */
[-C--:B------:R-:W-:Y:S01]  /*1b460*/  FFMA.FTZ R129, R129, R90.reuse, -R171 ;  /* 0x0000005a81817223 */ /* 0x080fe200000108ab */
[----:B------:R-:W-:-:S05]  /*1b470*/  FMUL.FTZ R3, R3, R90 ;  /* 0x0000005a03037220 */ /* 0x000fca0000410000 */
[----:B------:R-:W-:Y:S08]  /*1b480*/  MUFU.TANH R95, R95 ;  /* 0x0000005f005f7308 */ /* 0x000ff00000002400 */
[----:B------:R-:W-:Y:S08]  /*1b490*/  MUFU.EX2 R3, R3 ;  /* 0x0000000300037308 */ /* 0x000ff00000000800 */
[----:B------:R-:W0:Y:S08]  /*1b4a0*/  MUFU.EX2 R176, R176 ;  /* 0x000000b000b07308 */ /* 0x000e300000000800 */
[----:B------:R-:W1:Y:S08]  /*1b4b0*/  MUFU.EX2 R4, R4 ;  /* 0x0000000400047308 */ /* 0x000e700000000800 */
[----:B------:R-:W2:Y:S01]  /*1b4c0*/  MUFU.EX2 R178, R178 ;  /* 0x000000b200b27308 */ /* 0x000ea20000000800 */
[----:B0-----:R-:W-:-:S07]  /*1b4d0*/  FFMA.FTZ R15, R3, R15, R176 ;  /* 0x0000000f030f7223 */ /* 0x001fce00000100b0 */
[----:B------:R-:W0:Y:S01]  /*1b4e0*/  MUFU.EX2 R7, R7 ;  /* 0x0000000700077308 */ /* 0x000e220000000800 */
[----:B------:R-:W-:Y:S02]  /*1b4f0*/  WARPGROUP.DEPBAR.LE gsb0, 0x0 ;  /* 0x00008000000079c5 */ /* 0x000fe40000010000 */
[----:B------:R-:W-:Y:S01]  /*1b500*/  WARPGROUP.ARRIVE ;  /* 0x00000000000079c5 */ /* 0x000fe20000000000 */
[-CC-:B------:R-:W-:Y:S01]  /*1b510*/  FFMA.FTZ R192, R136, R90.reuse, -R171.reuse ;  /* 0x0000005a88c07223 */ /* 0x180fe200000108ab */
[-CC-:B------:R-:W-:Y:S01]  /*1b520*/  FFMA.FTZ R136, R137, R90.reuse, -R171.reuse ;  /* 0x0000005a89887223 */ /* 0x180fe200000108ab */
[----:B------:R-:W-:Y:S01]  /*1b530*/  FFMA.FTZ R194, R140, R90, -R171 ;  /* 0x0000005a8cc27223 */ /* 0x000fe200000108ab */
[----:B-1----:R-:W-:Y:S01]  /*1b540*/  FADD.FTZ R15, R4, R15 ;  /* 0x0000000f040f7221 */ /* 0x002fe20000010000 */
[----:B------:R-:W-:Y:S01]  /*1b550*/  MUFU.EX2 R180, R180 ;  /* 0x000000b400b47308 */ /* 0x000fe20000000800 */
[----:B------:R-:W-:Y:S01]  /*1b560*/  HGMMA.64x128x16.F32.BF16 R24, R196, gdesc[UR4].tnspB, R24, gsb0 ;  /* 0x41e00004c4187df0 */ /* 0x000fe20008001818 */
[----:B------:R-:W-:-:S02]  /*1b570*/  R2UR UR6, R88 ;  /* 0x00000000580672ca */ /* 0x000fc400000e0000 */
[----:B------:R-:W-:Y:S02]  /*1b580*/  R2UR UR7, R89 ;  /* 0x00000000590772ca */ /* 0x000fe400000e0000 */
[----:B------:R-:W-:Y:S02]  /*1b590*/  FMNMX.FTZ R88, R20, R13, !PT ;  /* 0x0000000d14587209 */ /* 0x000fe40007810000 */
[----:B------:R-:W-:Y:S01]  /*1b5a0*/  MUFU.EX2 R11, R11 ;  /* 0x0000000b000b7308 */ /* 0x000fe20000000800 */
[----:B------:R-:W-:Y:S02]  /*1b5b0*/  F2FP.BF16.F32.PACK_AB R176, R4, R176 ;  /* 0x000000b004b0723e */ /* 0x000fe400000010ff */
        /* <DEDUP_REMOVED lines=14> */
[----:B------:R-:W-:Y:S01]  /*1b6a0*/  VIADD R88, R6, 0x380 ;  /* 0x0000038006587836 */ /* 0x000fe20000000000 */
[----:B------:R-:W-:Y:S02]  /*1b6b0*/  MUFU.EX2 R186, R186 ;  /* 0x000000ba00ba7308 */ /* 0x000fe40000000800 */
[----:B------:R-:W-:-:S04]  /*1b6c0*/  FMNMX.FTZ R89, R150, R89, !PT ;  /* 0x0000005996597209 */ /* 0x000fc80007810000 */
[----:B------:R-:W-:Y:S01]  /*1b6d0*/  FMNMX.FTZ R137, R151, R89, !PT ;  /* 0x0000005997897209 */ /* 0x000fe20007810000 */
[----:B------:R-:W-:Y:S01]  /*1b6e0*/  IMAD.MOV.U32 R89, RZ, RZ, 0x40000040 ;  /* 0x40000040ff597424 */ /* 0x000fe200078e00ff */
[----:B------:R-:W-:Y:S02]  /*1b6f0*/  MUFU.EX2 R13, R157 ;  /* 0x0000009d000d7308 */ /* 0x000fe40000000800 */
[----:B------:R-:W-:-:S04]  /*1b700*/  FMNMX.FTZ R137, R138, R137, !PT ;  /* 0x000000898a897209 */ /* 0x000fc80007810000 */
[----:B------:R-:W-:Y:S02]  /*1b710*/  FMNMX.FTZ R137, R139, R137, !PT ;  /* 0x000000898b897209 */ /* 0x000fe40007810000 */
[----:B------:R-:W-:Y:S02]  /*1b720*/  MUFU.EX2 R188, R188 ;  /* 0x000000bc00bc7308 */ /* 0x000fe40000000800 */
[----:B------:R-:W-:-:S06]  /*1b730*/  FMNMX.FTZ R137, R142, R137, !PT ;  /* 0x000000898e897209 */ /* 0x000fcc0007810000 */
        /* <DEDUP_REMOVED lines=9> */
[-CC-:B------:R-:W-:Y:S01]  /*1b7d0*/  FFMA.FTZ R196, R128, R90.reuse, -R171.reuse ;  /* 0x0000005a80c47223 */ /* 0x180fe200000108ab */
[-CC-:B------:R-:W-:Y:S01]  /*1b7e0*/  FFMA.FTZ R198, R132, R90.reuse, -R171.reuse ;  /* 0x0000005a84c67223 */ /* 0x180fe200000108ab */
[----:B------:R-:W-:-:S03]  /*1b7f0*/  FFMA.FTZ R128, R133, R90, -R171 ;  /* 0x0000005a85807223 */ /* 0x000fc600000108ab */
[----:B------:R-:W-:Y:S01]  /*1b800*/  HGMMA.64x128x16.F32.BF16 R24, R200, gdesc[UR4].tnspB, R24, gsb0 ;  /* 0x41e00004c8187df0 */ /* 0x000fe20008001818 */
[----:B------:R-:W-:Y:S01]  /*1b810*/  R2UR UR6, R88 ;  /* 0x00000000580672ca */ /* 0x000fe200000e0000 */
[----:B------:R-:W-:Y:S01]  /*1b820*/  MUFU.EX2 R196, R196 ;  /* 0x000000c400c47308 */ /* 0x000fe20000000800 */
[----:B------:R-:W-:Y:S02]  /*1b830*/  R2UR UR7, R89 ;  /* 0x00000000590772ca */ /* 0x000fe400000e0000 */
[----:B------:R-:W-:-:S04]  /*1b840*/  FMNMX.FTZ R88, R143, R137, !PT ;  /* 0x000000898f587209 */ /* 0x000fc80007810000 */
[----:B------:R-:W-:Y:S01]  /*1b850*/  FMNMX.FTZ R88, R130, R88, !PT ;  /* 0x0000005882587209 */ /* 0x000fe20007810000 */
[----:B------:R1:W-:Y:S03]  /*1b860*/  MUFU.EX2 R137, R141 ;  /* 0x0000008d00897308 */ /* 0x0003e60000000800 */
[----:B------:R-:W-:-:S04]  /*1b870*/  FMNMX.FTZ R88, R131, R88, !PT ;  /* 0x0000005883587209 */ /* 0x000fc80007810000 */
[----:B------:R-:W-:Y:S01]  /*1b880*/  FMNMX.FTZ R88, R134, R88, !PT ;  /* 0x0000005886587209 */ /* 0x000fe20007810000 */
[----:B------:R-:W-:Y:S03]  /*1b890*/  MUFU.EX2 R198, R198 ;  /* 0x000000c600c67308 */ /* 0x000fe60000000800 */
[----:B------:R-:W-:-:S04]  /*1b8a0*/  FMNMX.FTZ R88, R135, R88, !PT ;  /* 0x0000005887587209 */ /* 0x000fc80007810000 */
[----:B------:R-:W-:Y:S01]  /*1b8b0*/  FMNMX.FTZ R88, R122, R88, !PT ;  /* 0x000000587a587209 */ /* 0x000fe20007810000 */
[----:B------:R-:W-:Y:S03]  /*1b8c0*/  MUFU.EX2 R128, R128 ;  /* 0x0000008000807308 */ /* 0x000fe60000000800 */
        /* <DEDUP_REMOVED lines=14> */
[----:B------:R-:W-:-:S03]  /*1b9b0*/  VIADD R88, R6, 0x400 ;  /* 0x0000040006587836 */ /* 0x000fc60000000000 */
[----:B------:R-:W-:Y:S01]  /*1b9c0*/  FMNMX.FTZ R89, R103, R89, !PT ;  /* 0x0000005967597209 */ /* 0x000fe20007810000 */
[----:B------:R-:W-:Y:S02]  /*1b9d0*/  WARPGROUP.DEPBAR.LE gsb0, 0x0 ;  /* 0x00008000000079c5 */ /* 0x000fe40000010000 */
[----:B------:R-:W-:Y:S01]  /*1b9e0*/  WARPGROUP.ARRIVE ;  /* 0x00000000000079c5 */ /* 0x000fe20000000000 */
[-CC-:B------:R-:W-:Y:S01]  /*1b9f0*/  FFMA.FTZ R200, R120, R90.reuse, -R171.reuse ;  /* 0x0000005a78c87223 */ /* 0x180fe200000108ab */
[-CC-:B------:R-:W-:Y:S01]  /*1ba00*/  FFMA.FTZ R120, R121, R90.reuse, -R171.reuse ;  /* 0x0000005a79787223 */ /* 0x180fe200000108ab */
[-CC-:B------:R-:W-:Y:S01]  /*1ba10*/  FFMA.FTZ R202, R124, R90.reuse, -R171.reuse ;  /* 0x0000005a7cca7223 */ /* 0x180fe200000108ab */
[-CC-:B------:R-:W-:Y:S02]  /*1ba20*/  FFMA.FTZ R121, R125, R90.reuse, -R171.reuse ;  /* 0x0000005a7d797223 */ /* 0x180fe400000108ab */
[----:B------:R-:W-:Y:S01]  /*1ba30*/  HGMMA.64x128x16.F32.BF16 R24, R204, gdesc[UR4].tnspB, R24, gsb0 ;  /* 0x41e00004cc187df0 */ /* 0x000fe20008001818 */
[----:B------:R-:W-:Y:S01]  /*1ba40*/  R2UR UR6, R88 ;  /* 0x00000000580672ca */ /* 0x000fe200000e0000 */
[-CC-:B------:R-:W-:Y:S01]  /*1ba50*/  FFMA.FTZ R88, R117, R90.reuse, -R171.reuse ;  /* 0x0000005a75587223 */ /* 0x180fe200000108ab */
[----:B------:R-:W-:Y:S01]  /*1ba60*/  FFMA.FTZ R117, R92, R90, -R171 ;  /* 0x0000005a5c757223 */ /* 0x000fe200000108ab */
[----:B------:R-:W-:Y:S08]  /*1ba70*/  MUFU.EX2 R200, R200 ;  /* 0x000000c800c87308 */ /* 0x000ff00000000800 */
[----:B------:R-:W-:Y:S08]  /*1ba80*/  MUFU.EX2 R120, R120 ;  /* 0x0000007800787308 */ /* 0x000ff00000000800 */
[----:B------:R-:W-:Y:S08]  /*1ba90*/  MUFU.EX2 R202, R202 ;  /* 0x000000ca00ca7308 */ /* 0x000ff00000000800 */
[----:B------:R-:W-:Y:S08]  /*1baa0*/  MUFU.EX2 R121, R121 ;  /* 0x0000007900797308 */ /* 0x000ff00000000800 */
[----:B------:R-:W-:Y:S01]  /*1bab0*/  MUFU.EX2 R88, R88 ;  /* 0x0000005800587308 */ /* 0x000fe20000000800 */
[----:B------:R-:W-:-:S02]  /*1bac0*/  WARPGROUP.DEPBAR.LE gsb0, 0x0 ;  /* 0x00008000000079c5 */ /* 0x000fc40000010000 */
[-CC-:B------:R-:W-:Y:S01]  /*1bad0*/  FFMA.FTZ R204, R112, R90.reuse, -R171.reuse ;  /* 0x0000005a70cc7223 */ /* 0x180fe200000108ab */
[-CC-:B------:R-:W-:Y:S01]  /*1bae0*/  FFMA.FTZ R112, R113, R90.reuse, -R171.reuse ;  /* 0x0000005a71707223 */ /* 0x180fe200000108ab */
[----:B------:R-:W-:Y:S01]  /*1baf0*/  FMNMX.FTZ R113, R169, R89, !PT ;  /* 0x00000059a9717209 */ /* 0x000fe20007810000 */
[----:B------:R-:W-:Y:S01]  /*1bb00*/  IMAD.MOV.U32 R89, RZ, RZ, 0x40000040 ;  /* 0x40000040ff597424 */ /* 0x000fe200078e00ff */
[----:B------:R-:W-:Y:S01]  /*1bb10*/  WARPGROUP.ARRIVE ;  /* 0x00000000000079c5 */ /* 0x000fe20000000000 */
[-CC-:B------:R-:W-:Y:S01]  /*1bb20*/  FFMA.FTZ R206, R116, R90.reuse, -R171.reuse ;  /* 0x0000005a74ce7223 */ /* 0x180fe200000108ab */
[----:B------:R-:W-:Y:S01]  /*1bb30*/  FMNMX.FTZ R113, R170, R113, !PT ;  /* 0x00000071aa717209 */ /* 0x000fe20007810000 */
[----:B------:R-:W-:Y:S01]  /*1bb40*/  MUFU.EX2 R204, R204 ;  /* 0x000000cc00cc7308 */ /* 0x000fe20000000800 */
[----:B------:R-:W-:Y:S01]  /*1bb50*/  R2UR UR7, R89 ;  /* 0x00000000590772ca */ /* 0x000fe200000e0000 */
[-CC-:B------:R-:W-:Y:S01]  /*1bb60*/  FFMA.FTZ R89, R96, R90.reuse, -R171.reuse ;  /* 0x0000005a60597223 */ /* 0x180fe200000108ab */
[----:B------:R-:W-:Y:S01]  /*1bb70*/  FMNMX.FTZ R113, R94, R113, !PT ;  /* 0x000000715e717209 */ /* 0x000fe20007810000 */
[-CC-:B------:R-:W-:Y:S01]  /*1bb80*/  FFMA.FTZ R96, R97, R90.reuse, -R171.reuse ;  /* 0x0000005a61607223 */ /* 0x180fe200000108ab */
[-CC-:B------:R-:W-:Y:S01]  /*1bb90*/  FFMA.FTZ R97, R100, R90.reuse, -R171.reuse ;  /* 0x0000005a64617223 */ /* 0x180fe200000108ab */
[-CC-:B------:R-:W-:Y:S01]  /*1bba0*/  FFMA.FTZ R100, R101, R90.reuse, -R171.reuse ;  /* 0x0000005a65647223 */ /* 0x180fe200000108ab */
[----:B------:R-:W-:Y:S01]  /*1bbb0*/  FMNMX.FTZ R113, R95, R113, !PT ;  /* 0x000000715f717209 */ /* 0x000fe20007810000 */
[----:B------:R-:W-:Y:S01]  /*1bbc0*/  FFMA.FTZ R101, R167, R90, -R171 ;  /* 0x0000005aa7657223 */ /* 0x000fe200000108ab */
[----:B------:R-:W-:Y:S03]  /*1bbd0*/  MUFU.EX2 R112, R112 ;  /* 0x0000007000707308 */ /* 0x000fe60000000800 */
[----:B------:R-:W3:Y:S02]  /*1bbe0*/  SHFL.BFLY PT, R116, R113, 0x2, 0x1f ;  /* 0x0c401f0071747f89 */ /* 0x000ee400000e0000 */
[----:B------:R-:W-:Y:S03]  /*1bbf0*/  HGMMA.64x128x16.F32.BF16 R24, R208, gdesc[UR4].tnspB, R24, gsb0 ;  /* 0x41e00004d0187df0 */ /* 0x000fe60008001818 */
[----:B------:R-:W-:Y:S08]  /*1bc00*/  MUFU.EX2 R206, R206 ;  /* 0x000000ce00ce7308 */ /* 0x000ff00000000800 */
[----:B------:R-:W-:Y:S08]  /*1bc10*/  MUFU.EX2 R89, R89 ;  /* 0x0000005900597308 */ /* 0x000ff00000000800 */
[----:B------:R-:W-:Y:S01]  /*1bc20*/  MUFU.EX2 R96, R96 ;  /* 0x0000006000607308 */ /* 0x000fe20000000800 */
[----:B---3--:R-:W-:-:S07]  /*1bc30*/  FMNMX.FTZ R113, R113, R116, !PT ;  /* 0x0000007471717209 */ /* 0x008fce0007810000 */
[----:B------:R-:W-:Y:S08]  /*1bc40*/  MUFU.EX2 R97, R97 ;  /* 0x0000006100617308 */ /* 0x000ff00000000800 */
[----:B------:R-:W-:Y:S08]  /*1bc50*/  MUFU.EX2 R100, R100 ;  /* 0x0000006400647308 */ /* 0x000ff00000000800 */
[----:B------:R-:W-:Y:S01]  /*1bc60*/  MUFU.EX2 R101, R101 ;  /* 0x0000006500657308 */ /* 0x000fe20000000800 */
[----:B------:R-:W-:-:S02]  /*1bc70*/  WARPGROUP.DEPBAR.LE gsb0, 0x0 ;  /* 0x00008000000079c5 */ /* 0x000fc40000010000 */
[-CC-:B------:R-:W-:Y:S01]  /*1bc80*/  FFMA.FTZ R208, R104, R90.reuse, -R171.reuse ;  /* 0x0000005a68d07223 */ /* 0x180fe200000108ab */
[-CC-:B------:R-:W-:Y:S01]  /*1bc90*/  FFMA.FTZ R104, R105, R90.reuse, -R171.reuse ;  /* 0x0000005a69687223 */ /* 0x180fe200000108ab */
[-CC-:B------:R-:W-:Y:S01]  /*1bca0*/  FFMA.FTZ R105, R109, R90.reuse, -R171.reuse ;  /* 0x0000005a6d697223 */ /* 0x180fe200000108ab */
[----:B------:R-:W-:Y:S01]  /*1bcb0*/  WARPGROUP.ARRIVE ;  /* 0x00000000000079c5 */ /* 0x000fe20000000000 */
[----:B------:R-:W3:Y:S01]  /*1bcc0*/  SHFL.BFLY PT, R109, R113, 0x1, 0x1f ;  /* 0x0c201f00716d7f89 */ /* 0x000ee200000e0000 */
[-CC-:B------:R-:W-:Y:S01]  /*1bcd0*/  FFMA.FTZ R210, R108, R90.reuse, -R171.reuse ;  /* 0x0000005a6cd27223 */ /* 0x180fe200000108ab */
[-CC-:B------:R-:W-:Y:S01]  /*1bce0*/  FFMA.FTZ R108, R168, R90.reuse, -R171.reuse ;  /* 0x0000005aa86c7223 */ /* 0x180fe200000108ab */
[----:B------:R-:W-:Y:S01]  /*1bcf0*/  FFMA.FTZ R171, R93, R90, -R171 ;  /* 0x0000005a5dab7223 */ /* 0x000fe200000108ab */
[----:B------:R-:W-:Y:S08]  /*1bd00*/  MUFU.EX2 R208, R208 ;  /* 0x000000d000d07308 */ /* 0x000ff00000000800 */
[----:B------:R-:W-:Y:S08]  /*1bd10*/  MUFU.EX2 R104, R104 ;  /* 0x0000006800687308 */ /* 0x000ff00000000800 */
[----:B------:R-:W-:Y:S01]  /*1bd20*/  MUFU.EX2 R210, R210 ;  /* 0x000000d200d27308 */ /* 0x000fe20000000800 */
[----:B---3--:R-:W-:-:S07]  /*1bd30*/  FMNMX.FTZ R92, R113, R109, !PT ;  /* 0x0000006d715c7209 */ /* 0x008fce0007810000 */
[----:B------:R3:W-:Y:S01]  /*1bd40*/  MUFU.EX2 R109, R117 ;  /* 0x00000075006d7308 */ /* 0x0007e20000000800 */
[C---:B------:R-:W-:Y:S01]  /*1bd50*/  FMUL.FTZ R113, R92.reuse, R90 ;  /* 0x0000005a5c717220 */ /* 0x040fe20000410000 */
[----:B------:R-:W-:-:S03]  /*1bd60*/  FADD.FTZ R93, -R92, R0 ;  /* 0x000000005c5d7221 */ /* 0x000fc60000010100 */
[-CC-:B------:R-:W-:Y:S01]  /*1bd70*/  FFMA.FTZ R177, R8, R90.reuse, -R113.reuse ;  /* 0x0000005a08b17223 */ /* 0x180fe20000010871 */
[-CC-:B------:R-:W-:Y:S01]  /*1bd80*/  FFMA.FTZ R116, R9, R90.reuse, -R113.reuse ;  /* 0x0000005a09747223 */ /* 0x180fe20000010871 */
[----:B------:R-:W-:Y:S02]  /*1bd90*/  VIADD R8, R6, 0x480 ;  /* 0x0000048006087836 */ /* 0x000fe40000000000 */
[-C--:B------:R-:W-:Y:S01]  /*1bda0*/  FMUL.FTZ R93, R93, R90.reuse ;  /* 0x0000005a5d5d7220 */ /* 0x080fe20000410000 */
[----:B------:R-:W-:Y:S02]  /*1bdb0*/  IMAD.MOV.U32 R9, RZ, RZ, 0x40000040 ;  /* 0x40000040ff097424 */ /* 0x000fe400078e00ff */
[----:B------:R-:W-:Y:S01]  /*1bdc0*/  FFMA.FTZ R179, R14, R90, -R113 ;  /* 0x0000005a0eb37223 */ /* 0x000fe20000010871 */
[----:B------:R-:W-:Y:S01]  /*1bdd0*/  MUFU.EX2 R177, R177 ;  /* 0x000000b100b17308 */ /* 0x000fe20000000800 */
[----:B------:R-:W-:Y:S01]  /*1bde0*/  R2UR UR6, R8 ;  /* 0x00000000080672ca */ /* 0x000fe200000e0000 */
[----:B------:R-:W-:Y:S01]  /*1bdf0*/  VIADD R8, R6, 0x500 ;  /* 0x0000050006087836 */ /* 0x000fe20000000000 */
[----:B------:R-:W-:Y:S01]  /*1be00*/  R2UR UR7, R9 ;  /* 0x00000000090772ca */ /* 0x000fe200000e0000 */
[----:B------:R-:W-:-:S02]  /*1be10*/  IMAD.MOV.U32 R9, RZ, RZ, 0x40000040 ;  /* 0x40000040ff097424 */ /* 0x000fc400078e00ff */
[-CC-:B------:R-:W-:Y:S01]  /*1be20*/  FFMA.FTZ R14, R20, R90.reuse, -R113.reuse ;  /* 0x0000005a140e7223 */ /* 0x180fe20000010871 */
[-CC-:B------:R-:W-:Y:S01]  /*1be30*/  FFMA.FTZ R181, R161, R90.reuse, -R113.reuse ;  /* 0x0000005aa1b57223 */ /* 0x180fe20000010871 */
[-CC-:B------:R-:W-:Y:S01]  /*1be40*/  FFMA.FTZ R20, R162, R90.reuse, -R113.reuse ;  /* 0x0000005aa2147223 */ /* 0x180fe20000010871 */
[----:B------:R-:W4:Y:S01]  /*1be50*/  MUFU.EX2 R93, R93 ;  /* 0x0000005d005d7308 */ /* 0x000f220000000800 */
[-CC-:B------:R-:W-:Y:S01]  /*1be60*/  FFMA.FTZ R6, R131, R90.reuse, -R113.reuse ;  /* 0x0000005a83067223 */ /* 0x180fe20000010871 */
[-CC-:B------:R-:W-:Y:S01]  /*1be70*/  FFMA.FTZ R183, R165, R90.reuse, -R113.reuse ;  /* 0x0000005aa5b77223 */ /* 0x180fe20000010871 */
[-CC-:B-1----:R-:W-:Y:S01]  /*1be80*/  FFMA.FTZ R141, R166, R90.reuse, -R113.reuse ;  /* 0x0000005aa68d7223 */ /* 0x182fe20000010871 */
[-C--:B------:R-:W-:Y:S01]  /*1be90*/  FFMA.FTZ R201, R122, R90.reuse, -R113 ;  /* 0x0000005a7ac97223 */ /* 0x080fe20000010871 */
[----:B--2---:R-:W-:Y:S01]  /*1bea0*/  FADD.FTZ R122, R178, R15 ;  /* 0x0000000fb27a7221 */ /* 0x004fe20000010000 */
[-CC-:B------:R-:W-:Y:S01]  /*1beb0*/  FFMA.FTZ R185, R154, R90.reuse, -R113.reuse ;  /* 0x0000005a9ab97223 */ /* 0x180fe20000010871 */
[-CC-:B------:R-:W-:Y:S01]  /*1bec0*/  FFMA.FTZ R197, R130, R90.reuse, -R113.reuse ;  /* 0x0000005a82c57223 */ /* 0x180fe20000010871 */
[----:B------:R-:W-:Y:S01]  /*1bed0*/  HGMMA.64x128x16.F32.BF16 R24, R212, gdesc[UR4].tnspB, R24, gsb0 ;  /* 0x41e00004d4187df0 */ /* 0x000fe20008001818 */
[----:B------:R-:W-:Y:S01]  /*1bee0*/  R2UR UR6, R8 ;  /* 0x00000000080672ca */ /* 0x000fe200000e0000 */
[----:B------:R-:W1:Y:S01]  /*1bef0*/  MUFU.EX2 R116, R116 ;  /* 0x0000007400747308 */ /* 0x000e620000000800 */
[----:B------:R-:W-:Y:S01]  /*1bf00*/  R2UR UR7, R9 ;  /* 0x00000000090772ca */ /* 0x000fe200000e0000 */
[----:B------:R-:W-:Y:S01]  /*1bf10*/  @!P1 IMAD R8, R228, 0x8, R2 ;  /* 0x00000008e4089824 */ /* 0x000fe200078e0202 */
[----:B------:R-:W-:Y:S01]  /*1bf20*/  IADD3 R9, -R230, 0xb, RZ ;  /* 0x0000000be6097810 */ /* 0x000fe20007ffe1ff */
[----:B0-----:R-:W-:Y:S01]  /*1bf30*/  FADD.FTZ R15, R7, R122 ;  /* 0x0000007a070f7221 */ /* 0x001fe20000010000 */
[----:B---3--:R-:W-:Y:S01]  /*1bf40*/  FFMA.FTZ R117, R155, R90, -R113 ;  /* 0x0000005a9b757223 */ /* 0x008fe20000010871 */
[----:B------:R-:W-:-:S02]  /*1bf50*/  @!P1 VIADD R8, R8, 0x34840 ;  /* 0x0003484008089836 */ /* 0x000fc40000000000 */
[----:B----4-:R-:W-:Y:S01]  /*1bf60*/  FFMA.FTZ R131, R93, R12, R177 ;  /* 0x0000000c5d837223 */ /* 0x010fe200000100b1 */
[----:B------:R-:W-:Y:S01]  /*1bf70*/  MUFU.EX2 R179, R179 ;  /* 0x000000b300b37308 */ /* 0x000fe20000000800 */
[----:B------:R-:W-:Y:S01]  /*1bf80*/  FADD.FTZ R122, R180, R15 ;  /* 0x0000000fb47a7221 */ /* 0x000fe20000010000 */
[-CC-:B------:R-:W-:Y:S01]  /*1bf90*/  FFMA.FTZ R187, R158, R90.reuse, -R113.reuse ;  /* 0x0000005a9ebb7223 */ /* 0x180fe20000010871 */
[----:B------:R-:W-:Y:S01]  /*1bfa0*/  @!P1 PRMT R130, RZ, 0x654, R8 ;  /* 0x00000654ff829816 */ /* 0x000fe20000000008 */
[-CC-:B------:R-:W-:Y:S01]  /*1bfb0*/  FFMA.FTZ R124, R159, R90.reuse, -R113.reuse ;  /* 0x0000005a9f7c7223 */ /* 0x180fe20000010871 */
[-CC-:B------:R-:W-:Y:S01]  /*1bfc0*/  FFMA.FTZ R205, R114, R90.reuse, -R113.reuse ;  /* 0x0000005a72cd7223 */ /* 0x180fe20000010871 */
[-CC-:B------:R-:W-:Y:S01]  /*1bfd0*/  FFMA.FTZ R189, R146, R90.reuse, -R113.reuse ;  /* 0x0000005a92bd7223 */ /* 0x180fe20000010871 */
[-C--:B------:R-:W-:Y:S01]  /*1bfe0*/  FFMA.FTZ R140, R147, R90.reuse, -R113 ;  /* 0x0000005a938c7223 */ /* 0x080fe20000010871 */
[----:B------:R-:W-:Y:S01]  /*1bff0*/  MUFU.EX2 R14, R14 ;  /* 0x0000000e000e7308 */ /* 0x000fe20000000800 */
[----:B-1----:R-:W-:Y:S01]  /*1c000*/  FADD.FTZ R12, R116, R131 ;  /* 0x00000083740c7221 */ /* 0x002fe20000010000 */
        /* <DEDUP_REMOVED lines=24> */
[----:B------:R-:W-:Y:S01]  /*1c190*/  FFMA.FTZ R95, R95, R90, -R113 ;  /* 0x0000005a5f5f7223 */ /* 0x000fe20000010871 */
[----:B------:R-:W-:-:S02]  /*1c1a0*/  F2FP.BF16.F32.PACK_AB R178, R7, R178 ;  /* 0x000000b207b2723e */ /* 0x000fc400000010ff */
[----:B------:R-:W-:Y:S02]  /*1c1b0*/  F2FP.BF16.F32.PACK_AB R180, R11, R180 ;  /* 0x000000b40bb4723e */ /* 0x000fe400000010ff */
[----:B------:R-:W-:Y:S01]  /*1c1c0*/  F2FP.BF16.F32.PACK_AB R177, R116, R177 ;  /* 0x000000b174b1723e */ /* 0x000fe200000010ff */
        /* <DEDUP_REMOVED lines=14> */
[----:B------:R-:W-:-:S04]  /*1c2b0*/  F2FP.BF16.F32.PACK_AB R212, R96, R89 ;  /* 0x0000005960d4723e */ /* 0x000fc800000010ff */
[----:B------:R-:W-:Y:S01]  /*1c2c0*/  MUFU.EX2 R133, R133 ;  /* 0x0000008500857308 */ /* 0x000fe20000000800 */
[----:B------:R-:W-:Y:S01]  /*1c2d0*/  F2FP.BF16.F32.PACK_AB R214, R100, R97 ;  /* 0x0000006164d6723e */ /* 0x000fe200000010ff */
[----:B------:R-:W-:Y:S06]  /*1c2e0*/  HGMMA.64x128x16.F32.BF16 R24, R216, gdesc[UR4].tnspB, R24, gsb0 ;  /* 0x41e00004d8187df0 */ /* 0x000fec0008001818 */
        /* <DEDUP_REMOVED lines=11> */
[----:B------:R-:W0:Y:S08]  /*1c3a0*/  MUFU.EX2 R99, R99 ;  /* 0x0000006300637308 */ /* 0x000e300000000800 */
[----:B------:R-:W-:Y:S08]  /*1c3b0*/  MUFU.EX2 R102, R102 ;  /* 0x0000006600667308 */ /* 0x000ff00000000800 */
[----:B------:R-:W1:Y:S01]  /*1c3c0*/  MUFU.EX2 R103, R103 ;  /* 0x0000006700677308 */ /* 0x000e620000000800 */
[----:B0-----:R-:W-:-:S07]  /*1c3d0*/  F2FP.BF16.F32.PACK_AB R213, R99, R98 ;  /* 0x0000006263d5723e */ /* 0x001fce00000010ff */
[----:B------:R-:W-:Y:S08]  /*1c3e0*/  MUFU.EX2 R169, R169 ;  /* 0x000000a900a97308 */ /* 0x000ff00000000800 */
[----:B------:R-:W-:Y:S01]  /*1c3f0*/  MUFU.EX2 R170, R170 ;  /* 0x000000aa00aa7308 */ /* 0x000fe20000000800 */
[----:B-1----:R-:W-:-:S07]  /*1c400*/  F2FP.BF16.F32.PACK_AB R215, R103, R102 ;  /* 0x0000006667d7723e */ /* 0x002fce00000010ff */
[----:B------:R-:W-:Y:S08]  /*1c410*/  MUFU.EX2 R95, R95 ;  /* 0x0000005f005f7308 */ /* 0x000ff00000000800 */
[----:B------:R-:W-:Y:S01]  /*1c420*/  MUFU.EX2 R105, R105 ;  /* 0x0000006900697308 */ /* 0x000fe20000000800 */
[----:B------:R-:W-:Y:S02]  /*1c430*/  WARPGROUP.DEPBAR.LE gsb0, 0x0 ;  /* 0x00008000000079c5 */ /* 0x000fe40000010000 */
[----:B------:R0:W-:Y:S06]  /*1c440*/  BAR.ARV R9, 0x100 ;  /* 0x000400090000751d */ /* 0x0001ec0000002000 */
[----:B------:R1:W-:Y:S01]  /*1c450*/  @!P1 SYNCS.ARRIVE.TRANS64.RED.A1T0 RZ, [R130+URZ], RZ ;  /* 0x000000ff82ff99a7 */ /* 0x0003e2000810043f */
[----:B------:R-:W-:Y:S01]  /*1c460*/  MUFU.EX2 R219, R94 ;  /* 0x0000005e00db7308 */ /* 0x000fe20000000800 */
[----:B0-----:R-:W-:Y:S01]  /*1c470*/  FADD.FTZ R9, R179, R12 ;  /* 0x0000000cb3097221 */ /* 0x001fe20000010000 */
[----:B------:R-:W-:Y:S01]  /*1c480*/  F2FP.BF16.F32.PACK_AB R179, R14, R179 ;  /* 0x000000b30eb3723e */ /* 0x000fe200000010ff */
[-C--:B------:R-:W-:Y:S01]  /*1c490*/  FMUL.FTZ R24, R24, R3.reuse ;  /* 0x0000000318187220 */ /* 0x080fe20000410000 */
[----:B------:R-:W-:Y:S01]  /*1c4a0*/  FMUL.FTZ R25, R25, R3 ;  /* 0x0000000319197220 */ /* 0x000fe20000410000 */
[----:B------:R-:W-:Y:S01]  /*1c4b0*/  FADD.FTZ R12, R14, R9 ;  /* 0x000000090e0c7221 */ /* 0x000fe20000010000 */
[----:B------:R-:W-:Y:S01]  /*1c4c0*/  FFMA.FTZ R9, R127, R90, -R113 ;  /* 0x0000005a7f097223 */ /* 0x000fe20000010871 */
[----:B-1----:R-:W-:-:S02]  /*1c4d0*/  @!P1 IMAD R130, R5, 0x8, R2 ;  /* 0x0000000805829824 */ /* 0x002fc400078e0202 */
[-CC-:B------:R-:W-:Y:S01]  /*1c4e0*/  FFMA.FTZ R5, R123, R90.reuse, -R113.reuse ;  /* 0x0000005a7b057223 */ /* 0x180fe20000010871 */
[----:B------:R-:W-:Y:S01]  /*1c4f0*/  FADD.FTZ R15, R181, R12 ;  /* 0x0000000cb50f7221 */ /* 0x000fe20000010000 */
[----:B------:R-:W-:Y:S01]  /*1c500*/  FADD.FTZ R123, R11, R122 ;  /* 0x0000007a0b7b7221 */ /* 0x000fe20000010000 */
[-C--:B------:R-:W-:Y:S01]  /*1c510*/  FFMA.FTZ R12, R115, R90.reuse, -R113 ;  /* 0x0000005a730c7223 */ /* 0x080fe20000010871 */
[C---:B------:R-:W-:Y:S01]  /*1c520*/  F2FP.BF16.F32.PACK_AB R181, R20.reuse, R181 ;  /* 0x000000b514b5723e */ /* 0x040fe200000010ff */
[----:B------:R-:W-:Y:S01]  /*1c530*/  FADD.FTZ R122, R20, R15 ;  /* 0x0000000f147a7221 */ /* 0x000fe20000010000 */
[----:B------:R-:W-:Y:S01]  /*1c540*/  FADD.FTZ R114, R182, R123 ;  /* 0x0000007bb6727221 */ /* 0x000fe20000010000 */
[----:B------:R-:W-:Y:S01]  /*1c550*/  FFMA.FTZ R15, R119, R90, -R113 ;  /* 0x0000005a770f7223 */ /* 0x000fe20000010871 */
[----:B------:R-:W-:Y:S01]  /*1c560*/  MUFU.EX2 R5, R5 ;  /* 0x0000000500057308 */ /* 0x000fe20000000800 */
[----:B------:R-:W-:Y:S01]  /*1c570*/  FADD.FTZ R122, R183, R122 ;  /* 0x0000007ab77a7221 */ /* 0x000fe20000010000 */
[----:B------:R-:W-:Y:S01]  /*1c580*/  FADD.FTZ R115, R21, R114 ;  /* 0x0000007215737221 */ /* 0x000fe20000010000 */
[----:B------:R-:W-:-:S02]  /*1c590*/  @!P1 VIADD R130, R130, 0x34860 ;  /* 0x0003486082829836 */ /* 0x000fc40000000000 */
[-C--:B------:R-:W-:Y:S01]  /*1c5a0*/  FMUL.FTZ R28, R28, R3.reuse ;  /* 0x000000031c1c7220 */ /* 0x080fe20000410000 */
[----:B------:R-:W-:Y:S01]  /*1c5b0*/  FADD.FTZ R122, R141, R122 ;  /* 0x0000007a8d7a7221 */ /* 0x000fe20000010000 */
[----:B------:R-:W-:Y:S01]  /*1c5c0*/  FADD.FTZ R115, R184, R115 ;  /* 0x00000073b8737221 */ /* 0x000fe20000010000 */
[-C--:B------:R-:W-:Y:S01]  /*1c5d0*/  FMUL.FTZ R29, R29, R3.reuse ;  /* 0x000000031d1d7220 */ /* 0x080fe20000410000 */
[----:B------:R-:W-:Y:S01]  /*1c5e0*/  MUFU.EX2 R9, R9 ;  /* 0x0000000900097308 */ /* 0x000fe20000000800 */
[----:B------:R-:W-:Y:S01]  /*1c5f0*/  FADD.FTZ R122, R185, R122 ;  /* 0x0000007ab97a7221 */ /* 0x000fe20000010000 */
[----:B------:R-:W-:Y:S01]  /*1c600*/  FADD.FTZ R115, R152, R115 ;  /* 0x0000007398737221 */ /* 0x000fe20000010000 */
[----:B------:R-:W-:Y:S01]  /*1c610*/  @!P1 PRMT R130, RZ, 0x654, R130 ;  /* 0x00000654ff829816 */ /* 0x000fe20000000082 */
[-C--:B------:R-:W-:Y:S01]  /*1c620*/  FMUL.FTZ R32, R32, R3.reuse ;  /* 0x0000000320207220 */ /* 0x080fe20000410000 */
[----:B------:R-:W-:Y:S01]  /*1c630*/  FADD.FTZ R122, R117, R122 ;  /* 0x0000007a757a7221 */ /* 0x000fe20000010000 */
[----:B------:R-:W-:Y:S01]  /*1c640*/  FADD.FTZ R106, R186, R115 ;  /* 0x00000073ba6a7221 */ /* 0x000fe20000010000 */
[----:B------:R0:W-:Y:S01]  /*1c650*/  @!P1 SYNCS.ARRIVE.TRANS64.RED.A1T0 RZ, [R130+URZ], RZ ;  /* 0x000000ff82ff99a7 */ /* 0x0001e2000810043f */
[----:B------:R-:W-:Y:S01]  /*1c660*/  MUFU.EX2 R12, R12 ;  /* 0x0000000c000c7308 */ /* 0x000fe20000000800 */
[----:B------:R-:W-:Y:S01]  /*1c670*/  FADD.FTZ R115, R187, R122 ;  /* 0x0000007abb737221 */ /* 0x000fe20000010000 */
[----:B------:R-:W-:Y:S01]  /*1c680*/  FADD.FTZ R119, R13, R106 ;  /* 0x0000006a0d777221 */ /* 0x000fe20000010000 */
[-C--:B------:R-:W-:Y:S01]  /*1c690*/  FMUL.FTZ R33, R33, R3.reuse ;  /* 0x0000000321217220 */ /* 0x080fe20000410000 */
[-C--:B------:R-:W-:Y:S01]  /*1c6a0*/  FMUL.FTZ R36, R36, R3.reuse ;  /* 0x0000000324247220 */ /* 0x080fe20000410000 */
[----:B------:R-:W-:Y:S01]  /*1c6b0*/  FADD.FTZ R106, R124, R115 ;  /* 0x000000737c6a7221 */ /* 0x000fe20000010000 */
[----:B------:R-:W-:Y:S01]  /*1c6c0*/  FADD.FTZ R119, R188, R119 ;  /* 0x00000077bc777221 */ /* 0x000fe20000010000 */
[-C--:B------:R-:W-:Y:S01]  /*1c6d0*/  FMUL.FTZ R37, R37, R3.reuse ;  /* 0x0000000325257220 */ /* 0x080fe20000410000 */
        /* <DEDUP_REMOVED lines=16> */
[----:B------:R-:W1:Y:S01]  /*1c7e0*/  MUFU.EX2 R0, R171 ;  /* 0x000000ab00007308 */ /* 0x000e620000000800 */
[----:B------:R-:W-:Y:S01]  /*1c7f0*/  FADD.FTZ R113, R193, R106 ;  /* 0x0000006ac1717221 */ /* 0x000fe20000010000 */
[----:B------:R-:W-:Y:S01]  /*1c800*/  FADD.FTZ R115, R136, R115 ;  /* 0x0000007388737221 */ /* 0x000fe20000010000 */
[-C--:B------:R-:W-:Y:S01]  /*1c810*/  FMUL.FTZ R52, R52, R3.reuse ;  /* 0x0000000334347220 */ /* 0x080fe20000410000 */
[-C--:B------:R-:W-:Y:S01]  /*1c820*/  FMUL.FTZ R53, R53, R3.reuse ;  /* 0x0000000335357220 */ /* 0x080fe20000410000 */
[----:B------:R-:W-:Y:S01]  /*1c830*/  FADD.FTZ R4, R132, R113 ;  /* 0x0000007184047221 */ /* 0x000fe20000010000 */
[----:B------:R-:W-:Y:S01]  /*1c840*/  FADD.FTZ R106, R194, R115 ;  /* 0x00000073c26a7221 */ /* 0x000fe20000010000 */
[-C--:B------:R-:W-:Y:S01]  /*1c850*/  FMUL.FTZ R56, R56, R3.reuse ;  /* 0x0000000338387220 */ /* 0x080fe20000410000 */
[-C--:B------:R-:W-:Y:S01]  /*1c860*/  FMUL.FTZ R57, R57, R3.reuse ;  /* 0x0000000339397220 */ /* 0x080fe20000410000 */
[----:B------:R-:W-:Y:S01]  /*1c870*/  FADD.FTZ R14, R195, R4 ;  /* 0x00000004c30e7221 */ /* 0x000fe20000010000 */
[----:B------:R-:W-:Y:S01]  /*1c880*/  FADD.FTZ R7, R137, R106 ;  /* 0x0000006a89077221 */ /* 0x000fe20000010000 */
[----:B------:R-:W2:Y:S01]  /*1c890*/  MUFU.EX2 R4, R107 ;  /* 0x0000006b00047308 */ /* 0x000ea20000000800 */
[-C--:B------:R-:W-:Y:S01]  /*1c8a0*/  FMUL.FTZ R60, R60, R3.reuse ;  /* 0x000000033c3c7220 */ /* 0x080fe20000410000 */
[----:B------:R-:W-:Y:S01]  /*1c8b0*/  FADD.FTZ R14, R133, R14 ;  /* 0x0000000e850e7221 */ /* 0x000fe20000010000 */
[----:B------:R-:W-:Y:S01]  /*1c8c0*/  FADD.FTZ R20, R196, R7 ;  /* 0x00000007c4147221 */ /* 0x000fe20000010000 */
[-C--:B------:R-:W-:Y:S01]  /*1c8d0*/  FMUL.FTZ R61, R61, R3.reuse ;  /* 0x000000033d3d7220 */ /* 0x080fe20000410000 */
[----:B------:R-:W-:Y:S01]  /*1c8e0*/  FMUL.FTZ R64, R64, R3 ;  /* 0x0000000340407220 */ /* 0x000fe20000410000 */
[----:B------:R-:W-:Y:S01]  /*1c8f0*/  FADD.FTZ R7, R197, R14 ;  /* 0x0000000ec5077221 */ /* 0x000fe20000010000 */
[----:B------:R-:W-:Y:S01]  /*1c900*/  FADD.FTZ R11, R129, R20 ;  /* 0x00000014810b7221 */ /* 0x000fe20000010000 */
[C---:B------:R-:W-:Y:S01]  /*1c910*/  F2FP.BF16.F32.PACK_AB R197, R6.reuse, R197 ;  /* 0x000000c506c5723e */ /* 0x040fe200000010ff */
[----:B------:R-:W-:Y:S01]  /*1c920*/  FMUL.FTZ R65, R65, R3 ;  /* 0x0000000341417220 */ /* 0x000fe20000410000 */
[----:B------:R-:W-:Y:S01]  /*1c930*/  FADD.FTZ R14, R6, R7 ;  /* 0x00000007060e7221 */ /* 0x000fe20000010000 */
[----:B------:R-:W-:Y:S01]  /*1c940*/  FADD.FTZ R11, R198, R11 ;  /* 0x0000000bc60b7221 */ /* 0x000fe20000010000 */
[----:B-1----:R-:W-:Y:S01]  /*1c950*/  F2FP.BF16.F32.PACK_AB R218, R0, R109 ;  /* 0x0000006d00da723e */ /* 0x002fe200000010ff */
[----:B------:R-:W-:Y:S01]  /*1c960*/  FMUL.FTZ R68, R68, R3 ;  /* 0x0000000344447220 */ /* 0x000fe20000410000 */
[----:B------:R-:W-:Y:S01]  /*1c970*/  FADD.FTZ R7, R199, R14 ;  /* 0x0000000ec7077221 */ /* 0x000fe20000010000 */
[----:B------:R-:W-:Y:S01]  /*1c980*/  FADD.FTZ R11, R128, R11 ;  /* 0x0000000b800b7221 */ /* 0x000fe20000010000 */
[----:B------:R-:W1:Y:S01]  /*1c990*/  MUFU.EX2 R14, R111 ;  /* 0x0000006f000e7308 */ /* 0x000e620000000800 */
[C---:B------:R-:W-:Y:S01]  /*1c9a0*/  F2FP.BF16.F32.PACK_AB R199, R8.reuse, R199 ;  /* 0x000000c708c7723e */ /* 0x040fe200000010ff */
[----:B------:R-:W-:Y:S01]  /*1c9b0*/  FADD.FTZ R20, R8, R7 ;  /* 0x0000000708147221 */ /* 0x000fe20000010000 */
[----:B------:R-:W-:Y:S01]  /*1c9c0*/  FADD.FTZ R11, R200, R11 ;  /* 0x0000000bc80b7221 */ /* 0x000fe20000010000 */
[-C--:B------:R-:W-:Y:S01]  /*1c9d0*/  FMUL.FTZ R69, R69, R3.reuse ;  /* 0x0000000345457220 */ /* 0x080fe20000410000 */
[----:B------:R-:W-:Y:S01]  /*1c9e0*/  FMUL.FTZ R72, R72, R3 ;  /* 0x0000000348487220 */ /* 0x000fe20000410000 */
[----:B------:R-:W-:Y:S01]  /*1c9f0*/  FADD.FTZ R20, R201, R20 ;  /* 0x00000014c9147221 */ /* 0x000fe20000010000 */
[----:B------:R-:W-:Y:S01]  /*1ca00*/  FADD.FTZ R11, R120, R11 ;  /* 0x0000000b780b7221 */ /* 0x000fe20000010000 */
[----:B------:R-:W-:Y:S01]  /*1ca10*/  F2FP.BF16.F32.PACK_AB R201, R5, R201 ;  /* 0x000000c905c9723e */ /* 0x000fe200000010ff */
[-C--:B------:R-:W-:Y:S01]  /*1ca20*/  FMUL.FTZ R73, R73, R3.reuse ;  /* 0x0000000349497220 */ /* 0x080fe20000410000 */
        /* <DEDUP_REMOVED lines=11> */
[----:B------:R-:W-:Y:S01]  /*1cae0*/  FMUL.FTZ R85, R85, R3 ;  /* 0x0000000355557220 */ /* 0x000fe20000410000 */
        /* <DEDUP_REMOVED lines=17> */
[----:B--2---:R-:W-:Y:S01]  /*1cc00*/  F2FP.BF16.F32.PACK_AB R209, R4, R209 ;  /* 0x000000d104d1723e */ /* 0x004fe200000010ff */
        /* <DEDUP_REMOVED lines=41> */
[C---:B------:R-:W-:Y:S01]  /*1cea0*/  F2FP.BF16.F32.PACK_AB R219, R95.reuse, R219 ;  /* 0x000000db5fdb723e */ /* 0x040fe200000010ff */
[----:B------:R-:W-:Y:S01]  /*1ceb0*/  FADD.FTZ R12, R95, R4 ;  /* 0x000000045f0c7221 */ /* 0x000fe20000010000 */
[-C--:B------:R-:W-:Y:S01]  /*1cec0*/  FMUL.FTZ R26, R26, R93.reuse ;  /* 0x0000005d1a1a7220 */ /* 0x080fe20000410000 */
[----:B------:R0:W5:Y:S01]  /*1ced0*/  LDL R4, [R1+0x4] ;  /* 0x0000040001047983 */ /* 0x0001620000100800 */
        /* <DEDUP_REMOVED lines=31> */
[----:B------:R-:W-:-:S02]  /*1d0d0*/  IMAD.MOV.U32 R5, RZ, RZ, R228 ;  /* 0x000000ffff057224 */ /* 0x000fc400078e00e4 */
[----:B------:R-:W-:Y:S02]  /*1d0e0*/  IMAD.MOV.U32 R0, RZ, RZ, R92 ;  /* 0x000000ffff007224 */ /* 0x000fe400078e005c */
[----:B------:R-:W-:Y:S01]  /*1d0f0*/  IMAD.MOV.U32 R3, RZ, RZ, R91 ;  /* 0x000000ffff037224 */ /* 0x000fe200078e005b */
[----:B0-----:R-:W-:Y:S06]  /*1d100*/  @P2 BRA `(.L_x_639) ;  /* 0xffffff9800802947 */ /* 0x001fec000383ffff */
.L_x_629:
[----:B------:R-:W-:Y:S05]  /*1d110*/  WARPSYNC.ALL ;  /* 0x0000000000007948 */ /* 0x000fea0003800000 */
[----:B------:R-:W-:Y:S06]  /*1d120*/  BAR.ARV 0x8, 0x120 ;  /* 0x0204800000007b1d */ /* 0x000fec0000002000 */
[----:B------:R-:W-:Y:S05]  /*1d130*/  @!P0 BRA `(.L_x_640) ;  /* 0x0000000000048947 */ /* 0x000fea0003800000 */
[----:B------:R-:W-:Y:S01]  /*1d140*/  BPT.TRAP 0x1 ;  /* 0x000000040000795c */ /* 0x000fe20000300000 */
.L_x_640:
[----:B------:R-:W2:Y:S01]  /*1d150*/  LDL R0, [R1+0x4] ;  /* 0x0000040001007983 */ /* 0x000ea20000100800 */
[----:B------:R-:W-:Y:S01]  /*1d160*/  IMAD R9, R228, 0x8, R2 ;  /* 0x00000008e4097824 */ /* 0x000fe200078e0202 */
[----:B--2---:R-:W-:-:S04]  /*1d170*/  SHF.L.U32 R0, R0, 0x1f, RZ ;  /* 0x0000001f00007819 */ /* 0x004fc800000006ff */
[----:B------:R0:W1:Y:S01]  /*1d180*/  SYNCS.PHASECHK.TRANS64.TRYWAIT P2, [R9+URZ+0x34850], R0 ;  /* 0x03485000090075a7 */ /* 0x000062000804017f */
[----:B------:R-:W-:Y:S05]  /*1d190*/  @!P0 BRA `(.L_x_641) ;  /* 0x0000000000048947 */ /* 0x000fea0003800000 */
[----:B------:R-:W-:Y:S01]  /*1d1a0*/  BPT.TRAP 0x1 ;  /* 0x000000040000795c */ /* 0x000fe20000300000 */
.L_x_641:
[----:B------:R-:W-:-:S05]  /*1d1b0*/  VIADD R2, R2, 0x400 ;  /* 0x0000040002027836 */ /* 0x000fca0000000000 */
[----:B------:R-:W-:-:S04]  /*1d1c0*/  SHF.R.U32.HI R2, RZ, 0x4, R2 ;  /* 0x00000004ff027819 */ /* 0x000fc80000011602 */
[----:B------:R-:W-:-:S04]  /*1d1d0*/  LOP3.LUT R2, R2, 0x3fff, RZ, 0xc0, !PT ;  /* 0x00003fff02027812 */ /* 0x000fc800078ec0ff */
[----:B------:R-:W-:Y:S01]  /*1d1e0*/  LOP3.LUT R3, R2, 0x5800000, RZ, 0xfc, !PT ;  /* 0x0580000002037812 */ /* 0x000fe200078efcff */
[----:B-1----:R-:W-:Y:S06]  /*1d1f0*/  @P2 BRA `(.L_x_642) ;  /* 0x0000000000082947 */ /* 0x002fec0003800000 */
[----:B------:R-:W1:Y:S02]  /*1d200*/  SYNCS.PHASECHK.TRANS64.TRYWAIT P0, [R9+URZ+0x34850], R0 ;  /* 0x03485000090075a7 */ /* 0x000e64000800017f */
[----:B-1----:R-:W-:Y:S05]  /*1d210*/  @!P0 BRA `(.L_x_643) ;  /* 0x0000008c00648947 */ /* 0x002fea0003800000 */
.L_x_642:
[----:B------:R-:W-:Y:S01]  /*1d220*/  IMAD R2, R228, 0xb00, R3 ;  /* 0x00000b00e4027824 */ /* 0x000fe200078e0203 */
[----:B------:R-:W2:Y:S01]  /*1d230*/  LDL.LU R7, [R1+0x4] ;  /* 0x0000040001077983 */ /* 0x000ea20000300800 */
[----:B------:R-:W-:Y:S01]  /*1d240*/  IMAD.MOV.U32 R3, RZ, RZ, 0x40000040 ;  /* 0x40000040ff037424 */ /* 0x000fe200078e00ff */
[----:B------:R-:W-:Y:S05]  /*1d250*/  WARPSYNC.ALL ;  /* 0x0000000000007948 */ /* 0x000fea0003800000 */
[C---:B------:R-:W-:Y:S01]  /*1d260*/  R2UR UR6, R2.reuse ;  /* 0x00000000020672ca */ /* 0x040fe200000e0000 */
[----:B------:R-:W-:Y:S01]  /*1d270*/  WARPGROUP.ARRIVE ;  /* 0x00000000000079c5 */ /* 0x000fe20000000000 */
[----:B------:R-:W-:Y:S01]  /*1d280*/  R2UR UR7, R3 ;  /* 0x00000000030772ca */ /* 0x000fe200000e0000 */
[----:B-----5:R-:W-:Y:S01]  /*1d290*/  VIADD R4, R2, 0x80 ;  /* 0x0000008002047836 */ /* 0x020fe20000000000 */
[----:B01----:R-:W0:Y:S01]  /*1d2a0*/  SHFL.BFLY PT, R0, R15, 0x2, 0x1f ;  /* 0x0c401f000f007f89 */ /* 0x003e2200000e0000 */
[----:B------:R-:W-:-:S02]  /*1d2b0*/  IMAD.MOV.U32 R5, RZ, RZ, 0x40000040 ;  /* 0x40000040ff057424 */ /* 0x000fc400078e00ff */
[----:B------:R-:W-:Y:S02]  /*1d2c0*/  IMAD.MOV.U32 R3, RZ, RZ, 0x40000040 ;  /* 0x40000040ff037424 */ /* 0x000fe400078e00ff */
[----:B------:R-:W-:-:S05]  /*1d2d0*/  VIADD R228, R228, 0x1 ;  /* 0x00000001e4e47836 */ /* 0x000fca0000000000 */
[----:B------:R-:W-:Y:S01]  /*1d2e0*/  ISETP.NE.AND P0, PT, R228, 0x2, PT ;  /* 0x00000002e400780c */ /* 0x000fe20003f05270 */
[----:B------:R-:W-:Y:S01]  /*1d2f0*/  HGMMA.64x128x16.F32.BF16 R24, R176, gdesc[UR4].tnspB, R24, gsb0 ;  /* 0x41e00004b0187df0 */ /* 0x000fe20008001818 */
[----:B------:R-:W-:Y:S01]  /*1d300*/  R2UR UR6, R4 ;  /* 0x00000000040672ca */ /* 0x000fe200000e0000 */
[----:B------:R-:W-:Y:S01]  /*1d310*/  VIADD R4, R2, 0x100 ;  /* 0x0000010002047836 */ /* 0x000fe20000000000 */
[----:B------:R-:W-:Y:S01]  /*1d320*/  R2UR UR7, R5 ;  /* 0x00000000050772ca */ /* 0x000fe200000e0000 */
[----:B------:R-:W-:Y:S02]  /*1d330*/  IMAD.MOV.U32 R5, RZ, RZ, 0x40000040 ;  /* 0x40000040ff057424 */ /* 0x000fe400078e00ff */
[----:B0-----:R-:W-:Y:S01]  /*1d340*/  FADD.FTZ R0, R0, R15 ;  /* 0x0000000f00007221 */ /* 0x001fe20000010000 */
[----:B------:R-:W-:Y:S02]  /*1d350*/  WARPGROUP.DEPBAR.LE gsb0, 0x0 ;  /* 0x00008000000079c5 */ /* 0x000fe40000010000 */
[----:B------:R-:W-:-:S07]  /*1d360*/  WARPGROUP.ARRIVE ;  /* 0x00000000000079c5 */ /* 0x000fce0000000000 */
        /* <DEDUP_REMOVED lines=51> */
[----:B------:R-:W-:Y:S01]  /*1d6a0*/  R2UR UR6, R4 ;  /* 0x00000000040672ca */ /* 0x000fe200000e0000 */
[----:B------:R-:W-:Y:S01]  /*1d6b0*/  IMAD.MOV.U32 R4, RZ, RZ, RZ ;  /* 0x000000ffff047224 */ /* 0x000fe200078e00ff */
[----:B------:R-:W-:Y:S01]  /*1d6c0*/  R2UR UR7, R5 ;  /* 0x00000000050772ca */ /* 0x000fe200000e0000 */
[----:B------:R-:W-:Y:S02]  /*1d6d0*/  WARPGROUP.DEPBAR.LE gsb0, 0x0 ;  /* 0x00008000000079c5 */ /* 0x000fe40000010000 */
[----:B------:R-:W-:-:S10]  /*1d6e0*/  WARPGROUP.ARRIVE ;  /* 0x00000000000079c5 */ /* 0x000fd40000000000 */
[----:B------:R-:W-:Y:S01]  /*1d6f0*/  HGMMA.64x128x16.F32.BF16 R24, R212, gdesc[UR4].tnspB, R24, gsb0 ;  /* 0x41e00004d4187df0 */ /* 0x000fe20008001818 */
[----:B------:R-:W-:Y:S02]  /*1d700*/  R2UR UR7, R3 ;  /* 0x00000000030772ca */ /* 0x000fe400000e0000 */
[----:B------:R-:W0:Y:S01]  /*1d710*/  SHFL.BFLY PT, R3, R12, 0x2, 0x1f ;  /* 0x0c401f000c037f89 */ /* 0x000e2200000e0000 */
[----:B------:R-:W-:Y:S01]  /*1d720*/  R2UR UR6, R2 ;  /* 0x00000000020672ca */ /* 0x000fe200000e0000 */
[----:B0-----:R-:W-:Y:S02]  /*1d730*/  FADD.FTZ R2, R3, R12 ;  /* 0x0000000c03027221 */ /* 0x001fe40000010000 */
[----:B------:R-:W0:Y:S04]  /*1d740*/  SHFL.BFLY PT, R3, R0, 0x1, 0x1f ;  /* 0x0c201f0000037f89 */ /* 0x000e2800000e0000 */
[----:B------:R-:W1:Y:S01]  /*1d750*/  SHFL.BFLY PT, R5, R2, 0x1, 0x1f ;  /* 0x0c201f0002057f89 */ /* 0x000e6200000e0000 */
[----:B0-----:R-:W-:Y:S01]  /*1d760*/  FADD.FTZ R10, R0, R3 ;  /* 0x00000003000a7221 */ /* 0x001fe20000010000 */
[----:B------:R-:W-:Y:S01]  /*1d770*/  SEL R0, RZ, 0x1, P0 ;  /* 0x00000001ff007807 */ /* 0x000fe20000000000 */
[----:B-1----:R-:W-:-:S03]  /*1d780*/  FADD.FTZ R11, R2, R5 ;  /* 0x00000005020b7221 */ /* 0x002fc60000010000 */
[----:B------:R-:W-:Y:S02]  /*1d790*/  FSETP.NE.FTZ.AND P2, PT, R10, RZ, PT ;  /* 0x000000ff0a00720b */ /* 0x000fe40003f55000 */
[----:B--2---:R-:W-:Y:S02]  /*1d7a0*/  LOP3.LUT R7, R7, R0, RZ, 0x3c, !PT ;  /* 0x0000000007077212 */ /* 0x004fe400078e3cff */
[----:B------:R-:W-:-:S09]  /*1d7b0*/  FSETP.NE.FTZ.AND P3, PT, R11, RZ, PT ;  /* 0x000000ff0b00720b */ /* 0x000fd20003f75000 */
[----:B------:R-:W0:Y:S08]  /*1d7c0*/  @P2 MUFU.LG2 R5, R10 ;  /* 0x0000000a00052308 */ /* 0x000e300000000c00 */
[----:B------:R1:W-:Y:S01]  /*1d7d0*/  @P2 MUFU.RCP R4, R10 ;  /* 0x0000000a00042308 */ /* 0x0003e20000001000 */
[----:B------:R-:W-:-:S07]  /*1d7e0*/  IMAD.MOV.U32 R8, RZ, RZ, RZ ;  /* 0x000000ffff087224 */ /* 0x000fce00078e00ff */
[----:B------:R-:W2:Y:S01]  /*1d7f0*/  @P3 MUFU.LG2 R6, R11 ;  /* 0x0000000b00063308 */ /* 0x000ea20000000c00 */
[----:B-1----:R-:W3:Y:S01]  /*1d800*/  LDL.LU R10, [R1+0x84] ;  /* 0x00008400010a7983 */ /* 0x002ee20000300800 */
[----:B------:R-:W-:Y:S02]  /*1d810*/  WARPGROUP.DEPBAR.LE gsb0, 0x0 ;  /* 0x00008000000079c5 */ /* 0x000fe40000010000 */
[----:B------:R-:W-:-:S06]  /*1d820*/  WARPGROUP.ARRIVE ;  /* 0x00000000000079c5 */ /* 0x000fcc0000000000 */
[----:B------:R-:W-:Y:S01]  /*1d830*/  HGMMA.64x128x16.F32.BF16 R24, R216, gdesc[UR4].tnspB, R24, gsb0 ;  /* 0x41e00004d8187df0 */ /* 0x000fe20008001818 */
[----:B------:R2:W-:Y:S01]  /*1d840*/  STL [R1+0x4], R7 ;  /* 0x0000040701007387 */ /* 0x0005e20000100800 */
[----:B------:R-:W1:Y:S01]  /*1d850*/  @P3 MUFU.RCP R8, R11 ;  /* 0x0000000b00083308 */ /* 0x000e620000001000 */
[----:B------:R-:W-:Y:S02]  /*1d860*/  @!P1 VIADD R9, R9, 0x34860 ;  /* 0x0003486009099836 */ /* 0x000fe40000000000 */
[C---:B------:R-:W-:Y:S01]  /*1d870*/  @P2 FMUL.FTZ R2, R90.reuse, 0.69314718246459960938 ;  /* 0x3f3172185a022820 */ /* 0x040fe20000410000 */
[----:B------:R-:W-:Y:S01]  /*1d880*/  @P3 FMUL.FTZ R90, R90, 0.69314718246459960938 ;  /* 0x3f3172185a5a3820 */ /* 0x000fe20000410000 */
[----:B0-----:R-:W-:Y:S01]  /*1d890*/  @P2 FMUL.FTZ R5, R5, 0.69314718246459960938 ;  /* 0x3f31721805052820 */ /* 0x001fe20000410000 */
[----:B------:R-:W-:Y:S01]  /*1d8a0*/  IMAD.MOV.U32 R3, RZ, RZ, -0x800000 ;  /* 0xff800000ff037424 */ /* 0x000fe200078e00ff */
[----:B------:R-:W-:Y:S01]  /*1d8b0*/  @!P1 PRMT R9, RZ, 0x654, R9 ;  /* 0x00000654ff099816 */ /* 0x000fe20000000009 */
[----:B--2---:R-:W-:Y:S01]  /*1d8c0*/  @P3 FMUL.FTZ R7, R6, 0.69314718246459960938 ;  /* 0x3f31721806073820 */ /* 0x004fe20000410000 */
[----:B------:R-:W-:-:S02]  /*1d8d0*/  IMAD.MOV.U32 R0, RZ, RZ, -0x800000 ;  /* 0xff800000ff007424 */ /* 0x000fc400078e00ff */
[----:B------:R-:W-:Y:S01]  /*1d8e0*/  @P2 FFMA.FTZ R3, R2, R91, R5 ;  /* 0x0000005b02032223 */ /* 0x000fe20000010005 */
[----:B------:R-:W-:Y:S01]  /*1d8f0*/  @P3 FFMA.FTZ R0, R90, R92, R7 ;  /* 0x0000005c5a003223 */ /* 0x000fe20000010007 */
[----:B------:R-:W-:Y:S01]  /*1d900*/  SEL R228, R228, RZ, P0 ;  /* 0x000000ffe4e47207 */ /* 0x000fe20000000000 */
[----:B------:R-:W-:Y:S02]  /*1d910*/  WARPGROUP.DEPBAR.LE gsb0, 0x0 ;  /* 0x00008000000079c5 */ /* 0x000fe40000010000 */
        /* <DEDUP_REMOVED lines=28> */
[----:B------:R-:W-:Y:S01]  /*1dae0*/  FMUL.FTZ R40, R80, R4 ;  /* 0x0000000450287220 */ /* 0x000fe20000410000 */
        /* <DEDUP_REMOVED lines=15> */
[-C--:B------:R-:W-:Y:S01]  /*1dbe0*/  FMUL.FTZ R103, R25, R4.reuse ;  /* 0x0000000419677220 */ /* 0x080fe20000410000 */
[-C--:B------:R-:W-:Y:S01]  /*1dbf0*/  FMUL.FTZ R7, R28, R4.reuse ;  /* 0x000000041c077220 */ /* 0x080fe20000410000 */
[----:B------:R-:W-:Y:S01]  /*1dc00*/  FMUL.FTZ R102, R29, R4 ;  /* 0x000000041d667220 */ /* 0x000fe20000410000 */
[----:B------:R-:W-:Y:S01]  /*1dc10*/  PLOP3.LUT P1, PT, PT, PT, PT, 0x8, 0x0 ;  /* 0x000000000000781c */ /* 0x000fe20003f2e170 */
        /* <DEDUP_REMOVED lines=18> */
[----:B---3--:R-:W-:-:S05]  /*1dd40*/  VIADD R10, R10, 0x1 ;  /* 0x000000010a0a7836 */ /* 0x008fca0000000000 */
[----:B------:R0:W-:Y:S02]  /*1dd50*/  STL [R1+0x84], R10 ;  /* 0x0000840a01007387 */ /* 0x0001e40000100800 */
.L_x_579:
[----:B------:R-:W2:Y:S01]  /*1dd60*/  LDL R86, [R1+0x7c] ;  /* 0x00007c0001567983 */ /* 0x000ea20000100800 */
[----:B------:R-:W-:Y:S05]  /*1dd70*/  WARPSYNC.ALL ;  /* 0x0000000000007948 */ /* 0x000fea0003800000 */
[----:B------:R-:W1:Y:S01]  /*1dd80*/  S2UR UR5, SR_CgaCtaId ;  /* 0x00000000000579c3 */ /* 0x000e620000008800 */
[----:B------:R-:W-:Y:S01]  /*1dd90*/  UMOV UR4, 0x400 ;  /* 0x0000040000047882 */ /* 0x000fe20000000000 */
[----:B------:R-:W-:Y:S01]  /*1dda0*/  BSSY B0, `(.L_x_644) ;  /* 0x0000201000007945 */ /* 0x000fe20003800000 */
[----:B-1----:R-:W-:-:S06]  /*1ddb0*/  ULEA UR4, UR5, UR4, 0x18 ;  /* 0x0000000405047291 */ /* 0x002fcc000f8ec03f */
[----:B------:R-:W-:Y:S01]  /*1ddc0*/  IMAD.U32 R2, RZ, RZ, UR4 ;  /* 0x00000004ff027e24 */ /* 0x000fe2000f8e00ff */
[----:B------:R-:W-:Y:S06]  /*1ddd0*/  BAR.SYNC.DEFER_BLOCKING 0x5, 0x120 ;  /* 0x0144800000007b1d */ /* 0x000fec0000010000 */
[----:B------:R1:W3:Y:S02]  /*1dde0*/  LDS.128 R156, [R2+0x348d0] ;  /* 0x0348d000029c7984 */ /* 0x0002e40000000c00 */
[----:B------:R-:W-:Y:S06]  /*1ddf0*/  BAR.ARV 0x4, 0x120 ;  /* 0x0104800000007b1d */ /* 0x000fec0000002000 */
[----:B--2---:R-:W-:Y:S01]  /*1de00*/  SHF.R.S32.HI R38, RZ, 0x1f, R86 ;  /* 0x0000001fff267819 */ /* 0x004fe20000011456 */
[----:B------:R-:W-:-:S03]  /*1de10*/  IMAD.SHL.U32 R74, R86, 0x4, RZ ;  /* 0x00000004564a7824 */ /* 0x000fc600078e00ff */
[----:B------:R-:W-:Y:S01]  /*1de20*/  SHF.L.U64.HI R78, R86, 0x2, R38 ;  /* 0x00000002564e7819 */ /* 0x000fe20000010226 */
[----:B-1-3--:R-:W-:Y:S06]  /*1de30*/  @P1 BRA `(.L_x_645) ;  /* 0x0000001400541947 */ /* 0x00afec0003800000 */
[----:B------:R-:W1:Y:S01]  /*1de40*/  S2R R107, SR_TID.X ;  /* 0x00000000006b7919 */ /* 0x000e620000002100 */
[----:B------:R-:W-:Y:S05]  /*1de50*/  WARPSYNC.ALL ;  /* 0x0000000000007948 */ /* 0x000fea0003800000 */
[----:B------:R-:W2:Y:S01]  /*1de60*/  S2R R5, SR_SWINHI ;  /* 0x0000000000057919 */ /* 0x000ea20000002f00 */
[----:B------:R-:W-:Y:S01]  /*1de70*/  ULDC.64 UR4, c[0x0][0xbd8] ;  /* 0x0002f60000047ab9 */ /* 0x000fe20000000a00 */
[----:B------:R-:W-:Y:S01]  /*1de80*/  F2FP.BF16.F32.PACK_AB R31, R31, R54 ;  /* 0x000000361f1f723e */ /* 0x000fe200000010ff */
[----:B------:R-:W-:Y:S01]  /*1de90*/  ULDC.64 UR6, c[0x0][0x208] ;  /* 0x0000820000067ab9 */ /* 0x000fe20000000a00 */
[----:B------:R-:W-:-:S02]  /*1dea0*/  F2FP.BF16.F32.PACK_AB R32, R49, R32 ;  /* 0x000000203120723e */ /* 0x000fc400000010ff */
[----:B------:R-:W-:Y:S01]  /*1deb0*/  F2FP.BF16.F32.PACK_AB R35, R35, R50 ;  /* 0x000000322323723e */ /* 0x000fe200000010ff */
[----:B-1----:R-:W-:-:S05]  /*1dec0*/  VIADD R107, R107, 0xffffff80 ;  /* 0xffffff806b6b7836 */ /* 0x002fca0000000000 */
[----:B------:R-:W-:Y:S02]  /*1ded0*/  SHF.R.S32.HI R82, RZ, 0x1f, R107 ;  /* 0x0000001fff527819 */ /* 0x000fe4000001146b */
[----:B------:R-:W-:Y:S02]  /*1dee0*/  MOV R20, R2 ;  /* 0x0000000200147202 */ /* 0x000fe40000000f00 */
[----:B--2---:R-:W-:Y:S02]  /*1def0*/  MOV R21, R5 ;  /* 0x0000000500157202 */ /* 0x004fe40000000f00 */
[CC--:B------:R-:W-:Y:S02]  /*1df00*/  LEA.HI R4, R82.reuse, R107.reuse, RZ, 0x4 ;  /* 0x0000006b52047211 */ /* 0x0c0fe400078f20ff */
[----:B------:R-:W-:Y:S02]  /*1df10*/  LEA.HI R8, R82, R107, RZ, 0x5 ;  /* 0x0000006b52087211 */ /* 0x000fe400078f28ff */
[----:B0-----:R-:W-:-:S03]  /*1df20*/  SHF.R.S32.HI R9, RZ, 0x4, R4 ;  /* 0x00000004ff097819 */ /* 0x001fc60000011404 */
[----:B------:R-:W-:Y:S01]  /*1df30*/  IMAD.SHL.U32 R10, R8, 0x20, RZ ;  /* 0x00000020080a7824 */ /* 0x000fe200078e00ff */
[C---:B------:R-:W-:Y:S02]  /*1df40*/  LOP3.LUT R8, R4.reuse, 0x3fffff0, RZ, 0xc0, !PT ;  /* 0x03fffff004087812 */ /* 0x040fe400078ec0ff */
[----:B------:R-:W-:Y:S02]  /*1df50*/  LEA.HI R4, R4, R9, RZ, 0x1 ;  /* 0x0000000904047211 */ /* 0x000fe400078f08ff */
[----:B------:R-:W-:Y:S01]  /*1df60*/  LOP3.LUT R11, R10, 0xfffffc00, RZ, 0xc0, !PT ;  /* 0xfffffc000a0b7812 */ /* 0x000fe200078ec0ff */
[----:B------:R-:W-:Y:S01]  /*1df70*/  IMAD.IADD R8, R107, 0x1, -R8 ;  /* 0x000000016b087824 */ /* 0x000fe200078e0a08 */
[----:B------:R-:W-:-:S03]  /*1df80*/  LOP3.LUT R4, R4, 0x1ffffffe, RZ, 0xc0, !PT ;  /* 0x1ffffffe04047812 */ /* 0x000fc600078ec0ff */
[----:B------:R-:W-:Y:S02]  /*1df90*/  IMAD R11, R8, 0x40, R11 ;  /* 0x00000040080b7824 */ /* 0x000fe400078e020b */
[----:B------:R-:W-:-:S04]  /*1dfa0*/  IMAD.IADD R4, R9, 0x1, -R4 ;  /* 0x0000000109047824 */ /* 0x000fc800078e0a04 */
[----:B------:R-:W-:-:S04]  /*1dfb0*/  IMAD R5, R4, 0x8, R11 ;  /* 0x0000000804057824 */ /* 0x000fc800078e020b */
[----:B------:R-:W-:-:S03]  /*1dfc0*/  IMAD.WIDE R4, R5, 0x2, R20 ;  /* 0x0000000205047825 */ /* 0x000fc600078e0214 */
[C---:B------:R-:W-:Y:S02]  /*1dfd0*/  IADD3 R71, P2, R4.reuse, 0x4000, RZ ;  /* 0x0000400004477810 */ /* 0x040fe40007f5e0ff */
[C---:B------:R-:W-:Y:S02]  /*1dfe0*/  LOP3.LUT R29, R4.reuse, 0x380, RZ, 0xc0, !PT ;  /* 0x00000380041d7812 */ /* 0x040fe400078ec0ff */
[C---:B------:R-:W-:Y:S01]  /*1dff0*/  IADD3 R59, P5, R4.reuse, 0x20, RZ ;  /* 0x00000020043b7810 */ /* 0x040fe20007fbe0ff */
[--C-:B------:R-:W-:Y:S01]  /*1e000*/  IMAD.X R15, RZ, RZ, R5.reuse, P2 ;  /* 0x000000ffff0f7224 */ /* 0x100fe200010e0605 */
[C---:B------:R-:W-:Y:S02]  /*1e010*/  IADD3 R63, P0, R4.reuse, 0x40, RZ ;  /* 0x00000040043f7810 */ /* 0x040fe40007f1e0ff */
[----:B------:R-:W-:Y:S01]  /*1e020*/  LOP3.LUT R14, R71, 0x380, RZ, 0xc0, !PT ;  /* 0x00000380470e7812 */ /* 0x000fe200078ec0ff */
[--C-:B------:R-:W-:Y:S01]  /*1e030*/  IMAD.X R9, RZ, RZ, R5.reuse, P5 ;  /* 0x000000ffff097224 */ /* 0x100fe200028e0605 */
[C---:B------:R-:W-:Y:S01]  /*1e040*/  IADD3 R67, P1, R4.reuse, 0x60, RZ ;  /* 0x0000006004437810 */ /* 0x040fe20007f3e0ff */
[----:B------:R-:W-:Y:S01]  /*1e050*/  IMAD.X R11, RZ, RZ, R5, P0 ;  /* 0x000000ffff0b7224 */ /* 0x000fe200000e0605 */
[----:B------:R-:W-:-:S02]  /*1e060*/  IADD3 R79, P4, R4, 0x4040, RZ ;  /* 0x00004040044f7810 */ /* 0x000fc40007f9e0ff */
[----:B------:R-:W-:Y:S01]  /*1e070*/  SHF.R.U64 R29, R29, 0x3, RZ ;  /* 0x000000031d1d7819 */ /* 0x000fe200000012ff */
[--C-:B------:R-:W-:Y:S01]  /*1e080*/  IMAD.X R13, RZ, RZ, R5.reuse, P1 ;  /* 0x000000ffff0d7224 */ /* 0x100fe200008e0605 */
[----:B------:R-:W-:Y:S01]  /*1e090*/  LOP3.LUT R8, R59, 0x380, RZ, 0xc0, !PT ;  /* 0x000003803b087812 */ /* 0x000fe200078ec0ff */
[----:B------:R-:W-:Y:S01]  /*1e0a0*/  IMAD.X R27, RZ, RZ, R5, P4 ;  /* 0x000000ffff1b7224 */ /* 0x000fe200020e0605 */
[----:B------:R-:W-:Y:S02]  /*1e0b0*/  LOP3.LUT R10, R63, 0x380, RZ, 0xc0, !PT ;  /* 0x000003803f0a7812 */ /* 0x000fe400078ec0ff */
[C---:B------:R-:W-:Y:S02]  /*1e0c0*/  IADD3 R83, P5, R4.reuse, 0x4060, RZ ;  /* 0x0000406004537810 */ /* 0x040fe40007fbe0ff */
[----:B------:R-:W-:Y:S02]  /*1e0d0*/  IADD3 R75, P3, R4, 0x4020, RZ ;  /* 0x00004020044b7810 */ /* 0x000fe40007f7e0ff */
[----:B------:R-:W-:-:S02]  /*1e0e0*/  SHF.R.U64 R14, R14, 0x3, RZ ;  /* 0x000000030e0e7819 */ /* 0x000fc400000012ff */
[----:B------:R-:W-:Y:S01]  /*1e0f0*/  LOP3.LUT R12, R67, 0x380, RZ, 0xc0, !PT ;  /* 0x00000380430c7812 */ /* 0x000fe200078ec0ff */
[--C-:B------:R-:W-:Y:S01]  /*1e100*/  IMAD.X R25, RZ, RZ, R5.reuse, P3 ;  /* 0x000000ffff197224 */ /* 0x100fe200018e0605 */
[----:B------:R-:W-:Y:S01]  /*1e110*/  LOP3.LUT R4, R29, R4, RZ, 0x3c, !PT ;  /* 0x000000041d047212 */ /* 0x000fe200078e3cff */
[----:B------:R-:W-:Y:S01]  /*1e120*/  IMAD.X R29, RZ, RZ, R5, P5 ;  /* 0x000000ffff1d7224 */ /* 0x000fe200028e0605 */
[----:B------:R-:W-:Y:S02]  /*1e130*/  LOP3.LUT R26, R79, 0x380, RZ, 0xc0, !PT ;  /* 0x000003804f1a7812 */ /* 0x000fe400078ec0ff */
[----:B------:R-:W-:Y:S02]  /*1e140*/  SHF.R.U64 R8, R8, 0x3, RZ ;  /* 0x0000000308087819 */ /* 0x000fe400000012ff */
[----:B------:R-:W-:Y:S02]  /*1e150*/  SHF.R.U64 R10, R10, 0x3, RZ ;  /* 0x000000030a0a7819 */ /* 0x000fe400000012ff */
[----:B------:R-:W-:-:S02]  /*1e160*/  LOP3.LUT R28, R83, 0x380, RZ, 0xc0, !PT ;  /* 0x00000380531c7812 */ /* 0x000fc400078ec0ff */
[----:B------:R-:W-:Y:S02]  /*1e170*/  LOP3.LUT R24, R75, 0x380, RZ, 0xc0, !PT ;  /* 0x000003804b187812 */ /* 0x000fe400078ec0ff */
[----:B------:R-:W-:Y:S02]  /*1e180*/  LOP3.LUT R14, R14, R71, RZ, 0x3c, !PT ;  /* 0x000000470e0e7212 */ /* 0x000fe400078e3cff */
[----:B------:R-:W-:Y:S02]  /*1e190*/  SHF.R.U64 R12, R12, 0x3, RZ ;  /* 0x000000030c0c7819 */ /* 0x000fe400000012ff */
[----:B------:R-:W-:Y:S02]  /*1e1a0*/  SHF.R.U64 R26, R26, 0x3, RZ ;  /* 0x000000031a1a7819 */ /* 0x000fe400000012ff */
[----:B------:R-:W-:Y:S02]  /*1e1b0*/  MOV R71, R4 ;  /* 0x0000000400477202 */ /* 0x000fe40000000f00 */
[----:B------:R-:W-:-:S02]  /*1e1c0*/  LOP3.LUT R8, R8, R59, RZ, 0x3c, !PT ;  /* 0x0000003b08087212 */ /* 0x000fc400078e3cff */
[----:B------:R-:W-:Y:S02]  /*1e1d0*/  LOP3.LUT R10, R10, R63, RZ, 0x3c, !PT ;  /* 0x0000003f0a0a7212 */ /* 0x000fe400078e3cff */
[----:B------:R-:W-:Y:S02]  /*1e1e0*/  F2FP.BF16.F32.PACK_AB R4, R103, R6 ;  /* 0x000000066704723e */ /* 0x000fe400000010ff */
[----:B------:R-:W-:Y:S02]  /*1e1f0*/  SHF.R.U64 R28, R28, 0x3, RZ ;  /* 0x000000031c1c7819 */ /* 0x000fe400000012ff */
[----:B------:R-:W-:Y:S02]  /*1e200*/  F2FP.BF16.F32.PACK_AB R6, R102, R7 ;  /* 0x000000076606723e */ /* 0x000fe400000010ff */
[----:B------:R-:W-:Y:S02]  /*1e210*/  SHF.R.U64 R24, R24, 0x3, RZ ;  /* 0x0000000318187819 */ /* 0x000fe400000012ff */
[----:B------:R-:W-:-:S02]  /*1e220*/  F2FP.BF16.F32.PACK_AB R5, R105, R106 ;  /* 0x0000006a6905723e */ /* 0x000fc400000010ff */
[----:B------:R-:W-:Y:S01]  /*1e230*/  F2FP.BF16.F32.PACK_AB R7, R85, R104 ;  /* 0x000000685507723e */ /* 0x000fe200000010ff */
[----:B------:R-:W-:Y:S01]  /*1e240*/  BAR.SYNC.DEFER_BLOCKING 0x1, 0x100 ;  /* 0x0044000000007b1d */ /* 0x000fe20000010000 */
[----:B------:R-:W-:Y:S02]  /*1e250*/  LOP3.LUT R12, R12, R67, RZ, 0x3c, !PT ;  /* 0x000000430c0c7212 */ /* 0x000fe400078e3cff */
[----:B------:R-:W-:Y:S02]  /*1e260*/  LOP3.LUT R26, R26, R79, RZ, 0x3c, !PT ;  /* 0x0000004f1a1a7212 */ /* 0x000fe400078e3cff */
[----:B------:R-:W-:Y:S02]  /*1e270*/  MOV R70, R8 ;  /* 0x0000000800467202 */ /* 0x000fe40000000f00 */
[----:B------:R-:W-:Y:S02]  /*1e280*/  MOV R67, R10 ;  /* 0x0000000a00437202 */ /* 0x000fe40000000f00 */
[----:B------:R-:W-:-:S02]  /*1e290*/  LOP3.LUT R28, R28, R83, RZ, 0x3c, !PT ;  /* 0x000000531c1c7212 */ /* 0x000fc400078e3cff */
[----:B------:R-:W-:Y:S02]  /*1e2a0*/  F2FP.BF16.F32.PACK_AB R8, R95, R94 ;  /* 0x0000005e5f08723e */ /* 0x000fe400000010ff */
[----:B------:R-:W-:Y:S02]  /*1e2b0*/  F2FP.BF16.F32.PACK_AB R9, R81, R84 ;  /* 0x000000545109723e */ /* 0x000fe400000010ff */
[----:B------:R-:W-:Y:S02]  /*1e2c0*/  F2FP.BF16.F32.PACK_AB R10, R100, R93 ;  /* 0x0000005d640a723e */ /* 0x000fe400000010ff */
[----:B------:R-:W-:Y:S02]  /*1e2d0*/  F2FP.BF16.F32.PACK_AB R11, R77, R80 ;  /* 0x000000504d0b723e */ /* 0x000fe400000010ff */
[----:B------:R-:W-:Y:S02]  /*1e2e0*/  LOP3.LUT R24, R24, R75, RZ, 0x3c, !PT ;  /* 0x0000004b18187212 */ /* 0x000fe400078e3cff */
[----:B------:R-:W-:-:S02]  /*1e2f0*/  MOV R59, R26 ;  /* 0x0000001a003b7202 */ /* 0x000fc40000000f00 */
[----:B------:R-:W-:Y:S01]  /*1e300*/  F2FP.BF16.F32.PACK_AB R27, R51, R58 ;  /* 0x0000003a331b723e */ /* 0x000fe200000010ff */
[----:B------:R0:W-:Y:S01]  /*1e310*/  STSM.16.M88.4 [R71], R4 ;  /* 0x0000000447007844 */ /* 0x0001e20000000200 */
[----:B------:R-:W-:Y:S02]  /*1e320*/  MOV R66, R12 ;  /* 0x0000000c00427202 */ /* 0x000fe40000000f00 */
[----:B------:R-:W-:Y:S01]  /*1e330*/  MOV R63, R14 ;  /* 0x0000000e003f7202 */ /* 0x000fe20000000f00 */
[----:B------:R1:W-:Y:S01]  /*1e340*/  STSM.16.M88.4 [R70], R8 ;  /* 0x0000000846007844 */ /* 0x0003e20000000200 */
[----:B------:R-:W-:Y:S02]  /*1e350*/  MOV R51, R28 ;  /* 0x0000001c00337202 */ /* 0x000fe40000000f00 */
[----:B------:R-:W-:Y:S02]  /*1e360*/  MOV R62, R24 ;  /* 0x00000018003e7202 */ /* 0x000fe40000000f00 */
[----:B------:R-:W-:-:S02]  /*1e370*/  F2FP.BF16.F32.PACK_AB R12, R99, R90 ;  /* 0x0000005a630c723e */ /* 0x000fc400000010ff */
[----:B------:R-:W-:Y:S02]  /*1e380*/  F2FP.BF16.F32.PACK_AB R13, R65, R68 ;  /* 0x00000044410d723e */ /* 0x000fe400000010ff */
[----:B------:R-:W-:Y:S02]  /*1e390*/  F2FP.BF16.F32.PACK_AB R14, R96, R89 ;  /* 0x00000059600e723e */ /* 0x000fe400000010ff */
[----:B------:R-:W-:Y:S02]  /*1e3a0*/  F2FP.BF16.F32.PACK_AB R15, R61, R64 ;  /* 0x000000403d0f723e */ /* 0x000fe400000010ff */
[----:B0-----:R-:W-:Y:S02]  /*1e3b0*/  F2FP.BF16.F32.PACK_AB R4, R101, R92 ;  /* 0x0000005c6504723e */ /* 0x001fe400000010ff */
[----:B------:R-:W-:Y:S02]  /*1e3c0*/  F2FP.BF16.F32.PACK_AB R5, R73, R76 ;  /* 0x0000004c4905723e */ /* 0x000fe400000010ff */
[----:B------:R-:W-:-:S02]  /*1e3d0*/  F2FP.BF16.F32.PACK_AB R6, R98, R91 ;  /* 0x0000005b6206723e */ /* 0x000fc400000010ff */
[----:B------:R-:W-:Y:S02]  /*1e3e0*/  F2FP.BF16.F32.PACK_AB R7, R69, R72 ;  /* 0x000000484507723e */ /* 0x000fe400000010ff */
[----:B------:R-:W-:Y:S02]  /*1e3f0*/  F2FP.BF16.F32.PACK_AB R29, R30, R47 ;  /* 0x0000002f1e1d723e */ /* 0x000fe400000010ff */
[----:B------:R-:W-:Y:S01]  /*1e400*/  F2FP.BF16.F32.PACK_AB R24, R97, R88 ;  /* 0x000000586118723e */ /* 0x000fe200000010ff */
[----:B------:R0:W-:Y:S01]  /*1e410*/  STSM.16.M88.4 [R67], R4 ;  /* 0x0000000443007844 */ /* 0x0001e20000000200 */
[----:B------:R-:W-:Y:S02]  /*1e420*/  F2FP.BF16.F32.PACK_AB R25, R55, R60 ;  /* 0x0000003c3719723e */ /* 0x000fe400000010ff */
[----:B------:R-:W-:Y:S01]  /*1e430*/  F2FP.BF16.F32.PACK_AB R26, R57, R56 ;  /* 0x00000038391a723e */ /* 0x000fe200000010ff */
[----:B------:R2:W-:Y:S01]  /*1e440*/  STSM.16.M88.4 [R66], R12 ;  /* 0x0000000c42007844 */ /* 0x0005e20000000200 */
[----:B------:R-:W-:-:S02]  /*1e450*/  F2FP.BF16.F32.PACK_AB R30, R52, R33 ;  /* 0x00000021341e723e */ /* 0x000fc400000010ff */
[----:B------:R-:W-:Y:S01]  /*1e460*/  ISETP.NE.U32.AND P0, PT, RZ, UR4, PT ;  /* 0x00000004ff007c0c */ /* 0x000fe2000bf05070 */
[----:B------:R-:W-:Y:S01]  /*1e470*/  STSM.16.M88.4 [R63], R24 ;  /* 0x000000183f007844 */ /* 0x000fe20000000200 */
[----:B-1----:R-:W-:Y:S02]  /*1e480*/  IADD3 R10, P1, R74, UR4, RZ ;  /* 0x000000044a0a7c10 */ /* 0x002fe4000ff3e0ff */
[----:B------:R-:W-:Y:S01]  /*1e490*/  F2FP.BF16.F32.PACK_AB R28, R53, R44 ;  /* 0x0000002c351c723e */ /* 0x000fe200000010ff */
[----:B------:R-:W-:Y:S01]  /*1e4a0*/  IMAD.MOV.U32 R44, RZ, RZ, RZ ;  /* 0x000000ffff2c7224 */ /* 0x000fe200078e00ff */
[----:B------:R-:W-:Y:S02]  /*1e4b0*/  F2FP.BF16.F32.PACK_AB R33, R34, R43 ;  /* 0x0000002b2221723e */ /* 0x000fe400000010ff */
[----:B------:R-:W-:Y:S01]  /*1e4c0*/  F2FP.BF16.F32.PACK_AB R34, R48, R41 ;  /* 0x000000293022723e */ /* 0x000fe200000010ff */
[----:B------:R-:W-:Y:S01]  /*1e4d0*/  STSM.16.M88.4 [R62], R28 ;  /* 0x0000001c3e007844 */ /* 0x000fe20000000200 */
[----:B0-----:R-:W-:-:S02]  /*1e4e0*/  F2FP.BF16.F32.PACK_AB R4, R45, R40 ;  /* 0x000000282d04723e */ /* 0x001fc400000010ff */
[----:B------:R-:W-:Y:S01]  /*1e4f0*/  F2FP.BF16.F32.PACK_AB R5, R39, R46 ;  /* 0x0000002e2705723e */ /* 0x000fe200000010ff */
[----:B------:R-:W-:Y:S01]  /*1e500*/  STSM.16.M88.4 [R59], R32 ;  /* 0x000000203b007844 */ /* 0x000fe20000000200 */
[----:B------:R-:W-:Y:S02]  /*1e510*/  F2FP.BF16.F32.PACK_AB R6, R37, R36 ;  /* 0x000000242506723e */ /* 0x000fe400000010ff */
[----:B------:R-:W-:Y:S02]  /*1e520*/  F2FP.BF16.F32.PACK_AB R7, R87, R42 ;  /* 0x0000002a5707723e */ /* 0x000fe400000010ff */
[----:B------:R-:W-:Y:S02]  /*1e530*/  ISETP.NE.AND.EX P0, PT, RZ, UR5, PT, P0 ;  /* 0x00000005ff007c0c */ /* 0x000fe4000bf05300 */
[----:B------:R-:W-:Y:S01]  /*1e540*/  IADD3.X R11, R78, UR5, RZ, P1, !PT ;  /* 0x000000054e0b7c10 */ /* 0x000fe20008ffe4ff */
[----:B------:R-:W-:Y:S01]  /*1e550*/  ULDC.64 UR4, c[0x0][0xbe0] ;  /* 0x0002f80000047ab9 */ /* 0x000fe20000000a00 */
[----:B------:R0:W-:Y:S01]  /*1e560*/  STSM.16.M88.4 [R51], R4 ;  /* 0x0000000433007844 */ /* 0x0001e20000000200 */
[----:B------:R-:W-:Y:S01]  /*1e570*/  BAR.SYNC.DEFER_BLOCKING 0x1, 0x100 ;  /* 0x0044000000007b1d */ /* 0x000fe20000010000 */
[----:B------:R-:W-:-:S02]  /*1e580*/  ISETP.NE.U32.AND P1, PT, RZ, UR4, PT ;  /* 0x00000004ff007c0c */ /* 0x000fc4000bf25070 */
[----:B------:R-:W-:Y:S02]  /*1e590*/  LEA.HI R82, R82, R107, RZ, 0x7 ;  /* 0x0000006b52527211 */ /* 0x000fe400078f38ff */
[----:B------:R-:W-:Y:S02]  /*1e5a0*/  ISETP.NE.AND.EX P1, PT, RZ, UR5, PT, P1 ;  /* 0x00000005ff007c0c */ /* 0x000fe4000bf25310 */
[----:B------:R-:W-:-:S05]  /*1e5b0*/  LOP3.LUT R8, R82, 0xffffff80, RZ, 0xc0, !PT ;  /* 0xffffff8052087812 */ /* 0x000fca00078ec0ff */
[----:B--2---:R-:W-:-:S05]  /*1e5c0*/  IMAD.IADD R12, R107, 0x1, -R8 ;  /* 0x000000016b0c7824 */ /* 0x004fca00078e0a08 */
[----:B------:R-:W-:Y:S02]  /*1e5d0*/  SHF.R.S32.HI R13, RZ, 0x1f, R12 ;  /* 0x0000001fff0d7819 */ /* 0x000fe4000001140c */
[----:B------:R-:W-:Y:S01]  /*1e5e0*/  @P1 IADD3 R8, P2, R74, UR4, RZ ;  /* 0x000000044a081c10 */ /* 0x000fe2000ff5e0ff */
[----:B------:R-:W-:Y:S01]  /*1e5f0*/  ULDC UR4, c[0x0][0xa88] ;  /* 0x0002a20000047ab9 */ /* 0x000fe20000000800 */
[----:B0-----:R-:W-:Y:S01]  /*1e600*/  LEA.HI R4, R13, R12, RZ, 0x2 ;  /* 0x0000000c0d047211 */ /* 0x001fe200078f10ff */
[----:B------:R-:W-:Y:S01]  /*1e610*/  IMAD.U32 R48, RZ, RZ, UR4 ;  /* 0x00000004ff307e24 */ /* 0x000fe2000f8e00ff */
[----:B------:R-:W-:Y:S01]  /*1e620*/  @P1 IADD3.X R9, R78, UR5, RZ, P2, !PT ;  /* 0x000000054e091c10 */ /* 0x000fe200097fe4ff */
[----:B------:R0:W5:Y:S01]  /*1e630*/  @P0 LDG.E R44, desc[UR6][R10.64] ;  /* 0x000000060a2c0981 */ /* 0x000162000c1e1900 */
[--C-:B------:R-:W-:Y:S02]  /*1e640*/  SHF.R.S32.HI R6, RZ, 0x2, R4.reuse ;  /* 0x00000002ff067819 */ /* 0x100fe40000011404 */
[----:B------:R-:W-:Y:S01]  /*1e650*/  SHF.R.S32.HI R5, RZ, 0x1f, R4 ;  /* 0x0000001fff057819 */ /* 0x000fe20000011404 */
[----:B------:R0:W5:Y:S03]  /*1e660*/  @P1 LDG.E R48, desc[UR6][R8.64] ;  /* 0x0000000608301981 */ /* 0x000166000c1e1900 */
[----:B------:R-:W-:Y:S01]  /*1e670*/  LEA.HI R4, R5, R6, RZ, 0x3 ;  /* 0x0000000605047211 */ /* 0x000fe200078f18ff */
[----:B------:R-:W-:Y:S06]  /*1e680*/  @P1 BRA `(.L_x_646) ;  /* 0x0000000000141947 */ /* 0x000fec0003800000 */
[----:B------:R-:W-:Y:S05]  /*1e690*/  @!P0 BRA `(.L_x_646) ;  /* 0x0000000000108947 */ /* 0x000fea0003800000 */
[----:B------:R-:W-:Y:S02]  /*1e6a0*/  ULDC.64 UR4, c[0x0][0x208] ;  /* 0x0000820000047ab9 */ /* 0x000fe40000000a00 */
[----:B------:R-:W2:Y:S04]  /*1e6b0*/  LDG.E R5, desc[UR4][R10.64] ;  /* 0x000000040a057981 */ /* 0x000ea8000c1e1900 */
[----:B-----5:R-:W2:Y:S02]  /*1e6c0*/  LDG.E R48, desc[UR4][R10.64+0x4] ;  /* 0x000004040a307981 */ /* 0x020ea4000c1e1900 */
[----:B--2---:R-:W-:-:S07]  /*1e6d0*/  IMAD.IADD R48, R48, 0x1, -R5 ;  /* 0x0000000130307824 */ /* 0x004fce00078e0a05 */
.L_x_646:
[----:B------:R-:W2:Y:S01]  /*1e6e0*/  LDL R7, [R1+0x3c] ;  /* 0x00003c0001077983 */ /* 0x000ea20000100800 */
[----:B0-----:R-:W-:Y:S01]  /*1e6f0*/  SHF.R.S32.HI R11, RZ, 0x7, R82 ;  /* 0x00000007ff0b7819 */ /* 0x001fe20000011452 */
[----:B------:R-:W-:Y:S02]  /*1e700*/  ULDC.64 UR4, c[0x0][0xb70] ;  /* 0x0002dc0000047ab9 */ /* 0x000fe40000000a00 */
[----:B------:R-:W3:Y:S04]  /*1e710*/  LDL.LU R53, [R1+0x80] ;  /* 0x0000800001357983 */ /* 0x000ee80000300800 */
[----:B------:R-:W4:Y:S01]  /*1e720*/  LDL.LU R52, [R1+0x88] ;  /* 0x0000880001347983 */ /* 0x000f220000300800 */
[----:B------:R-:W-:Y:S01]  /*1e730*/  LOP3.LUT R5, R4, 0xfffffff8, RZ, 0xc0, !PT ;  /* 0xfffffff804057812 */ /* 0x000fe200078ec0ff */
[----:B------:R-:W-:Y:S01]  /*1e740*/  ULDC.64 UR6, c[0x0][0x208] ;  /* 0x0000820000067ab9 */ /* 0x000fe20000000a00 */
[----:B------:R-:W-:-:S02]  /*1e750*/  LEA.HI R82, R82, R11, RZ, 0x1 ;  /* 0x0000000b52527211 */ /* 0x000fc400078f08ff */
[----:B------:R-:W-:Y:S01]  /*1e760*/  LEA.HI R13, R13, R12, RZ, 0x5 ;  /* 0x0000000c0d0d7211 */ /* 0x000fe200078f28ff */
[----:B------:R-:W-:Y:S01]  /*1e770*/  IMAD.IADD R6, R6, 0x1, -R5 ;  /* 0x0000000106067824 */ /* 0x000fe200078e0a05 */
[----:B-----5:R-:W-:Y:S02]  /*1e780*/  SHF.R.S32.HI R45, RZ, 0x1f, R44 ;  /* 0x0000001fff2d7819 */ /* 0x020fe4000001142c */
[----:B------:R-:W-:Y:S02]  /*1e790*/  LOP3.LUT R82, R82, 0x3fffffe, RZ, 0xc0, !PT ;  /* 0x03fffffe52527812 */ /* 0x000fe400078ec0ff */
[----:B------:R-:W-:Y:S02]  /*1e7a0*/  SHF.R.S32.HI R13, RZ, 0x5, R13 ;  /* 0x00000005ff0d7819 */ /* 0x000fe4000001140d */
[----:B------:R-:W-:Y:S01]  /*1e7b0*/  SEL R50, R38, RZ, !P0 ;  /* 0x000000ff26327207 */ /* 0x000fe20004000000 */
[----:B------:R-:W-:Y:S01]  /*1e7c0*/  IMAD.IADD R82, R11, 0x1, -R82 ;  /* 0x000000010b527824 */ /* 0x000fe200078e0a52 */
[----:B------:R-:W-:Y:S01]  /*1e7d0*/  SEL R51, R86, RZ, !P0 ;  /* 0x000000ff56337207 */ /* 0x000fe20004000000 */
[----:B------:R-:W-:Y:S01]  /*1e7e0*/  IMAD R13, R13, 0x10, R6 ;  /* 0x000000100d0d7824 */ /* 0x000fe200078e0206 */
[----:B------:R-:W-:-:S03]  /*1e7f0*/  LOP3.LUT P0, RZ, R12, 0x3, RZ, 0xc0, !PT ;  /* 0x000000030cff7812 */ /* 0x000fc6000780c0ff */
[----:B------:R-:W-:Y:S01]  /*1e800*/  IMAD R11, R82, 0x40, R13 ;  /* 0x00000040520b7824 */ /* 0x000fe200078e020d */
[----:B------:R-:W-:Y:S01]  /*1e810*/  BSSY B1, `(.L_x_647) ;  /* 0x0000077000017945 */ /* 0x000fe20003800000 */
[----:B--2---:R-:W-:Y:S01]  /*1e820*/  IMAD.IADD R7, R16, 0x1, R7 ;  /* 0x0000000110077824 */ /* 0x004fe200078e0207 */
[----:B---3--:R-:W-:-:S03]  /*1e830*/  SHF.R.S32.HI R49, RZ, 0x1f, R53 ;  /* 0x0000001fff317819 */ /* 0x008fc60000011435 */
[----:B------:R-:W-:-:S04]  /*1e840*/  IMAD.WIDE R20, R7, 0x2, R20 ;  /* 0x0000000207147825 */ /* 0x000fc800078e0214 */
[----:B------:R-:W-:Y:S01]  /*1e850*/  IMAD R4, R49, UR4, RZ ;  /* 0x0000000431047c24 */ /* 0x000fe2000f8e02ff */
[----:B------:R-:W-:Y:S01]  /*1e860*/  IADD3 R25, P2, R20, 0x3000, RZ ;  /* 0x0000300014197810 */ /* 0x000fe20007f5e0ff */
[----:B----4-:R-:W-:Y:S01]  /*1e870*/  IMAD R11, R52, 0x80, R11 ;  /* 0x00000080340b7824 */ /* 0x010fe200078e020b */
[C---:B------:R-:W-:Y:S01]  /*1e880*/  IADD3 R29, P5, R20.reuse, 0x4000, RZ ;  /* 0x00004000141d7810 */ /* 0x040fe20007fbe0ff */
[----:B------:R-:W-:Y:S01]  /*1e890*/  IMAD R9, R53, UR5, R4 ;  /* 0x0000000535097c24 */ /* 0x000fe2000f8e0204 */
[----:B------:R-:W-:Y:S01]  /*1e8a0*/  LOP3.LUT R24, R25, 0x380, RZ, 0xc0, !PT ;  /* 0x0000038019187812 */ /* 0x000fe200078ec0ff */
[----:B------:R-:W-:Y:S01]  /*1e8b0*/  IMAD.WIDE.U32 R4, R53, UR4, R44 ;  /* 0x0000000435047c25 */ /* 0x000fe2000f8e002c */
[----:B------:R-:W-:Y:S01]  /*1e8c0*/  ULDC.64 UR4, c[0x0][0xb78] ;  /* 0x0002de0000047ab9 */ /* 0x000fe20000000a00 */
[----:B------:R-:W-:Y:S02]  /*1e8d0*/  SHF.R.S32.HI R7, RZ, 0x1f, R11 ;  /* 0x0000001fff077819 */ /* 0x000fe4000001140b */
[----:B------:R-:W-:Y:S01]  /*1e8e0*/  IMAD.IADD R5, R5, 0x1, R9 ;  /* 0x0000000105057824 */ /* 0x000fe200078e0209 */
[----:B------:R-:W-:Y:S01]  /*1e8f0*/  IADD3 R9, P3, R20, 0x1000, RZ ;  /* 0x0000100014097810 */ /* 0x000fe20007f7e0ff */
[----:B------:R-:W-:Y:S01]  /*1e900*/  IMAD R6, R50, UR4, RZ ;  /* 0x0000000432067c24 */ /* 0x000fe2000f8e02ff */
[----:B------:R-:W-:Y:S01]  /*1e910*/  SHF.R.U64 R24, R24, 0x3, RZ ;  /* 0x0000000318187819 */ /* 0x000fe200000012ff */
[----:B------:R-:W-:Y:S01]  /*1e920*/  IMAD.WIDE.U32 R4, R51, UR4, R4 ;  /* 0x0000000433047c25 */ /* 0x000fe2000f8e0004 */
[----:B------:R-:W-:-:S02]  /*1e930*/  LOP3.LUT R8, R9, 0x380, RZ, 0xc0, !PT ;  /* 0x0000038009087812 */ /* 0x000fc400078ec0ff */
[----:B------:R-:W-:Y:S01]  /*1e940*/  LOP3.LUT R24, R24, R25, RZ, 0x3c, !PT ;  /* 0x0000001918187212 */ /* 0x000fe200078e3cff */
[----:B------:R-:W-:Y:S01]  /*1e950*/  IMAD R6, R51, UR5, R6 ;  /* 0x0000000533067c24 */ /* 0x000fe2000f8e0206 */
[----:B------:R-:W-:Y:S01]  /*1e960*/  IADD3 R4, P1, R11, R4, RZ ;  /* 0x000000040b047210 */ /* 0x000fe20007f3e0ff */
[----:B------:R-:W-:Y:S01]  /*1e970*/  ULDC.64 UR4, c[0x0][0xb40] ;  /* 0x0002d00000047ab9 */ /* 0x000fe20000000a00 */
[----:B------:R-:W-:Y:S01]  /*1e980*/  SHF.R.U64 R8, R8, 0x3, RZ ;  /* 0x0000000308087819 */ /* 0x000fe200000012ff */
[----:B------:R-:W-:Y:S01]  /*1e990*/  IMAD.X R25, RZ, RZ, R21, P2 ;  /* 0x000000ffff197224 */ /* 0x000fe200010e0615 */
[----:B------:R-:W-:Y:S01]  /*1e9a0*/  IADD3.X R7, R7, R5, R6, P1, !PT ;  /* 0x0000000507077210 */ /* 0x000fe20000ffe406 */
[----:B------:R-:W-:Y:S01]  /*1e9b0*/  VIADD R5, R11, 0x8 ;  /* 0x000000080b057836 */ /* 0x000fe20000000000 */
[----:B------:R-:W-:Y:S02]  /*1e9c0*/  IADD3 R13, P1, R20, 0x2000, RZ ;  /* 0x00002000140d7810 */ /* 0x000fe40007f3e0ff */
[----:B------:R-:W-:-:S02]  /*1e9d0*/  LEA R46, P4, R4, UR4, 0x2 ;  /* 0x00000004042e7c11 */ /* 0x000fc4000f8810ff */
[----:B------:R-:W-:Y:S02]  /*1e9e0*/  LOP3.LUT R12, R13, 0x380, RZ, 0xc0, !PT ;  /* 0x000003800d0c7812 */ /* 0x000fe400078ec0ff */
[----:B------:R-:W-:Y:S01]  /*1e9f0*/  LOP3.LUT R8, R8, R9, RZ, 0x3c, !PT ;  /* 0x0000000908087212 */ /* 0x000fe200078e3cff */
[----:B------:R-:W-:Y:S01]  /*1ea00*/  IMAD.X R9, RZ, RZ, R21, P3 ;  /* 0x000000ffff097224 */ /* 0x000fe200018e0615 */
[----:B------:R-:W-:Y:S02]  /*1ea10*/  SHF.R.U64 R12, R12, 0x3, RZ ;  /* 0x000000030c0c7819 */ /* 0x000fe400000012ff */
[----:B------:R-:W-:Y:S01]  /*1ea20*/  LEA.HI.X R47, R4, UR5, R7, 0x2, P4 ;  /* 0x00000005042f7c11 */ /* 0x000fe2000a0f1407 */
[----:B------:R-:W-:Y:S01]  /*1ea30*/  ULDC.64 UR4, c[0x0][0xaa0] ;  /* 0x0002a80000047ab9 */ /* 0x000fe20000000a00 */
[----:B------:R-:W-:Y:S02]  /*1ea40*/  IADD3 R33, P4, R20, 0x5000, RZ ;  /* 0x0000500014217810 */ /* 0x000fe40007f9e0ff */
[----:B------:R-:W-:Y:S01]  /*1ea50*/  LOP3.LUT R12, R12, R13, RZ, 0x3c, !PT ;  /* 0x0000000d0c0c7212 */ /* 0x000fe200078e3cff */
[----:B------:R-:W-:Y:S01]  /*1ea60*/  IMAD.X R13, RZ, RZ, R21, P1 ;  /* 0x000000ffff0d7224 */ /* 0x000fe200008e0615 */
[----:B------:R-:W-:-:S02]  /*1ea70*/  IADD3 R37, P3, R20, 0x6000, RZ ;  /* 0x0000600014257810 */ /* 0x000fc40007f7e0ff */
[C---:B------:R-:W-:Y:S02]  /*1ea80*/  LOP3.LUT R4, R20.reuse, 0x380, RZ, 0xc0, !PT ;  /* 0x0000038014047812 */ /* 0x040fe400078ec0ff */
[----:B------:R-:W-:Y:S02]  /*1ea90*/  IADD3 R7, P2, R20, 0x7000, RZ ;  /* 0x0000700014077810 */ /* 0x000fe40007f5e0ff */
[-C--:B------:R-:W-:Y:S02]  /*1eaa0*/  ISETP.GE.OR P1, PT, R11, R48.reuse, P0 ;  /* 0x000000300b00720c */ /* 0x080fe40000726670 */
[----:B------:R-:W-:Y:S01]  /*1eab0*/  ISETP.GE.OR P0, PT, R5, R48, P0 ;  /* 0x000000300500720c */ /* 0x000fe20000706670 */
[----:B------:R-:W-:Y:S01]  /*1eac0*/  IMAD.X R41, RZ, RZ, R21, P2 ;  /* 0x000000ffff297224 */ /* 0x000fe200010e0615 */
[----:B------:R-:W-:Y:S02]  /*1ead0*/  LOP3.LUT R28, R29, 0x380, RZ, 0xc0, !PT ;  /* 0x000003801d1c7812 */ /* 0x000fe400078ec0ff */
[----:B------:R-:W-:-:S02]  /*1eae0*/  LOP3.LUT R32, R33, 0x380, RZ, 0xc0, !PT ;  /* 0x0000038021207812 */ /* 0x000fc400078ec0ff */
[----:B------:R-:W-:Y:S02]  /*1eaf0*/  LOP3.LUT R36, R37, 0x380, RZ, 0xc0, !PT ;  /* 0x0000038025247812 */ /* 0x000fe400078ec0ff */
[----:B------:R-:W-:Y:S02]  /*1eb00*/  SHF.R.U64 R5, R4, 0x3, RZ ;  /* 0x0000000304057819 */ /* 0x000fe400000012ff */
[----:B------:R-:W-:Y:S01]  /*1eb10*/  LOP3.LUT R4, R7, 0x380, RZ, 0xc0, !PT ;  /* 0x0000038007047812 */ /* 0x000fe200078ec0ff */
[----:B------:R0:W-:Y:S01]  /*1eb20*/  @!P1 STG.E desc[UR6][R46.64], R3 ;  /* 0x000000032e009986 */ /* 0x0001e2000c101906 */
[----:B------:R-:W-:Y:S02]  /*1eb30*/  SHF.R.U64 R28, R28, 0x3, RZ ;  /* 0x000000031c1c7819 */ /* 0x000fe400000012ff */
[----:B------:R-:W-:Y:S01]  /*1eb40*/  SHF.R.U64 R32, R32, 0x3, RZ ;  /* 0x0000000320207819 */ /* 0x000fe200000012ff */
[----:B------:R1:W-:Y:S01]  /*1eb50*/  @!P0 STG.E desc[UR6][R46.64+0x20], R0 ;  /* 0x000020002e008986 */ /* 0x0003e2000c101906 */
[----:B------:R-:W-:-:S02]  /*1eb60*/  SHF.R.U64 R36, R36, 0x3, RZ ;  /* 0x0000000324247819 */ /* 0x000fc400000012ff */
[----:B------:R-:W-:Y:S01]  /*1eb70*/  SHF.R.U64 R4, R4, 0x3, RZ ;  /* 0x0000000304047819 */ /* 0x000fe200000012ff */
[----:B------:R-:W5:Y:S01]  /*1eb80*/  LD.E.128 R8, desc[UR6][R8.64] ;  /* 0x0000000608087980 */ /* 0x000f62000c101d00 */
        /* <DEDUP_REMOVED lines=8> */
[----:B------:R-:W-:-:S03]  /*1ec10*/  LOP3.LUT R20, R5, R20, RZ, 0x3c, !PT ;  /* 0x0000001405147212 */ /* 0x000fc600078e3cff */
[----:B------:R-:W5:Y:S04]  /*1ec20*/  LD.E.128 R24, desc[UR6][R24.64] ;  /* 0x0000000618187980 */ /* 0x000f68000c101d00 */
[----:B------:R2:W5:Y:S04]  /*1ec30*/  LD.E.128 R4, desc[UR6][R20.64] ;  /* 0x0000000614047980 */ /* 0x000568000c101d00 */
[----:B------:R-:W5:Y:S04]  /*1ec40*/  LD.E.128 R28, desc[UR6][R28.64] ;  /* 0x000000061c1c7980 */ /* 0x000f68000c101d00 */
[----:B------:R-:W5:Y:S04]  /*1ec50*/  LD.E.128 R32, desc[UR6][R32.64] ;  /* 0x0000000620207980 */ /* 0x000f68000c101d00 */
[----:B------:R-:W5:Y:S01]  /*1ec60*/  LD.E.128 R36, desc[UR6][R36.64] ;  /* 0x0000000624247980 */ /* 0x000f62000c101d00 */
[----:B--2---:R-:W-:-:S03]  /*1ec70*/  MOV R20, R16 ;  /* 0x0000001000147202 */ /* 0x004fc60000000f00 */
[----:B------:R-:W5:Y:S01]  /*1ec80*/  LD.E.128 R40, desc[UR6][R40.64] ;  /* 0x0000000628287980 */ /* 0x000f62000c101d00 */
[----:B0-----:R-:W-:Y:S01]  /*1ec90*/  IMAD R3, R45, UR4, RZ ;  /* 0x000000042d037c24 */ /* 0x001fe2000f8e02ff */
[----:B------:R-:W-:Y:S01]  /*1eca0*/  @!PT LDS RZ, [RZ] ;  /* 0x00000000fffff984 */ /* 0x000fe20000000800 */
[----:B------:R-:W-:Y:S01]  /*1ecb0*/  @!PT LDS RZ, [RZ] ;  /* 0x00000000fffff984 */ /* 0x000fe20000000800 */
[----:B------:R-:W-:Y:S01]  /*1ecc0*/  @!PT LDS RZ, [RZ] ;  /* 0x00000000fffff984 */ /* 0x000fe20000000800 */
[----:B------:R-:W-:Y:S01]  /*1ecd0*/  @!PT LDS RZ, [RZ] ;  /* 0x00000000fffff984 */ /* 0x000fe20000000800 */
[----:B------:R0:W-:Y:S06]  /*1ece0*/  MEMBAR.ALL.CTA ;  /* 0x0000000000007992 */ /* 0x0001ec0000008000 */
[----:B0-----:R-:W0:Y:S01]  /*1ecf0*/  FENCE.VIEW.ASYNC.S ;  /* 0x00000000000073c6 */ /* 0x001e220000000000 */
[----:B------:R-:W-:Y:S02]  /*1ed00*/  IMAD.MOV.U32 R21, RZ, RZ, R17 ;  /* 0x000000ffff157224 */ /* 0x000fe400078e0011 */
[----:B------:R-:W-:-:S02]  /*1ed10*/  IMAD R3, R44, UR5, R3 ;  /* 0x000000052c037c24 */ /* 0x000fc4000f8e0203 */
[----:B------:R-:W-:Y:S01]  /*1ed20*/  IMAD.WIDE.U32 R20, R44, UR4, R20 ;  /* 0x000000042c147c25 */ /* 0x000fe2000f8e0014 */
[----:B------:R-:W-:-:S03]  /*1ed30*/  ULDC.64 UR4, c[0x0][0xae0] ;  /* 0x0002b80000047ab9 */ /* 0x000fc60000000a00 */
[----:B------:R-:W-:Y:S02]  /*1ed40*/  IMAD R45, R52, -0x80, R48 ;  /* 0xffffff80342d7824 */ /* 0x000fe400078e0230 */
[----:B-1----:R-:W-:Y:S02]  /*1ed50*/  IMAD R0, R49, UR4, RZ ;  /* 0x0000000431007c24 */ /* 0x002fe4000f8e02ff */
[----:B------:R-:W-:Y:S01]  /*1ed60*/  IMAD.IADD R21, R21, 0x1, R3 ;  /* 0x0000000115157824 */ /* 0x000fe200078e0203 */
[----:B------:R-:W-:Y:S01]  /*1ed70*/  ISETP.GE.AND P3, PT, R22, R45, PT ;  /* 0x0000002d1600720c */ /* 0x000fe20003f66270 */
[C---:B------:R-:W-:Y:S02]  /*1ed80*/  IMAD R3, R53.reuse, UR5, R0 ;  /* 0x0000000535037c24 */ /* 0x040fe4000f8e0200 */
[----:B------:R-:W-:Y:S01]  /*1ed90*/  IMAD.WIDE.U32 R20, R53, UR4, R20 ;  /* 0x0000000435147c25 */ /* 0x000fe2000f8e0014 */
[----:B------:R-:W-:-:S03]  /*1eda0*/  ULDC.64 UR4, c[0x0][0xae8] ;  /* 0x0002ba0000047ab9 */ /* 0x000fc60000000a00 */
[----:B------:R-:W-:Y:S02]  /*1edb0*/  VIADD R0, R2, 0x34820 ;  /* 0x0003482002007836 */ /* 0x000fe40000000000 */
[----:B------:R-:W-:Y:S02]  /*1edc0*/  IMAD R44, R50, UR4, RZ ;  /* 0x00000004322c7c24 */ /* 0x000fe4000f8e02ff */
[----:B------:R-:W-:Y:S01]  /*1edd0*/  IMAD.IADD R21, R21, 0x1, R3 ;  /* 0x0000000115157824 */ /* 0x000fe200078e0203 */
[----:B------:R-:W-:Y:S01]  /*1ede0*/  PRMT R0, RZ, 0x654, R0 ;  /* 0x00000654ff007816 */ /* 0x000fe20000000000 */
[C---:B------:R-:W-:Y:S02]  /*1edf0*/  IMAD R3, R51.reuse, UR5, R44 ;  /* 0x0000000533037c24 */ /* 0x040fe4000f8e022c */
[----:B------:R-:W-:Y:S01]  /*1ee00*/  IMAD.WIDE.U32 R46, R51, UR4, R20 ;  /* 0x00000004332e7c25 */ /* 0x000fe2000f8e0014 */
[----:B0-----:R0:W-:Y:S01]  /*1ee10*/  SYNCS.ARRIVE.TRANS64.RED.A1T0 RZ, [R0+URZ], RZ ;  /* 0x000000ff00ff79a7 */ /* 0x0011e2000810043f */
[----:B------:R-:W-:-:S02]  /*1ee20*/  ISETP.GE.AND P0, PT, R223, R45, PT ;  /* 0x0000002ddf00720c */ /* 0x000fc40003f06270 */
[-C--:B------:R-:W-:Y:S01]  /*1ee30*/  ISETP.GE.AND P1, PT, R222, R45.reuse, PT ;  /* 0x0000002dde00720c */ /* 0x080fe20003f26270 */
[----:B------:R-:W-:Y:S01]  /*1ee40*/  IMAD.IADD R51, R47, 0x1, R3 ;  /* 0x000000012f337824 */ /* 0x000fe200078e0203 */
[----:B------:R-:W-:Y:S01]  /*1ee50*/  ISETP.GE.AND P2, PT, R224, R45, PT ;  /* 0x0000002de000720c */ /* 0x000fe20003f46270 */
[----:B------:R-:W-:Y:S01]  /*1ee60*/  IMAD.WIDE R44, R52, 0x80, R22 ;  /* 0x00000080342c7825 */ /* 0x000fe200078e0216 */
[----:B------:R-:W-:Y:S11]  /*1ee70*/  @P3 BRA `(.L_x_648) ;  /* 0x0000000000403947 */ /* 0x000ff60003800000 */
[----:B------:R-:W-:Y:S01]  /*1ee80*/  ULDC.64 UR6, c[0x0][0xad8] ;  /* 0x0002b60000067ab9 */ /* 0x000fe20000000a00 */
[----:B------:R-:W-:Y:S01]  /*1ee90*/  IMAD.MOV.U32 R20, RZ, RZ, R46 ;  /* 0x000000ffff147224 */ /* 0x000fe200078e002e */
[----:B------:R-:W-:Y:S01]  /*1eea0*/  ULDC UR4, c[0x0][0xa8c] ;  /* 0x0002a30000047ab9 */ /* 0x000fe20000000800 */
[----:B------:R-:W-:Y:S01]  /*1eeb0*/  IMAD R3, R45, UR6, RZ ;  /* 0x000000062d037c24 */ /* 0x000fe2000f8e02ff */
[----:B------:R-:W-:Y:S01]  /*1eec0*/  ISETP.GE.AND P3, PT, R16, UR4, PT ;  /* 0x0000000410007c0c */ /* 0x000fe2000bf66270 */
[----:B------:R-:W-:Y:S01]  /*1eed0*/  IMAD.MOV.U32 R21, RZ, RZ, R51 ;  /* 0x000000ffff157224 */ /* 0x000fe200078e0033 */
[----:B------:R-:W-:Y:S01]  /*1eee0*/  ISETP.GE.AND P4, PT, R227, UR4, PT ;  /* 0x00000004e3007c0c */ /* 0x000fe2000bf86270 */
[C---:B------:R-:W-:Y:S01]  /*1eef0*/  IMAD R3, R44.reuse, UR7, R3 ;  /* 0x000000072c037c24 */ /* 0x040fe2000f8e0203 */
[----:B------:R-:W-:Y:S01]  /*1ef00*/  ULDC.64 UR8, c[0x0][0x208] ;  /* 0x0000820000087ab9 */ /* 0x000fe20000000a00 */
[----:B------:R-:W-:Y:S01]  /*1ef10*/  IMAD.WIDE.U32 R20, R44, UR6, R20 ;  /* 0x000000062c147c25 */ /* 0x000fe2000f8e0014 */
[----:B------:R-:W-:-:S03]  /*1ef20*/  ULDC.64 UR6, c[0x0][0xa80] ;  /* 0x0002a00000067ab9 */ /* 0x000fc60000000a00 */
[----:B------:R-:W-:Y:S01]  /*1ef30*/  IMAD.IADD R3, R21, 0x1, R3 ;  /* 0x0000000115037824 */ /* 0x000fe200078e0203 */
[----:B------:R-:W-:-:S04]  /*1ef40*/  LEA R48, P5, R20, UR6, 0x1 ;  /* 0x0000000614307c11 */ /* 0x000fc8000f8a08ff */
[----:B------:R-:W-:-:S05]  /*1ef50*/  LEA.HI.X R49, R20, UR7, R3, 0x1, P5 ;  /* 0x0000000714317c11 */ /* 0x000fca000a8f0c03 */
[----:B-----5:R1:W-:Y:S04]  /*1ef60*/  @!P3 STG.E.128 desc[UR8][R48.64], R4 ;  /* 0x000000043000b986 */ /* 0x0203e8000c101d08 */
[----:B------:R1:W-:Y:S02]  /*1ef70*/  @!P4 STG.E.128 desc[UR8][R48.64+0x80], R28 ;  /* 0x0000801c3000c986 */ /* 0x0003e4000c101d08 */
.L_x_648:
[----:B------:R-:W-:Y:S05]  /*1ef80*/  BSYNC B1 ;  /* 0x0000000000017941 */ /* 0x000fea0003800000 */
.L_x_647:
[----:B------:R-:W-:Y:S04]  /*1ef90*/  BSSY B1, `(.L_x_649) ;  /* 0x0000014000017945 */ /* 0x000fe80003800000 */
[----:B------:R-:W-:Y:S05]  /*1efa0*/  @P0 BRA `(.L_x_650) ;  /* 0x0000000000480947 */ /* 0x000fea0003800000 */
[----:B------:R-:W-:Y:S01]  /*1efb0*/  IADD3 R3, P0, R44, 0x20, RZ ;  /* 0x000000202c037810 */ /* 0x000fe20007f1e0ff */
[----:B------:R-:W-:Y:S01]  /*1efc0*/  ULDC.64 UR6, c[0x0][0xad8] ;  /* 0x0002b60000067ab9 */ /* 0x000fe20000000a00 */
[----:B-1---5:R-:W-:Y:S01]  /*1efd0*/  IMAD.MOV.U32 R4, RZ, RZ, R46 ;  /* 0x000000ffff047224 */ /* 0x022fe200078e002e */
[----:B------:R-:W-:Y:S01]  /*1efe0*/  ULDC UR4, c[0x0][0xa8c] ;  /* 0x0002a30000047ab9 */ /* 0x000fe20000000800 */
[----:B------:R-:W-:Y:S01]  /*1eff0*/  IMAD.MOV.U32 R5, RZ, RZ, R51 ;  /* 0x000000ffff057224 */ /* 0x000fe200078e0033 */
[----:B------:R-:W-:Y:S01]  /*1f000*/  ISETP.GE.AND P3, PT, R16, UR4, PT ;  /* 0x0000000410007c0c */ /* 0x000fe2000bf66270 */
[----:B0-----:R-:W-:Y:S01]  /*1f010*/  IMAD.X R0, RZ, RZ, R45, P0 ;  /* 0x000000ffff007224 */ /* 0x001fe200000e062d */
        /* <DEDUP_REMOVED lines=8> */
[----:B------:R-:W-:-:S05]  /*1f0a0*/  LEA.HI.X R7, R4, UR7, R3, 0x1, P0 ;  /* 0x0000000704077c11 */ /* 0x000fca00080f0c03 */
[----:B------:R2:W-:Y:S04]  /*1f0b0*/  @!P3 STG.E.128 desc[UR8][R6.64], R8 ;  /* 0x000000080600b986 */ /* 0x0005e8000c101d08 */
[----:B------:R2:W-:Y:S02]  /*1f0c0*/  @!P4 STG.E.128 desc[UR8][R6.64+0x80], R32 ;  /* 0x000080200600c986 */ /* 0x0005e4000c101d08 */
.L_x_650:
[----:B------:R-:W-:Y:S05]  /*1f0d0*/  BSYNC B1 ;  /* 0x0000000000017941 */ /* 0x000fea0003800000 */
.L_x_649:
        /* <DEDUP_REMOVED lines=15> */
[----:B--2---:R-:W-:Y:S01]  /*1f1d0*/  LEA R6, P0, R4, UR6, 0x1 ;  /* 0x0000000604067c11 */ /* 0x004fe2000f8008ff */
[----:B------:R-:W-:-:S05]  /*1f1e0*/  IMAD.IADD R3, R5, 0x1, R3 ;  /* 0x0000000105037824 */ /* 0x000fca00078e0203 */
[----:B------:R-:W-:-:S05]  /*1f1f0*/  LEA.HI.X R7, R4, UR7, R3, 0x1, P0 ;  /* 0x0000000704077c11 */ /* 0x000fca00080f0c03 */
[----:B------:R3:W-:Y:S04]  /*1f200*/  @!P1 STG.E.128 desc[UR8][R6.64], R12 ;  /* 0x0000000c06009986 */ /* 0x0007e8000c101d08 */
[----:B------:R3:W-:Y:S02]  /*1f210*/  @!P3 STG.E.128 desc[UR8][R6.64+0x80], R36 ;  /* 0x000080240600b986 */ /* 0x0007e4000c101d08 */
.L_x_652:
[----:B------:R-:W-:Y:S05]  /*1f220*/  BSYNC B1 ;  /* 0x0000000000017941 */ /* 0x000fea0003800000 */
.L_x_651:
[----:B------:R-:W-:Y:S05]  /*1f230*/  @P2 BRA `(.L_x_653) ;  /* 0x0000000800dc2947 */ /* 0x000fea0003800000 */
[----:B------:R-:W-:Y:S01]  /*1f240*/  IADD3 R3, P0, R44, 0x60, RZ ;  /* 0x000000602c037810 */ /* 0x000fe20007f1e0ff */
[----:B------:R-:W-:Y:S01]  /*1f250*/  ULDC.64 UR6, c[0x0][0xad8] ;  /* 0x0002b60000067ab9 */ /* 0x000fe20000000a00 */
[----:B-1---5:R-:W-:Y:S01]  /*1f260*/  IMAD.MOV.U32 R4, RZ, RZ, R46 ;  /* 0x000000ffff047224 */ /* 0x022fe200078e002e */
[----:B------:R-:W-:Y:S01]  /*1f270*/  ULDC UR4, c[0x0][0xa8c] ;  /* 0x0002a30000047ab9 */ /* 0x000fe20000000800 */
[----:B------:R-:W-:Y:S01]  /*1f280*/  IMAD.MOV.U32 R5, RZ, RZ, R51 ;  /* 0x000000ffff057224 */ /* 0x000fe200078e0033 */
[----:B------:R-:W-:Y:S01]  /*1f290*/  ISETP.GE.AND P1, PT, R16, UR4, PT ;  /* 0x0000000410007c0c */ /* 0x000fe2000bf26270 */
[----:B------:R-:W-:Y:S01]  /*1f2a0*/  IMAD.X R44, RZ, RZ, R45, P0 ;  /* 0x000000ffff2c7224 */ /* 0x000fe200000e062d */
[----:B------:R-:W-:Y:S01]  /*1f2b0*/  ULDC.64 UR8, c[0x0][0x208] ;  /* 0x0000820000087ab9 */ /* 0x000fe20000000a00 */
[----:B------:R-:W-:-:S04]  /*1f2c0*/  IMAD.WIDE.U32 R4, R3, UR6, R4 ;  /* 0x0000000603047c25 */ /* 0x000fc8000f8e0004 */
[----:B------:R-:W-:-:S04]  /*1f2d0*/  IMAD R44, R44, UR6, RZ ;  /* 0x000000062c2c7c24 */ /* 0x000fc8000f8e02ff */
[----:B------:R-:W-:Y:S01]  /*1f2e0*/  IMAD R3, R3, UR7, R44 ;  /* 0x0000000703037c24 */ /* 0x000fe2000f8e022c */
[----:B------:R-:W-:Y:S02]  /*1f2f0*/  ULDC.64 UR6, c[0x0][0xa80] ;  /* 0x0002a00000067ab9 */ /* 0x000fe40000000a00 */
[----:B--23--:R-:W-:Y:S01]  /*1f300*/  LEA R6, P0, R4, UR6, 0x1 ;  /* 0x0000000604067c11 */ /* 0x00cfe2000f8008ff */
        /* <DEDUP_REMOVED lines=8> */
.L_x_645:
[----:B------:R-:W-:Y:S01]  /*1f390*/  ULDC.64 UR4, c[0x0][0xbd8] ;  /* 0x0002f60000047ab9 */ /* 0x000fe20000000a00 */
[----:B------:R-:W1:Y:S01]  /*1f3a0*/  S2R R8, SR_TID.X ;  /* 0x0000000000087919 */ /* 0x000e620000002100 */
[----:B------:R-:W-:Y:S01]  /*1f3b0*/  ISETP.NE.U32.AND P0, PT, RZ, UR4, PT ;  /* 0x00000004ff007c0c */ /* 0x000fe2000bf05070 */
[----:B------:R-:W-:Y:S01]  /*1f3c0*/  IMAD.MOV.U32 R3, RZ, RZ, RZ ;  /* 0x000000ffff037224 */ /* 0x000fe200078e00ff */
[----:B------:R-:W-:Y:S01]  /*1f3d0*/  IADD3 R4, P1, R74, UR4, RZ ;  /* 0x000000044a047c10 */ /* 0x000fe2000ff3e0ff */
[----:B------:R-:W-:Y:S01]  /*1f3e0*/  ULDC.64 UR6, c[0x0][0x208] ;  /* 0x0000820000067ab9 */ /* 0x000fe20000000a00 */
[----:B------:R-:W-:Y:S02]  /*1f3f0*/  ISETP.NE.AND.EX P0, PT, RZ, UR5, PT, P0 ;  /* 0x00000005ff007c0c */ /* 0x000fe4000bf05300 */
[----:B------:R-:W-:Y:S01]  /*1f400*/  IADD3.X R5, R78, UR5, RZ, P1, !PT ;  /* 0x000000054e057c10 */ /* 0x000fe20008ffe4ff */
[----:B------:R-:W-:Y:S02]  /*1f410*/  ULDC.64 UR4, c[0x0][0xbe0] ;  /* 0x0002f80000047ab9 */ /* 0x000fe40000000a00 */
[----:B------:R-:W-:-:S04]  /*1f420*/  ISETP.NE.U32.AND P1, PT, RZ, UR4, PT ;  /* 0x00000004ff007c0c */ /* 0x000fc8000bf25070 */
[----:B------:R-:W-:-:S04]  /*1f430*/  ISETP.NE.AND.EX P1, PT, RZ, UR5, PT, P1 ;  /* 0x00000005ff007c0c */ /* 0x000fc8000bf25310 */
[----:B------:R2:W5:Y:S09]  /*1f440*/  @P0 LDG.E R3, desc[UR6][R4.64] ;  /* 0x0000000604030981 */ /* 0x000572000c1e1900 */
[----:B------:R-:W-:Y:S01]  /*1f450*/  @P1 IADD3 R6, P2, R74, UR4, RZ ;  /* 0x000000044a061c10 */ /* 0x000fe2000ff5e0ff */
[----:B------:R-:W-:-:S02]  /*1f460*/  ULDC UR4, c[0x0][0xa88] ;  /* 0x0002a20000047ab9 */ /* 0x000fc40000000800 */
[----:B------:R-:W-:Y:S01]  /*1f470*/  IMAD.U32 R0, RZ, RZ, UR4 ;  /* 0x00000004ff007e24 */ /* 0x000fe2000f8e00ff */
[----:B------:R-:W-:Y:S01]  /*1f480*/  @P1 IADD3.X R7, R78, UR5, RZ, P2, !PT ;  /* 0x000000054e071c10 */ /* 0x000fe200097fe4ff */
[----:B-1----:R-:W-:-:S04]  /*1f490*/  VIADD R8, R8, 0xffffff80 ;  /* 0xffffff8008087836 */ /* 0x002fc80000000000 */
[----:B------:R2:W5:Y:S01]  /*1f4a0*/  @P1 LDG.E R0, desc[UR6][R6.64] ;  /* 0x0000000606001981 */ /* 0x000562000c1e1900 */
[----:B------:R-:W-:Y:S01]  /*1f4b0*/  ISETP.GE.AND P2, PT, R8, 0x80, PT ;  /* 0x000000800800780c */ /* 0x000fe20003f46270 */
[----:B------:R-:W-:-:S12]  /*1f4c0*/  @P1 BRA `(.L_x_654) ;  /* 0x0000000000141947 */ /* 0x000fd80003800000 */
[----:B------:R-:W-:Y:S05]  /*1f4d0*/  @!P0 BRA `(.L_x_654) ;  /* 0x0000000000108947 */ /* 0x000fea0003800000 */
[----:B------:R-:W-:Y:S02]  /*1f4e0*/  ULDC.64 UR4, c[0x0][0x208] ;  /* 0x0000820000047ab9 */ /* 0x000fe40000000a00 */
[----:B--2---:R-:W2:Y:S04]  /*1f4f0*/  LDG.E R7, desc[UR4][R4.64] ;  /* 0x0000000404077981 */ /* 0x004ea8000c1e1900 */
[----:B-----5:R-:W2:Y:S02]  /*1f500*/  LDG.E R0, desc[UR4][R4.64+0x4] ;  /* 0x0000040404007981 */ /* 0x020ea4000c1e1900 */
[----:B--2---:R-:W-:-:S07]  /*1f510*/  IMAD.IADD R0, R0, 0x1, -R7 ;  /* 0x0000000100007824 */ /* 0x004fce00078e0a07 */
.L_x_654:
[----:B------:R-:W3:Y:S04]  /*1f520*/  LDL R12, [R1+0x80] ;  /* 0x00008000010c7983 */ /* 0x000ee80000100800 */
[----:B0-----:R0:W5:Y:S01]  /*1f530*/  LDL R10, [R1+0x88] ;  /* 0x00008800010a7983 */ /* 0x0011620000100800 */
[----:B------:R-:W-:Y:S01]  /*1f540*/  BSSY B1, `(.L_x_655) ;  /* 0x000001d000017945 */ /* 0x000fe20003800000 */
[----:B------:R-:W-:Y:S02]  /*1f550*/  SEL R11, R86, RZ, !P0 ;  /* 0x000000ff560b7207 */ /* 0x000fe40004000000 */
[----:B------:R-:W-:Y:S02]  /*1f560*/  SEL R38, R38, RZ, !P0 ;  /* 0x000000ff26267207 */ /* 0x000fe40004000000 */
[----:B-----5:R-:W-:-:S02]  /*1f570*/  SHF.R.S32.HI R8, RZ, 0x1f, R3 ;  /* 0x0000001fff087819 */ /* 0x020fc40000011403 */
[----:B---3--:R-:W-:Y:S01]  /*1f580*/  SHF.R.S32.HI R9, RZ, 0x1f, R12 ;  /* 0x0000001fff097819 */ /* 0x008fe2000001140c */
[----:B0-----:R-:W-:Y:S06]  /*1f590*/  @P2 BRA `(.L_x_656) ;  /* 0x00000000005c2947 */ /* 0x001fec0003800000 */
[----:B--2---:R-:W0:Y:S02]  /*1f5a0*/  S2R R4, SR_TID.X ;  /* 0x0000000000047919 */ /* 0x004e240000002100 */
[----:B0-----:R-:W-:-:S04]  /*1f5b0*/  IMAD R4, R10, 0x80, R4 ;  /* 0x000000800a047824 */ /* 0x001fc800078e0204 */
        /* <DEDUP_REMOVED lines=18> */
[----:B------:R-:W-:Y:S01]  /*1f6e0*/  LEA.HI.X R7, R4, UR5, R5, 0x2, P0 ;  /* 0x0000000504077c11 */ /* 0x000fe200080f1405 */
[----:B------:R-:W-:-:S05]  /*1f6f0*/  IMAD.MOV.U32 R5, RZ, RZ, -0x800000 ;  /* 0xff800000ff057424 */ /* 0x000fca00078e00ff */
[----:B------:R0:W-:Y:S03]  /*1f700*/  STG.E desc[UR6][R6.64], R5 ;  /* 0x0000000506007986 */ /* 0x0001e6000c101906 */
.L_x_656:
[----:B------:R-:W-:Y:S05]  /*1f710*/  BSYNC B1 ;  /* 0x0000000000017941 */ /* 0x000fea0003800000 */
.L_x_655:
[----:B------:R-:W-:Y:S01]  /*1f720*/  ULDC.64 UR4, c[0x0][0xaa0] ;  /* 0x0002a80000047ab9 */ /* 0x000fe20000000a00 */
[----:B--2---:R-:W-:Y:S01]  /*1f730*/  IMAD.MOV.U32 R4, RZ, RZ, R16 ;  /* 0x000000ffff047224 */ /* 0x004fe200078e0010 */
[----:B------:R-:W-:Y:S01]  /*1f740*/  BSSY B1, `(.L_x_657) ;  /* 0x0000029000017945 */ /* 0x000fe20003800000 */
[----:B0-----:R-:W-:Y:S02]  /*1f750*/  IMAD.MOV.U32 R5, RZ, RZ, R17 ;  /* 0x000000ffff057224 */ /* 0x001fe400078e0011 */
[----:B------:R-:W-:Y:S02]  /*1f760*/  IMAD R6, R8, UR4, RZ ;  /* 0x0000000408067c24 */ /* 0x000fe4000f8e02ff */
[----:B------:R-:W-:-:S04]  /*1f770*/  IMAD.WIDE.U32 R4, R3, UR4, R4 ;  /* 0x0000000403047c25 */ /* 0x000fc8000f8e0004 */
[----:B------:R-:W-:Y:S01]  /*1f780*/  IMAD R3, R3, UR5, R6 ;  /* 0x0000000503037c24 */ /* 0x000fe2000f8e0206 */
[----:B------:R-:W-:Y:S01]  /*1f790*/  ULDC.64 UR4, c[0x0][0xae0] ;  /* 0x0002b80000047ab9 */ /* 0x000fe20000000a00 */
[----:B------:R-:W-:Y:S02]  /*1f7a0*/  IMAD R7, R10, -0x80, R0 ;  /* 0xffffff800a077824 */ /* 0x000fe400078e0200 */
[----:B------:R-:W-:Y:S02]  /*1f7b0*/  IMAD R6, R9, UR4, RZ ;  /* 0x0000000409067c24 */ /* 0x000fe4000f8e02ff */
[----:B------:R-:W-:Y:S01]  /*1f7c0*/  IMAD.IADD R5, R5, 0x1, R3 ;  /* 0x0000000105057824 */ /* 0x000fe200078e0203 */
[-C--:B------:R-:W-:Y:S01]  /*1f7d0*/  ISETP.GE.AND P3, PT, R22, R7.reuse, PT ;  /* 0x000000071600720c */ /* 0x080fe20003f66270 */
[C---:B------:R-:W-:Y:S01]  /*1f7e0*/  IMAD R3, R12.reuse, UR5, R6 ;  /* 0x000000050c037c24 */ /* 0x040fe2000f8e0206 */
[-C--:B------:R-:W-:Y:S01]  /*1f7f0*/  ISETP.GE.AND P2, PT, R223, R7.reuse, PT ;  /* 0x00000007df00720c */ /* 0x080fe20003f46270 */
[----:B------:R-:W-:Y:S01]  /*1f800*/  IMAD.WIDE.U32 R4, R12, UR4, R4 ;  /* 0x000000040c047c25 */ /* 0x000fe2000f8e0004 */
[----:B------:R-:W-:Y:S01]  /*1f810*/  ULDC.64 UR4, c[0x0][0xae8] ;  /* 0x0002ba0000047ab9 */ /* 0x000fe20000000a00 */
[----:B------:R-:W-:-:S02]  /*1f820*/  ISETP.GE.AND P0, PT, R222, R7, PT ;  /* 0x00000007de00720c */ /* 0x000fc40003f06270 */
[----:B------:R-:W-:Y:S01]  /*1f830*/  IMAD.IADD R5, R5, 0x1, R3 ;  /* 0x0000000105057824 */ /* 0x000fe200078e0203 */
[----:B------:R-:W-:Y:S01]  /*1f840*/  ISETP.GE.AND P1, PT, R224, R7, PT ;  /* 0x00000007e000720c */ /* 0x000fe20003f26270 */
[----:B------:R-:W-:Y:S02]  /*1f850*/  IMAD R0, R38, UR4, RZ ;  /* 0x0000000426007c24 */ /* 0x000fe4000f8e02ff */
[----:B------:R-:W-:-:S04]  /*1f860*/  IMAD.WIDE.U32 R6, R11, UR4, R4 ;  /* 0x000000040b067c25 */ /* 0x000fc8000f8e0004 */
[----:B------:R-:W-:Y:S02]  /*1f870*/  IMAD R3, R11, UR5, R0 ;  /* 0x000000050b037c24 */ /* 0x000fe4000f8e0200 */
[----:B------:R-:W-:Y:S02]  /*1f880*/  IMAD.MOV.U32 R4, RZ, RZ, R22 ;  /* 0x000000ffff047224 */ /* 0x000fe400078e0016 */
[----:B------:R-:W-:Y:S02]  /*1f890*/  IMAD.MOV.U32 R5, RZ, RZ, R23 ;  /* 0x000000ffff057224 */ /* 0x000fe400078e0017 */
[----:B------:R-:W-:Y:S02]  /*1f8a0*/  IMAD.IADD R11, R7, 0x1, R3 ;  /* 0x00000001070b7824 */ /* 0x000fe400078e0203 */
[----:B------:R-:W-:Y:S01]  /*1f8b0*/  IMAD.WIDE R8, R10, 0x80, R4 ;  /* 0x000000800a087825 */ /* 0x000fe200078e0204 */
[----:B------:R-:W-:Y:S06]  /*1f8c0*/  @P3 BRA `(.L_x_658) ;  /* 0x0000000000403947 */ /* 0x000fec0003800000 */
        /* <DEDUP_REMOVED lines=14> */
[----:B------:R0:W-:Y:S04]  /*1f9b0*/  @!P4 STG.E.128 desc[UR8][R12.64], RZ ;  /* 0x000000ff0c00c986 */ /* 0x0001e8000c101d08 */
[----:B------:R0:W-:Y:S02]  /*1f9c0*/  @!P5 STG.E.128 desc[UR8][R12.64+0x80], RZ ;  /* 0x000080ff0c00d986 */ /* 0x0001e4000c101d08 */
.L_x_658:
[----:B------:R-:W-:Y:S05]  /*1f9d0*/  BSYNC B1 ;  /* 0x0000000000017941 */ /* 0x000fea0003800000 */
.L_x_657:
[----:B------:R-:W-:Y:S04]  /*1f9e0*/  BSSY B1, `(.L_x_659) ;  /* 0x0000014000017945 */ /* 0x000fe80003800000 */
[----:B------:R-:W-:Y:S05]  /*1f9f0*/  @P2 BRA `(.L_x_660) ;  /* 0x0000000000482947 */ /* 0x000fea0003800000 */
[----:B------:R-:W-:Y:S01]  /*1fa00*/  IADD3 R3, P2, R8, 0x20, RZ ;  /* 0x0000002008037810 */ /* 0x000fe20007f5e0ff */
[----:B------:R-:W-:Y:S01]  /*1fa10*/  ULDC.64 UR6, c[0x0][0xad8] ;  /* 0x0002b60000067ab9 */ /* 0x000fe20000000a00 */
[----:B------:R-:W-:Y:S01]  /*1fa20*/  IMAD.MOV.U32 R4, RZ, RZ, R6 ;  /* 0x000000ffff047224 */ /* 0x000fe200078e0006 */
[----:B------:R-:W-:Y:S01]  /*1fa30*/  ULDC UR4, c[0x0][0xa8c] ;  /* 0x0002a30000047ab9 */ /* 0x000fe20000000800 */
[----:B------:R-:W-:Y:S01]  /*1fa40*/  IMAD.MOV.U32 R5, RZ, RZ, R11 ;  /* 0x000000ffff057224 */ /* 0x000fe200078e000b */
[----:B------:R-:W-:Y:S01]  /*1fa50*/  ISETP.GE.AND P3, PT, R16, UR4, PT ;  /* 0x0000000410007c0c */ /* 0x000fe2000bf66270 */
[----:B------:R-:W-:Y:S01]  /*1fa60*/  IMAD.X R0, RZ, RZ, R9, P2 ;  /* 0x000000ffff007224 */ /* 0x000fe200010e0609 */
[----:B------:R-:W-:Y:S01]  /*1fa70*/  ISETP.GE.AND P4, PT, R227, UR4, PT ;  /* 0x00000004e3007c0c */ /* 0x000fe2000bf86270 */
[----:B------:R-:W-:Y:S01]  /*1fa80*/  IMAD.WIDE.U32 R4, R3, UR6, R4 ;  /* 0x0000000603047c25 */ /* 0x000fe2000f8e0004 */
[----:B------:R-:W-:-:S03]  /*1fa90*/  ULDC.64 UR8, c[0x0][0x208] ;  /* 0x0000820000087ab9 */ /* 0x000fc60000000a00 */
[----:B------:R-:W-:-:S04]  /*1faa0*/  IMAD R0, R0, UR6, RZ ;  /* 0x0000000600007c24 */ /* 0x000fc8000f8e02ff */
[----:B------:R-:W-:Y:S01]  /*1fab0*/  IMAD R3, R3, UR7, R0 ;  /* 0x0000000703037c24 */ /* 0x000fe2000f8e0200 */
[----:B------:R-:W-:Y:S02]  /*1fac0*/  ULDC.64 UR6, c[0x0][0xa80] ;  /* 0x0002a00000067ab9 */ /* 0x000fe40000000a00 */
[----:B0-----:R-:W-:Y:S01]  /*1fad0*/  LEA R12, P2, R4, UR6, 0x1 ;  /* 0x00000006040c7c11 */ /* 0x001fe2000f8408ff */
[----:B------:R-:W-:-:S05]  /*1fae0*/  IMAD.IADD R3, R5, 0x1, R3 ;  /* 0x0000000105037824 */ /* 0x000fca00078e0203 */
[----:B------:R-:W-:-:S05]  /*1faf0*/  LEA.HI.X R13, R4, UR7, R3, 0x1, P2 ;  /* 0x00000007040d7c11 */ /* 0x000fca00090f0c03 */
[----:B------:R1:W-:Y:S04]  /*1fb00*/  @!P3 STG.E.128 desc[UR8][R12.64], RZ ;  /* 0x000000ff0c00b986 */ /* 0x0003e8000c101d08 */
[----:B------:R1:W-:Y:S02]  /*1fb10*/  @!P4 STG.E.128 desc[UR8][R12.64+0x80], RZ ;  /* 0x000080ff0c00c986 */ /* 0x0003e4000c101d08 */
.L_x_660:
[----:B------:R-:W-:Y:S05]  /*1fb20*/  BSYNC B1 ;  /* 0x0000000000017941 */ /* 0x000fea0003800000 */
.L_x_659:
        /* <DEDUP_REMOVED lines=15> */
[----:B01----:R-:W-:Y:S01]  /*1fc20*/  LEA R12, P0, R4, UR6, 0x1 ;  /* 0x00000006040c7c11 */ /* 0x003fe2000f8008ff */
[----:B------:R-:W-:-:S05]  /*1fc30*/  IMAD.IADD R3, R5, 0x1, R3 ;  /* 0x0000000105037824 */ /* 0x000fca00078e0203 */
[----:B------:R-:W-:-:S05]  /*1fc40*/  LEA.HI.X R13, R4, UR7, R3, 0x1, P0 ;  /* 0x00000007040d7c11 */ /* 0x000fca00080f0c03 */
[----:B------:R2:W-:Y:S04]  /*1fc50*/  @!P2 STG.E.128 desc[UR8][R12.64], RZ ;  /* 0x000000ff0c00a986 */ /* 0x0005e8000c101d08 */
[----:B------:R2:W-:Y:S02]  /*1fc60*/  @!P3 STG.E.128 desc[UR8][R12.64+0x80], RZ ;  /* 0x000080ff0c00b986 */ /* 0x0005e4000c101d08 */
.L_x_662:
[----:B------:R-:W-:Y:S05]  /*1fc70*/  BSYNC B1 ;  /* 0x0000000000017941 */ /* 0x000fea0003800000 */
.L_x_661:
        /* <DEDUP_REMOVED lines=17> */
[----:B------:R3:W-:Y:S04]  /*1fd90*/  @!P1 STG.E.128 desc[UR8][R6.64], RZ ;  /* 0x000000ff06009986 */ /* 0x0007e8000c101d08 */
[----:B------:R3:W-:Y:S02]  /*1fda0*/  @!P2 STG.E.128 desc[UR8][R6.64+0x80], RZ ;  /* 0x000080ff0600a986 */ /* 0x0007e4000c101d08 */
.L_x_653:
[----:B------:R-:W-:Y:S05]  /*1fdb0*/  BSYNC B0 ;  /* 0x0000000000007941 */ /* 0x000fea0003800000 */
.L_x_644:
[----:B------:R-:W-:Y:S02]  /*1fdc0*/  ULDC UR4, c[0x0][0xc14] ;  /* 0x0003050000047ab9 */ /* 0x000fe40000000800 */
[----:B------:R-:W-:-:S13]  /*1fdd0*/  ISETP.GE.AND P0, PT, R159, UR4, PT ;  /* 0x000000049f007c0c */ /* 0x000fda000bf06270 */
[----:B------:R-:W-:Y:S05]  /*1fde0*/  @!P0 BRA `(.L_x_663) ;  /* 0xfffffe1000c48947 */ /* 0x000fea000383ffff */
[----:B------:R-:W-:Y:S05]  /*1fdf0*/  BRA `(.L_x_445) ;  /* 0x0000005800487947 */ /* 0x000fea0003800000 */
.L_x_443:
[----:B------:R-:W-:-:S08]  /*1fe00*/  NOP ;  /* 0x0000000000007918 */ /* 0x000fd00000000000 */
[----:B------:R-:W0:-:S00]  /*1fe10*/  USETMAXREG.DEALLOC.CTAPOOL 0x18 ;  /* 0x00000018000079c8 */ /* 0x000e0000080e0500 */
[----:B0-----:R-:W-:-:S06]  /*1fe20*/  LOP3.LUT R0, R0, 0x3, RZ, 0xc0, !PT ;  /* 0x0000000300007812 */ /* 0x001fcc00078ec0ff */
[----:B------:R-:W0:Y:S02]  /*1fe30*/  SHFL.IDX PT, R0, R0, RZ, 0x1f ;  /* 0x00001fff00007589 */ /* 0x000e2400000e0000 */
[----:B0-----:R-:W-:-:S13]  /*1fe40*/  ISETP.NE.AND P0, PT, R0, RZ, PT ;  /* 0x000000ff0000720c */ /* 0x001fda0003f05270 */
[----:B------:R-:W-:Y:S05]  /*1fe50*/  @P0 BRA `(.L_x_445) ;  /* 0x0000005800300947 */ /* 0x000fea0003800000 */
[----:B------:R-:W2:Y:S01]  /*1fe60*/  LDL.LU R7, [R1] ;  /* 0x0000000001077983 */ /* 0x000ea20000300800 */
[----:B------:R-:W-:Y:S01]  /*1fe70*/  LOP3.LUT R8, R3, 0x1f, RZ, 0xc0, !PT ;  /* 0x0000001f03087812 */ /* 0x000fe200078ec0ff */
[----:B------:R-:W-:Y:S01]  /*1fe80*/  ULDC UR5, c[0x0][0xc14] ;  /* 0x0003050000057ab9 */ /* 0x000fe20000000800 */
[----:B------:R-:W-:Y:S01]  /*1fe90*/  IMAD.MOV.U32 R0, RZ, RZ, RZ ;  /* 0x000000ffff007224 */ /* 0x000fe200078e00ff */
[----:B------:R-:W-:Y:S01]  /*1fea0*/  ULDC.64 UR6, c[0x0][0x208] ;  /* 0x0000820000067ab9 */ /* 0x000fe20000000a00 */
[----:B------:R-:W-:Y:S01]  /*1feb0*/  ISETP.NE.AND P0, PT, R8, 0x1f, PT ;  /* 0x0000001f0800780c */ /* 0x000fe20003f05270 */
[----:B------:R-:W-:Y:S01]  /*1fec0*/  ULDC UR4, c[0x0][0xc10] ;  /* 0x0003040000047ab9 */ /* 0x000fe20000000800 */
[----:B--2---:R-:W-:-:S11]  /*1fed0*/  LOP3.LUT R7, R7, 0xffffffdf, RZ, 0xc0, !PT ;  /* 0xffffffdf07077812 */ /* 0x004fd600078ec0ff */
        /* <DEDUP_REMOVED lines=9> */
[----:B------:R-:W-:Y:S01]  /*1ff70*/  LOP3.LUT R7, R7, 0xfffffffe, RZ, 0xc0, !PT ;  /* 0xfffffffe07077812 */ /* 0x000fe200078ec0ff */
[----:B------:R-:W-:-:S08]  /*1ff80*/  IMAD.MOV.U32 R19, RZ, RZ, RZ ;  /* 0x000000ffff137224 */ /* 0x000fd000078e00ff */
        /* <DEDUP_REMOVED lines=24> */
[----:B------:R-:W-:-:S05]  /*20110*/  @P0 LOP3.LUT R7, R7, 0x2, RZ, 0xfc, !PT ;  /* 0x0000000207070812 */ /* 0x000fca00078efcff */
[----:B------:R-:W-:Y:S01]  /*20120*/  STL [R1], R7 ;  /* 0x0000000701007387 */ /* 0x000fe20000100800 */
        /* <DEDUP_REMOVED lines=12> */
.L_x_668:
        /* <DEDUP_REMOVED lines=17> */
.L_x_667:
[----:B------:R-:W-:Y:S05]  /*20300*/  BSYNC B0 ;  /* 0x0000000000007941 */ /* 0x000fea0003800000 */
.L_x_666:
[----:B0----5:R-:W0:Y:S01]  /*20310*/  SHFL.UP PT, R2, R0, 0x1, RZ ;  /* 0x0420000000027989 */ /* 0x021e2200000e00ff */
[C---:B------:R-:W-:Y:S02]  /*20320*/  ISETP.NE.AND P0, PT, R7.reuse, RZ, PT ;  /* 0x000000ff0700720c */ /* 0x040fe40003f05270 */
[C---:B------:R-:W-:Y:S02]  /*20330*/  ISETP.GE.U32.AND P1, PT, R7.reuse, 0x2, PT ;  /* 0x000000020700780c */ /* 0x040fe40003f26070 */
        /* <DEDUP_REMOVED lines=22> */
[----:B------:R-:W-:Y:S02]  /*204a0*/  IMAD.MOV.U32 R2, RZ, RZ, R7 ;  /* 0x000000ffff027224 */ /* 0x000fe400078e0007 */
[----:B------:R-:W-:-:S07]  /*204b0*/  IMAD.MOV.U32 R7, RZ, RZ, R3 ;  /* 0x000000ffff077224 */ /* 0x000fce00078e0003 */
.L_x_664:
        /* <DEDUP_REMOVED lines=12> */
[----:B0-----:R-:W-:Y:S01]  /*20580*/  IMAD.MOV R10, RZ, RZ, -R3 ;  /* 0x000000ffff0a7224 */ /* 0x001fe200078e0a03 */
[----:B------:R-:W-:Y:S06]  /*20590*/  @!P0 BRA `(.L_x_669) ;  /* 0x0000000000088947 */ /* 0x000fec0003800000 */
[----:B------:R-:W-:-:S05]  /*205a0*/  VIADD R9, R4, 0xffffffff ;  /* 0xffffffff04097836 */ /* 0x000fca0000000000 */
[----:B------:R0:W1:Y:S02]  /*205b0*/  SHFL.IDX PT, R16, R2, R9, 0x1f ;  /* 0x00001f0902107589 */ /* 0x00006400000e0000 */
.L_x_669:
[----:B-1----:R-:W-:Y:S01]  /*205c0*/  IMAD R16, R16, UR4, R7 ;  /* 0x0000000410107c24 */ /* 0x002fe2000f8e0207 */
[----:B------:R-:W-:Y:S01]  /*205d0*/  IABS R6, R0 ;  /* 0x0000000000067213 */ /* 0x000fe20000000000 */
[----:B------:R-:W-:Y:S02]  /*205e0*/  IMAD R7, R10, R5, RZ ;  /* 0x000000050a077224 */ /* 0x000fe400078e02ff */
[----:B0-----:R-:W-:Y:S02]  /*205f0*/  IMAD.MOV.U32 R2, RZ, RZ, RZ ;  /* 0x000000ffff027224 */ /* 0x001fe400078e00ff */
[----:B------:R-:W-:Y:S02]  /*20600*/  IMAD.MOV R6, RZ, RZ, -R6 ;  /* 0x000000ffff067224 */ /* 0x000fe400078e0a06 */
[----:B------:R-:W-:Y:S01]  /*20610*/  IMAD.HI.U32 R2, R3, R7, R2 ;  /* 0x0000000703027227 */ /* 0x000fe200078e0002 */
[----:B------:R-:W-:-:S03]  /*20620*/  IADD3 R7, -R16, UR6, RZ ;  /* 0x0000000610077c10 */ /* 0x000fc6000fffe1ff */
[----:B------:R-:W-:Y:S01]  /*20630*/  IMAD.IADD R19, R4, 0x1, R19 ;  /* 0x0000000104137824 */ /* 0x000fe200078e0213 */
[----:B------:R-:W-:-:S05]  /*20640*/  IABS R3, R7 ;  /* 0x0000000700037213 */ /* 0x000fca0000000000 */
[----:B------:R-:W-:-:S04]  /*20650*/  IMAD.HI.U32 R2, R2, R3, RZ ;  /* 0x0000000302027227 */ /* 0x000fc800078e00ff */
[----:B------:R-:W-:Y:S01]  /*20660*/  IMAD R6, R2, R6, R3 ;  /* 0x0000000602067224 */ /* 0x000fe200078e0203 */
[----:B------:R-:W-:-:S04]  /*20670*/  LOP3.LUT R3, R7, R0, RZ, 0x3c, !PT ;  /* 0x0000000007037212 */ /* 0x000fc800078e3cff */
[----:B------:R-:W-:-:S13]  /*20680*/  ISETP.GT.U32.AND P0, PT, R5, R6, PT ;  /* 0x000000060500720c */ /* 0x000fda0003f04070 */
[----:B------:R-:W-:Y:S02]  /*20690*/  @!P0 IMAD.IADD R6, R6, 0x1, -R5 ;  /* 0x0000000106068824 */ /* 0x000fe400078e0a05 */
[----:B------:R-:W-:-:S03]  /*206a0*/  @!P0 VIADD R2, R2, 0x1 ;  /* 0x0000000102028836 */ /* 0x000fc60000000000 */
[----:B------:R-:W-:-:S13]  /*206b0*/  ISETP.GE.U32.AND P0, PT, R6, R5, PT ;  /* 0x000000050600720c */ /* 0x000fda0003f06070 */
        /* <DEDUP_REMOVED lines=9> */
.L_x_665:
[----:B------:R-:W-:Y:S02]  /*20750*/  IMAD.MOV.U32 R17, RZ, RZ, RZ ;  /* 0x000000ffff117224 */ /* 0x000fe400078e00ff */
[----:B------:R-:W-:Y:S02]  /*20760*/  IMAD.U32 R16, RZ, RZ, UR6 ;  /* 0x00000006ff107e24 */ /* 0x000fe4000f8e00ff */
[----:B------:R-:W-:-:S07]  /*20770*/  IMAD.MOV.U32 R18, RZ, RZ, RZ ;  /* 0x000000ffff127224 */ /* 0x000fce00078e00ff */
.L_x_670:
        /* <DEDUP_REMOVED lines=16> */
[----:B------:R-:W-:Y:S01]  /*20880*/  ULDC.64 UR38, c[0x0][0x198] ;  /* 0x0000660000267ab9 */ /* 0x000fe20000000a00 */
[----:B------:R-:W-:Y:S02]  /*20890*/  ULDC UR36, c[0x0][0xc] ;  /* 0x0000030000247ab9 */ /* 0x000fe40000000800 */
[----:B------:R0:W-:Y:S04]  /*208a0*/  STL [R1+0x8], R0 ;  /* 0x0000080001007387 */ /* 0x0001e80000100800 */
[----:B------:R0:W-:Y:S04]  /*208b0*/  STL [R1+0x10], RZ ;  /* 0x000010ff01007387 */ /* 0x0001e80000100800 */
[----:B------:R0:W-:Y:S04]  /*208c0*/  STL [R1+0x14], R0 ;  /* 0x0000140001007387 */ /* 0x0001e80000100800 */
[----:B------:R0:W-:Y:S02]  /*208d0*/  STL [R1+0x30], RZ ;  /* 0x000030ff01007387 */ /* 0x0001e40000100800 */
.L_x_754:
[----:B-12---:R-:W1:Y:S01]  /*208e0*/  LDC.64 R2, c[0x0][0xc60] ;  /* 0x00031800ff027b82 */ /* 0x006e620000000a00 */
[----:B------:R-:W-:Y:S01]  /*208f0*/  ULDC.64 UR4, c[0x0][0x208] ;  /* 0x0000820000047ab9 */ /* 0x000fe20000000a00 */
[----:B-1----:R-:W-:-:S05]  /*20900*/  IMAD.WIDE R2, R19, 0x4, R2 ;  /* 0x0000000413027825 */ /* 0x002fca00078e0202 */
[----:B------:R-:W0:Y:S01]  /*20910*/  LDG.E R11, desc[UR4][R2.64] ;  /* 0x00000004020b7981 */ /* 0x000e22000c1e1900 */
[----:B------:R-:W-:Y:S05]  /*20920*/  YIELD ;  /* 0x0000000000007946 */ /* 0x000fea0003800000 */
[----:B------:R-:W-:Y:S01]  /*20930*/  ULDC.64 UR4, c[0x0][0xa28] ;  /* 0x00028a0000047ab9 */ /* 0x000fe20000000a00 */
[----:B------:R-:W-:Y:S01]  /*20940*/  IMAD.MOV.U32 R6, RZ, RZ, RZ ;  /* 0x000000ffff067224 */ /* 0x000fe200078e00ff */
[----:B------:R-:W-:Y:S01]  /*20950*/  ISETP.NE.U32.AND P0, PT, RZ, UR4, PT ;  /* 0x00000004ff007c0c */ /* 0x000fe2000bf05070 */
[----:B------:R-:W-:Y:S01]  /*20960*/  ULDC.64 UR8, c[0x0][0x208] ;  /* 0x0000820000087ab9 */ /* 0x000fe20000000a00 */
[----:B------:R-:W-:Y:S01]  /*20970*/  IMAD.MOV.U32 R4, RZ, RZ, RZ ;  /* 0x000000ffff047224 */ /* 0x000fe200078e00ff */
[----:B------:R-:W-:Y:S01]  /*20980*/  ULDC.64 UR6, c[0x0][0xa10] ;  /* 0x0002840000067ab9 */ /* 0x000fe20000000a00 */
[----:B------:R-:W-:-:S02]  /*20990*/  ISETP.NE.AND.EX P0, PT, RZ, UR5, PT, P0 ;  /* 0x00000005ff007c0c */ /* 0x000fc4000bf05300 */
[----:B0-----:R-:W-:Y:S01]  /*209a0*/  SHF.R.S32.HI R0, RZ, 0x1f, R11 ;  /* 0x0000001fff007819 */ /* 0x001fe2000001140b */
        /* <DEDUP_REMOVED lines=11> */
[----:B------:R-:W-:Y:S01]  /*20a60*/  ISETP.NE.U32.AND P1, PT, RZ, UR4, PT ;  /* 0x00000004ff007c0c */ /* 0x000fe2000bf25070 */
[----:B------:R-:W-:Y:S01]  /*20a70*/  IMAD.MOV.U32 R10, RZ, RZ, RZ ;  /* 0x000000ffff0a7224 */ /* 0x000fe200078e00ff */
[C---:B------:R-:W-:Y:S02]  /*20a80*/  SHF.L.U64.HI R0, R11.reuse, 0x2, R0 ;  /* 0x000000020b007819 */ /* 0x040fe40000010200 */
[----:B------:R-:W-:Y:S01]  /*20a90*/  ISETP.NE.AND.EX P1, PT, RZ, UR5, PT, P1 ;  /* 0x00000005ff007c0c */ /* 0x000fe2000bf25310 */
[----:B--2---:R0:W-:Y:S02]  /*20aa0*/  STL [R1+0x38], R4 ;  /* 0x0000380401007387 */ /* 0x0041e40000100800 */
[----:B0-----:R-:W-:-:S10]  /*20ab0*/  IMAD.SHL.U32 R4, R11, 0x4, RZ ;  /* 0x000000040b047824 */ /* 0x001fd400078e00ff */
[----:B------:R-:W-:Y:S01]  /*20ac0*/  @P1 IADD3 R8, P0, R4, UR4, RZ ;  /* 0x0000000404081c10 */ /* 0x000fe2000ff1e0ff */
[----:B------:R0:W-:Y:S03]  /*20ad0*/  STL [R1+0x28], R4 ;  /* 0x0000280401007387 */ /* 0x0001e60000100800 */
[----:B------:R-:W-:Y:S01]  /*20ae0*/  @P1 IADD3.X R9, R0, UR5, RZ, P0, !PT ;  /* 0x0000000500091c10 */ /* 0x000fe200087fe4ff */
[----:B------:R-:W-:Y:S01]  /*20af0*/  ULDC.64 UR4, c[0x0][0xa08] ;  /* 0x0002820000047ab9 */ /* 0x000fe20000000a00 */
[----:B------:R1:W-:Y:S01]  /*20b00*/  STL [R1+0x2c], R0 ;  /* 0x00002c0001007387 */ /* 0x0003e20000100800 */
[----:B------:R-:W-:Y:S02]  /*20b10*/  IADD3 R2, P0, R4, UR4, RZ ;  /* 0x0000000404027c10 */ /* 0x000fe4000ff1e0ff */
[----:B------:R-:W-:Y:S02]  /*20b20*/  ISETP.NE.U32.AND P2, PT, RZ, UR4, PT ;  /* 0x00000004ff007c0c */ /* 0x000fe4000bf45070 */
[----:B------:R-:W-:-:S02]  /*20b30*/  IADD3.X R3, R0, UR5, RZ, P0, !PT ;  /* 0x0000000500037c10 */ /* 0x000fc400087fe4ff */
[----:B------:R-:W-:Y:S01]  /*20b40*/  ISETP.NE.AND.EX P2, PT, RZ, UR5, PT, P2 ;  /* 0x00000005ff007c0c */ /* 0x000fe2000bf45320 */
[----:B------:R-:W-:Y:S01]  /*20b50*/  ULDC.64 UR4, c[0x0][0x3f8] ;  /* 0x0000fe0000047ab9 */ /* 0x000fe20000000a00 */
[----:B0-----:R-:W-:Y:S01]  /*20b60*/  IADD3 R4, P0, R4, UR6, RZ ;  /* 0x0000000604047c10 */ /* 0x001fe2000ff1e0ff */
[----:B------:R-:W-:-:S03]  /*20b70*/  UISETP.NE.U32.AND UP0, UPT, UR4, URZ, UPT ;  /* 0x0000003f0400728c */ /* 0x000fc6000bf05070 */
[----:B------:R-:W-:Y:S01]  /*20b80*/  ULDC UR4, c[0x0][0x404] ;  /* 0x0001010000047ab9 */ /* 0x000fe20000000800 */
[----:B------:R-:W-:Y:S01]  /*20b90*/  UISETP.NE.AND.EX UP0, UPT, UR5, URZ, UPT, UP0 ;  /* 0x0000003f0500728c */ /* 0x000fe2000bf05300 */
[----:B------:R-:W-:Y:S02]  /*20ba0*/  IADD3.X R5, R0, UR7, RZ, P0, !PT ;  /* 0x0000000700057c10 */ /* 0x000fe400087fe4ff */
[----:B------:R-:W-:Y:S01]  /*20bb0*/  ULDC UR5, c[0x0][0x2e0] ;  /* 0x0000b80000057ab9 */ /* 0x000fe20000000800 */
[----:B------:R-:W-:Y:S02]  /*20bc0*/  USEL UR4, UR4, 0x1, UP0 ;  /* 0x0000000104047887 */ /* 0x000fe40008000000 */
[----:B------:R0:W5:Y:S02]  /*20bd0*/  @P2 LDG.E R10, desc[UR8][R2.64] ;  /* 0x00000008020a2981 */ /* 0x000164000c1e1900 */
[----:B------:R-:W-:Y:S01]  /*20be0*/  UIMAD UR4, UR4, UR5, URZ ;  /* 0x00000005040472a4 */ /* 0x000fe2000f8e023f */
[----:B------:R-:W-:-:S05]  /*20bf0*/  ISETP.NE.U32.AND P0, PT, RZ, UR6, PT ;  /* 0x00000006ff007c0c */ /* 0x000fca000bf05070 */
[----:B------:R-:W-:Y:S01]  /*20c00*/  IMAD.U32 R7, RZ, RZ, UR4 ;  /* 0x00000004ff077e24 */ /* 0x000fe2000f8e00ff */
[----:B------:R-:W-:Y:S01]  /*20c10*/  ULDC UR4, c[0x0][0x338] ;  /* 0x0000ce0000047ab9 */ /* 0x000fe20000000800 */
[----:B------:R-:W-:Y:S01]  /*20c20*/  ISETP.NE.AND.EX P0, PT, RZ, UR7, PT, P0 ;  /* 0x00000007ff007c0c */ /* 0x000fe2000bf05300 */
[----:B-1----:R-:W-:-:S03]  /*20c30*/  IMAD.U32 R0, RZ, RZ, UR4 ;  /* 0x00000004ff007e24 */ /* 0x002fc6000f8e00ff */
[----:B------:R0:W5:Y:S01]  /*20c40*/  @P1 LDG.E R7, desc[UR8][R8.64] ;  /* 0x0000000808071981 */ /* 0x000162000c1e1900 */
[----:B------:R-:W-:Y:S08]  /*20c50*/  @P1 BRA `(.L_x_672) ;  /* 0x0000000000141947 */ /* 0x000ff00003800000 */
[----:B------:R-:W-:Y:S05]  /*20c60*/  @!P2 BRA `(.L_x_672) ;  /* 0x000000000010a947 */ /* 0x000fea0003800000 */
[----:B------:R-:W-:Y:S02]  /*20c70*/  ULDC.64 UR4, c[0x0][0x208] ;  /* 0x0000820000047ab9 */ /* 0x000fe40000000a00 */
[----:B-----5:R-:W2:Y:S04]  /*20c80*/  LDG.E R7, desc[UR4][R2.64] ;  /* 0x0000000402077981 */ /* 0x020ea8000c1e1900 */
[----:B0-----:R-:W2:Y:S02]  /*20c90*/  LDG.E R2, desc[UR4][R2.64+0x4] ;  /* 0x0000040402027981 */ /* 0x001ea4000c1e1900 */
[----:B--2---:R-:W-:-:S07]  /*20ca0*/  IMAD.IADD R7, R2, 0x1, -R7 ;  /* 0x0000000102077824 */ /* 0x004fce00078e0a07 */
.L_x_672:
[----:B------:R-:W-:Y:S02]  /*20cb0*/  ULDC.64 UR4, c[0x0][0x208] ;  /* 0x0000820000047ab9 */ /* 0x000fe40000000a00 */
[----:B0-----:R-:W2:Y:S04]  /*20cc0*/  @P0 LDG.E R2, desc[UR4][R4.64] ;  /* 0x0000000404020981 */ /* 0x001ea8000c1e1900 */
[----:B------:R-:W2:Y:S01]  /*20cd0*/  @P0 LDG.E R3, desc[UR4][R4.64+0x4] ;  /* 0x0000040404030981 */ /* 0x000ea2000c1e1900 */
[----:B-----5:R-:W-:Y:S01]  /*20ce0*/  IMAD.IADD R7, R7, 0x1, -R6 ;  /* 0x0000000107077824 */ /* 0x020fe200078e0a06 */
[----:B------:R-:W-:Y:S01]  /*20cf0*/  BSSY B0, `(.L_x_673) ;  /* 0x00000e0000007945 */ /* 0x000fe20003800000 */
[----:B------:R-:W-:Y:S01]  /*20d00*/  PLOP3.LUT P2, PT, PT, PT, PT, 0x80, 0x0 ;  /* 0x000000000000781c */ /* 0x000fe20003f4f070 */
[----:B--2---:R-:W-:-:S04]  /*20d10*/  @P0 IMAD.IADD R0, R3, 0x1, -R2 ;  /* 0x0000000103000824 */ /* 0x004fc800078e0a02 */
[----:B------:R-:W-:-:S04]  /*20d20*/  IMAD.IADD R8, R7, 0x1, R0 ;  /* 0x0000000107087824 */ /* 0x000fc800078e0200 */
[----:B------:R-:W-:Y:S01]  /*20d30*/  VIADD R2, R8, 0xaf ;  /* 0x000000af08027836 */ /* 0x000fe20000000000 */
[----:B------:R0:W-:Y:S03]  /*20d40*/  STL [R1+0x34], R8 ;  /* 0x0000340801007387 */ /* 0x0001e60000100800 */
[----:B------:R-:W-:-:S05]  /*20d50*/  IMAD.HI R2, R2, 0x2e8ba2e9, RZ ;  /* 0x2e8ba2e902027827 */ /* 0x000fca00078e02ff */
[----:B------:R-:W-:-:S04]  /*20d60*/  SHF.R.U32.HI R3, RZ, 0x1f, R2 ;  /* 0x0000001fff037819 */ /* 0x000fc80000011602 */
[----:B0-----:R-:W-:-:S05]  /*20d70*/  LEA.HI.SX32 R8, R2, R3, 0x1b ;  /* 0x0000000302087211 */ /* 0x001fca00078fdaff */
[--C-:B------:R-:W-:Y:S01]  /*20d80*/  IMAD R2, R8, 0xb0, -R7.reuse ;  /* 0x000000b008027824 */ /* 0x100fe200078e0a07 */
[----:B------:R0:W-:Y:S01]  /*20d90*/  STL [R1+0x24], R8 ;  /* 0x0000240801007387 */ /* 0x0001e20000100800 */
[----:B------:R-:W-:-:S03]  /*20da0*/  IMAD.MOV R7, RZ, RZ, -R7 ;  /* 0x000000ffff077224 */ /* 0x000fc600078e0a07 */
[----:B------:R-:W-:Y:S02]  /*20db0*/  VIMNMX R0, R2, R0, PT ;  /* 0x0000000002007248 */ /* 0x000fe40003fe0100 */
[----:B------:R-:W-:-:S04]  /*20dc0*/  VIMNMX R2, RZ, R7, !PT ;  /* 0x00000007ff027248 */ /* 0x000fc80007fe0100 */
[----:B------:R-:W-:Y:S01]  /*20dd0*/  ISETP.GT.AND P1, PT, R0, R2, PT ;  /* 0x000000020000720c */ /* 0x000fe20003f24270 */
[----:B0-----:R-:W-:-:S12]  /*20de0*/  IMAD.WIDE.U32 R8, R2, -0x45d1745d, RZ ;  /* 0xba2e8ba302087825 */ /* 0x001fd800078e00ff */
[----:B------:R-:W-:Y:S01]  /*20df0*/  @P1 VIADD R3, R0, 0xaf ;  /* 0x000000af00031836 */ /* 0x000fe20000000000 */
[----:B------:R-:W-:-:S03]  /*20e00*/  SHF.R.U32.HI R0, RZ, 0x7, R9 ;  /* 0x00000007ff007819 */ /* 0x000fc60000011609 */
[----:B------:R-:W-:-:S04]  /*20e10*/  @P1 IMAD.HI R3, R3, 0x2e8ba2e9, RZ ;  /* 0x2e8ba2e903031827 */ /* 0x000fc800078e02ff */
[----:B------:R-:W-:Y:S01]  /*20e20*/  IMAD.MOV.U32 R2, RZ, RZ, R0 ;  /* 0x000000ffff027224 */ /* 0x000fe200078e0000 */
[----:B------:R-:W-:-:S04]  /*20e30*/  @P1 SHF.R.U32.HI R7, RZ, 0x1f, R3 ;  /* 0x0000001fff071819 */ /* 0x000fc80000011603 */
[----:B------:R-:W-:Y:S01]  /*20e40*/  @P1 LEA.HI.SX32 R2, R3, R7, 0x1b ;  /* 0x0000000703021211 */ /* 0x000fe200078fdaff */
[----:B------:R-:W-:Y:S02]  /*20e50*/  IMAD.IADD R3, R10, 0x1, R6 ;  /* 0x000000010a037824 */ /* 0x000fe400078e0206 */
[----:B------:R-:W-:-:S03]  /*20e60*/  IMAD.MOV.U32 R7, RZ, RZ, RZ ;  /* 0x000000ffff077224 */ /* 0x000fc600078e00ff */
[----:B------:R0:W-:Y:S01]  /*20e70*/  STL [R1+0x4], R3 ;  /* 0x0000040301007387 */ /* 0x0001e20000100800 */
[----:B------:R-:W-:-:S03]  /*20e80*/  ISETP.GT.AND P1, PT, R2, R0, PT ;  /* 0x000000000200720c */ /* 0x000fc60003f24270 */
[----:B------:R0:W5:Y:S10]  /*20e90*/  @P0 LDG.E R7, desc[UR4][R4.64] ;  /* 0x0000000404070981 */ /* 0x000174000c1e1900 */
[----:B0-----:R-:W-:Y:S05]  /*20ea0*/  @!P1 BRA `(.L_x_674) ;  /* 0x0000000c00109947 */ /* 0x001fea0003800000 */
[----:B------:R-:W0:Y:S01]  /*20eb0*/  LDC R3, c[0x0][0x428] ;  /* 0x00010a00ff037b82 */ /* 0x000e220000000800 */
[----:B------:R-:W-:Y:S01]  /*20ec0*/  UMOV UR4, 0xffffffff ;  /* 0xffffffff00047882 */ /* 0x000fe20000000000 */
[----:B0-----:R-:W-:Y:S01]  /*20ed0*/  ISETP.NE.AND P1, PT, R3, 0x1, PT ;  /* 0x000000010300780c */ /* 0x001fe20003f25270 */
[----:B------:R-:W-:-:S12]  /*20ee0*/  IMAD.MOV.U32 R3, RZ, RZ, R18 ;  /* 0x000000ffff037224 */ /* 0x000fd800078e0012 */
[----:B------:R-:W0:Y:S08]  /*20ef0*/  @P1 LDC R4, c[0x0][0x42c] ;  /* 0x00010b00ff041b82 */ /* 0x000e300000000800 */
[----:B------:R-:W1:Y:S01]  /*20f00*/  @P1 LDC R5, c[0x0][0x430] ;  /* 0x00010c00ff051b82 */ /* 0x000e620000000800 */
[----:B0-----:R-:W-:-:S05]  /*20f10*/  @P1 IMAD.HI.U32 R4, R18, R4, RZ ;  /* 0x0000000412041227 */ /* 0x001fca00078e00ff */
[----:B-1----:R-:W-:Y:S02]  /*20f20*/  @P1 SHF.R.U32.HI R3, RZ, R5, R4 ;  /* 0x00000005ff031219 */ /* 0x002fe40000011604 */
[----:B------:R-:W-:Y:S01]  /*20f30*/  SEL R4, R11, RZ, !P0 ;  /* 0x000000ff0b047207 */ /* 0x000fe20004000000 */
[----:B------:R-:W-:Y:S06]  /*20f40*/  BRA.DIV UR4, `(.L_x_675) ;  /* 0x00000052042c7947 */ /* 0x000fec000b800000 */
.L_x_800:
[----:B------:R-:W-:-:S03]  /*20f50*/  UMOV UR4, 0xffffffff ;  /* 0xffffffff00047882 */ /* 0x000fc60000000000 */
[----:B------:R-:W-:Y:S05]  /*20f60*/  BRA.DIV UR4, `(.L_x_676) ;  /* 0x0000005204587947 */ /* 0x000fea000b800000 */
[----:B------:R-:W-:-:S13]  /*20f70*/  ELECT P6, URZ, PT ;  /* 0x00000000003f782f */ /* 0x000fda00038c0000 */
.L_x_803:
[----:B------:R-:W2:Y:S01]  /*20f80*/  LDL R5, [R1+0x30] ;  /* 0x0000300001057983 */ /* 0x000ea20000100800 */
[----:B------:R-:W-:Y:S01]  /*20f90*/  BSSY B1, `(.L_x_677) ;  /* 0x000000b000017945 */ /* 0x000fe20003800000 */
[----:B------:R-:W0:Y:S01]  /*20fa0*/  S2R R9, SR_CgaCtaId ;  /* 0x0000000000097919 */ /* 0x000e220000008800 */
[----:B--2---:R-:W-:-:S05]  /*20fb0*/  VIADD R5, R5, 0x1 ;  /* 0x0000000105057836 */ /* 0x004fca0000000000 */
[----:B------:R-:W-:-:S04]  /*20fc0*/  LEA.HI R6, R5, R5, RZ, 0x1 ;  /* 0x0000000505067211 */ /* 0x000fc800078f08ff */
[----:B------:R-:W-:-:S05]  /*20fd0*/  LOP3.LUT R6, R6, 0xfffffffe, RZ, 0xc0, !PT ;  /* 0xfffffffe06067812 */ /* 0x000fca00078ec0ff */
[----:B------:R-:W-:Y:S01]  /*20fe0*/  IMAD.IADD R5, R5, 0x1, -R6 ;  /* 0x0000000105057824 */ /* 0x000fe200078e0a06 */
[----:B------:R-:W-:-:S04]  /*20ff0*/  MOV R6, 0x400 ;  /* 0x0000040000067802 */ /* 0x000fc80000000f00 */
[----:B0-----:R-:W-:Y:S02]  /*21000*/  LEA R9, R9, R6, 0x18 ;  /* 0x0000000609097211 */ /* 0x001fe400078ec0ff */
[----:B------:R-:W-:-:S04]  /*21010*/  SHF.L.U32 R5, R5, 0x1f, RZ ;  /* 0x0000001f05057819 */ /* 0x000fc800000006ff */
[----:B------:R-:W0:Y:S02]  /*21020*/  SYNCS.PHASECHK.TRANS64.TRYWAIT P0, [R9+URZ+0x34820], R5 ;  /* 0x03482005090075a7 */ /* 0x000e24000800017f */
[----:B0-----:R-:W-:Y:S05]  /*21030*/  @!P0 BRA `(.L_x_678) ;  /* 0x0000005000448947 */ /* 0x001fea0003800000 */
.L_x_804:
[----:B------:R-:W-:Y:S05]  /*21040*/  BSYNC B1 ;  /* 0x0000000000017941 */ /* 0x000fea0003800000 */
.L_x_677:
[----:B------:R-:W-:Y:S04]  /*21050*/  BSSY B1, `(.L_x_679) ;  /* 0x0000046000017945 */ /* 0x000fe80003800000 */
[----:B------:R-:W-:Y:S05]  /*21060*/  @!P6 BRA `(.L_x_680) ;  /* 0x000000040010e947 */ /* 0x000fea0003800000 */
[----:B------:R-:W0:Y:S04]  /*21070*/  LDL R8, [R1+0x10] ;  /* 0x0000100001087983 */ /* 0x000e280000100800 */
[----:B------:R-:W2:Y:S01]  /*21080*/  LDL R6, [R1+0x14] ;  /* 0x0000140001067983 */ /* 0x000ea20000100800 */
[----:B0-----:R-:W-:Y:S01]  /*21090*/  IMAD R5, R8, 0x8, R9 ;  /* 0x0000000808057824 */ /* 0x001fe200078e0209 */
[----:B--2---:R-:W-:-:S04]  /*210a0*/  SHF.L.U32 R10, R6, 0x1f, RZ ;  /* 0x0000001f060a7819 */ /* 0x004fc800000006ff */
[----:B------:R-:W0:Y:S02]  /*210b0*/  SYNCS.PHASECHK.TRANS64.TRYWAIT P0, [R5+URZ+0x348a0], R10 ;  /* 0x0348a00a050075a7 */ /* 0x000e24000800017f */
[----:B0-----:R-:W-:Y:S05]  /*210c0*/  @!P0 BRA `(.L_x_681) ;  /* 0x0000005000348947 */ /* 0x001fea0003800000 */
.L_x_805:
[----:B------:R-:W1:Y:S02]  /*210d0*/  S2R R6, SR_TID.X ;  /* 0x0000000000067919 */ /* 0x000e640000002100 */
[----:B-1----:R-:W-:-:S04]  /*210e0*/  LOP3.LUT R6, R6, 0x7f, RZ, 0xc0, !PT ;  /* 0x0000007f06067812 */ /* 0x002fc800078ec0ff */
[----:B------:R-:W-:-:S13]  /*210f0*/  ISETP.NE.AND P1, PT, R6, RZ, PT ;  /* 0x000000ff0600720c */ /* 0x000fda0003f25270 */
[----:B------:R-:W-:Y:S05]  /*21100*/  @P1 BRA `(.L_x_682) ;  /* 0x00000000001c1947 */ /* 0x000fea0003800000 */
[----:B------:R-:W1:Y:S02]  /*21110*/  S2R R6, SR_TID.X ;  /* 0x0000000000067919 */ /* 0x000e640000002100 */
[----:B-1----:R-:W-:-:S04]  /*21120*/  LOP3.LUT R6, R6, 0x1f, RZ, 0xc0, !PT ;  /* 0x0000001f06067812 */ /* 0x002fc800078ec0ff */
[----:B------:R-:W-:Y:S01]  /*21130*/  ISETP.NE.AND P0, PT, R6, RZ, PT ;  /* 0x000000ff0600720c */ /* 0x000fe20003f05270 */
[----:B------:R-:W-:-:S04]  /*21140*/  IMAD.MOV.U32 R6, RZ, RZ, 0xb000 ;  /* 0x0000b000ff067424 */ /* 0x000fc800078e00ff */
[----:B------:R1:W-:Y:S08]  /*21150*/  SYNCS.ARRIVE.TRANS64 RZ, [R5+URZ+0x34890], R6 ;  /* 0x0348900605ff79a7 */ /* 0x0003f0000800003f */
[----:B------:R-:W-:Y:S05]  /*21160*/  @!P0 BRA `(.L_x_682) ;  /* 0x0000000000048947 */ /* 0x000fea0003800000 */
[----:B------:R-:W-:Y:S01]  /*21170*/  BPT.TRAP 0x1 ;  /* 0x000000040000795c */ /* 0x000fe20000300000 */
.L_x_682:
[----:B-1----:R-:W2:Y:S01]  /*21180*/  LDL R6, [R1+0x10] ;  /* 0x0000100001067983 */ /* 0x002ea20000100800 */
[----:B------:R-:W-:Y:S01]  /*21190*/  R2UR UR9, R5 ;  /* 0x00000000050972ca */ /* 0x000fe200000e0000 */
[----:B-----5:R-:W-:Y:S01]  /*211a0*/  IMAD R8, R2, 0xb0, R7 ;  /* 0x000000b002087824 */ /* 0x020fe200078e0207 */
[----:B------:R-:W-:Y:S01]  /*211b0*/  R2UR UR12, R3 ;  /* 0x00000000030c72ca */ /* 0x000fe200000e0000 */
[----:B------:R-:W-:Y:S01]  /*211c0*/  UIADD3 UR4, UP0, UR38, 0x570, URZ ;  /* 0x0000057026047890 */ /* 0x000fe2000ff1e03f */
[----:B------:R-:W-:Y:S01]  /*211d0*/  R2UR UR13, R4 ;  /* 0x00000000040d72ca */ /* 0x000fe200000e0000 */
[----:B------:R-:W-:Y:S01]  /*211e0*/  VIADD R8, R8, 0xffffff50 ;  /* 0xffffff5008087836 */ /* 0x000fe20000000000 */
[----:B------:R-:W-:Y:S01]  /*211f0*/  UMOV UR10, URZ ;  /* 0x0000003f000a7c82 */ /* 0x000fe20008000000 */
[----:B------:R-:W-:Y:S01]  /*21200*/  UIADD3.X UR5, URZ, UR39, URZ, UP0, !UPT ;  /* 0x000000273f057290 */ /* 0x000fe200087fe43f */
[----:B------:R-:W-:Y:S02]  /*21210*/  UMOV UR6, 0x0 ;  /* 0x0000000000067882 */ /* 0x000fe40000000000 */
[----:B------:R-:W-:Y:S01]  /*21220*/  R2UR UR11, R8 ;  /* 0x00000000080b72ca */ /* 0x000fe200000e0000 */
[----:B------:R-:W-:Y:S01]  /*21230*/  UMOV UR7, 0x12f00000 ;  /* 0x12f0000000077882 */ /* 0x000fe20000000000 */
[----:B------:R-:W-:Y:S01]  /*21240*/  UMOV UR15, 0x40 ;  /* 0x00000040000f7882 */ /* 0x000fe20000000000 */
[----:B------:R-:W-:Y:S01]  /*21250*/  UIADD3 UR9, UR9, 0x34890, URZ ;  /* 0x0003489009097890 */ /* 0x000fe2000fffe03f */
[----:B--2---:R-:W-:-:S05]  /*21260*/  IMAD R6, R6, 0xb000, R9 ;  /* 0x0000b00006067824 */ /* 0x004fca00078e0209 */
[----:B------:R-:W-:-:S13]  /*21270*/  R2UR UR14, R6 ;  /* 0x00000000060e72ca */ /* 0x000fda00000e0000 */
[----:B------:R-:W-:Y:S02]  /*21280*/  UIADD3 UR8, UR14, 0x1e400, URZ ;  /* 0x0001e4000e087890 */ /* 0x000fe4000fffe03f */
[----:B------:R-:W-:-:S07]  /*21290*/  UIADD3 UR14, UR14, 0x23c00, URZ ;  /* 0x00023c000e0e7890 */ /* 0x000fce000fffe03f */
[----:B------:R1:W-:Y:S02]  /*212a0*/  UTMALDG.4D [UR8], [UR4], desc[UR6] ;  /* 0x00000608040075b4 */ /* 0x0003e40008019000 */
[----:B-1----:R-:W-:Y:S01]  /*212b0*/  UMOV UR8, UR14 ;  /* 0x0000000e00087c82 */ /* 0x002fe20008000000 */
[----:B------:R-:W-:Y:S02]  /*212c0*/  UMOV UR10, UR15 ;  /* 0x0000000f000a7c82 */ /* 0x000fe40008000000 */
[----:B------:R1:W-:Y:S01]  /*212d0*/  UTMALDG.4D [UR8], [UR4], desc[UR6] ;  /* 0x00000608040075b4 */ /* 0x0003e20008019000 */
[----:B------:R-:W2:Y:S02]  /*212e0*/  SYNCS.PHASECHK.TRANS64.TRYWAIT P0, [R5+URZ+0x348c0], R10 ;  /* 0x0348c00a050075a7 */ /* 0x000ea4000800017f */
[----:B-12---:R-:W-:Y:S05]  /*212f0*/  @!P0 BRA `(.L_x_683) ;  /* 0x0000004c00bc8947 */ /* 0x006fea0003800000 */
.L_x_806:
[----:B------:R-:W-:Y:S05]  /*21300*/  @P1 BRA `(.L_x_684) ;  /* 0x00000000001c1947 */ /* 0x000fea0003800000 */
[----:B------:R-:W2:Y:S01]  /*21310*/  S2R R11, SR_TID.X ;  /* 0x00000000000b7919 */ /* 0x000ea20000002100 */
[----:B01----:R-:W-:-:S04]  /*21320*/  IMAD.MOV.U32 R10, RZ, RZ, 0xb000 ;  /* 0x0000b000ff0a7424 */ /* 0x003fc800078e00ff */
[----:B------:R3:W-:Y:S01]  /*21330*/  SYNCS.ARRIVE.TRANS64 RZ, [R5+URZ+0x348b0], R10 ;  /* 0x0348b00a05ff79a7 */ /* 0x0007e2000800003f */
[----:B--2---:R-:W-:-:S04]  /*21340*/  LOP3.LUT R11, R11, 0x1f, RZ, 0xc0, !PT ;  /* 0x0000001f0b0b7812 */ /* 0x004fc800078ec0ff */
[----:B------:R-:W-:-:S13]  /*21350*/  ISETP.NE.AND P0, PT, R11, RZ, PT ;  /* 0x000000ff0b00720c */ /* 0x000fda0003f05270 */
[----:B---3--:R-:W-:Y:S05]  /*21360*/  @!P0 BRA `(.L_x_684) ;  /* 0x0000000000048947 */ /* 0x008fea0003800000 */
[----:B------:R-:W-:Y:S01]  /*21370*/  BPT.TRAP 0x1 ;  /* 0x000000040000795c */ /* 0x000fe20000300000 */
.L_x_684:
[----:B------:R-:W-:Y:S01]  /*21380*/  R2UR UR14, R6 ;  /* 0x00000000060e72ca */ /* 0x000fe200000e0000 */
        /* <DEDUP_REMOVED lines=9> */
[----:B------:R-:W-:-:S03]  /*21420*/  UMOV UR15, 0x40 ;  /* 0x00000040000f7882 */ /* 0x000fc60000000000 */
[----:B------:R-:W-:Y:S02]  /*21430*/  UIADD3 UR8, UR14, 0x400, URZ ;  /* 0x000004000e087890 */ /* 0x000fe4000fffe03f */
[----:B------:R-:W-:Y:S02]  /*21440*/  UIADD3 UR9, UR9, 0x348b0, URZ ;  /* 0x000348b009097890 */ /* 0x000fe4000fffe03f */
[----:B------:R-:W-:-:S07]  /*21450*/  UIADD3 UR14, UR14, 0x5c00, URZ ;  /* 0x00005c000e0e7890 */ /* 0x000fce000fffe03f */
[----:B------:R2:W-:Y:S02]  /*21460*/  UTMALDG.4D [UR8], [UR4], desc[UR6] ;  /* 0x00000608040075b4 */ /* 0x0005e40008019000 */
[----:B--2---:R-:W-:Y:S01]  /*21470*/  UMOV UR8, UR14 ;  /* 0x0000000e00087c82 */ /* 0x004fe20008000000 */
[----:B------:R-:W-:Y:S02]  /*21480*/  UMOV UR10, UR15 ;  /* 0x0000000f000a7c82 */ /* 0x000fe40008000000 */
[----:B------:R2:W-:Y:S02]  /*21490*/  UTMALDG.4D [UR8], [UR4], desc[UR6] ;  /* 0x00000608040075b4 */ /* 0x0005e40008019000 */
[----:B--2---:R-:W-:Y:S01]  /*214a0*/  NOP ;  /* 0x0000000000007918 */ /* 0x004fe20000000000 */
.L_x_680:
[----:B------:R-:W-:Y:S05]  /*214b0*/  BSYNC B1 ;  /* 0x0000000000017941 */ /* 0x000fea0003800000 */
.L_x_679:
[----:B01----:R-:W2:Y:S04]  /*214c0*/  LDL.LU R5, [R1+0x10] ;  /* 0x0000100001057983 */ /* 0x003ea80000300800 */
[----:B------:R-:W3:Y:S01]  /*214d0*/  LDL.LU R8, [R1+0x14] ;  /* 0x0000140001087983 */ /* 0x000ee20000300800 */
[----:B------:R-:W-:Y:S01]  /*214e0*/  PLOP3.LUT P2, PT, PT, PT, PT, 0x8, 0x0 ;  /* 0x000000000000781c */ /* 0x000fe20003f4e170 */
[----:B--2---:R-:W-:-:S05]  /*214f0*/  VIADD R5, R5, 0x1 ;  /* 0x0000000105057836 */ /* 0x004fca0000000000 */
[----:B------:R-:W-:-:S04]  /*21500*/  ISETP.NE.AND P0, PT, R5, 0x2, PT ;  /* 0x000000020500780c */ /* 0x000fc80003f05270 */
[----:B------:R-:W-:Y:S02]  /*21510*/  SEL R6, RZ, 0x1, P0 ;  /* 0x00000001ff067807 */ /* 0x000fe40000000000 */
[----:B------:R-:W-:Y:S01]  /*21520*/  SEL R10, R5, RZ, P0 ;  /* 0x000000ff050a7207 */ /* 0x000fe20000000000 */
[----:B------:R-:W-:Y:S01]  /*21530*/  VIADD R5, R2, 0xfffffffe ;  /* 0xfffffffe02057836 */ /* 0x000fe20000000000 */
[----:B---3--:R-:W-:-:S03]  /*21540*/  LOP3.LUT R8, R8, R6, RZ, 0x3c, !PT ;  /* 0x0000000608087212 */ /* 0x008fc600078e3cff */
[----:B------:R0:W-:Y:S01]  /*21550*/  STL [R1+0x10], R10 ;  /* 0x0000100a01007387 */ /* 0x0001e20000100800 */
[----:B------:R-:W-:-:S03]  /*21560*/  ISETP.GE.AND P0, PT, R5, R0, PT ;  /* 0x000000000500720c */ /* 0x000fc60003f06270 */
[----:B------:R0:W-:Y:S10]  /*21570*/  STL [R1+0x14], R8 ;  /* 0x0000140801007387 */ /* 0x0001f40000100800 */
[----:B0-----:R-:W-:Y:S05]  /*21580*/  @!P0 BRA `(.L_x_674) ;  /* 0x0000000400588947 */ /* 0x001fea0003800000 */
[C---:B-----5:R-:W-:Y:S02]  /*21590*/  IMAD R5, R2.reuse, 0xb0, R7 ;  /* 0x000000b002057824 */ /* 0x060fe400078e0207 */
[----:B------:R-:W-:Y:S02]  /*215a0*/  VIADD R2, R2, 0xffffffff ;  /* 0xffffffff02027836 */ /* 0x000fe40000000000 */
[----:B------:R-:W-:-:S07]  /*215b0*/  VIADD R5, R5, 0xfffffea0 ;  /* 0xfffffea005057836 */ /* 0x000fce0000000000 */
.L_x_691:
[----:B------:R-:W-:Y:S05]  /*215c0*/  YIELD ;  /* 0x0000000000007946 */ /* 0x000fea0003800000 */
[----:B------:R-:W-:Y:S04]  /*215d0*/  BSSY B1, `(.L_x_685) ;  /* 0x0000044000017945 */ /* 0x000fe80003800000 */
[----:B0-----:R-:W-:Y:S05]  /*215e0*/  @!P6 BRA `(.L_x_686) ;  /* 0x000000040008e947 */ /* 0x001fea0003800000 */
[----:B------:R-:W2:Y:S04]  /*215f0*/  LDL R6, [R1+0x10] ;  /* 0x0000100001067983 */ /* 0x000ea80000100800 */
[----:B------:R-:W3:Y:S01]  /*21600*/  LDL R7, [R1+0x14] ;  /* 0x0000140001077983 */ /* 0x000ee20000100800 */
[----:B--2---:R-:W-:Y:S01]  /*21610*/  IMAD R6, R6, 0x8, R9 ;  /* 0x0000000806067824 */ /* 0x004fe200078e0209 */
[----:B---3--:R-:W-:-:S04]  /*21620*/  SHF.L.U32 R7, R7, 0x1f, RZ ;  /* 0x0000001f07077819 */ /* 0x008fc800000006ff */
[----:B------:R-:W0:Y:S02]  /*21630*/  SYNCS.PHASECHK.TRANS64.TRYWAIT P0, [R6+URZ+0x348a0], R7 ;  /* 0x0348a007060075a7 */ /* 0x000e24000800017f */
[----:B0-----:R-:W-:Y:S05]  /*21640*/  @!P0 BRA `(.L_x_687) ;  /* 0x0000004800fc8947 */ /* 0x001fea0003800000 */
.L_x_807:
        /* <DEDUP_REMOVED lines=11> */
.L_x_688:
[----:B-1----:R-:W2:Y:S01]  /*21700*/  LDL R8, [R1+0x10] ;  /* 0x0000100001087983 */ /* 0x002ea20000100800 */
        /* <DEDUP_REMOVED lines=9> */
[----:B------:R-:W-:-:S04]  /*217a0*/  UMOV UR15, 0x40 ;  /* 0x00000040000f7882 */ /* 0x000fc80000000000 */
        /* <DEDUP_REMOVED lines=11> */
.L_x_808:
        /* <DEDUP_REMOVED lines=8> */
.L_x_690:
        /* <DEDUP_REMOVED lines=19> */
.L_x_686:
[----:B------:R-:W-:Y:S05]  /*21a10*/  BSYNC B1 ;  /* 0x0000000000017941 */ /* 0x000fea0003800000 */
.L_x_685:
[----:B01----:R-:W2:Y:S04]  /*21a20*/  LDL.LU R6, [R1+0x10] ;  /* 0x0000100001067983 */ /* 0x003ea80000300800 */
[----:B------:R-:W3:Y:S01]  /*21a30*/  LDL.LU R7, [R1+0x14] ;  /* 0x0000140001077983 */ /* 0x000ee20000300800 */
[----:B------:R-:W-:Y:S02]  /*21a40*/  VIADD R2, R2, 0xffffffff ;  /* 0xffffffff02027836 */ /* 0x000fe40000000000 */
[----:B------:R-:W-:Y:S02]  /*21a50*/  VIADD R5, R5, 0xffffff50 ;  /* 0xffffff5005057836 */ /* 0x000fe40000000000 */
[----:B--2---:R-:W-:-:S05]  /*21a60*/  VIADD R6, R6, 0x1 ;  /* 0x0000000106067836 */ /* 0x004fca0000000000 */
[----:B------:R-:W-:-:S04]  /*21a70*/  ISETP.NE.AND P0, PT, R6, 0x2, PT ;  /* 0x000000020600780c */ /* 0x000fc80003f05270 */
[----:B------:R-:W-:Y:S02]  /*21a80*/  SEL R8, R6, RZ, P0 ;  /* 0x000000ff06087207 */ /* 0x000fe40000000000 */
[----:B------:R-:W-:Y:S02]  /*21a90*/  SEL R6, RZ, 0x1, P0 ;  /* 0x00000001ff067807 */ /* 0x000fe40000000000 */
[----:B------:R-:W-:Y:S01]  /*21aa0*/  ISETP.GT.AND P0, PT, R2, R0, PT ;  /* 0x000000000200720c */ /* 0x000fe20003f04270 */
[----:B------:R0:W-:Y:S01]  /*21ab0*/  STL [R1+0x10], R8 ;  /* 0x0000100801007387 */ /* 0x0001e20000100800 */
[----:B---3--:R-:W-:-:S05]  /*21ac0*/  LOP3.LUT R7, R7, R6, RZ, 0x3c, !PT ;  /* 0x0000000607077212 */ /* 0x008fca00078e3cff */
[----:B------:R0:W-:Y:S06]  /*21ad0*/  STL [R1+0x14], R7 ;  /* 0x0000140701007387 */ /* 0x0001ec0000100800 */
[----:B------:R-:W-:Y:S05]  /*21ae0*/  @P0 BRA `(.L_x_691) ;  /* 0xfffffff800b40947 */ /* 0x000fea000383ffff */
.L_x_674:
[----:B------:R-:W-:Y:S05]  /*21af0*/  BSYNC B0 ;  /* 0x0000000000007941 */ /* 0x000fea0003800000 */
.L_x_673:
[----:B------:R-:W2:Y:S01]  /*21b00*/  LDL R6, [R1+0x34] ;  /* 0x0000340001067983 */ /* 0x000ea20000100800 */
[----:B------:R-:W-:Y:S05]  /*21b10*/  @!P2 WARPSYNC.ALL ;  /* 0x000000000000a948 */ /* 0x000fea0003800000 */
[----:B------:R-:W-:Y:S01]  /*21b20*/  BSSY B6, `(.L_x_692) ;  /* 0x00002e6000067945 */ /* 0x000fe20003800000 */
[----:B------:R-:W-:Y:S01]  /*21b30*/  @!P2 BAR.SYNC.DEFER_BLOCKING 0xc, 0x120 ;  /* 0x030480000000ab1d */ /* 0x000fe20000010000 */
[----:B--2---:R-:W-:-:S13]  /*21b40*/  ISETP.GT.AND P0, PT, R6, RZ, PT ;  /* 0x000000ff0600720c */ /* 0x004fda0003f04270 */
[----:B------:R-:W-:Y:S05]  /*21b50*/  @P0 BRA `(.L_x_693) ;  /* 0x0000000000480947 */ /* 0x000fea0003800000 */
[----:B------:R-:W1:Y:S02]  /*21b60*/  S2R R6, SR_TID.X ;  /* 0x0000000000067919 */ /* 0x000e640000002100 */
[----:B-1----:R-:W-:-:S04]  /*21b70*/  LOP3.LUT R6, R6, 0x1f, RZ, 0xc0, !PT ;  /* 0x0000001f06067812 */ /* 0x002fc800078ec0ff */
[----:B------:R-:W-:-:S13]  /*21b80*/  ISETP.NE.AND P1, PT, R6, RZ, PT ;  /* 0x000000ff0600720c */ /* 0x000fda0003f25270 */
[----:B------:R-:W-:Y:S05]  /*21b90*/  @P1 BRA `(.L_x_694) ;  /* 0x0000002c00781947 */ /* 0x000fea0003800000 */
[----:B0----5:R-:W0:Y:S01]  /*21ba0*/  S2R R7, SR_LANEID ;  /* 0x0000000000077919 */ /* 0x021e220000000000 */
[----:B------:R-:W-:Y:S01]  /*21bb0*/  VOTEU.ANY UR4, UPT, PT ;  /* 0x0000000000047886 */ /* 0x000fe200038e0100 */
[----:B------:R-:W1:Y:S01]  /*21bc0*/  LDC.64 R2, c[0x0][0xc38] ;  /* 0x00030e00ff027b82 */ /* 0x000e620000000a00 */
[----:B------:R-:W0:Y:S01]  /*21bd0*/  FLO.U32 R0, UR4 ;  /* 0x0000000400007d00 */ /* 0x000e2200080e0000 */
[----:B------:R-:W-:-:S07]  /*21be0*/  ULDC.64 UR6, c[0x0][0x208] ;  /* 0x0000820000067ab9 */ /* 0x000fce0000000a00 */
[----:B------:R-:W1:Y:S01]  /*21bf0*/  POPC R5, UR4 ;  /* 0x0000000400057d09 */ /* 0x000e620008000000 */
[----:B0-----:R-:W-:-:S13]  /*21c00*/  ISETP.EQ.U32.AND P0, PT, R0, R7, PT ;  /* 0x000000070000720c */ /* 0x001fda0003f02070 */
[----:B-1----:R-:W2:Y:S01]  /*21c10*/  @P0 ATOMG.E.ADD.STRONG.GPU PT, R3, desc[UR6][R2.64], R5 ;  /* 0x00000005020309a8 */ /* 0x002ea200081ee1c6 */
[----:B------:R-:W0:Y:S02]  /*21c20*/  S2R R4, SR_LTMASK ;  /* 0x0000000000047919 */ /* 0x000e240000003900 */
[----:B0-----:R-:W-:-:S04]  /*21c30*/  LOP3.LUT R4, R4, UR4, RZ, 0xc0, !PT ;  /* 0x0000000404047c12 */ /* 0x001fc8000f8ec0ff */
[----:B------:R-:W0:Y:S01]  /*21c40*/  POPC R7, R4 ;  /* 0x0000000400077309 */ /* 0x000e220000000000 */
[----:B--2---:R-:W0:Y:S02]  /*21c50*/  SHFL.IDX PT, R0, R3, R0, 0x1f ;  /* 0x00001f0003007589 */ /* 0x004e2400000e0000 */
[----:B0-----:R-:W-:Y:S01]  /*21c60*/  IADD3 R16, R0, UR36, R7 ;  /* 0x0000002400107c10 */ /* 0x001fe2000fffe007 */
[----:B------:R-:W-:Y:S06]  /*21c70*/  BRA `(.L_x_694) ;  /* 0x0000002c00407947 */ /* 0x000fec0003800000 */
.L_x_693:
[----:B------:R-:W1:Y:S01]  /*21c80*/  S2R R0, SR_CgaCtaId ;  /* 0x0000000000007919 */ /* 0x000e620000008800 */
[----:B------:R-:W-:-:S04]  /*21c90*/  MOV R2, 0x400 ;  /* 0x0000040000027802 */ /* 0x000fc80000000f00 */
[----:B-1----:R-:W-:-:S04]  /*21ca0*/  LEA R3, R0, R2, 0x18 ;  /* 0x0000000200037211 */ /* 0x002fc800078ec0ff */
[----:B------:R-:W-:Y:S01]  /*21cb0*/  IADD3 R0, R3, 0x1e400, RZ ;  /* 0x0001e40003007810 */ /* 0x000fe20007ffe0ff */
[----:B------:R1:W-:Y:S03]  /*21cc0*/  STL [R1+0x18], R3 ;  /* 0x0000180301007387 */ /* 0x0003e60000100800 */
[----:B------:R-:W-:-:S13]  /*21cd0*/  LOP3.LUT P0, RZ, R0, 0x3ff, RZ, 0xc0, !PT ;  /* 0x000003ff00ff7812 */ /* 0x000fda000780c0ff */
[----:B-1----:R-:W-:Y:S05]  /*21ce0*/  @!P0 BRA `(.L_x_695) ;  /* 0x0000000000408947 */ /* 0x002fea0003800000 */
[----:B------:R-:W-:Y:S01]  /*21cf0*/  MOV R2, 0x0 ;  /* 0x0000000000027802 */ /* 0x000fe20000000f00 */
[----:B------:R-:W-:Y:S01]  /*21d00*/  ULDC.64 UR6, c[0x4][0xa0] ;  /* 0x0100280000067ab9 */ /* 0x000fe20000000a00 */
[----:B------:R-:W-:Y:S01]  /*21d10*/  ULDC.64 UR8, c[0x4][0xa8] ;  /* 0x01002a0000087ab9 */ /* 0x000fe20000000a00 */
[----:B------:R-:W-:Y:S01]  /*21d20*/  ULDC.64 UR4, c[0x4][0x28] ;  /* 0x01000a0000047ab9 */ /* 0x000fe20000000a00 */
[----:B------:R-:W-:Y:S02]  /*21d30*/  IMAD.U32 R4, RZ, RZ, UR6 ;  /* 0x00000006ff047e24 */ /* 0x000fe4000f8e00ff */
[----:B------:R-:W1:Y:S01]  /*21d40*/  LDC.64 R2, c[0x4][R2] ;  /* 0x0100000002027b82 */ /* 0x000e620000000a00 */
[----:B------:R-:W-:Y:S02]  /*21d50*/  IMAD.U32 R5, RZ, RZ, UR7 ;  /* 0x00000007ff057e24 */ /* 0x000fe4000f8e00ff */
[----:B------:R-:W-:Y:S02]  /*21d60*/  IMAD.U32 R6, RZ, RZ, UR8 ;  /* 0x00000008ff067e24 */ /* 0x000fe4000f8e00ff */
[----:B0----5:R-:W-:-:S02]  /*21d70*/  IMAD.U32 R7, RZ, RZ, UR9 ;  /* 0x00000009ff077e24 */ /* 0x021fc4000f8e00ff */
[----:B------:R-:W-:Y:S02]  /*21d80*/  IMAD.U32 R10, RZ, RZ, UR4 ;  /* 0x00000004ff0a7e24 */ /* 0x000fe4000f8e00ff */
[----:B------:R-:W-:Y:S02]  /*21d90*/  IMAD.U32 R11, RZ, RZ, UR5 ;  /* 0x00000005ff0b7e24 */ /* 0x000fe4000f8e00ff */
[----:B------:R-:W-:Y:S02]  /*21da0*/  IMAD.MOV.U32 R8, RZ, RZ, 0x70 ;  /* 0x00000070ff087424 */ /* 0x000fe400078e00ff */
[----:B------:R-:W-:Y:S02]  /*21db0*/  IMAD.MOV.U32 R12, RZ, RZ, 0x1 ;  /* 0x00000001ff0c7424 */ /* 0x000fe400078e00ff */
[----:B------:R-:W-:-:S07]  /*21dc0*/  IMAD.MOV.U32 R13, RZ, RZ, RZ ;  /* 0x000000ffff0d7224 */ /* 0x000fce00078e00ff */
[----:B------:R-:W-:-:S07]  /*21dd0*/  LEPC R20, `(.L_x_695) ;  /* 0x000000001014794e */ /* 0x000fce0000000000 */
[----:B-1----:R-:W-:Y:S05]  /*21de0*/  CALL.ABS.NOINC R2 ;  /* 0x0000000002007343 */ /* 0x002fea0003c00000 */
.L_x_695:
        /* <DEDUP_REMOVED lines=9> */
[----:B------:R-:W-:Y:S02]  /*21e80*/  IMAD.U32 R4, RZ, RZ, UR6 ;  /* 0x00000006ff047e24 */ /* 0x000fe4000f8e00ff */
[----:B------:R-:W-:Y:S02]  /*21e90*/  IMAD.U32 R5, RZ, RZ, UR7 ;  /* 0x00000007ff057e24 */ /* 0x000fe4000f8e00ff */
[----:B------:R-:W-:Y:S02]  /*21ea0*/  IMAD.U32 R6, RZ, RZ, UR8 ;  /* 0x00000008ff067e24 */ /* 0x000fe4000f8e00ff */
[----:B0----5:R-:W-:-:S02]  /*21eb0*/  IMAD.U32 R7, RZ, RZ, UR9 ;  /* 0x00000009ff077e24 */ /* 0x021fc4000f8e00ff */
[----:B------:R-:W-:Y:S02]  /*21ec0*/  IMAD.U32 R10, RZ, RZ, UR4 ;  /* 0x00000004ff0a7e24 */ /* 0x000fe4000f8e00ff */
[----:B------:R-:W-:Y:S02]  /*21ed0*/  IMAD.U32 R11, RZ, RZ, UR5 ;  /* 0x00000005ff0b7e24 */ /* 0x000fe4000f8e00ff */
[----:B------:R-:W-:Y:S02]  /*21ee0*/  IMAD.MOV.U32 R8, RZ, RZ, 0x70 ;  /* 0x00000070ff087424 */ /* 0x000fe400078e00ff */
[----:B------:R-:W-:Y:S02]  /*21ef0*/  IMAD.MOV.U32 R12, RZ, RZ, 0x1 ;  /* 0x00000001ff0c7424 */ /* 0x000fe400078e00ff */
[----:B-1----:R-:W-:-:S07]  /*21f00*/  IMAD.MOV.U32 R13, RZ, RZ, RZ ;  /* 0x000000ffff0d7224 */ /* 0x002fce00078e00ff */
[----:B------:R-:W-:-:S07]  /*21f10*/  LEPC R20, `(.L_x_697) ;  /* 0x000000001014794e */ /* 0x000fce0000000000 */
[----:B--2---:R-:W-:Y:S05]  /*21f20*/  CALL.ABS.NOINC R2 ;  /* 0x0000000002007343 */ /* 0x004fea0003c00000 */
.L_x_697:
[----:B------:R-:W-:Y:S01]  /*21f30*/  MOV R2, 0x0 ;  /* 0x0000000000027802 */ /* 0x000fe20000000f00 */
[----:B------:R-:W-:Y:S01]  /*21f40*/  ULDC.64 UR4, c[0x4][0xa0] ;  /* 0x0100280000047ab9 */ /* 0x000fe20000000a00 */
[----:B------:R-:W-:Y:S01]  /*21f50*/  ULDC.64 UR6, c[0x4][0xa8] ;  /* 0x01002a0000067ab9 */ /* 0x000fe20000000a00 */
[----:B------:R-:W-:Y:S01]  /*21f60*/  ULDC.64 UR8, c[0x4][0x38] ;  /* 0x01000e0000087ab9 */ /* 0x000fe20000000a00 */
[----:B------:R-:W-:Y:S02]  /*21f70*/  IMAD.U32 R4, RZ, RZ, UR4 ;  /* 0x00000004ff047e24 */ /* 0x000fe4000f8e00ff */
[----:B------:R-:W0:Y:S01]  /*21f80*/  LDC.64 R2, c[0x4][R2] ;  /* 0x0100000002027b82 */ /* 0x000e220000000a00 */
[----:B------:R-:W-:Y:S02]  /*21f90*/  IMAD.U32 R5, RZ, RZ, UR5 ;  /* 0x00000005ff057e24 */ /* 0x000fe4000f8e00ff */
[----:B------:R-:W-:Y:S02]  /*21fa0*/  IMAD.U32 R6, RZ, RZ, UR6 ;  /* 0x00000006ff067e24 */ /* 0x000fe4000f8e00ff */
[----:B------:R-:W-:-:S02]  /*21fb0*/  IMAD.U32 R7, RZ, RZ, UR7 ;  /* 0x00000007ff077e24 */ /* 0x000fc4000f8e00ff */
[----:B------:R-:W-:Y:S02]  /*21fc0*/  IMAD.U32 R10, RZ, RZ, UR8 ;  /* 0x00000008ff0a7e24 */ /* 0x000fe4000f8e00ff */
[----:B------:R-:W-:Y:S02]  /*21fd0*/  IMAD.U32 R11, RZ, RZ, UR9 ;  /* 0x00000009ff0b7e24 */ /* 0x000fe4000f8e00ff */
[----:B------:R-:W-:Y:S02]  /*21fe0*/  IMAD.MOV.U32 R8, RZ, RZ, 0x70 ;  /* 0x00000070ff087424 */ /* 0x000fe400078e00ff */
[----:B------:R-:W-:Y:S02]  /*21ff0*/  IMAD.MOV.U32 R12, RZ, RZ, 0x1 ;  /* 0x00000001ff0c7424 */ /* 0x000fe400078e00ff */
[----:B------:R-:W-:-:S07]  /*22000*/  IMAD.MOV.U32 R13, RZ, RZ, RZ ;  /* 0x000000ffff0d7224 */ /* 0x000fce00078e00ff */
[----:B------:R-:W-:-:S07]  /*22010*/  LEPC R20, `(.L_x_696) ;  /* 0x000000001014794e */ /* 0x000fce0000000000 */
[----:B0-----:R-:W-:Y:S05]  /*22020*/  CALL.ABS.NOINC R2 ;  /* 0x0000000002007343 */ /* 0x001fea0003c00000 */
.L_x_696:
        /* <DEDUP_REMOVED lines=8> */
[----:B0----5:R-:W0:Y:S02]  /*220b0*/  S2R R7, SR_TID.X ;  /* 0x0000000000077919 */ /* 0x021e240000002100 */
        /* <DEDUP_REMOVED lines=11> */
[----:B------:R-:W-:-:S06]  /*22170*/  IMAD.MOV.U32 R0, RZ, RZ, R6 ;  /* 0x000000ffff007224 */ /* 0x000fcc00078e0006 */
[----:B------:R1:W5:Y:S01]  /*22180*/  @P0 LDG.E R0, desc[UR6][R2.64] ;  /* 0x0000000602000981 */ /* 0x000362000c1e1900 */
[----:B------:R-:W-:Y:S02]  /*22190*/  PLOP3.LUT P1, PT, P6, PT, PT, 0x8, 0x0 ;  /* 0x000000000000781c */ /* 0x000fe4000372e170 */
[----:B0-----:R-:W-:Y:S01]  /*221a0*/  ISETP.NE.AND P0, PT, R4, 0x1, PT ;  /* 0x000000010400780c */ /* 0x001fe20003f05270 */
[----:B------:R-:W-:-:S12]  /*221b0*/  IMAD.MOV.U32 R4, RZ, RZ, R18 ;  /* 0x000000ffff047224 */ /* 0x000fd800078e0012 */
[----:B------:R-:W0:Y:S08]  /*221c0*/  @P0 LDC R5, c[0x0][0x42c] ;  /* 0x00010b00ff050b82 */ /* 0x000e300000000800 */
[----:B-1----:R-:W1:Y:S01]  /*221d0*/  @P0 LDC R2, c[0x0][0x430] ;  /* 0x00010c00ff020b82 */ /* 0x002e620000000800 */
[----:B0-----:R-:W-:-:S05]  /*221e0*/  @P0 IMAD.HI.U32 R3, R18, R5, RZ ;  /* 0x0000000512030227 */ /* 0x001fca00078e00ff */
[----:B-1----:R-:W-:Y:S02]  /*221f0*/  @P0 SHF.R.U32.HI R4, RZ, R2, R3 ;  /* 0x00000002ff040219 */ /* 0x002fe40000011603 */
[----:B------:R-:W-:-:S04]  /*22200*/  ISETP.NE.U32.AND P0, PT, RZ, UR4, PT ;  /* 0x00000004ff007c0c */ /* 0x000fc8000bf05070 */
[----:B------:R-:W-:-:S04]  /*22210*/  ISETP.NE.AND.EX P0, PT, RZ, UR5, PT, P0 ;  /* 0x00000005ff007c0c */ /* 0x000fc8000bf05300 */
[----:B------:R-:W-:-:S09]  /*22220*/  SEL R2, R6, RZ, !P0 ;  /* 0x000000ff06027207 */ /* 0x000fd20004000000 */
.L_x_698:
        /* <DEDUP_REMOVED lines=16> */
.L_x_699:
        /* <DEDUP_REMOVED lines=16> */
.L_x_811:
[----:B------:R-:W2:Y:S01]  /*22430*/  LDL R3, [R1+0x24] ;  /* 0x0000240001037983 */ /* 0x000ea20000100800 */
[----:B------:R-:W-:Y:S01]  /*22440*/  UMOV UR4, 0xffffffff ;  /* 0xffffffff00047882 */ /* 0x000fe20000000000 */
[----:B------:R-:W-:Y:S01]  /*22450*/  SHF.R.S32.HI R12, RZ, 0x1f, R0 ;  /* 0x0000001fff0c7819 */ /* 0x000fe20000011400 */
[----:B--2---:R-:W-:Y:S01]  /*22460*/  VIADD R3, R3, 0xffffffff ;  /* 0xffffffff03037836 */ /* 0x004fe20000000000 */
[----:B------:R-:W-:Y:S06]  /*22470*/  BRA.DIV UR4, `(.L_x_701) ;  /* 0x0000003e04cc7947 */ /* 0x000fec000b800000 */
[----:B------:R-:W-:-:S13]  /*22480*/  ELECT P6, URZ, PT ;  /* 0x00000000003f782f */ /* 0x000fda00038c0000 */
.L_x_814:
        /* <DEDUP_REMOVED lines=25> */
.L_x_703:
        /* <DEDUP_REMOVED lines=9> */
.L_x_815:
        /* <DEDUP_REMOVED lines=11> */
.L_x_705:
        /* <DEDUP_REMOVED lines=28> */
.L_x_702:
[----:B------:R-:W2:Y:S01]  /*22920*/  LDL.LU R11, [R1+0x30] ;  /* 0x00003000010b7983 */ /* 0x000ea20000300800 */
[----:B------:R-:W-:Y:S01]  /*22930*/  MOV R7, 0x400 ;  /* 0x0000040000077802 */ /* 0x000fe20000000f00 */
[----:B------:R-:W-:Y:S05]  /*22940*/  WARPSYNC.ALL ;  /* 0x0000000000007948 */ /* 0x000fea0003800000 */
[----:B------:R-:W0:Y:S01]  /*22950*/  S2R R10, SR_CgaCtaId ;  /* 0x00000000000a7919 */ /* 0x000e220000008800 */
[----:B------:R-:W-:-:S13]  /*22960*/  ELECT P0, URZ, PT ;  /* 0x00000000003f782f */ /* 0x000fda0003800000 */
[C---:B------:R-:W-:Y:S01]  /*22970*/  @P0 R2UR UR13, R2.reuse ;  /* 0x00000000020d02ca */ /* 0x040fe200000e0000 */
[----:B------:R-:W-:Y:S01]  /*22980*/  UIADD3 UR4, UP0, UR38, 0x270, URZ ;  /* 0x0000027026047890 */ /* 0x000fe2000ff1e03f */
[----:B------:R-:W-:Y:S01]  /*22990*/  @P0 R2UR UR21, R2 ;  /* 0x00000000021502ca */ /* 0x000fe200000e0000 */
[----:B------:R-:W-:Y:S01]  /*229a0*/  UMOV UR6, 0x0 ;  /* 0x0000000000067882 */ /* 0x000fe20000000000 */
[C---:B------:R-:W-:Y:S01]  /*229b0*/  @P0 R2UR UR12, R18.reuse ;  /* 0x00000000120c02ca */ /* 0x040fe200000e0000 */
[----:B------:R-:W-:Y:S01]  /*229c0*/  UIADD3.X UR5, URZ, UR39, URZ, UP0, !UPT ;  /* 0x000000273f057290 */ /* 0x000fe200087fe43f */
[C---:B------:R-:W-:Y:S01]  /*229d0*/  @P0 R2UR UR11, R17.reuse ;  /* 0x00000000110b02ca */ /* 0x040fe200000e0000 */
[----:B------:R-:W-:Y:S01]  /*229e0*/  UMOV UR7, 0x12f00000 ;  /* 0x12f0000000077882 */ /* 0x000fe20000000000 */
[----:B------:R-:W-:Y:S01]  /*229f0*/  @P0 R2UR UR20, R18 ;  /* 0x00000000121402ca */ /* 0x000fe200000e0000 */
[----:B------:R-:W-:Y:S01]  /*22a00*/  UMOV UR10, URZ ;  /* 0x0000003f000a7c82 */ /* 0x000fe20008000000 */
[----:B------:R-:W-:Y:S01]  /*22a10*/  @P0 R2UR UR19, R17 ;  /* 0x00000000111302ca */ /* 0x000fe200000e0000 */
[----:B------:R-:W-:Y:S01]  /*22a20*/  UMOV UR14, 0x0 ;  /* 0x00000000000e7882 */ /* 0x000fe20000000000 */
[----:B------:R-:W-:Y:S01]  /*22a30*/  @P0 IMAD.MOV.U32 R6, RZ, RZ, 0x8000 ;  /* 0x00008000ff060424 */ /* 0x000fe200078e00ff */
[----:B------:R-:W-:Y:S01]  /*22a40*/  UMOV UR15, 0x12f00000 ;  /* 0x12f00000000f7882 */ /* 0x000fe20000000000 */
[----:B------:R-:W-:Y:S01]  /*22a50*/  UMOV UR18, 0x40 ;  /* 0x0000004000127882 */ /* 0x000fe20000000000 */
[----:B------:R-:W-:Y:S01]  /*22a60*/  BSSY B0, `(.L_x_706) ;  /* 0x0000013000007945 */ /* 0x000fe20003800000 */
[----:B0-----:R-:W-:Y:S01]  /*22a70*/  LEA R7, R10, R7, 0x18 ;  /* 0x000000070a077211 */ /* 0x001fe200078ec0ff */
[----:B------:R-:W-:Y:S03]  /*22a80*/  BAR.SYNC.DEFER_BLOCKING 0x8, 0x120 ;  /* 0x0204800000007b1d */ /* 0x000fe60000010000 */
[----:B------:R-:W-:-:S13]  /*22a90*/  R2UR UR16, R7 ;  /* 0x00000000071072ca */ /* 0x000fda00000e0000 */
[----:B------:R-:W-:Y:S02]  /*22aa0*/  UIADD3 UR8, UR16, 0x16400, URZ ;  /* 0x0001640010087890 */ /* 0x000fe4000fffe03f */
[----:B------:R-:W-:Y:S02]  /*22ab0*/  UIADD3 UR9, UR16, 0x34800, URZ ;  /* 0x0003480010097890 */ /* 0x000fe4000fffe03f */
[----:B------:R-:W-:Y:S01]  /*22ac0*/  UIADD3 UR16, UR16, 0x1a400, URZ ;  /* 0x0001a40010107890 */ /* 0x000fe2000fffe03f */
[----:B------:R0:W-:Y:S04]  /*22ad0*/  @P0 SYNCS.ARRIVE.TRANS64 RZ, [R7+URZ+0x34800], R6 ;  /* 0x0348000607ff09a7 */ /* 0x0001e8000800003f */
[----:B------:R-:W-:Y:S02]  /*22ae0*/  UMOV UR17, UR9 ;  /* 0x0000000900117c82 */ /* 0x000fe40008000000 */
[----:B------:R0:W-:Y:S02]  /*22af0*/  UTMALDG.4D [UR8], [UR4], desc[UR6] ;  /* 0x00000608040075b4 */ /* 0x0001e40008019000 */
        /* <DEDUP_REMOVED lines=9> */
.L_x_816:
[----:B------:R-:W-:Y:S05]  /*22b90*/  BSYNC B0 ;  /* 0x0000000000007941 */ /* 0x000fea0003800000 */
.L_x_706:
        /* <DEDUP_REMOVED lines=9> */
[C---:B------:R-:W-:Y:S02]  /*22c30*/  IMAD.IADD R2, R6.reuse, 0x1, R13 ;  /* 0x0000000106027824 */ /* 0x040fe400078e020d */
[----:B------:R-:W-:-:S03]  /*22c40*/  VIADD R6, R6, 0xfffffffe ;  /* 0xfffffffe06067836 */ /* 0x000fc60000000000 */
[----:B------:R-:W-:-:S04]  /*22c50*/  LOP3.LUT R2, R2, 0x1, RZ, 0xc0, !PT ;  /* 0x0000000102027812 */ /* 0x000fc800078ec0ff */
[----:B------:R-:W-:-:S13]  /*22c60*/  ISETP.NE.U32.AND P0, PT, R2, 0x1, PT ;  /* 0x000000010200780c */ /* 0x000fda0003f05070 */
        /* <DEDUP_REMOVED lines=10> */
[----:B------:R-:W-:Y:S01]  /*22d10*/  ISETP.NE.U32.AND P0, PT, R8, RZ, PT ;  /* 0x000000ff0800720c */ /* 0x000fe20003f05070 */
[----:B------:R-:W-:-:S03]  /*22d20*/  IMAD.MOV.U32 R2, RZ, RZ, R5 ;  /* 0x000000ffff027224 */ /* 0x000fc600078e0005 */
[----:B------:R-:W-:-:S13]  /*22d30*/  ISETP.NE.AND.EX P0, PT, R9, RZ, PT, P0 ;  /* 0x000000ff0900720c */ /* 0x000fda0003f05300 */
[----:B------:R-:W-:Y:S05]  /*22d40*/  @!P0 BRA `(.L_x_714) ;  /* 0x00000000004c8947 */ /* 0x000fea0003800000 */
[----:B------:R-:W0:Y:S01]  /*22d50*/  LDC R17, c[0x0][0x41c] ;  /* 0x00010700ff117b82 */ /* 0x000e220000000800 */
[----:B------:R-:W-:Y:S01]  /*22d60*/  IMAD.MOV.U32 R2, RZ, RZ, R6 ;  /* 0x000000ffff027224 */ /* 0x000fe200078e0006 */
[----:B------:R-:W-:Y:S01]  /*22d70*/  ULDC.64 UR4, c[0x0][0x408] ;  /* 0x0001020000047ab9 */ /* 0x000fe20000000a00 */
[----:B------:R-:W-:Y:S01]  /*22d80*/  ULDC.64 UR6, c[0x0][0x208] ;  /* 0x0000820000067ab9 */ /* 0x000fe20000000a00 */
[----:B0-----:R-:W-:-:S13]  /*22d90*/  ISETP.NE.AND P0, PT, R17, 0x1, PT ;  /* 0x000000011100780c */ /* 0x001fda0003f05270 */
[----:B------:R-:W0:Y:S02]  /*22da0*/  @P0 LDC.64 R10, c[0x0][0x420] ;  /* 0x00010800ff0a0b82 */ /* 0x000e240000000a00 */
[----:B0-----:R-:W-:-:S05]  /*22db0*/  @P0 IMAD.HI.U32 R10, R6, R10, RZ ;  /* 0x0000000a060a0227 */ /* 0x001fca00078e00ff */
[----:B------:R-:W-:Y:S01]  /*22dc0*/  @P0 SHF.R.U32.HI R2, RZ, R11, R10 ;  /* 0x0000000bff020219 */ /* 0x000fe2000001160a */
[----:B------:R-:W-:-:S03]  /*22dd0*/  IMAD R10, R12, UR4, RZ ;  /* 0x000000040c0a7c24 */ /* 0x000fc6000f8e02ff */
[----:B------:R-:W-:Y:S01]  /*22de0*/  SHF.R.S32.HI R11, RZ, 0x1f, R2 ;  /* 0x0000001fff0b7819 */ /* 0x000fe20000011402 */
[C---:B------:R-:W-:Y:S02]  /*22df0*/  IMAD R15, R0.reuse, UR5, R10 ;  /* 0x00000005000f7c24 */ /* 0x040fe4000f8e020a */
[--C-:B------:R-:W-:Y:S02]  /*22e00*/  IMAD.MOV.U32 R10, RZ, RZ, R2.reuse ;  /* 0x000000ffff0a7224 */ /* 0x100fe400078e0002 */
[----:B------:R-:W-:Y:S02]  /*22e10*/  IMAD.MOV R2, RZ, RZ, -R2 ;  /* 0x000000ffff027224 */ /* 0x000fe400078e0a02 */
[----:B------:R-:W-:-:S04]  /*22e20*/  IMAD.WIDE.U32 R10, R0, UR4, R10 ;  /* 0x00000004000a7c25 */ /* 0x000fc8000f8e000a */
[----:B------:R-:W-:Y:S01]  /*22e30*/  IMAD.IADD R15, R15, 0x1, R11 ;  /* 0x000000010f0f7824 */ /* 0x000fe200078e020b */
[----:B------:R-:W-:Y:S01]  /*22e40*/  LEA R8, P0, R10, R8, 0x2 ;  /* 0x000000080a087211 */ /* 0x000fe200078010ff */
[----:B------:R-:W-:-:S03]  /*22e50*/  IMAD R6, R17, R2, R6 ;  /* 0x0000000211067224 */ /* 0x000fc600078e0206 */
[----:B------:R-:W-:-:S05]  /*22e60*/  LEA.HI.X R9, R10, R9, R15, 0x2, P0 ;  /* 0x000000090a097211 */ /* 0x000fca00000f140f */
[----:B------:R0:W5:Y:S04]  /*22e70*/  LDG.E R2, desc[UR6][R8.64] ;  /* 0x0000000608027981 */ /* 0x000168000c1e1900 */
.L_x_714:
[----:B0-----:R-:W0:Y:S01]  /*22e80*/  S2R R9, SR_CgaCtaId ;  /* 0x0000000000097919 */ /* 0x001e220000008800 */
[----:B------:R-:W-:-:S04]  /*22e90*/  MOV R8, 0x400 ;  /* 0x0000040000087802 */ /* 0x000fc80000000f00 */
[----:B0-----:R-:W-:Y:S02]  /*22ea0*/  LEA R8, R9, R8, 0x18 ;  /* 0x0000000809087211 */ /* 0x001fe400078ec0ff */
[----:B------:R-:W-:-:S03]  /*22eb0*/  SHF.L.U32 R9, R14, 0x1f, RZ ;  /* 0x0000001f0e097819 */ /* 0x000fc600000006ff */
[----:B------:R-:W-:-:S04]  /*22ec0*/  IMAD R8, R7, 0x8, R8 ;  /* 0x0000000807087824 */ /* 0x000fc800078e0208 */
[----:B------:R-:W0:Y:S02]  /*22ed0*/  SYNCS.PHASECHK.TRANS64.TRYWAIT P0, [R8+URZ+0x34840], R9 ;  /* 0x03484009080075a7 */ /* 0x000e24000800017f */
[----:B0-----:R-:W-:Y:S05]  /*22ee0*/  @!P0 BRA `(.L_x_715) ;  /* 0x0000003400848947 */ /* 0x001fea0003800000 */
.L_x_817:
        /* <DEDUP_REMOVED lines=11> */
.L_x_716:
        /* <DEDUP_REMOVED lines=33> */
.L_x_818:
[----:B------:R-:W-:Y:S05]  /*231b0*/  @P1 BRA `(.L_x_718) ;  /* 0x0000000000301947 */ /* 0x000fea0003800000 */
[----:B------:R-:W2:Y:S01]  /*231c0*/  LDL R10, [R1] ;  /* 0x00000000010a7983 */ /* 0x000ea20000100800 */
[----:B------:R-:W-:Y:S01]  /*231d0*/  MOV R11, 0x400 ;  /* 0x00000400000b7802 */ /* 0x000fe20000000f00 */
[----:B------:R-:W1:Y:S01]  /*231e0*/  S2R R17, SR_TID.X ;  /* 0x0000000000117919 */ /* 0x000e620000002100 */
[----:B------:R-:W3:Y:S01]  /*231f0*/  S2R R15, SR_CgaCtaId ;  /* 0x00000000000f7919 */ /* 0x000ee20000008800 */
[----:B0-----:R-:W-:Y:S01]  /*23200*/  IMAD.MOV.U32 R9, RZ, RZ, 0xb000 ;  /* 0x0000b000ff097424 */ /* 0x001fe200078e00ff */
[----:B-1----:R-:W-:-:S04]  /*23210*/  LOP3.LUT R17, R17, 0x1f, RZ, 0xc0, !PT ;  /* 0x0000001f11117812 */ /* 0x002fc800078ec0ff */
[----:B------:R-:W-:Y:S02]  /*23220*/  ISETP.NE.AND P0, PT, R17, RZ, PT ;  /* 0x000000ff1100720c */ /* 0x000fe40003f05270 */
[----:B---3--:R-:W-:-:S05]  /*23230*/  LEA R11, R15, R11, 0x18 ;  /* 0x0000000b0f0b7211 */ /* 0x008fca00078ec0ff */
[----:B--2---:R-:W-:-:S04]  /*23240*/  IMAD R8, R10, 0x8, R11 ;  /* 0x000000080a087824 */ /* 0x004fc800078e020b */
[----:B------:R1:W-:Y:S02]  /*23250*/  SYNCS.ARRIVE.TRANS64 RZ, [R8+URZ+0x34850], R9 ;  /* 0x0348500908ff79a7 */ /* 0x0003e4000800003f */
[----:B------:R-:W-:Y:S05]  /*23260*/  @!P0 BRA `(.L_x_718) ;  /* 0x0000000000048947 */ /* 0x000fea0003800000 */
[----:B------:R-:W-:Y:S01]  /*23270*/  BPT.TRAP 0x1 ;  /* 0x000000040000795c */ /* 0x000fe20000300000 */
.L_x_718:
        /* <DEDUP_REMOVED lines=31> */
.L_x_713:
[----:B------:R-:W-:Y:S05]  /*23470*/  BSYNC B2 ;  /* 0x0000000000027941 */ /* 0x000fea0003800000 */
.L_x_712:
[----:B------:R-:W2:Y:S04]  /*23480*/  LDL.LU R2, [R1+0x24] ;  /* 0x0000240001027983 */ /* 0x000ea80000300800 */
[----:B------:R0:W-:Y:S04]  /*23490*/  STL [R1], R7 ;  /* 0x0000000701007387 */ /* 0x0001e80000100800 */
[----:B------:R0:W-:Y:S02]  /*234a0*/  STL [R1+0x8], R14 ;  /* 0x0000080e01007387 */ /* 0x0001e40000100800 */
[----:B0-2---:R-:W-:-:S07]  /*234b0*/  VIADD R6, R2, 0xfffffffd ;  /* 0xfffffffd02067836 */ /* 0x005fce0000000000 */
.L_x_711:
[----:B------:R-:W-:Y:S05]  /*234c0*/  BSYNC B1 ;  /* 0x0000000000017941 */ /* 0x000fea0003800000 */
.L_x_710:
[----:B------:R-:W-:-:S05]  /*234d0*/  IMAD.MOV R2, RZ, RZ, -R13 ;  /* 0x000000ffff027224 */ /* 0x000fca00078e0a0d */
[----:B------:R-:W-:-:S13]  /*234e0*/  ISETP.NE.AND P0, PT, R3, R2, PT ;  /* 0x000000020300720c */ /* 0x000fda0003f05270 */
[----:B------:R-:W-:Y:S05]  /*234f0*/  @!P0 BRA `(.L_x_709) ;  /* 0x0000000c00e08947 */ /* 0x000fea0003800000 */
[----:B------:R-:W-:-:S07]  /*23500*/  IMAD.MOV.U32 R10, RZ, RZ, R5 ;  /* 0x000000ffff0a7224 */ /* 0x000fce00078e0005 */
.L_x_733:
        /* <DEDUP_REMOVED lines=22> */
[----:B------:R-:W-:-:S04]  /*23670*/  @P0 SHF.R.U32.HI R2, RZ, R3, R9 ;  /* 0x00000003ff020219 */ /* 0x000fc80000011609 */
[--C-:B------:R-:W-:Y:S01]  /*23680*/  SHF.R.S32.HI R3, RZ, 0x1f, R2.reuse ;  /* 0x0000001fff037819 */ /* 0x100fe20000011402 */
[----:B------:R-:W-:-:S04]  /*23690*/  IMAD.MOV R9, RZ, RZ, -R2 ;  /* 0x000000ffff097224 */ /* 0x000fc800078e0a02 */
[----:B------:R-:W-:Y:S02]  /*236a0*/  IMAD R9, R10, R9, R6 ;  /* 0x000000090a097224 */ /* 0x000fe400078e0206 */
[----:B------:R-:W-:Y:S02]  /*236b0*/  IMAD R10, R12, UR6, RZ ;  /* 0x000000060c0a7c24 */ /* 0x000fe4000f8e02ff */
[----:B------:R-:W-:-:S04]  /*236c0*/  IMAD.WIDE.U32 R2, R0, UR6, R2 ;  /* 0x0000000600027c25 */ /* 0x000fc8000f8e0002 */
[----:B------:R-:W-:-:S04]  /*236d0*/  IMAD R10, R0, UR7, R10 ;  /* 0x00000007000a7c24 */ /* 0x000fc8000f8e020a */
[----:B------:R-:W-:Y:S01]  /*236e0*/  IMAD.IADD R3, R10, 0x1, R3 ;  /* 0x000000010a037824 */ /* 0x000fe200078e0203 */
[----:B------:R-:W-:-:S04]  /*236f0*/  LEA R10, P0, R2, UR4, 0x2 ;  /* 0x00000004020a7c11 */ /* 0x000fc8000f8010ff */
[----:B------:R-:W-:-:S05]  /*23700*/  LEA.HI.X R11, R2, UR5, R3, 0x2, P0 ;  /* 0x00000005020b7c11 */ /* 0x000fca00080f1403 */
[----:B------:R0:W5:Y:S04]  /*23710*/  LDG.E R10, desc[UR8][R10.64] ;  /* 0x000000080a0a7981 */ /* 0x000168000c1e1900 */
.L_x_721:
[----:B------:R-:W1:Y:S01]  /*23720*/  S2R R3, SR_CgaCtaId ;  /* 0x0000000000037919 */ /* 0x000e620000008800 */
[----:B------:R-:W-:-:S04]  /*23730*/  MOV R2, 0x400 ;  /* 0x0000040000027802 */ /* 0x000fc80000000f00 */
[----:B-1----:R-:W-:Y:S02]  /*23740*/  LEA R2, R3, R2, 0x18 ;  /* 0x0000000203027211 */ /* 0x002fe400078ec0ff */
[----:B------:R-:W-:-:S03]  /*23750*/  SHF.L.U32 R3, R8, 0x1f, RZ ;  /* 0x0000001f08037819 */ /* 0x000fc600000006ff */
[----:B------:R-:W-:-:S04]  /*23760*/  IMAD R2, R7, 0x8, R2 ;  /* 0x0000000807027824 */ /* 0x000fc800078e0202 */
[----:B------:R-:W1:Y:S02]  /*23770*/  SYNCS.PHASECHK.TRANS64.TRYWAIT P0, [R2+URZ+0x34840], R3 ;  /* 0x03484003020075a7 */ /* 0x000e64000800017f */
[----:B-1----:R-:W-:Y:S05]  /*23780*/  @!P0 BRA `(.L_x_722) ;  /* 0x0000002c00848947 */ /* 0x002fea0003800000 */
.L_x_819:
        /* <DEDUP_REMOVED lines=11> */
.L_x_723:
        /* <DEDUP_REMOVED lines=33> */
.L_x_820:
        /* <DEDUP_REMOVED lines=8> */
.L_x_725:
        /* <DEDUP_REMOVED lines=30> */
.L_x_720:
[----:B------:R-:W-:Y:S05]  /*23cb0*/  BSYNC B1 ;  /* 0x0000000000017941 */ /* 0x000fea0003800000 */
.L_x_719:
        /* <DEDUP_REMOVED lines=10> */
[----:B------:R-:W-:Y:S01]  /*23d60*/  VIADD R9, R6, 0xffffffff ;  /* 0xffffffff06097836 */ /* 0x000fe20000000000 */
        /* <DEDUP_REMOVED lines=21> */
.L_x_728:
[----:B------:R-:W2:Y:S01]  /*23ec0*/  S2R R3, SR_CgaCtaId ;  /* 0x0000000000037919 */ /* 0x000ea20000008800 */
[----:B------:R-:W-:-:S04]  /*23ed0*/  MOV R2, 0x400 ;  /* 0x0000040000027802 */ /* 0x000fc80000000f00 */
[----:B--2---:R-:W-:Y:S02]  /*23ee0*/  LEA R2, R3, R2, 0x18 ;  /* 0x0000000203027211 */ /* 0x004fe400078ec0ff */
[----:B------:R-:W-:-:S03]  /*23ef0*/  SHF.L.U32 R3, R13, 0x1f, RZ ;  /* 0x0000001f0d037819 */ /* 0x000fc600000006ff */
[----:B------:R-:W-:-:S04]  /*23f00*/  IMAD R2, R14, 0x8, R2 ;  /* 0x000000080e027824 */ /* 0x000fc800078e0202 */
[----:B------:R-:W2:Y:S02]  /*23f10*/  SYNCS.PHASECHK.TRANS64.TRYWAIT P0, [R2+URZ+0x34840], R3 ;  /* 0x03484003020075a7 */ /* 0x000ea4000800017f */
[----:B--2---:R-:W-:Y:S05]  /*23f20*/  @!P0 BRA `(.L_x_729) ;  /* 0x0000002400c48947 */ /* 0x004fea0003800000 */
.L_x_821:
        /* <DEDUP_REMOVED lines=11> */
.L_x_730:
        /* <DEDUP_REMOVED lines=33> */
.L_x_822:
        /* <DEDUP_REMOVED lines=8> */
.L_x_732:
        /* <DEDUP_REMOVED lines=29> */
.L_x_727:
[----:B------:R-:W-:Y:S05]  /*24440*/  BSYNC B1 ;  /* 0x0000000000017941 */ /* 0x000fea0003800000 */
.L_x_726:
[C---:B------:R-:W-:Y:S01]  /*24450*/  ISETP.GT.AND P0, PT, R6.reuse, 0x1, PT ;  /* 0x000000010600780c */ /* 0x040fe20003f04270 */
[----:B------:R-:W-:-:S12]  /*24460*/  VIADD R6, R6, 0xfffffffe ;  /* 0xfffffffe06067836 */ /* 0x000fd80000000000 */
[----:B------:R-:W-:Y:S05]  /*24470*/  @P0 BRA `(.L_x_733) ;  /* 0xfffffff000240947 */ /* 0x000fea000383ffff */
.L_x_709:
[----:B------:R-:W-:Y:S05]  /*24480*/  BSYNC B0 ;  /* 0x0000000000007941 */ /* 0x000fea0003800000 */
.L_x_708:
        /* <DEDUP_REMOVED lines=9> */
[----:B------:R-:W-:Y:S01]  /*24520*/  ULDC.64 UR6, c[0x0][0x208] ;  /* 0x0000820000067ab9 */ /* 0x000fe20000000a00 */
[----:B-1----:R-:W-:-:S06]  /*24530*/  ISETP.EQ.U32.AND P0, PT, R0, R7, PT ;  /* 0x000000070000720c */ /* 0x002fcc0003f02070 */
[----:B------:R-:W2:Y:S07]  /*24540*/  POPC R7, UR4 ;  /* 0x0000000400077d09 */ /* 0x000eae0008000000 */
[----:B--2---:R-:W2:Y:S01]  /*24550*/  @P0 ATOMG.E.ADD.STRONG.GPU PT, R3, desc[UR6][R2.64], R7 ;  /* 0x00000007020309a8 */ /* 0x004ea200081ee1c6 */
[----:B------:R-:W1:Y:S02]  /*24560*/  S2R R6, SR_LTMASK ;  /* 0x0000000000067919 */ /* 0x000e640000003900 */
[----:B-1----:R-:W-:-:S04]  /*24570*/  LOP3.LUT R6, R6, UR4, RZ, 0xc0, !PT ;  /* 0x0000000406067c12 */ /* 0x002fc8000f8ec0ff */
[----:B------:R-:W1:Y:S01]  /*24580*/  POPC R9, R6 ;  /* 0x0000000600097309 */ /* 0x000e620000000000 */
[----:B--2---:R-:W1:Y:S02]  /*24590*/  SHFL.IDX PT, R0, R3, R0, 0x1f ;  /* 0x00001f0003007589 */ /* 0x004e6400000e0000 */
[----:B-1----:R-:W-:-:S07]  /*245a0*/  IADD3 R16, R0, UR36, R9 ;  /* 0x0000002400107c10 */ /* 0x002fce000fffe009 */
.L_x_735:
[----:B------:R-:W-:Y:S05]  /*245b0*/  BSYNC B0 ;  /* 0x0000000000007941 */ /* 0x000fea0003800000 */
.L_x_734:
        /* <DEDUP_REMOVED lines=11> */
.L_x_823:
        /* <DEDUP_REMOVED lines=11> */
.L_x_739:
        /* <DEDUP_REMOVED lines=28> */
.L_x_737:
[----:B------:R-:W-:Y:S05]  /*248e0*/  BSYNC B0 ;  /* 0x0000000000007941 */ /* 0x000fea0003800000 */
.L_x_736:
        /* <DEDUP_REMOVED lines=9> */
.L_x_694:
[----:B------:R-:W-:Y:S05]  /*24980*/  BSYNC B6 ;  /* 0x0000000000067941 */ /* 0x000fea0003800000 */
.L_x_692:
[----:B------:R-:W-:-:S03]  /*24990*/  UMOV UR4, 0xffffffff ;  /* 0xffffffff00047882 */ /* 0x000fc60000000000 */
[----:B------:R-:W-:Y:S05]  /*249a0*/  BRA.DIV UR4, `(.L_x_740) ;  /* 0x0000001e04607947 */ /* 0x000fea000b800000 */
[----:B------:R2:W3:Y:S04]  /*249b0*/  SHFL.IDX PT, R4, R16, RZ, 0x1f ;  /* 0x00001fff10047589 */ /* 0x0004e800000e0000 */
[----:B------:R2:W4:Y:S02]  /*249c0*/  SHFL.IDX PT, R6, R16, 0x1, 0x1f ;  /* 0x00201f0010067f89 */ /* 0x00052400000e0000 */
.L_x_827:
[----:B0-----:R-:W0:Y:S01]  /*249d0*/  S2R R8, SR_TID.X ;  /* 0x0000000000087919 */ /* 0x001e220000002100 */
[----:B------:R-:W-:Y:S01]  /*249e0*/  ULDC UR4, c[0x0][0xc14] ;  /* 0x0003050000047ab9 */ /* 0x000fe20000000800 */
[----:B------:R-:W-:Y:S01]  /*249f0*/  BSSY B0, `(.L_x_741) ;  /* 0x000000c000007945 */ /* 0x000fe20003800000 */
[----:B-1----:R-:W-:Y:S02]  /*24a00*/  IMAD.U32 R0, RZ, RZ, UR4 ;  /* 0x00000004ff007e24 */ /* 0x002fe4000f8e00ff */
        /* <DEDUP_REMOVED lines=8> */
[----:B0-----:R-:W-:-:S05]  /*24a90*/  IMAD.WIDE R2, R5, 0x4, R2 ;  /* 0x0000000405027825 */ /* 0x001fca00078e0202 */
[----:B------:R0:W5:Y:S02]  /*24aa0*/  LDG.E R17, desc[UR4][R2.64] ;  /* 0x0000000402117981 */ /* 0x000164000c1e1900 */
.L_x_742:
[----:B------:R-:W-:Y:S05]  /*24ab0*/  BSYNC B0 ;  /* 0x0000000000007941 */ /* 0x000fea0003800000 */
.L_x_741:
        /* <DEDUP_REMOVED lines=8> */
[----:B------:R-:W1:Y:S02]  /*24b40*/  SHFL.UP PT, R14, R13, 0x2, RZ ;  /* 0x044000000d0e7989 */ /* 0x000e6400000e00ff */
[----:B-1----:R-:W-:Y:S02]  /*24b50*/  SEL R14, R14, RZ, P1 ;  /* 0x000000ff0e0e7207 */ /* 0x002fe40000800000 */
[----:B------:R-:W-:-:S03]  /*24b60*/  ISETP.GE.U32.AND P1, PT, R8, 0x8, PT ;  /* 0x000000080800780c */ /* 0x000fc60003f26070 */
[----:B0-----:R-:W-:-:S05]  /*24b70*/  IMAD.IADD R3, R13, 0x1, R14 ;  /* 0x000000010d037824 */ /* 0x001fca00078e020e */
        /* <DEDUP_REMOVED lines=11> */
.L_x_835:
[----:B------:R-:W-:Y:S02]  /*24c30*/  ULDC UR4, c[0x0][0xc10] ;  /* 0x0003040000047ab9 */ /* 0x000fe40000000800 */
[----:B--2---:R-:W-:-:S04]  /*24c40*/  IMAD.U32 R16, RZ, RZ, UR4 ;  /* 0x00000004ff107e24 */ /* 0x004fc8000f8e00ff */
[----:B-1----:R-:W-:-:S04]  /*24c50*/  IMAD R3, R14, R16, RZ ;  /* 0x000000100e037224 */ /* 0x002fc800078e02ff */
[----:B----4-:R-:W-:-:S05]  /*24c60*/  IMAD.IADD R6, R6, 0x1, R3 ;  /* 0x0000000106067824 */ /* 0x010fca00078e0203 */
[----:B---3--:R-:W-:-:S13]  /*24c70*/  ISETP.GT.AND P0, PT, R6, R4, PT ;  /* 0x000000040600720c */ /* 0x008fda0003f04270 */
[----:B------:R-:W-:Y:S05]  /*24c80*/  @P0 BRA `(.L_x_744) ;  /* 0x0000000000b80947 */ /* 0x000fea0003800000 */
[----:B------:R-:W1:Y:S02]  /*24c90*/  LDC R0, c[0x0][0xc14] ;  /* 0x00030500ff007b82 */ /* 0x000e640000000800 */
.L_x_749:
[----:B------:R-:W-:-:S05]  /*24ca0*/  VIADD R19, R19, 0x1f ;  /* 0x0000001f13137836 */ /* 0x000fca0000000000 */
[----:B-1----:R-:W-:-:S13]  /*24cb0*/  ISETP.GE.AND P0, PT, R19, R0, PT ;  /* 0x000000001300720c */ /* 0x002fda0003f06270 */
[----:B------:R-:W-:Y:S05]  /*24cc0*/  @P0 BRA `(.L_x_745) ;  /* 0x0000000400600947 */ /* 0x000fea0003800000 */
[----:B------:R-:W1:Y:S01]  /*24cd0*/  S2R R8, SR_TID.X ;  /* 0x0000000000087919 */ /* 0x000e620000002100 */
[----:B------:R-:W-:Y:S01]  /*24ce0*/  BSSY B0, `(.L_x_746) ;  /* 0x000000b000007945 */ /* 0x000fe20003800000 */
[----:B------:R-:W-:Y:S01]  /*24cf0*/  IMAD.MOV.U32 R17, RZ, RZ, RZ ;  /* 0x000000ffff117224 */ /* 0x000fe200078e00ff */
[----:B-1----:R-:W-:-:S04]  /*24d00*/  LOP3.LUT R8, R8, 0x1f, RZ, 0xc0, !PT ;  /* 0x0000001f08087812 */ /* 0x002fc800078ec0ff */
[C---:B------:R-:W-:Y:S01]  /*24d10*/  ISETP.NE.AND P1, PT, R8.reuse, 0x1f, PT ;  /* 0x0000001f0800780c */ /* 0x040fe20003f25270 */
[----:B------:R-:W-:-:S05]  /*24d20*/  IMAD.IADD R5, R8, 0x1, R19 ;  /* 0x0000000108057824 */ /* 0x000fca00078e0213 */
[----:B------:R-:W-:-:S13]  /*24d30*/  ISETP.GE.OR P0, PT, R5, R0, !P1 ;  /* 0x000000000500720c */ /* 0x000fda0004f06670 */
[----:B------:R-:W-:Y:S05]  /*24d40*/  @P0 BRA `(.L_x_747) ;  /* 0x0000000000100947 */ /* 0x000fea0003800000 */
[----:B0-----:R-:W0:Y:S01]  /*24d50*/  LDC.64 R2, c[0x0][0xc58] ;  /* 0x00031600ff027b82 */ /* 0x001e220000000a00 */
[----:B------:R-:W-:Y:S01]  /*24d60*/  ULDC.64 UR4, c[0x0][0x208] ;  /* 0x0000820000047ab9 */ /* 0x000fe20000000a00 */
[----:B0-----:R-:W-:-:S05]  /*24d70*/  IMAD.WIDE R2, R5, 0x4, R2 ;  /* 0x0000000405027825 */ /* 0x001fca00078e0202 */
[----:B------:R1:W5:Y:S02]  /*24d80*/  LDG.E R17, desc[UR4][R2.64] ;  /* 0x0000000402117981 */ /* 0x000364000c1e1900 */
.L_x_747:
[----:B------:R-:W-:Y:S05]  /*24d90*/  BSYNC B0 ;  /* 0x0000000000007941 */ /* 0x000fea0003800000 */
.L_x_746:
[----:B------:R-:W-:-:S03]  /*24da0*/  UMOV UR4, 0xffffffff ;  /* 0xffffffff00047882 */ /* 0x000fc60000000000 */
[----:B------:R-:W-:Y:S05]  /*24db0*/  BRA.DIV UR4, `(.L_x_748) ;  /* 0x0000001e04787947 */ /* 0x000fea000b800000 */
[----:B-----5:R-:W2:Y:S01]  /*24dc0*/  SHFL.UP PT, R14, R17, 0x1, RZ ;  /* 0x04200000110e7989 */ /* 0x020ea200000e00ff */
[C---:B------:R-:W-:Y:S02]  /*24dd0*/  ISETP.NE.AND P0, PT, R8.reuse, RZ, PT ;  /* 0x000000ff0800720c */ /* 0x040fe40003f05270 */
[----:B------:R-:W-:Y:S02]  /*24de0*/  ISETP.GE.U32.AND P1, PT, R8, 0x2, PT ;  /* 0x000000020800780c */ /* 0x000fe40003f26070 */
[----:B--2---:R-:W-:Y:S02]  /*24df0*/  SEL R14, R14, RZ, P0 ;  /* 0x000000ff0e0e7207 */ /* 0x004fe40000000000 */
[----:B------:R-:W-:-:S03]  /*24e00*/  ISETP.GE.U32.AND P0, PT, R8, 0x4, PT ;  /* 0x000000040800780c */ /* 0x000fc60003f06070 */
[----:B------:R-:W-:-:S05]  /*24e10*/  IMAD.IADD R13, R17, 0x1, R14 ;  /* 0x00000001110d7824 */ /* 0x000fca00078e020e */
[----:B------:R-:W2:Y:S02]  /*24e20*/  SHFL.UP PT, R14, R13, 0x2, RZ ;  /* 0x044000000d0e7989 */ /* 0x000ea400000e00ff */
[----:B--2---:R-:W-:Y:S02]  /*24e30*/  SEL R14, R14, RZ, P1 ;  /* 0x000000ff0e0e7207 */ /* 0x004fe40000800000 */
[----:B------:R-:W-:-:S03]  /*24e40*/  ISETP.GE.U32.AND P1, PT, R8, 0x8, PT ;  /* 0x000000080800780c */ /* 0x000fc60003f26070 */
[----:B-1----:R-:W-:-:S05]  /*24e50*/  IMAD.IADD R3, R13, 0x1, R14 ;  /* 0x000000010d037824 */ /* 0x002fca00078e020e */
[----:B------:R-:W1:Y:S02]  /*24e60*/  SHFL.UP PT, R14, R3, 0x4, RZ ;  /* 0x04800000030e7989 */ /* 0x000e6400000e00ff */
[----:B-1----:R-:W-:Y:S02]  /*24e70*/  SEL R14, R14, RZ, P0 ;  /* 0x000000ff0e0e7207 */ /* 0x002fe40000000000 */
[----:B------:R-:W-:-:S03]  /*24e80*/  ISETP.GE.U32.AND P0, PT, R8, 0x10, PT ;  /* 0x000000100800780c */ /* 0x000fc60003f06070 */
[----:B------:R-:W-:-:S05]  /*24e90*/  IMAD.IADD R5, R3, 0x1, R14 ;  /* 0x0000000103057824 */ /* 0x000fca00078e020e */
[----:B------:R-:W1:Y:S02]  /*24ea0*/  SHFL.UP PT, R14, R5, 0x8, RZ ;  /* 0x05000000050e7989 */ /* 0x000e6400000e00ff */
[----:B-1----:R-:W-:-:S05]  /*24eb0*/  SEL R14, R14, RZ, P1 ;  /* 0x000000ff0e0e7207 */ /* 0x002fca0000800000 */
[----:B------:R-:W-:-:S05]  /*24ec0*/  IMAD.IADD R7, R5, 0x1, R14 ;  /* 0x0000000105077824 */ /* 0x000fca00078e020e */
[----:B------:R-:W0:Y:S02]  /*24ed0*/  SHFL.UP PT, R14, R7, 0x10, RZ ;  /* 0x06000000070e7989 */ /* 0x000e2400000e00ff */
[----:B0-----:R-:W-:-:S05]  /*24ee0*/  SEL R2, R14, RZ, P0 ;  /* 0x000000ff0e027207 */ /* 0x001fca0000000000 */
[----:B------:R-:W-:-:S05]  /*24ef0*/  IMAD.IADD R2, R7, 0x1, R2 ;  /* 0x0000000107027824 */ /* 0x000fca00078e0202 */
[----:B------:R0:W1:Y:S02]  /*24f00*/  SHFL.IDX PT, R14, R2, 0x1f, 0x1f ;  /* 0x03e01f00020e7f89 */ /* 0x00006400000e0000 */
.L_x_843:
[----:B------:R-:W-:Y:S02]  /*24f10*/  ULDC UR4, c[0x0][0xc10] ;  /* 0x0003040000047ab9 */ /* 0x000fe40000000800 */
[----:B------:R-:W-:-:S04]  /*24f20*/  IMAD.U32 R16, RZ, RZ, UR4 ;  /* 0x00000004ff107e24 */ /* 0x000fc8000f8e00ff */
[----:B-1----:R-:W-:-:S04]  /*24f30*/  IMAD R3, R14, R16, RZ ;  /* 0x000000100e037224 */ /* 0x002fc800078e02ff */
[----:B------:R-:W-:-:S05]  /*24f40*/  IMAD.IADD R6, R3, 0x1, R6 ;  /* 0x0000000103067824 */ /* 0x000fca00078e0206 */
[----:B------:R-:W-:-:S13]  /*24f50*/  ISETP.GT.AND P0, PT, R6, R4, PT ;  /* 0x000000040600720c */ /* 0x000fda0003f04270 */
[----:B------:R-:W-:Y:S05]  /*24f60*/  @!P0 BRA `(.L_x_749) ;  /* 0xfffffffc004c8947 */ /* 0x000fea000383ffff */
.L_x_744:
        /* <DEDUP_REMOVED lines=8> */
.L_x_847:
[----:B------:R-:W-:Y:S01]  /*24ff0*/  ISETP.NE.AND P0, PT, R3, RZ, PT ;  /* 0x000000ff0300720c */ /* 0x000fe20003f05270 */
[----:B------:R-:W-:-:S12]  /*25000*/  IMAD.MOV.U32 R14, RZ, RZ, RZ ;  /* 0x000000ffff0e7224 */ /* 0x000fd800078e00ff */
[----:B------:R-:W-:Y:S05]  /*25010*/  @!P0 BRA `(.L_x_751) ;  /* 0x0000000000108947 */ /* 0x000fea0003800000 */
[----:B------:R-:W-:Y:S01]  /*25020*/  UMOV UR4, 0xffffffff ;  /* 0xffffffff00047882 */ /* 0x000fe20000000000 */
[----:B------:R-:W-:Y:S02]  /*25030*/  VIADD R12, R5, 0xffffffff ;  /* 0xffffffff050c7836 */ /* 0x000fe40000000000 */
[----:B------:R-:W-:Y:S05]  /*25040*/  BRA.DIV UR4, `(.L_x_752) ;  /* 0x0000001e04ec7947 */ /* 0x000fea000b800000 */
[----:B------:R3:W4:Y:S02]  /*25050*/  SHFL.IDX PT, R14, R2, R12, 0x1f ;  /* 0x00001f0c020e7589 */ /* 0x00072400000e0000 */
.L_x_751:
[----:B----4-:R-:W-:Y:S01]  /*25060*/  IMAD R16, R14, R16, R6 ;  /* 0x000000100e107224 */ /* 0x010fe200078e0206 */
[----:B--2---:R-:W-:Y:S01]  /*25070*/  IABS R6, R17 ;  /* 0x0000001100067213 */ /* 0x004fe20000000000 */
[----:B0--3--:R-:W-:Y:S02]  /*25080*/  IMAD.MOV.U32 R2, RZ, RZ, RZ ;  /* 0x000000ffff027224 */ /* 0x009fe400078e00ff */
[----:B------:R-:W-:Y:S01]  /*25090*/  IMAD.IADD R19, R5, 0x1, R19 ;  /* 0x0000000105137824 */ /* 0x000fe200078e0213 */
[----:B------:R-:W0:Y:S08]  /*250a0*/  I2F.RP R7, R6 ;  /* 0x0000000600077306 */ /* 0x000e300000209400 */
[----:B0-----:R-:W0:Y:S02]  /*250b0*/  MUFU.RCP R7, R7 ;  /* 0x0000000700077308 */ /* 0x001e240000001000 */
[----:B0-----:R-:W-:-:S06]  /*250c0*/  VIADD R8, R7, 0xffffffe ;  /* 0x0ffffffe07087836 */ /* 0x001fcc0000000000 */
[----:B------:R-:W0:Y:S02]  /*250d0*/  F2I.FTZ.U32.TRUNC.NTZ R3, R8 ;  /* 0x0000000800037305 */ /* 0x000e24000021f000 */
[----:B0-----:R-:W-:-:S04]  /*250e0*/  IMAD.MOV R9, RZ, RZ, -R3 ;  /* 0x000000ffff097224 */ /* 0x001fc800078e0a03 */
[----:B------:R-:W-:-:S04]  /*250f0*/  IMAD R9, R9, R6, RZ ;  /* 0x0000000609097224 */ /* 0x000fc800078e02ff */
[----:B------:R-:W-:Y:S01]  /*25100*/  IMAD.HI.U32 R3, R3, R9, R2 ;  /* 0x0000000903037227 */ /* 0x000fe200078e0002 */
[----:B------:R-:W-:-:S03]  /*25110*/  IABS R9, R17 ;  /* 0x0000001100097213 */ /* 0x000fc60000000000 */
[----:B------:R-:W-:Y:S02]  /*25120*/  IMAD.IADD R2, R4, 0x1, -R16 ;  /* 0x0000000104027824 */ /* 0x000fe400078e0a10 */
[----:B------:R-:W-:-:S03]  /*25130*/  IMAD.MOV R7, RZ, RZ, -R9 ;  /* 0x000000ffff077224 */ /* 0x000fc600078e0a09 */
        /* <DEDUP_REMOVED lines=17> */
.L_x_745:
[----:B------:R-:W-:Y:S01]  /*25250*/  UMOV UR4, URZ ;  /* 0x0000003f00047c82 */ /* 0x000fe20008000000 */
[----:B------:R-:W-:Y:S01]  /*25260*/  UMOV UR5, URZ ;  /* 0x0000003f00057c82 */ /* 0x000fe20008000000 */
[----:B------:R-:W-:Y:S01]  /*25270*/  ULDC UR6, c[0x0][0xc14] ;  /* 0x0003050000067ab9 */ /* 0x000fe20000000800 */
[----:B------:R-:W-:Y:S01]  /*25280*/  IMAD.MOV.U32 R16, RZ, RZ, R4 ;  /* 0x000000ffff107224 */ /* 0x000fe200078e0004 */
[----:B------:R-:W-:Y:S01]  /*25290*/  MOV R17, UR4 ;  /* 0x0000000400117c02 */ /* 0x000fe20008000f00 */
[----:B------:R-:W-:Y:S02]  /*252a0*/  IMAD.U32 R18, RZ, RZ, UR5 ;  /* 0x00000005ff127e24 */ /* 0x000fe4000f8e00ff */
[----:B------:R-:W-:-:S07]  /*252b0*/  IMAD.U32 R19, RZ, RZ, UR6 ;  /* 0x00000006ff137e24 */ /* 0x000fce000f8e00ff */
.L_x_753:
        /* <DEDUP_REMOVED lines=12> */
.L_x_671:
[----:B0-----:R-:W3:Y:S01]  /*25380*/  LDL.LU R0, [R1+0x30] ;  /* 0x0000300001007983 */ /* 0x001ee20000300800 */
[----:B------:R-:W-:Y:S01]  /*25390*/  BSSY B0, `(.L_x_755) ;  /* 0x000000b000007945 */ /* 0x000fe20003800000 */
[----:B-1----:R-:W0:Y:S01]  /*253a0*/  S2R R5, SR_CgaCtaId ;  /* 0x0000000000057919 */ /* 0x002e220000008800 */
[----:B---3--:R-:W-:-:S05]  /*253b0*/  VIADD R0, R0, 0x1 ;  /* 0x0000000100007836 */ /* 0x008fca0000000000 */
[----:B--2---:R-:W-:-:S04]  /*253c0*/  LEA.HI R2, R0, R0, RZ, 0x1 ;  /* 0x0000000000027211 */ /* 0x004fc800078f08ff */
[----:B------:R-:W-:-:S05]  /*253d0*/  LOP3.LUT R3, R2, 0xfffffffe, RZ, 0xc0, !PT ;  /* 0xfffffffe02037812 */ /* 0x000fca00078ec0ff */
[----:B------:R-:W-:Y:S01]  /*253e0*/  IMAD.IADD R3, R0, 0x1, -R3 ;  /* 0x0000000100037824 */ /* 0x000fe200078e0a03 */
[----:B------:R-:W-:-:S04]  /*253f0*/  MOV R0, 0x400 ;  /* 0x0000040000007802 */ /* 0x000fc80000000f00 */
[----:B0-----:R-:W-:Y:S02]  /*25400*/  LEA R0, R5, R0, 0x18 ;  /* 0x0000000005007211 */ /* 0x001fe400078ec0ff */
[----:B------:R-:W-:-:S04]  /*25410*/  SHF.L.U32 R3, R3, 0x1f, RZ ;  /* 0x0000001f03037819 */ /* 0x000fc800000006ff */
[----:B------:R-:W0:Y:S02]  /*25420*/  SYNCS.PHASECHK.TRANS64.TRYWAIT P0, [R0+URZ+0x34820], R3 ;  /* 0x03482003000075a7 */ /* 0x000e24000800017f */
[----:B0-----:R-:W-:Y:S05]  /*25430*/  @!P0 BRA `(.L_x_756) ;  /* 0x0000001c00148947 */ /* 0x001fea0003800000 */
.L_x_850:
[----:B------:R-:W-:Y:S05]  /*25440*/  BSYNC B0 ;  /* 0x0000000000007941 */ /* 0x000fea0003800000 */
.L_x_755:
[----:B------:R-:W-:-:S03]  /*25450*/  UMOV UR4, 0xffffffff ;  /* 0xffffffff00047882 */ /* 0x000fc60000000000 */
[----:B------:R-:W-:Y:S05]  /*25460*/  BRA.DIV UR4, `(.L_x_757) ;  /* 0x0000001e041c7947 */ /* 0x000fea000b800000 */
[----:B------:R-:W1:Y:S02]  /*25470*/  S2R R2, SR_TID.X ;  /* 0x0000000000027919 */ /* 0x000e640000002100 */
[----:B-1----:R-:W-:-:S04]  /*25480*/  SHF.R.U32.HI R2, RZ, 0x5, R2 ;  /* 0x00000005ff027819 */ /* 0x002fc80000011602 */
[----:B------:R-:W-:-:S05]  /*25490*/  LOP3.LUT R2, R2, 0x3, RZ, 0xc0, !PT ;  /* 0x0000000302027812 */ /* 0x000fca00078ec0ff */
[----:B------:R1:W2:Y:S02]  /*254a0*/  SHFL.IDX PT, R14, R2, RZ, 0x1f ;  /* 0x00001fff020e7589 */ /* 0x0002a400000e0000 */
.L_x_853:
[----:B--2---:R-:W-:-:S13]  /*254b0*/  ISETP.NE.AND P0, PT, R14, RZ, PT ;  /* 0x000000ff0e00720c */ /* 0x004fda0003f05270 */
[----:B------:R-:W-:Y:S05]  /*254c0*/  @P0 BRA `(.L_x_445) ;  /* 0x0000000000940947 */ /* 0x000fea0003800000 */
[----:B------:R-:W-:-:S03]  /*254d0*/  UMOV UR4, 0xffffffff ;  /* 0xffffffff00047882 */ /* 0x000fc60000000000 */
[----:B------:R-:W-:Y:S05]  /*254e0*/  BRA.DIV UR4, `(.L_x_758) ;  /* 0x0000001e04307947 */ /* 0x000fea000b800000 */
[----:B------:R-:W-:-:S13]  /*254f0*/  ELECT P6, URZ, PT ;  /* 0x00000000003f782f */ /* 0x000fda00038c0000 */
.L_x_856:
[----:B------:R-:W-:Y:S05]  /*25500*/  @!P6 BRA `(.L_x_445) ;  /* 0x000000000084e947 */ /* 0x000fea0003800000 */
[----:B------:R-:W-:-:S06]  /*25510*/  ULOP3.LUT UR4, UR60, 0x2, URZ, 0xfc, !UPT ;  /* 0x000000023c047892 */ /* 0x000fcc000f8efc3f */
[----:B-1----:R-:W-:-:S05]  /*25520*/  IMAD.U32 R2, RZ, RZ, UR4 ;  /* 0x00000004ff027e24 */ /* 0x002fca000f8e00ff */
[----:B------:R-:W-:-:S13]  /*25530*/  ISETP.NE.AND P2, PT, R2, 0x3, PT ;  /* 0x000000030200780c */ /* 0x000fda0003f45270 */
[----:B------:R-:W-:Y:S05]  /*25540*/  @!P2 BRA `(.L_x_759) ;  /* 0x000000000004a947 */ /* 0x000fea0003800000 */
[----:B------:R-:W-:Y:S01]  /*25550*/  BPT.TRAP 0x1 ;  /* 0x000000040000795c */ /* 0x000fe20000300000 */
.L_x_759:
[----:B0-----:R-:W2:Y:S04]  /*25560*/  LDL R3, [R1] ;  /* 0x0000000001037983 */ /* 0x001ea80000100800 */
[----:B------:R-:W3:Y:S01]  /*25570*/  LDL.LU R7, [R1+0x8] ;  /* 0x0000080001077983 */ /* 0x000ee20000300800 */
[----:B------:R-:W-:-:S04]  /*25580*/  VIADD R2, R0, 0x34840 ;  /* 0x0003484000027836 */ /* 0x000fc80000000000 */
[C---:B--2---:R-:W-:Y:S02]  /*25590*/  IMAD R6, R3.reuse, 0x8, R2 ;  /* 0x0000000803067824 */ /* 0x044fe400078e0202 */
        /* <DEDUP_REMOVED lines=10> */
.L_x_857:
[----:B------:R-:W1:Y:S02]  /*25640*/  SYNCS.PHASECHK.TRANS64.TRYWAIT P0, [R7+URZ], R2 ;  /* 0x00000002070075a7 */ /* 0x000e64000800017f */
[----:B-1----:R-:W-:Y:S05]  /*25650*/  @!P0 BRA `(.L_x_761) ;  /* 0x0000001c00088947 */ /* 0x002fea0003800000 */
.L_x_858:
[----:B------:R-:W-:Y:S05]  /*25660*/  @!P2 BRA `(.L_x_762) ;  /* 0x000000000004a947 */ /* 0x000fea0003800000 */
[----:B------:R-:W-:Y:S01]  /*25670*/  BPT.TRAP 0x1 ;  /* 0x000000040000795c */ /* 0x000fe20000300000 */
.L_x_762:
[----:B------:R-:W2:Y:S01]  /*25680*/  LDL.LU R4, [R1] ;  /* 0x0000000001047983 */ /* 0x000ea20000300800 */
[----:B------:R-:W-:-:S04]  /*25690*/  VIADD R0, R0, 0x34860 ;  /* 0x0003486000007836 */ /* 0x000fc80000000000 */
[----:B--2---:R-:W-:-:S04]  /*256a0*/  IMAD R4, R4, 0x8, R0 ;  /* 0x0000000804047824 */ /* 0x004fc800078e0200 */
[----:B------:R-:W2:Y:S02]  /*256b0*/  SYNCS.PHASECHK.TRANS64.TRYWAIT P0, [R4+URZ], R5 ;  /* 0x00000005040075a7 */ /* 0x000ea4000800017f */
[----:B--2---:R-:W-:Y:S05]  /*256c0*/  @!P0 BRA `(.L_x_763) ;  /* 0x0000001c00008947 */ /* 0x004fea0003800000 */
.L_x_859:
[----:B------:R-:W-:-:S07]  /*256d0*/  IMAD R3, R3, 0x8, R0 ;  /* 0x0000000803037824 */ /* 0x000fce00078e0200 */
.L_x_764:
[----:B---3--:R3:W4:Y:S02]  /*256e0*/  SYNCS.PHASECHK.TRANS64.TRYWAIT P0, [R3+URZ], R2 ;  /* 0x00000002030075a7 */ /* 0x008724000800017f */
[----:B----4-:R-:W-:Y:S05]  /*256f0*/  @!P0 NANOSLEEP.SYNCS 0x989680 ;  /* 0x009896800000895d */ /* 0x010fea0003900000 */
[----:B------:R-:W4:Y:S02]  /*25700*/  @!P0 SYNCS.PHASECHK.TRANS64 P0, [R3+URZ], R2 ;  /* 0x00000002030085a7 */ /* 0x000f24000800007f */
[----:B----4-:R-:W-:Y:S05]  /*25710*/  @!P0 BRA `(.L_x_764) ;  /* 0xfffffffc00f08947 */ /* 0x010fea000383ffff */
.L_x_445:
[----:B------:R-:W-:Y:S05]  /*25720*/  BSYNC B7 ;  /* 0x0000000000077941 */ /* 0x000fea0003800000 */
.L_x_442:
[----:B------:R-:W-:Y:S05]  /*25730*/  EXIT ;  /* 0x000000000000794d */ /* 0x000fea0003800000 */
.L_x_471:
[----:B0-----:R0:W1:Y:S02]  /*25740*/  SYNCS.PHASECHK.TRANS64.TRYWAIT P6, [R3+URZ+0x34890], R0 ;  /* 0x03489000030075a7 */ /* 0x00106400080c017f */
[----:B-1----:R-:W-:Y:S05]  /*25750*/  @!P6 NANOSLEEP.SYNCS 0x989680 ;  /* 0x009896800000e95d */ /* 0x002fea0003900000 */
[----:B------:R-:W1:Y:S02]  /*25760*/  @!P6 SYNCS.PHASECHK.TRANS64 P6, [R3+URZ+0x34890], R0 ;  /* 0x034890000300e5a7 */ /* 0x000e6400080c007f */
[----:B-1----:R-:W-:Y:S05]  /*25770*/  @!P6 BRA `(.L_x_471) ;  /* 0xfffffffc00f0e947 */ /* 0x002fea000383ffff */
[----:B------:R-:W-:Y:S05]  /*25780*/  BRA `(.L_x_765) ;  /* 0xfffffde000fc7947 */ /* 0x000fea000383ffff */
.L_x_525:
[----:B0-----:R0:W1:Y:S02]  /*25790*/  SYNCS.PHASECHK.TRANS64.TRYWAIT P4, [R3+URZ+0x34890], R0 ;  /* 0x03489000030075a7 */ /* 0x001064000808017f */
[----:B-1----:R-:W-:Y:S05]  /*257a0*/  @!P4 NANOSLEEP.SYNCS 0x989680 ;  /* 0x009896800000c95d */ /* 0x002fea0003900000 */
[----:B------:R-:W1:Y:S02]  /*257b0*/  @!P4 SYNCS.PHASECHK.TRANS64 P4, [R3+URZ+0x34890], R0 ;  /* 0x034890000300c5a7 */ /* 0x000e64000808007f */
[----:B-1----:R-:W-:Y:S05]  /*257c0*/  @!P4 BRA `(.L_x_525) ;  /* 0xfffffffc00f0c947 */ /* 0x002fea000383ffff */
[----:B------:R-:W-:Y:S05]  /*257d0*/  BRA `(.L_x_766) ;  /* 0xfffffe2000707947 */ /* 0x000fea000383ffff */
.L_x_550:
[----:B0-----:R0:W1:Y:S02]  /*257e0*/  SYNCS.PHASECHK.TRANS64.TRYWAIT P3, [R3+URZ+0x34890], R0 ;  /* 0x03489000030075a7 */ /* 0x001064000806017f */
[----:B-1----:R-:W-:Y:S05]  /*257f0*/  @!P3 NANOSLEEP.SYNCS 0x989680 ;  /* 0x009896800000b95d */ /* 0x002fea0003900000 */
[----:B------:R-:W1:Y:S02]  /*25800*/  @!P3 SYNCS.PHASECHK.TRANS64 P3, [R3+URZ+0x34890], R0 ;  /* 0x034890000300b5a7 */ /* 0x000e64000806007f */
[----:B-1----:R-:W-:Y:S05]  /*25810*/  @!P3 BRA `(.L_x_550) ;  /* 0xfffffffc00f0b947 */ /* 0x002fea000383ffff */
[----:B------:R-:W-:Y:S05]  /*25820*/  BRA `(.L_x_767) ;  /* 0xfffffe5400dc7947 */ /* 0x000fea000383ffff */
.L_x_564:
[----:B--2---:R2:W3:Y:S02]  /*25830*/  SYNCS.PHASECHK.TRANS64.TRYWAIT P2, [R3+URZ+0x348b0], R0 ;  /* 0x0348b000030075a7 */ /* 0x0044e4000804017f */
[----:B---3--:R-:W-:Y:S05]  /*25840*/  @!P2 NANOSLEEP.SYNCS 0x989680 ;  /* 0x009896800000a95d */ /* 0x008fea0003900000 */
[----:B------:R-:W3:Y:S02]  /*25850*/  @!P2 SYNCS.PHASECHK.TRANS64 P2, [R3+URZ+0x348b0], R0 ;  /* 0x0348b0000300a5a7 */ /* 0x000ee4000804007f */
[----:B---3--:R-:W-:Y:S05]  /*25860*/  @!P2 BRA `(.L_x_564) ;  /* 0xfffffffc00f0a947 */ /* 0x008fea000383ffff */
[----:B------:R-:W-:Y:S05]  /*25870*/  BRA `(.L_x_768) ;  /* 0xfffffe6000407947 */ /* 0x000fea000383ffff */
.L_x_580:
[----:B------:R-:W-:Y:S01]  /*25880*/  BSSY B0, `(.L_x_769) ;  /* 0x0000007000007945 */ /* 0x000fe20003800000 */
[----:B------:R-:W-:Y:S02]  /*25890*/  IMAD.MOV.U32 R12, RZ, RZ, RZ ;  /* 0x000000ffff0c7224 */ /* 0x000fe400078e00ff */
[----:B------:R-:W-:Y:S02]  /*258a0*/  IMAD.MOV.U32 R11, RZ, RZ, 0x1f ;  /* 0x0000001fff0b7424 */ /* 0x000fe400078e00ff */
[----:B------:R-:W-:-:S07]  /*258b0*/  IMAD.MOV.U32 R15, RZ, RZ, -0x1 ;  /* 0xffffffffff0f7424 */ /* 0x000fce00078e00ff */
[----:B-----5:R-:W-:Y:S05]  /*258c0*/  WARPSYNC.COLLECTIVE R15, `(.L_x_770) ;  /* 0x000000000f087348 */ /* 0x020fea0003c00000 */
[----:B------:R0:W1:Y:S02]  /*258d0*/  SHFL.IDX P6, R14, R13, R12, R11 ;  /* 0x0000000c0d0e7389 */ /* 0x00006400000c000b */
[----:B01---5:R-:W-:Y:S01]  /*258e0*/  ENDCOLLECTIVE ;  /* 0x000000000000791b */ /* 0x023fe20003800000 */
.L_x_770:
[----:B------:R-:W-:Y:S05]  /*258f0*/  BSYNC B0 ;  /* 0x0000000000007941 */ /* 0x000fea0003800000 */
.L_x_769:
[----:B------:R1:W-:Y:S01]  /*25900*/  STL [R1+0x28], R14 ;  /* 0x0000280e01007387 */ /* 0x0003e20000100800 */
[----:B------:R-:W-:Y:S05]  /*25910*/  BRA `(.L_x_771) ;  /* 0xfffffe6c00447947 */ /* 0x000fea000383ffff */
.L_x_592:
[----:B------:R-:W-:Y:S01]  /*25920*/  BSSY B1, `(.L_x_772) ;  /* 0x0000008000017945 */ /* 0x000fe20003800000 */
[----:B------:R-:W-:Y:S02]  /*25930*/  IMAD.MOV.U32 R13, RZ, RZ, R25 ;  /* 0x000000ffff0d7224 */ /* 0x000fe400078e0019 */
[----:B------:R-:W-:Y:S02]  /*25940*/  IMAD.MOV.U32 R12, RZ, RZ, RZ ;  /* 0x000000ffff0c7224 */ /* 0x000fe400078e00ff */
[----:B------:R-:W-:Y:S02]  /*25950*/  IMAD.MOV.U32 R11, RZ, RZ, 0x181f ;  /* 0x0000181fff0b7424 */ /* 0x000fe400078e00ff */
[----:B------:R-:W-:-:S07]  /*25960*/  IMAD.MOV.U32 R15, RZ, RZ, -0x1 ;  /* 0xffffffffff0f7424 */ /* 0x000fce00078e00ff */
[----:B01---5:R-:W-:Y:S05]  /*25970*/  WARPSYNC.COLLECTIVE R15, `(.L_x_773) ;  /* 0x000000000f087348 */ /* 0x023fea0003c00000 */
[----:B-1----:R1:W2:Y:S02]  /*25980*/  SHFL.IDX P6, R14, R13, R12, R11 ;  /* 0x0000000c0d0e7389 */ /* 0x0022a400000c000b */
[----:B012--5:R-:W-:Y:S01]  /*25990*/  ENDCOLLECTIVE ;  /* 0x000000000000791b */ /* 0x027fe20003800000 */
.L_x_773:
[----:B------:R-:W-:Y:S05]  /*259a0*/  BSYNC B1 ;  /* 0x0000000000017941 */ /* 0x000fea0003800000 */
.L_x_772:
[----:B------:R-:W-:Y:S05]  /*259b0*/  BRA `(.L_x_774) ;  /* 0xfffffe7400447947 */ /* 0x000fea000383ffff */
.L_x_593:
        /* <DEDUP_REMOVED lines=8> */
.L_x_776:
[----:B------:R-:W-:Y:S05]  /*25a40*/  BSYNC B1 ;  /* 0x0000000000017941 */ /* 0x000fea0003800000 */
.L_x_775:
[----:B------:R-:W-:Y:S05]  /*25a50*/  BRA `(.L_x_777) ;  /* 0xfffffe7400247947 */ /* 0x000fea000383ffff */
.L_x_594:
        /* <DEDUP_REMOVED lines=8> */
.L_x_779:
[----:B------:R-:W-:Y:S05]  /*25ae0*/  BSYNC B1 ;  /* 0x0000000000017941 */ /* 0x000fea0003800000 */
.L_x_778:
[----:B------:R-:W-:Y:S05]  /*25af0*/  BRA `(.L_x_780) ;  /* 0xfffffe7400047947 */ /* 0x000fea000383ffff */
.L_x_595:
        /* <DEDUP_REMOVED lines=8> */
.L_x_782:
[----:B------:R-:W-:Y:S05]  /*25b80*/  BSYNC B1 ;  /* 0x0000000000017941 */ /* 0x000fea0003800000 */
.L_x_781:
[----:B------:R-:W-:Y:S05]  /*25b90*/  BRA `(.L_x_783) ;  /* 0xfffffe7000e47947 */ /* 0x000fea000383ffff */
.L_x_597:
[----:B-1----:R1:W2:Y:S02]  /*25ba0*/  SYNCS.PHASECHK.TRANS64.TRYWAIT P0, [R2+URZ+0x34800], R33 ;  /* 0x03480021020075a7 */ /* 0x0022a4000800017f */
[----:B--2---:R-:W-:Y:S05]  /*25bb0*/  @!P0 NANOSLEEP.SYNCS 0x989680 ;  /* 0x009896800000895d */ /* 0x004fea0003900000 */
[----:B------:R-:W2:Y:S02]  /*25bc0*/  @!P0 SYNCS.PHASECHK.TRANS64 P0, [R2+URZ+0x34800], R33 ;  /* 0x03480021020085a7 */ /* 0x000ea4000800007f */
[----:B--2---:R-:W-:Y:S05]  /*25bd0*/  @!P0 BRA `(.L_x_597) ;  /* 0xfffffffc00f08947 */ /* 0x004fea000383ffff */
[----:B------:R-:W-:Y:S05]  /*25be0*/  BRA `(.L_x_784) ;  /* 0xfffffe74003c7947 */ /* 0x000fea000383ffff */
.L_x_613:
        /* <DEDUP_REMOVED lines=8> */
.L_x_786:
[----:B------:R-:W-:Y:S05]  /*25c70*/  BSYNC B1 ;  /* 0x0000000000017941 */ /* 0x000fea0003800000 */
.L_x_785:
[----:B------:R-:W-:Y:S05]  /*25c80*/  BRA `(.L_x_787) ;  /* 0xfffffe8800b87947 */ /* 0x000fea000383ffff */
.L_x_614:
        /* <DEDUP_REMOVED lines=8> */
.L_x_789:
[----:B------:R-:W-:Y:S05]  /*25d10*/  BSYNC B1 ;  /* 0x0000000000017941 */ /* 0x000fea0003800000 */
.L_x_788:
[----:B------:R-:W-:Y:S05]  /*25d20*/  BRA `(.L_x_790) ;  /* 0xfffffe8800a07947 */ /* 0x000fea000383ffff */
.L_x_615:
        /* <DEDUP_REMOVED lines=8> */
.L_x_792:
[----:B------:R-:W-:Y:S05]  /*25db0*/  BSYNC B1 ;  /* 0x0000000000017941 */ /* 0x000fea0003800000 */
.L_x_791:
[----:B------:R-:W-:Y:S05]  /*25dc0*/  BRA `(.L_x_793) ;  /* 0xfffffe8800847947 */ /* 0x000fea000383ffff */
.L_x_616:
        /* <DEDUP_REMOVED lines=8> */
.L_x_795:
[----:B------:R-:W-:Y:S05]  /*25e50*/  BSYNC B1 ;  /* 0x0000000000017941 */ /* 0x000fea0003800000 */
.L_x_794:
[----:B------:R-:W-:Y:S05]  /*25e60*/  BRA `(.L_x_796) ;  /* 0xfffffe8800687947 */ /* 0x000fea000383ffff */
.L_x_618:
[----:B-1----:R1:W2:Y:S02]  /*25e70*/  SYNCS.PHASECHK.TRANS64.TRYWAIT P4, [R2+URZ+0x34800], R9 ;  /* 0x03480009020075a7 */ /* 0x0022a4000808017f */
[----:B--2---:R-:W-:Y:S05]  /*25e80*/  @!P4 NANOSLEEP.SYNCS 0x989680 ;  /* 0x009896800000c95d */ /* 0x004fea0003900000 */
[----:B------:R-:W2:Y:S02]  /*25e90*/  @!P4 SYNCS.PHASECHK.TRANS64 P4, [R2+URZ+0x34800], R9 ;  /* 0x034800090200c5a7 */ /* 0x000ea4000808007f */
[----:B--2---:R-:W-:Y:S05]  /*25ea0*/  @!P4 BRA `(.L_x_618) ;  /* 0xfffffffc00f0c947 */ /* 0x004fea000383ffff */
[----:B------:R-:W-:Y:S05]  /*25eb0*/  BRA `(.L_x_797) ;  /* 0xfffffe8800e47947 */ /* 0x000fea000383ffff */
.L_x_628:
[----:B--2---:R2:W3:Y:S02]  /*25ec0*/  SYNCS.PHASECHK.TRANS64.TRYWAIT P2, [R0+URZ+0x34830], R3 ;  /* 0x03483003000075a7 */ /* 0x0044e4000804017f */
[----:B---3--:R-:W-:Y:S05]  /*25ed0*/  @!P2 NANOSLEEP.SYNCS 0x989680 ;  /* 0x009896800000a95d */ /* 0x008fea0003900000 */
[----:B------:R-:W3:Y:S02]  /*25ee0*/  @!P2 SYNCS.PHASECHK.TRANS64 P2, [R0+URZ+0x34830], R3 ;  /* 0x034830030000a5a7 */ /* 0x000ee4000804007f */
[----:B---3--:R-:W-:Y:S05]  /*25ef0*/  @!P2 BRA `(.L_x_628) ;  /* 0xfffffffc00f0a947 */ /* 0x008fea000383ffff */
[----:B------:R-:W-:Y:S05]  /*25f00*/  BRA `(.L_x_627) ;  /* 0xfffffea400507947 */ /* 0x000fea000383ffff */
.L_x_634:
[----:B-1----:R1:W2:Y:S02]  /*25f10*/  SYNCS.PHASECHK.TRANS64.TRYWAIT P3, [R6+URZ+0x34830], R7 ;  /* 0x03483007060075a7 */ /* 0x0022a4000806017f */
[----:B--2---:R-:W-:Y:S05]  /*25f20*/  @!P3 NANOSLEEP.SYNCS 0x989680 ;  /* 0x009896800000b95d */ /* 0x004fea0003900000 */
[----:B------:R-:W2:Y:S02]  /*25f30*/  @!P3 SYNCS.PHASECHK.TRANS64 P3, [R6+URZ+0x34830], R7 ;  /* 0x034830070600b5a7 */ /* 0x000ea4000806007f */
[----:B--2---:R-:W-:Y:S05]  /*25f40*/  @!P3 BRA `(.L_x_634) ;  /* 0xfffffffc00f0b947 */ /* 0x004fea000383ffff */
[----:B------:R-:W-:Y:S05]  /*25f50*/  BRA `(.L_x_633) ;  /* 0xffffff0c00407947 */ /* 0x000fea000383ffff */
.L_x_638:
[----:B-1----:R1:W2:Y:S02]  /*25f60*/  SYNCS.PHASECHK.TRANS64.TRYWAIT P2, [R6+URZ+0x34850], R4 ;  /* 0x03485004060075a7 */ /* 0x0022a4000804017f */
[----:B--2---:R-:W-:Y:S05]  /*25f70*/  @!P2 NANOSLEEP.SYNCS 0x989680 ;  /* 0x009896800000a95d */ /* 0x004fea0003900000 */
[----:B------:R-:W2:Y:S02]  /*25f80*/  @!P2 SYNCS.PHASECHK.TRANS64 P2, [R6+URZ+0x34850], R4 ;  /* 0x034850040600a5a7 */ /* 0x000ea4000804007f */
[----:B--2---:R-:W-:Y:S05]  /*25f90*/  @!P2 BRA `(.L_x_638) ;  /* 0xfffffffc00f0a947 */ /* 0x004fea000383ffff */
[----:B------:R-:W-:Y:S05]  /*25fa0*/  BRA `(.L_x_635) ;  /* 0xffffff4000887947 */ /* 0x000fea000383ffff */
.L_x_643:
[----:B-1----:R1:W2:Y:S02]  /*25fb0*/  SYNCS.PHASECHK.TRANS64.TRYWAIT P0, [R9+URZ+0x34850], R0 ;  /* 0x03485000090075a7 */ /* 0x0022a4000800017f */
[----:B--2---:R-:W-:Y:S05]  /*25fc0*/  @!P0 NANOSLEEP.SYNCS 0x989680 ;  /* 0x009896800000895d */ /* 0x004fea0003900000 */
[----:B------:R-:W2:Y:S02]  /*25fd0*/  @!P0 SYNCS.PHASECHK.TRANS64 P0, [R9+URZ+0x34850], R0 ;  /* 0x03485000090085a7 */ /* 0x000ea4000800007f */
[----:B--2---:R-:W-:Y:S05]  /*25fe0*/  @!P0 BRA `(.L_x_643) ;  /* 0xfffffffc00f08947 */ /* 0x004fea000383ffff */
[----:B------:R-:W-:Y:S05]  /*25ff0*/  BRA `(.L_x_642) ;  /* 0xffffff7000887947 */ /* 0x000fea000383ffff */
.L_x_675:
[----:B------:R-:W0:Y:S01]  /*26000*/  S2R R11, SR_TID.X ;  /* 0x00000000000b7919 */ /* 0x000e220000002100 */
[----:B------:R-:W-:Y:S01]  /*26010*/  BSSY B1, `(.L_x_798) ;  /* 0x000000a000017945 */ /* 0x000fe20003800000 */
[----:B------:R-:W-:Y:S02]  /*26020*/  IMAD.MOV.U32 R12, RZ, RZ, RZ ;  /* 0x000000ffff0c7224 */ /* 0x000fe400078e00ff */
[----:B------:R-:W-:Y:S01]  /*26030*/  IMAD.MOV.U32 R15, RZ, RZ, -0x1 ;  /* 0xffffffffff0f7424 */ /* 0x000fe200078e00ff */
[----:B0-----:R-:W-:-:S04]  /*26040*/  SHF.R.U32.HI R11, RZ, 0x5, R11 ;  /* 0x00000005ff0b7819 */ /* 0x001fc8000001160b */
[----:B------:R-:W-:-:S05]  /*26050*/  LOP3.LUT R11, R11, 0x3, RZ, 0xc0, !PT ;  /* 0x000000030b0b7812 */ /* 0x000fca00078ec0ff */
[----:B------:R-:W-:Y:S02]  /*26060*/  IMAD.MOV.U32 R13, RZ, RZ, R11 ;  /* 0x000000ffff0d7224 */ /* 0x000fe400078e000b */
[----:B------:R-:W-:-:S07]  /*26070*/  IMAD.MOV.U32 R11, RZ, RZ, 0x1f ;  /* 0x0000001fff0b7424 */ /* 0x000fce00078e00ff */
[----:B-----5:R-:W-:Y:S05]  /*26080*/  WARPSYNC.COLLECTIVE R15, `(.L_x_799) ;  /* 0x000000000f087348 */ /* 0x020fea0003c00000 */
[----:B------:R0:W1:Y:S02]  /*26090*/  SHFL.IDX P6, R14, R13, R12, R11 ;  /* 0x0000000c0d0e7389 */ /* 0x00006400000c000b */
[----:B01---5:R-:W-:Y:S01]  /*260a0*/  ENDCOLLECTIVE ;  /* 0x000000000000791b */ /* 0x023fe20003800000 */
.L_x_799:
[----:B------:R-:W-:Y:S05]  /*260b0*/  BSYNC B1 ;  /* 0x0000000000017941 */ /* 0x000fea0003800000 */
.L_x_798:
[----:B------:R-:W-:Y:S05]  /*260c0*/  BRA `(.L_x_800) ;  /* 0xffffffac00a07947 */ /* 0x000fea000383ffff */
.L_x_676:
[----:B------:R-:W-:Y:S01]  /*260d0*/  BSSY B1, `(.L_x_801) ;  /* 0x0000006000017945 */ /* 0x000fe20003800000 */
[----:B------:R-:W-:-:S07]  /*260e0*/  IMAD.MOV.U32 R15, RZ, RZ, -0x1 ;  /* 0xffffffffff0f7424 */ /* 0x000fce00078e00ff */
[----:B-----5:R-:W-:Y:S05]  /*260f0*/  WARPSYNC.COLLECTIVE R15, `(.L_x_802) ;  /* 0x000000000f0c7348 */ /* 0x020fea0003c00000 */
[----:B------:R-:W-:Y:S02]  /*26100*/  ELECT P6, UR62, PT ;  /* 0x00000000003e782f */ /* 0x000fe400038c0000 */
[----:B------:R-:W-:Y:S01]  /*26110*/  MOV R14, UR62 ;  /* 0x0000003e000e7c02 */ /* 0x000fe20008000f00 */
[----:B-----5:R-:W-:Y:S10]  /*26120*/  ENDCOLLECTIVE ;  /* 0x000000000000791b */ /* 0x020ff40003800000 */
.L_x_802:
[----:B------:R-:W-:Y:S05]  /*26130*/  BSYNC B1 ;  /* 0x0000000000017941 */ /* 0x000fea0003800000 */
.L_x_801:
[----:B------:R-:W-:Y:S05]  /*26140*/  BRA `(.L_x_803) ;  /* 0xffffffac008c7947 */ /* 0x000fea000383ffff */
.L_x_678:
[----:B0-----:R0:W1:Y:S02]  /*26150*/  SYNCS.PHASECHK.TRANS64.TRYWAIT P0, [R9+URZ+0x34820], R5 ;  /* 0x03482005090075a7 */ /* 0x001064000800017f */
[----:B-1----:R-:W-:Y:S05]  /*26160*/  @!P0 NANOSLEEP.SYNCS 0x989680 ;  /* 0x009896800000895d */ /* 0x002fea0003900000 */
[----:B------:R-:W1:Y:S02]  /*26170*/  @!P0 SYNCS.PHASECHK.TRANS64 P0, [R9+URZ+0x34820], R5 ;  /* 0x03482005090085a7 */ /* 0x000e64000800007f */
[----:B-1----:R-:W-:Y:S05]  /*26180*/  @!P0 BRA `(.L_x_678) ;  /* 0xfffffffc00f08947 */ /* 0x002fea000383ffff */
[----:B------:R-:W-:Y:S05]  /*26190*/  BRA `(.L_x_804) ;  /* 0xffffffac00a87947 */ /* 0x000fea000383ffff */
.L_x_681:
[----:B0-----:R0:W1:Y:S02]  /*261a0*/  SYNCS.PHASECHK.TRANS64.TRYWAIT P0, [R5+URZ+0x348a0], R10 ;  /* 0x0348a00a050075a7 */ /* 0x001064000800017f */
[----:B-1----:R-:W-:Y:S05]  /*261b0*/  @!P0 NANOSLEEP.SYNCS 0x989680 ;  /* 0x009896800000895d */ /* 0x002fea0003900000 */
[----:B------:R-:W1:Y:S02]  /*261c0*/  @!P0 SYNCS.PHASECHK.TRANS64 P0, [R5+URZ+0x348a0], R10 ;  /* 0x0348a00a050085a7 */ /* 0x000e64000800007f */
[----:B-1----:R-:W-:Y:S05]  /*261d0*/  @!P0 BRA `(.L_x_681) ;  /* 0xfffffffc00f08947 */ /* 0x002fea000383ffff */
[----:B------:R-:W-:Y:S05]  /*261e0*/  BRA `(.L_x_805) ;  /* 0xffffffac00b87947 */ /* 0x000fea000383ffff */
.L_x_683:
[----:B-1----:R1:W2:Y:S02]  /*261f0*/  SYNCS.PHASECHK.TRANS64.TRYWAIT P0, [R5+URZ+0x348c0], R10 ;  /* 0x0348c00a050075a7 */ /* 0x0022a4000800017f */
[----:B--2---:R-:W-:Y:S05]  /*26200*/  @!P0 NANOSLEEP.SYNCS 0x989680 ;  /* 0x009896800000895d */ /* 0x004fea0003900000 */
[----:B------:R-:W2:Y:S02]  /*26210*/  @!P0 SYNCS.PHASECHK.TRANS64 P0, [R5+URZ+0x348c0], R10 ;  /* 0x0348c00a050085a7 */ /* 0x000ea4000800007f */
[----:B--2---:R-:W-:Y:S05]  /*26220*/  @!P0 BRA `(.L_x_683) ;  /* 0xfffffffc00f08947 */ /* 0x004fea000383ffff */
[----:B------:R-:W-:Y:S05]  /*26230*/  BRA `(.L_x_806) ;  /* 0xffffffb000307947 */ /* 0x000fea000383ffff */
.L_x_687:
[----:B0-----:R0:W1:Y:S02]  /*26240*/  SYNCS.PHASECHK.TRANS64.TRYWAIT P0, [R6+URZ+0x348a0], R7 ;  /* 0x0348a007060075a7 */ /* 0x001064000800017f */
[----:B-1----:R-:W-:Y:S05]  /*26250*/  @!P0 NANOSLEEP.SYNCS 0x989680 ;  /* 0x009896800000895d */ /* 0x002fea0003900000 */
[----:B------:R-:W1:Y:S02]  /*26260*/  @!P0 SYNCS.PHASECHK.TRANS64 P0, [R6+URZ+0x348a0], R7 ;  /* 0x0348a007060085a7 */ /* 0x000e64000800007f */
[----:B-1----:R-:W-:Y:S05]  /*26270*/  @!P0 BRA `(.L_x_687) ;  /* 0xfffffffc00f08947 */ /* 0x002fea000383ffff */
[----:B------:R-:W-:Y:S05]  /*26280*/  BRA `(.L_x_807) ;  /* 0xffffffb000f07947 */ /* 0x000fea000383ffff */
.L_x_689:
[----:B-1----:R1:W2:Y:S02]  /*26290*/  SYNCS.PHASECHK.TRANS64.TRYWAIT P1, [R6+URZ+0x348c0], R7 ;  /* 0x0348c007060075a7 */ /* 0x0022a4000802017f */
[----:B--2---:R-:W-:Y:S05]  /*262a0*/  @!P1 NANOSLEEP.SYNCS 0x989680 ;  /* 0x009896800000995d */ /* 0x004fea0003900000 */
[----:B------:R-:W2:Y:S02]  /*262b0*/  @!P1 SYNCS.PHASECHK.TRANS64 P1, [R6+URZ+0x348c0], R7 ;  /* 0x0348c007060095a7 */ /* 0x000ea4000802007f */
[----:B--2---:R-:W-:Y:S05]  /*262c0*/  @!P1 BRA `(.L_x_689) ;  /* 0xfffffffc00f09947 */ /* 0x004fea000383ffff */
[----:B------:R-:W-:Y:S05]  /*262d0*/  BRA `(.L_x_808) ;  /* 0xffffffb400607947 */ /* 0x000fea000383ffff */
.L_x_700:
[----:B------:R-:W0:Y:S01]  /*262e0*/  S2R R3, SR_TID.X ;  /* 0x0000000000037919 */ /* 0x000e220000002100 */
[----:B------:R-:W-:Y:S01]  /*262f0*/  BSSY B0, `(.L_x_809) ;  /* 0x000000a000007945 */ /* 0x000fe20003800000 */
[----:B------:R-:W-:Y:S02]  /*26300*/  IMAD.MOV.U32 R12, RZ, RZ, RZ ;  /* 0x000000ffff0c7224 */ /* 0x000fe400078e00ff */
        /* <DEDUP_REMOVED lines=8> */
.L_x_810:
[----:B------:R-:W-:Y:S05]  /*26390*/  BSYNC B0 ;  /* 0x0000000000007941 */ /* 0x000fea0003800000 */
.L_x_809:
[----:B------:R-:W-:Y:S05]  /*263a0*/  BRA `(.L_x_811) ;  /* 0xffffffc000207947 */ /* 0x000fea000383ffff */
.L_x_701:
[----:B------:R-:W-:Y:S01]  /*263b0*/  BSSY B0, `(.L_x_812) ;  /* 0x0000006000007945 */ /* 0x000fe20003800000 */
[----:B------:R-:W-:-:S07]  /*263c0*/  IMAD.MOV.U32 R15, RZ, RZ, -0x1 ;  /* 0xffffffffff0f7424 */ /* 0x000fce00078e00ff */
[----:B------:R-:W-:Y:S05]  /*263d0*/  WARPSYNC.COLLECTIVE R15, `(.L_x_813) ;  /* 0x000000000f0c7348 */ /* 0x000fea0003c00000 */
[----:B------:R-:W-:Y:S02]  /*263e0*/  ELECT P6, UR62, PT ;  /* 0x00000000003e782f */ /* 0x000fe400038c0000 */
[----:B------:R-:W-:Y:S01]  /*263f0*/  MOV R14, UR62 ;  /* 0x0000003e000e7c02 */ /* 0x000fe20008000f00 */
[----:B------:R-:W-:Y:S10]  /*26400*/  ENDCOLLECTIVE ;  /* 0x000000000000791b */ /* 0x000ff40003800000 */
.L_x_813:
[----:B------:R-:W-:Y:S05]  /*26410*/  BSYNC B0 ;  /* 0x0000000000007941 */ /* 0x000fea0003800000 */
.L_x_812:
[----:B------:R-:W-:Y:S05]  /*26420*/  BRA `(.L_x_814) ;  /* 0xffffffc000187947 */ /* 0x000fea000383ffff */
.L_x_704:
[----:B0-----:R0:W1:Y:S02]  /*26430*/  SYNCS.PHASECHK.TRANS64.TRYWAIT P0, [R6+URZ+0x34840], R7 ;  /* 0x03484007060075a7 */ /* 0x001064000800017f */
[----:B-1----:R-:W-:Y:S05]  /*26440*/  @!P0 NANOSLEEP.SYNCS 0x989680 ;  /* 0x009896800000895d */ /* 0x002fea0003900000 */
[----:B------:R-:W1:Y:S02]  /*26450*/  @!P0 SYNCS.PHASECHK.TRANS64 P0, [R6+URZ+0x34840], R7 ;  /* 0x03484007060085a7 */ /* 0x000e64000800007f */
[----:B-1----:R-:W-:Y:S05]  /*26460*/  @!P0 BRA `(.L_x_704) ;  /* 0xfffffffc00f08947 */ /* 0x002fea000383ffff */
[----:B------:R-:W-:Y:S05]  /*26470*/  BRA `(.L_x_815) ;  /* 0xffffffc0008c7947 */ /* 0x000fea000383ffff */
.L_x_707:
        /* <DEDUP_REMOVED lines=8> */
.L_x_715:
[----:B0-----:R0:W1:Y:S02]  /*26500*/  SYNCS.PHASECHK.TRANS64.TRYWAIT P0, [R8+URZ+0x34840], R9 ;  /* 0x03484009080075a7 */ /* 0x001064000800017f */
[----:B-1----:R-:W-:Y:S05]  /*26510*/  @!P0 NANOSLEEP.SYNCS 0x989680 ;  /* 0x009896800000895d */ /* 0x002fea0003900000 */
[----:B------:R-:W1:Y:S02]  /*26520*/  @!P0 SYNCS.PHASECHK.TRANS64 P0, [R8+URZ+0x34840], R9 ;  /* 0x03484009080085a7 */ /* 0x000e64000800007f */
[----:B-1----:R-:W-:Y:S05]  /*26530*/  @!P0 BRA `(.L_x_715) ;  /* 0xfffffffc00f08947 */ /* 0x002fea000383ffff */
[----:B------:R-:W-:Y:S05]  /*26540*/  BRA `(.L_x_817) ;  /* 0xffffffc800687947 */ /* 0x000fea000383ffff */
.L_x_717:
[----:B0-----:R0:W1:Y:S02]  /*26550*/  SYNCS.PHASECHK.TRANS64.TRYWAIT P0, [R9+URZ+0x60], R8 ;  /* 0x00006008090075a7 */ /* 0x001064000800017f */
[----:B-1----:R-:W-:Y:S05]  /*26560*/  @!P0 NANOSLEEP.SYNCS 0x989680 ;  /* 0x009896800000895d */ /* 0x002fea0003900000 */
[----:B------:R-:W1:Y:S02]  /*26570*/  @!P0 SYNCS.PHASECHK.TRANS64 P0, [R9+URZ+0x60], R8 ;  /* 0x00006008090085a7 */ /* 0x000e64000800007f */
[----:B-1----:R-:W-:Y:S05]  /*26580*/  @!P0 BRA `(.L_x_717) ;  /* 0xfffffffc00f08947 */ /* 0x002fea000383ffff */
[----:B------:R-:W-:Y:S05]  /*26590*/  BRA `(.L_x_818) ;  /* 0xffffffcc00047947 */ /* 0x000fea000383ffff */
.L_x_722:
[----:B-1----:R1:W2:Y:S02]  /*265a0*/  SYNCS.PHASECHK.TRANS64.TRYWAIT P0, [R2+URZ+0x34840], R3 ;  /* 0x03484003020075a7 */ /* 0x0022a4000800017f */
[----:B--2---:R-:W-:Y:S05]  /*265b0*/  @!P0 NANOSLEEP.SYNCS 0x989680 ;  /* 0x009896800000895d */ /* 0x004fea0003900000 */
[----:B------:R-:W2:Y:S02]  /*265c0*/  @!P0 SYNCS.PHASECHK.TRANS64 P0, [R2+URZ+0x34840], R3 ;  /* 0x03484003020085a7 */ /* 0x000ea4000800007f */
[----:B--2---:R-:W-:Y:S05]  /*265d0*/  @!P0 BRA `(.L_x_722) ;  /* 0xfffffffc00f08947 */ /* 0x004fea000383ffff */
[----:B------:R-:W-:Y:S05]  /*265e0*/  BRA `(.L_x_819) ;  /* 0xffffffd000687947 */ /* 0x000fea000383ffff */
.L_x_724:
[----:B0-----:R0:W1:Y:S02]  /*265f0*/  SYNCS.PHASECHK.TRANS64.TRYWAIT P1, [R2+URZ+0x60], R3 ;  /* 0x00006003020075a7 */ /* 0x001064000802017f */
[----:B-1----:R-:W-:Y:S05]  /*26600*/  @!P1 NANOSLEEP.SYNCS 0x989680 ;  /* 0x009896800000995d */ /* 0x002fea0003900000 */
[----:B------:R-:W1:Y:S02]  /*26610*/  @!P1 SYNCS.PHASECHK.TRANS64 P1, [R2+URZ+0x60], R3 ;  /* 0x00006003020095a7 */ /* 0x000e64000802007f */
[----:B-1----:R-:W-:Y:S05]  /*26620*/  @!P1 BRA `(.L_x_724) ;  /* 0xfffffffc00f09947 */ /* 0x002fea000383ffff */
[----:B------:R-:W-:Y:S05]  /*26630*/  BRA `(.L_x_820) ;  /* 0xffffffd400047947 */ /* 0x000fea000383ffff */
.L_x_729:
[----:B--2---:R2:W3:Y:S02]  /*26640*/  SYNCS.PHASECHK.TRANS64.TRYWAIT P0, [R2+URZ+0x34840], R3 ;  /* 0x03484003020075a7 */ /* 0x0044e4000800017f */
[----:B---3--:R-:W-:Y:S05]  /*26650*/  @!P0 NANOSLEEP.SYNCS 0x989680 ;  /* 0x009896800000895d */ /* 0x008fea0003900000 */
[----:B------:R-:W3:Y:S02]  /*26660*/  @!P0 SYNCS.PHASECHK.TRANS64 P0, [R2+URZ+0x34840], R3 ;  /* 0x03484003020085a7 */ /* 0x000ee4000800007f */
[----:B---3--:R-:W-:Y:S05]  /*26670*/  @!P0 BRA `(.L_x_729) ;  /* 0xfffffffc00f08947 */ /* 0x008fea000383ffff */
[----:B------:R-:W-:Y:S05]  /*26680*/  BRA `(.L_x_821) ;  /* 0xffffffd800287947 */ /* 0x000fea000383ffff */
.L_x_731:
[----:B0-----:R0:W1:Y:S02]  /*26690*/  SYNCS.PHASECHK.TRANS64.TRYWAIT P1, [R2+URZ+0x60], R8 ;  /* 0x00006008020075a7 */ /* 0x001064000802017f */
[----:B-1----:R-:W-:Y:S05]  /*266a0*/  @!P1 NANOSLEEP.SYNCS 0x989680 ;  /* 0x009896800000995d */ /* 0x002fea0003900000 */
[----:B------:R-:W1:Y:S02]  /*266b0*/  @!P1 SYNCS.PHASECHK.TRANS64 P1, [R2+URZ+0x60], R8 ;  /* 0x00006008020095a7 */ /* 0x000e64000802007f */
[----:B-1----:R-:W-:Y:S05]  /*266c0*/  @!P1 BRA `(.L_x_731) ;  /* 0xfffffffc00f09947 */ /* 0x002fea000383ffff */
[----:B------:R-:W-:Y:S05]  /*266d0*/  BRA `(.L_x_822) ;  /* 0xffffffd800c47947 */ /* 0x000fea000383ffff */
.L_x_738:
[----:B-1----:R1:W2:Y:S02]  /*266e0*/  SYNCS.PHASECHK.TRANS64.TRYWAIT P0, [R3+URZ+0x34860], R0 ;  /* 0x03486000030075a7 */ /* 0x0022a4000800017f */
[----:B--2---:R-:W-:Y:S05]  /*266f0*/  @!P0 NANOSLEEP.SYNCS 0x989680 ;  /* 0x009896800000895d */ /* 0x004fea0003900000 */
[----:B------:R-:W2:Y:S02]  /*26700*/  @!P0 SYNCS.PHASECHK.TRANS64 P0, [R3+URZ+0x34860], R0 ;  /* 0x03486000030085a7 */ /* 0x000ea4000800007f */
[----:B--2---:R-:W-:Y:S05]  /*26710*/  @!P0 BRA `(.L_x_738) ;  /* 0xfffffffc00f08947 */ /* 0x004fea000383ffff */
[----:B------:R-:W-:Y:S05]  /*26720*/  BRA `(.L_x_823) ;  /* 0xffffffdc00d07947 */ /* 0x000fea000383ffff */
.L_x_740:
[----:B------:R-:W-:Y:S01]  /*26730*/  BSSY B0, `(.L_x_824) ;  /* 0x0000008000007945 */ /* 0x000fe20003800000 */
[----:B0-----:R-:W-:Y:S02]  /*26740*/  IMAD.MOV.U32 R13, RZ, RZ, R16 ;  /* 0x000000ffff0d7224 */ /* 0x001fe400078e0010 */
[----:B------:R-:W-:Y:S02]  /*26750*/  IMAD.MOV.U32 R12, RZ, RZ, RZ ;  /* 0x000000ffff0c7224 */ /* 0x000fe400078e00ff */
[----:B------:R-:W-:Y:S02]  /*26760*/  IMAD.MOV.U32 R11, RZ, RZ, 0x1f ;  /* 0x0000001fff0b7424 */ /* 0x000fe400078e00ff */
[----:B------:R-:W-:-:S07]  /*26770*/  IMAD.MOV.U32 R15, RZ, RZ, -0x1 ;  /* 0xffffffffff0f7424 */ /* 0x000fce00078e00ff */
[----:B-1---5:R-:W-:Y:S05]  /*26780*/  WARPSYNC.COLLECTIVE R15, `(.L_x_825) ;  /* 0x000000000f087348 */ /* 0x022fea0003c00000 */
[----:B------:R0:W2:Y:S02]  /*26790*/  SHFL.IDX P6, R14, R13, R12, R11 ;  /* 0x0000000c0d0e7389 */ /* 0x0000a400000c000b */
[----:B012--5:R-:W-:Y:S01]  /*267a0*/  ENDCOLLECTIVE ;  /* 0x000000000000791b */ /* 0x027fe20003800000 */
.L_x_825:
[----:B------:R-:W-:Y:S05]  /*267b0*/  BSYNC B0 ;  /* 0x0000000000007941 */ /* 0x000fea0003800000 */
.L_x_824:
[----:B------:R-:W-:Y:S02]  /*267c0*/  IMAD.MOV.U32 R13, RZ, RZ, R16 ;  /* 0x000000ffff0d7224 */ /* 0x000fe400078e0010 */
[----:B------:R-:W-:Y:S02]  /*267d0*/  IMAD.MOV.U32 R12, RZ, RZ, 0x1 ;  /* 0x00000001ff0c7424 */ /* 0x000fe400078e00ff */
[----:B------:R-:W-:Y:S02]  /*267e0*/  IMAD.MOV.U32 R11, RZ, RZ, 0x1f ;  /* 0x0000001fff0b7424 */ /* 0x000fe400078e00ff */
[----:B------:R-:W-:Y:S02]  /*267f0*/  IMAD.MOV.U32 R15, RZ, RZ, -0x1 ;  /* 0xffffffffff0f7424 */ /* 0x000fe400078e00ff */
[----:B------:R-:W-:-:S07]  /*26800*/  IMAD.MOV.U32 R4, RZ, RZ, R14 ;  /* 0x000000ffff047224 */ /* 0x000fce00078e000e */
[----:B------:R-:W-:Y:S05]  /*26810*/  WARPSYNC.COLLECTIVE R15, `(.L_x_826) ;  /* 0x000000000f087348 */ /* 0x000fea0003c00000 */
[----:B------:R0:W1:Y:S02]  /*26820*/  SHFL.IDX P6, R14, R13, R12, R11 ;  /* 0x0000000c0d0e7389 */ /* 0x00006400000c000b */
[----:B01----:R-:W-:Y:S01]  /*26830*/  ENDCOLLECTIVE ;  /* 0x000000000000791b */ /* 0x003fe20003800000 */
.L_x_826:
[----:B------:R-:W-:Y:S01]  /*26840*/  IMAD.MOV.U32 R6, RZ, RZ, R14 ;  /* 0x000000ffff067224 */ /* 0x000fe200078e000e */
[----:B------:R-:W-:Y:S06]  /*26850*/  BRA `(.L_x_827) ;  /* 0xffffffe0005c7947 */ /* 0x000fec000383ffff */
.L_x_743:
[----:B------:R-:W-:Y:S01]  /*26860*/  BSSY B0, `(.L_x_828) ;  /* 0x0000008000007945 */ /* 0x000fe20003800000 */
[----:B-----5:R-:W-:Y:S02]  /*26870*/  IMAD.MOV.U32 R13, RZ, RZ, R17 ;  /* 0x000000ffff0d7224 */ /* 0x020fe400078e0011 */
[----:B------:R-:W-:Y:S02]  /*26880*/  IMAD.MOV.U32 R12, RZ, RZ, 0x1 ;  /* 0x00000001ff0c7424 */ /* 0x000fe400078e00ff */
[----:B------:R-:W-:Y:S02]  /*26890*/  IMAD.MOV.U32 R11, RZ, RZ, RZ ;  /* 0x000000ffff0b7224 */ /* 0x000fe400078e00ff */
[----:B------:R-:W-:-:S07]  /*268a0*/  IMAD.MOV.U32 R15, RZ, RZ, -0x1 ;  /* 0xffffffffff0f7424 */ /* 0x000fce00078e00ff */
[----:B0-234-:R-:W-:Y:S05]  /*268b0*/  WARPSYNC.COLLECTIVE R15, `(.L_x_829) ;  /* 0x000000000f087348 */ /* 0x01dfea0003c00000 */
[----:B------:R1:W0:Y:S02]  /*268c0*/  SHFL.UP P6, R14, R13, R12, R11 ;  /* 0x0400000c0d0e7389 */ /* 0x00022400000c000b */
[----:B01234-:R-:W-:Y:S01]  /*268d0*/  ENDCOLLECTIVE ;  /* 0x000000000000791b */ /* 0x01ffe20003800000 */
.L_x_829:
[----:B------:R-:W-:Y:S05]  /*268e0*/  BSYNC B0 ;  /* 0x0000000000007941 */ /* 0x000fea0003800000 */
.L_x_828:
[----:B------:R-:W-:Y:S01]  /*268f0*/  ISETP.NE.AND P0, PT, R8, RZ, PT ;  /* 0x000000ff0800720c */ /* 0x000fe20003f05270 */
        /* <DEDUP_REMOVED lines=9> */
.L_x_830:
        /* <DEDUP_REMOVED lines=8> */
.L_x_831:
        /* <DEDUP_REMOVED lines=8> */
.L_x_832:
        /* <DEDUP_REMOVED lines=8> */
.L_x_833:
        /* <DEDUP_REMOVED lines=8> */
.L_x_834:
[----:B------:R-:W-:Y:S05]  /*26b90*/  BRA `(.L_x_835) ;  /* 0xffffffe000247947 */ /* 0x000fea000383ffff */
.L_x_748:
[----:B------:R-:W-:Y:S01]  /*26ba0*/  BSSY B0, `(.L_x_836) ;  /* 0x0000008000007945 */ /* 0x000fe20003800000 */
[----:B-----5:R-:W-:Y:S02]  /*26bb0*/  IMAD.MOV.U32 R13, RZ, RZ, R17 ;  /* 0x000000ffff0d7224 */ /* 0x020fe400078e0011 */
[----:B------:R-:W-:Y:S02]  /*26bc0*/  IMAD.MOV.U32 R12, RZ, RZ, 0x1 ;  /* 0x00000001ff0c7424 */ /* 0x000fe400078e00ff */
[----:B------:R-:W-:Y:S02]  /*26bd0*/  IMAD.MOV.U32 R11, RZ, RZ, RZ ;  /* 0x000000ffff0b7224 */ /* 0x000fe400078e00ff */
[----:B------:R-:W-:-:S07]  /*26be0*/  IMAD.MOV.U32 R15, RZ, RZ, -0x1 ;  /* 0xffffffffff0f7424 */ /* 0x000fce00078e00ff */
[----:B01----:R-:W-:Y:S05]  /*26bf0*/  WARPSYNC.COLLECTIVE R15, `(.L_x_837) ;  /* 0x000000000f087348 */ /* 0x003fea0003c00000 */
[----:B------:R2:W3:Y:S02]  /*26c00*/  SHFL.UP P6, R14, R13, R12, R11 ;  /* 0x0400000c0d0e7389 */ /* 0x0004e400000c000b */
[----:B0123--:R-:W-:Y:S01]  /*26c10*/  ENDCOLLECTIVE ;  /* 0x000000000000791b */ /* 0x00ffe20003800000 */
.L_x_837:
[----:B------:R-:W-:Y:S05]  /*26c20*/  BSYNC B0 ;  /* 0x0000000000007941 */ /* 0x000fea0003800000 */
.L_x_836:
        /* <DEDUP_REMOVED lines=10> */
.L_x_838:
        /* <DEDUP_REMOVED lines=8> */
.L_x_839:
        /* <DEDUP_REMOVED lines=8> */
.L_x_840:
        /* <DEDUP_REMOVED lines=8> */
.L_x_841:
        /* <DEDUP_REMOVED lines=8> */
.L_x_842:
[----:B------:R-:W-:Y:S05]  /*26ed0*/  BRA `(.L_x_843) ;  /* 0xffffffe0000c7947 */ /* 0x000fea000383ffff */
.L_x_750:
[----:B------:R-:W-:Y:S01]  /*26ee0*/  BSSY B0, `(.L_x_844) ;  /* 0x0000006000007945 */ /* 0x000fe20003800000 */
[----:B------:R-:W-:Y:S01]  /*26ef0*/  PLOP3.LUT P6, PT, P6, PT, PT, 0x8, 0x0 ;  /* 0x000000000000781c */ /* 0x000fe200037ce170 */
[----:B------:R-:W-:-:S12]  /*26f00*/  IMAD.MOV.U32 R15, RZ, RZ, -0x1 ;  /* 0xffffffffff0f7424 */ /* 0x000fd800078e00ff */
[----:B0-----:R-:W-:Y:S05]  /*26f10*/  WARPSYNC.COLLECTIVE R15, `(.L_x_845) ;  /* 0x000000000f087348 */ /* 0x001fea0003c00000 */
[----:B------:R-:W-:Y:S01]  /*26f20*/  VOTE.ANY R14, PT, P6 ;  /* 0x00000000000e7806 */ /* 0x000fe200030e0100 */
[----:B0-----:R-:W-:Y:S06]  /*26f30*/  ENDCOLLECTIVE ;  /* 0x000000000000791b */ /* 0x001fec0003800000 */
.L_x_845:
[----:B------:R-:W-:Y:S05]  /*26f40*/  BSYNC B0 ;  /* 0x0000000000007941 */ /* 0x000fea0003800000 */
.L_x_844:
        /* <DEDUP_REMOVED lines=9> */
.L_x_846:
[----:B------:R-:W-:Y:S01]  /*26fe0*/  IMAD.MOV.U32 R17, RZ, RZ, R14 ;  /* 0x000000ffff117224 */ /* 0x000fe200078e000e */
[----:B------:R-:W-:Y:S06]  /*26ff0*/  BRA `(.L_x_847) ;  /* 0xffffffdc00fc7947 */ /* 0x000fec000383ffff */
.L_x_752:
[----:B------:R-:W-:Y:S01]  /*27000*/  BSSY B0, `(.L_x_848) ;  /* 0x0000007000007945 */ /* 0x000fe20003800000 */
[----:B------:R-:W-:Y:S02]  /*27010*/  IMAD.MOV.U32 R13, RZ, RZ, R2 ;  /* 0x000000ffff0d7224 */ /* 0x000fe400078e0002 */
[----:B------:R-:W-:Y:S02]  /*27020*/  IMAD.MOV.U32 R11, RZ, RZ, 0x1f ;  /* 0x0000001fff0b7424 */ /* 0x000fe400078e00ff */
[----:B------:R-:W-:-:S07]  /*27030*/  IMAD.MOV.U32 R15, RZ, RZ, -0x1 ;  /* 0xffffffffff0f7424 */ /* 0x000fce00078e00ff */
[----:B012---:R-:W-:Y:S05]  /*27040*/  WARPSYNC.COLLECTIVE R15, `(.L_x_849) ;  /* 0x000000000f087348 */ /* 0x007fea0003c00000 */
[----:B------:R3:W4:Y:S02]  /*27050*/  SHFL.IDX P6, R14, R13, R12, R11 ;  /* 0x0000000c0d0e7389 */ /* 0x00072400000c000b */
[----:B01234-:R-:W-:Y:S01]  /*27060*/  ENDCOLLECTIVE ;  /* 0x000000000000791b */ /* 0x01ffe20003800000 */
.L_x_849:
[----:B------:R-:W-:Y:S05]  /*27070*/  BSYNC B0 ;  /* 0x0000000000007941 */ /* 0x000fea0003800000 */
.L_x_848:
[----:B------:R-:W-:Y:S05]  /*27080*/  BRA `(.L_x_751) ;  /* 0xffffffdc00f47947 */ /* 0x000fea000383ffff */
.L_x_756:
[----:B0-----:R0:W1:Y:S02]  /*27090*/  SYNCS.PHASECHK.TRANS64.TRYWAIT P0, [R0+URZ+0x34820], R3 ;  /* 0x03482003000075a7 */ /* 0x001064000800017f */
[----:B-1----:R-:W-:Y:S05]  /*270a0*/  @!P0 NANOSLEEP.SYNCS 0x989680 ;  /* 0x009896800000895d */ /* 0x002fea0003900000 */
[----:B------:R-:W1:Y:S02]  /*270b0*/  @!P0 SYNCS.PHASECHK.TRANS64 P0, [R0+URZ+0x34820], R3 ;  /* 0x03482003000085a7 */ /* 0x000e64000800007f */
[----:B-1----:R-:W-:Y:S05]  /*270c0*/  @!P0 BRA `(.L_x_756) ;  /* 0xfffffffc00f08947 */ /* 0x002fea000383ffff */
[----:B------:R-:W-:Y:S05]  /*270d0*/  BRA `(.L_x_850) ;  /* 0xffffffe000d87947 */ /* 0x000fea000383ffff */
.L_x_757:
        /* <DEDUP_REMOVED lines=11> */
.L_x_852:
[----:B------:R-:W-:Y:S05]  /*27190*/  BSYNC B0 ;  /* 0x0000000000007941 */ /* 0x000fea0003800000 */
.L_x_851:
[----:B------:R-:W-:Y:S05]  /*271a0*/  BRA `(.L_x_853) ;  /* 0xffffffe000c07947 */ /* 0x000fea000383ffff */
.L_x_758:
[----:B------:R-:W-:Y:S01]  /*271b0*/  BSSY B0, `(.L_x_854) ;  /* 0x0000006000007945 */ /* 0x000fe20003800000 */
[----:B------:R-:W-:-:S07]  /*271c0*/  IMAD.MOV.U32 R15, RZ, RZ, -0x1 ;  /* 0xffffffffff0f7424 */ /* 0x000fce00078e00ff */
[----:B01----:R-:W-:Y:S05]  /*271d0*/  WARPSYNC.COLLECTIVE R15, `(.L_x_855) ;  /* 0x000000000f0c7348 */ /* 0x003fea0003c00000 */
[----:B------:R-:W-:Y:S02]  /*271e0*/  ELECT P6, UR62, PT ;  /* 0x00000000003e782f */ /* 0x000fe400038c0000 */
[----:B------:R-:W-:Y:S01]  /*271f0*/  MOV R14, UR62 ;  /* 0x0000003e000e7c02 */ /* 0x000fe20008000f00 */
[----:B01----:R-:W-:Y:S10]  /*27200*/  ENDCOLLECTIVE ;  /* 0x000000000000791b */ /* 0x003ff40003800000 */
.L_x_855:
[----:B------:R-:W-:Y:S05]  /*27210*/  BSYNC B0 ;  /* 0x0000000000007941 */ /* 0x000fea0003800000 */
.L_x_854:
[----:B------:R-:W-:Y:S05]  /*27220*/  BRA `(.L_x_856) ;  /* 0xffffffe000b47947 */ /* 0x000fea000383ffff */
.L_x_760:
[----:B0-----:R0:W1:Y:S02]  /*27230*/  SYNCS.PHASECHK.TRANS64.TRYWAIT P0, [R6+URZ], R5 ;  /* 0x00000005060075a7 */ /* 0x001064000800017f */
[----:B-1----:R-:W-:Y:S05]  /*27240*/  @!P0 NANOSLEEP.SYNCS 0x989680 ;  /* 0x009896800000895d */ /* 0x002fea0003900000 */
[----:B------:R-:W1:Y:S02]  /*27250*/  @!P0 SYNCS.PHASECHK.TRANS64 P0, [R6+URZ], R5 ;  /* 0x00000005060085a7 */ /* 0x000e64000800007f */
[----:B-1----:R-:W-:Y:S05]  /*27260*/  @!P0 BRA `(.L_x_760) ;  /* 0xfffffffc00f08947 */ /* 0x002fea000383ffff */
[----:B------:R-:W-:Y:S05]  /*27270*/  BRA `(.L_x_857) ;  /* 0xffffffe000f07947 */ /* 0x000fea000383ffff */
.L_x_761:
[----:B-1----:R1:W2:Y:S02]  /*27280*/  SYNCS.PHASECHK.TRANS64.TRYWAIT P0, [R7+URZ], R2 ;  /* 0x00000002070075a7 */ /* 0x0022a4000800017f */
[----:B--2---:R-:W-:Y:S05]  /*27290*/  @!P0 NANOSLEEP.SYNCS 0x989680 ;  /* 0x009896800000895d */ /* 0x004fea0003900000 */
[----:B------:R-:W2:Y:S02]  /*272a0*/  @!P0 SYNCS.PHASECHK.TRANS64 P0, [R7+URZ], R2 ;  /* 0x00000002070085a7 */ /* 0x000ea4000800007f */
[----:B--2---:R-:W-:Y:S05]  /*272b0*/  @!P0 BRA `(.L_x_761) ;  /* 0xfffffffc00f08947 */ /* 0x004fea000383ffff */
[----:B------:R-:W-:Y:S05]  /*272c0*/  BRA `(.L_x_858) ;  /* 0xffffffe000e47947 */ /* 0x000fea000383ffff */
.L_x_763:
[----:B--2---:R2:W3:Y:S02]  /*272d0*/  SYNCS.PHASECHK.TRANS64.TRYWAIT P0, [R4+URZ], R5 ;  /* 0x00000005040075a7 */ /* 0x0044e4000800017f */
[----:B---3--:R-:W-:Y:S05]  /*272e0*/  @!P0 NANOSLEEP.SYNCS 0x989680 ;  /* 0x009896800000895d */ /* 0x008fea0003900000 */
[----:B------:R-:W3:Y:S02]  /*272f0*/  @!P0 SYNCS.PHASECHK.TRANS64 P0, [R4+URZ], R5 ;  /* 0x00000005040085a7 */ /* 0x000ee4000800007f */
[----:B---3--:R-:W-:Y:S05]  /*27300*/  @!P0 BRA `(.L_x_763) ;  /* 0xfffffffc00f08947 */ /* 0x008fea000383ffff */
[----:B------:R-:W-:Y:S05]  /*27310*/  BRA `(.L_x_859) ;  /* 0xffffffe000ec7947 */ /* 0x000fea000383ffff */
.L_x_860:
        /* <DEDUP_REMOVED lines=14> */
.L_x_2729:


//--------------------- .text._ZN7cutlass13device_kernelIN5flash11enable_sm90INS1_16FlashAttnFwdSm90INS1_25CollectiveMainloopFwdSm90ILi2EN4cute5tupleIJNS5_1CILi1EEES8_S8_EEENS6_IJNS7_ILi128EEESA_SA_EEELi128ENS_10bfloat16_tEfNS_4arch4Sm90ELb0ELb1ELb1ELb0ELb0ELb0ELb0ELb1ELb1ELb0ELb0ELb0EEENS1_21CollectiveEpilogueFwdISB_S9_SC_SE_Li256ELb0ELb0ELb0ELb0EEENS1_30DynamicPersistentTileSchedulerILi256ELi32ELb0ELb0ELb1EEEEEEEEEvNT_6ParamsE --------------------------
	.section	.text._ZN7cutlass13device_kernelIN5flash11enable_sm90INS1_16FlashAttnFwdSm90INS1_25CollectiveMainloopFwdSm90ILi2EN4cute5tupleIJNS5_1CILi1EEES8_S8_EEENS6_IJNS7_ILi128EEESA_SA_EEELi128ENS_10bfloat16_tEfNS_4arch4Sm90ELb0ELb1ELb1ELb0ELb0ELb0ELb0ELb1ELb1ELb0ELb0ELb0EEENS1_21CollectiveEpilogueFwdISB_S9_SC_SE_Li256ELb0ELb0ELb0ELb0EEENS1_30DynamicPersistentTileSchedulerILi256ELi32ELb0ELb0ELb1EEEEEEEEEvNT_6ParamsE,"ax",@progbits
	.align	128
.text._ZN7cutlass13device_kernelIN5flash11enable_sm90INS1_16FlashAttnFwdSm90INS1_25CollectiveMainloopFwdSm90ILi2EN4cute5tupleIJNS5_1CILi1EEES8_S8_EEENS6_IJNS7_ILi128EEESA_SA_EEELi128ENS_10bfloat16_tEfNS_4arch4Sm90ELb0ELb1ELb1ELb0ELb0ELb0ELb0ELb1ELb1ELb0ELb0ELb0EEENS1_21CollectiveEpilogueFwdISB_S9_SC_SE_Li256ELb0ELb0ELb0ELb0EEENS1_30DynamicPersistentTileSchedulerILi256ELi32ELb0ELb0ELb1EEEEEEEEEvNT_6ParamsE:
        .type           _ZN7cutlass13device_kernelIN5flash11enable_sm90INS1_16FlashAttnFwdSm90INS1_25CollectiveMainloopFwdSm90ILi2EN4cute5tupleIJNS5_1CILi1EEES8_S8_EEENS6_IJNS7_ILi128EEESA_SA_EEELi128ENS_10bfloat16_tEfNS_4arch4Sm90ELb0ELb1ELb1ELb0ELb0ELb0ELb0ELb1ELb1ELb0ELb0ELb0EEENS1_21CollectiveEpilogueFwdISB_S9_SC_SE_Li256ELb0ELb0ELb0ELb0EEENS1_30DynamicPersistentTileSchedulerILi256ELi32ELb0ELb0ELb1EEEEEEEEEvNT_6ParamsE,@function
        .size           _ZN7cutlass13device_kernelIN5flash11enable_sm90INS1_16FlashAttnFwdSm90INS1_25CollectiveMainloopFwdSm90ILi2EN4cute5tupleIJNS5_1CILi1EEES8_S8_EEENS6_IJNS7_ILi128EEESA_SA_EEELi128ENS_10bfloat16_tEfNS_4arch4Sm90ELb0ELb1ELb1ELb0ELb0ELb0ELb0ELb1ELb1ELb0ELb0ELb0EEENS1_21CollectiveEpilogueFwdISB_S9_SC_SE_Li256ELb0ELb0ELb0ELb0EEENS1_30DynamicPersistentTileSchedulerILi256ELi32ELb0ELb0ELb1EEEEEEEEEvNT_6ParamsE,(.L_x_2730 - _ZN7cutlass13device_kernelIN5flash11enable_sm90INS1_16FlashAttnFwdSm90INS1_25CollectiveMainloopFwdSm90ILi2EN4cute5tupleIJNS5_1CILi1EEES8_S8_EEENS6_IJNS7_ILi128EEESA_SA_EEELi128ENS_10bfloat16_tEfNS_4arch4Sm90ELb0ELb1ELb1ELb0ELb0ELb0ELb0ELb1ELb1ELb0ELb0ELb0EEENS1_21CollectiveEpilogueFwdISB_S9_SC_SE_Li256ELb0ELb0ELb0ELb0EEENS1_30DynamicPersistentTileSchedulerILi256ELi32ELb0ELb0ELb1EEEEEEEEEvNT_6ParamsE)
        .other          _ZN7cutlass13device_kernelIN5flash11enable_sm90INS1_16FlashAttnFwdSm90INS1_25CollectiveMainloopFwdSm90ILi2EN4cute5tupleIJNS5_1CILi1EEES8_S8_EEENS6_IJNS7_ILi128EEESA_SA_EEELi128ENS_10bfloat16_tEfNS_4arch4Sm90ELb0ELb1ELb1ELb0ELb0ELb0ELb0ELb1ELb1ELb0ELb0ELb0EEENS1_21CollectiveEpilogueFwdISB_S9_SC_SE_Li256ELb0ELb0ELb0ELb0EEENS1_30DynamicPersistentTileSchedulerILi256ELi32ELb0ELb0ELb1EEEEEEEEEvNT_6ParamsE,@"STO_CUDA_ENTRY STV_DEFAULT"
_ZN7cutlass13device_kernelIN5flash11enable_sm90INS1_16FlashAttnFwdSm90INS1_25CollectiveMainloopFwdSm90ILi2EN4cute5tupleIJNS5_1CILi1EEES8_S8_EEENS6_IJNS7_ILi128EEESA_SA_EEELi128ENS_10bfloat16_tEfNS_4arch4Sm90ELb0ELb1ELb1ELb0ELb0ELb0ELb0ELb1ELb1ELb0ELb0ELb0EEENS1_21CollectiveEpilogueFwdISB_S9_SC_SE_Li256ELb0ELb0ELb0ELb0EEENS1_30DynamicPersistentTileSchedulerILi256ELi32ELb0ELb0ELb1EEEEEEEEEvNT_6ParamsE:
[----:B------:R-:W1:Y:S01]  /*0000*/  LDC R1, c[0x0][0x28] ;  /* 0x00000a00ff017b82 */ /* 0x000e620000000800 */
[----:B------:R-:W2:Y:S01]  /*0010*/  S2R R3, SR_TID.X ;  /* 0x0000000000037919 */ /* 0x000ea20000002100 */
[----:B------:R-:W-:Y:S01]  /*0020*/  ELECT P0, URZ, PT ;  /* 0x00000000003f782f */ /* 0x000fe20003800000 */
[----:B------:R-:W-:Y:S01]  /*0030*/  BSSY B0, `(.L_x_861) ;  /* 0x0000014000007945 */ /* 0x000fe20003800000 */
[--C-:B--2---:R-:W-:Y:S02]  /*0040*/  SHF.R.U32.HI R0, RZ, 0x5, R3.reuse ;  /* 0x00000005ff007819 */ /* 0x104fe40000011603 */
[----:B------:R-:W-:-:S03]  /*0050*/  SHF.R.U32.HI R17, RZ, 0x7, R3 ;  /* 0x00000007ff117819 */ /* 0x000fc60000011603 */
[----:B------:R-:W2:Y:S02]  /*0060*/  SHFL.IDX PT, R2, R0, RZ, 0x1f ;  /* 0x00001fff00027589 */ /* 0x000ea400000e0000 */
[----:B--2---:R-:W-:-:S13]  /*0070*/  ISETP.EQ.AND P0, PT, R2, RZ, P0 ;  /* 0x000000ff0200720c */ /* 0x004fda0000702270 */
[----:B-1----:R-:W-:Y:S05]  /*0080*/  @!P0 BRA `(.L_x_862) ;  /* 0x0000000000388947 */ /* 0x002fea0003800000 */
        /* <DEDUP_REMOVED lines=14> */
.L_x_862:
[----:B------:R-:W-:Y:S05]  /*0170*/  BSYNC B0 ;  /* 0x0000000000007941 */ /* 0x000fea0003800000 */
.L_x_861:
        /* <DEDUP_REMOVED lines=37> */
.L_x_863:
        /* <DEDUP_REMOVED lines=22> */
.L_x_864:
        /* <DEDUP_REMOVED lines=18> */
.L_x_865:
        /* <DEDUP_REMOVED lines=22> */
.L_x_866:
        /* <DEDUP_REMOVED lines=22> */
.L_x_867:
[----:B------:R-:W-:Y:S01]  /*0910*/  PLOP3.LUT P0, PT, PT, PT, UP0, 0x80, 0x0 ;  /* 0x000000000000781c */ /* 0x000fe20003f0f008 */
[----:B------:R-:W-:Y:S01]  /*0920*/  UMOV UR38, 0x1 ;  /* 0x0000000100267882 */ /* 0x000fe20000000000 */
[----:B------:R-:W-:Y:S01]  /*0930*/  NOP ;  /* 0x0000000000007918 */ /* 0x000fe20000000000 */
[----:B------:R-:W-:Y:S01]  /*0940*/  USEL UR38, UR38, 0x2, !UP0 ;  /* 0x0000000226267887 */ /* 0x000fe2000c000000 */
[----:B------:R-:W-:Y:S01]  /*0950*/  ULDC.64 UR50, c[0x0][0x208] ;  /* 0x0000820000327ab9 */ /* 0x000fe20000000a00 */
[----:B-123--:R-:W-:Y:S08]  /*0960*/  BAR.SYNC.DEFER_BLOCKING 0x0 ;  /* 0x0000000000007b1d */ /* 0x00eff00000010000 */
[----:B------:R-:W-:Y:S05]  /*0970*/  @!P0 BRA `(.L_x_868) ;  /* 0x000000fc00e88947 */ /* 0x000fea0003800000 */
.L_x_869:
[----:B------:R-:W-:-:S08]  /*0980*/  NOP ;  /* 0x0000000000007918 */ /* 0x000fd00000000000 */
[----:B------:R-:W1:Y:S02]  /*0990*/  USETMAXREG.TRY_ALLOC.CTAPOOL UP0, 0xf0 ;  /* 0x000000f0000079c8 */ /* 0x000e640008000600 */
[----:B-1----:R-:W-:-:S13]  /*09a0*/  PLOP3.LUT P0, PT, PT, PT, UP0, 0x80, 0x0 ;  /* 0x000000000000781c */ /* 0x002fda0003f0f008 */
[----:B------:R-:W-:Y:S05]  /*09b0*/  @!P0 BRA `(.L_x_869) ;  /* 0xfffffffc00f08947 */ /* 0x000fea000383ffff */
[----:B------:R-:W1:Y:S01]  /*09c0*/  S2R R2, SR_TID.X ;  /* 0x0000000000027919 */ /* 0x000e620000002100 */
[----:B------:R-:W2:Y:S08]  /*09d0*/  S2UR UR7, SR_CTAID.X ;  /* 0x00000000000779c3 */ /* 0x000eb00000002500 */
[----:B------:R-:W-:Y:S08]  /*09e0*/  BAR.ARV 0x4, 0x120 ;  /* 0x0104800000007b1d */ /* 0x000ff00000002000 */
[----:B------:R-:W-:Y:S06]  /*09f0*/  BAR.ARV 0x8, 0x120 ;  /* 0x0204800000007b1d */ /* 0x000fec0000002000 */
[----:B-1----:R-:W-:-:S04]  /*0a00*/  LOP3.LUT R0, R2, 0xffffff80, RZ, 0xc0, !PT ;  /* 0xffffff8002007812 */ /* 0x002fc800078ec0ff */
[----:B------:R-:W-:Y:S02]  /*0a10*/  ISETP.NE.AND P0, PT, R0, 0x80, PT ;  /* 0x000000800000780c */ /* 0x000fe40003f05270 */
[----:B------:R-:W2:Y:S11]  /*0a20*/  LDC R0, c[0x0][0xda8] ;  /* 0x00036a00ff007b82 */ /* 0x000eb60000000800 */
[----:B------:R-:W-:Y:S06]  /*0a30*/  @!P0 BAR.ARV 0x9, 0x100 ;  /* 0x0244000000008b1d */ /* 0x000fec0000002000 */
[----:B--2---:R-:W-:-:S13]  /*0a40*/  ISETP.LE.AND P0, PT, R0, UR7, PT ;  /* 0x0000000700007c0c */ /* 0x004fda000bf03270 */
[----:B------:R-:W-:Y:S05]  /*0a50*/  @P0 EXIT ;  /* 0x000000000000094d */ /* 0x000fea0003800000 */
[----:B------:R-:W-:Y:S01]  /*0a60*/  VIADD R190, R2, 0xffffff80 ;  /* 0xffffff8002be7836 */ /* 0x000fe20000000000 */
[----:B------:R-:W1:Y:S01]  /*0a70*/  S2UR UR4, SR_CgaCtaId ;  /* 0x00000000000479c3 */ /* 0x000e620000008800 */
[----:B------:R-:W-:Y:S01]  /*0a80*/  UMOV UR39, 0x400 ;  /* 0x0000040000277882 */ /* 0x000fe20000000000 */
[----:B------:R-:W-:Y:S02]  /*0a90*/  ULOP3.LUT UR47, UR38, 0x1, URZ, 0xfc, !UPT ;  /* 0x00000001262f7892 */ /* 0x000fe4000f8efc3f */
[----:B------:R-:W-:Y:S01]  /*0aa0*/  SHF.R.S32.HI R3, RZ, 0x1f, R190 ;  /* 0x0000001fff037819 */ /* 0x000fe200000114be */
[----:B------:R-:W-:Y:S01]  /*0ab0*/  ULDC.64 UR54, c[0x0][0x198] ;  /* 0x0000660000367ab9 */ /* 0x000fe20000000a00 */
[----:B------:R-:W-:Y:S01]  /*0ac0*/  UMOV UR46, URZ ;  /* 0x0000003f002e7c82 */ /* 0x000fe20008000000 */
[----:B------:R-:W-:Y:S01]  /*0ad0*/  UMOV UR36, URZ ;  /* 0x0000003f00247c82 */ /* 0x000fe20008000000 */
[CC--:B------:R-:W-:Y:S01]  /*0ae0*/  LEA.HI R0, R3.reuse, R190.reuse, RZ, 0x4 ;  /* 0x000000be03007211 */ /* 0x0c0fe200078f20ff */
[----:B------:R-:W2:Y:S01]  /*0af0*/  S2UR UR6, SR_SWINHI ;  /* 0x00000000000679c3 */ /* 0x000ea20000002f00 */
[----:B------:R-:W-:Y:S01]  /*0b00*/  LEA.HI R5, R3, R190, RZ, 0x7 ;  /* 0x000000be03057211 */ /* 0x000fe200078f38ff */
[----:B------:R-:W-:Y:S01]  /*0b10*/  UMOV UR37, URZ ;  /* 0x0000003f00257c82 */ /* 0x000fe20008000000 */
[----:B------:R-:W-:-:S02]  /*0b20*/  SHF.R.S32.HI R7, RZ, 0x4, R0 ;  /* 0x00000004ff077819 */ /* 0x000fc40000011400 */
[----:B------:R-:W-:Y:S02]  /*0b30*/  LOP3.LUT R9, R5, 0xffffff80, RZ, 0xc0, !PT ;  /* 0xffffff8005097812 */ /* 0x000fe400078ec0ff */
[----:B------:R-:W-:Y:S02]  /*0b40*/  LEA.HI R2, R0, R7, RZ, 0x1 ;  /* 0x0000000700027211 */ /* 0x000fe400078f08ff */
[----:B------:R-:W-:Y:S01]  /*0b50*/  LEA.HI R189, R3, R190, RZ, 0x5 ;  /* 0x000000be03bd7211 */ /* 0x000fe200078f28ff */
[----:B------:R-:W-:Y:S01]  /*0b60*/  IMAD.IADD R186, R190, 0x1, -R9 ;  /* 0x00000001beba7824 */ /* 0x000fe200078e0a09 */
[----:B------:R-:W-:Y:S02]  /*0b70*/  LOP3.LUT R2, R2, 0x1ffffffe, RZ, 0xc0, !PT ;  /* 0x1ffffffe02027812 */ /* 0x000fe400078ec0ff */
[----:B------:R-:W-:Y:S02]  /*0b80*/  SHF.R.S32.HI R189, RZ, 0x5, R189 ;  /* 0x00000005ffbd7819 */ /* 0x000fe400000114bd */
[----:B------:R-:W-:Y:S01]  /*0b90*/  SHF.R.S32.HI R9, RZ, 0x1f, R186 ;  /* 0x0000001fff097819 */ /* 0x000fe200000114ba */
[----:B------:R-:W-:Y:S01]  /*0ba0*/  IMAD.IADD R2, R7, 0x1, -R2 ;  /* 0x0000000107027824 */ /* 0x000fe200078e0a02 */
[----:B------:R-:W-:Y:S01]  /*0bb0*/  LOP3.LUT R7, R0, 0x3fffff0, RZ, 0xc0, !PT ;  /* 0x03fffff000077812 */ /* 0x000fe200078ec0ff */
[----:B-1----:R-:W-:Y:S01]  /*0bc0*/  ULEA UR39, UR4, UR39, 0x18 ;  /* 0x0000002704277291 */ /* 0x002fe2000f8ec03f */
[----:B------:R-:W-:-:S02]  /*0bd0*/  LEA.HI R4, R9, R186, RZ, 0x2 ;  /* 0x000000ba09047211 */ /* 0x000fc400078f10ff */
[----:B------:R-:W-:Y:S01]  /*0be0*/  SHF.R.S32.HI R188, RZ, 0x7, R5 ;  /* 0x00000007ffbc7819 */ /* 0x000fe20000011405 */
[----:B------:R-:W-:Y:S01]  /*0bf0*/  IMAD.IADD R0, R190, 0x1, -R7 ;  /* 0x00000001be007824 */ /* 0x000fe200078e0a07 */
[--C-:B------:R-:W-:Y:S02]  /*0c00*/  SHF.R.S32.HI R6, RZ, 0x2, R4.reuse ;  /* 0x00000002ff067819 */ /* 0x100fe40000011404 */
[----:B------:R-:W-:Y:S01]  /*0c10*/  SHF.R.S32.HI R7, RZ, 0x1f, R4 ;  /* 0x0000001fff077819 */ /* 0x000fe20000011404 */
[----:B------:R-:W-:Y:S01]  /*0c20*/  IMAD R11, R189, 0x10, R0 ;  /* 0x00000010bd0b7824 */ /* 0x000fe200078e0200 */
[----:B------:R-:W-:Y:S01]  /*0c30*/  LEA.HI R9, R9, R186, RZ, 0x5 ;  /* 0x000000ba09097211 */ /* 0x000fe200078f28ff */
[----:B------:R-:W-:Y:S01]  /*0c40*/  UMOV UR4, UR39 ;  /* 0x0000002700047c82 */ /* 0x000fe20008000000 */
[----:B--2---:R-:W-:Y:S01]  /*0c50*/  UMOV UR5, UR6 ;  /* 0x0000000600057c82 */ /* 0x004fe20008000000 */
[----:B------:R-:W-:Y:S01]  /*0c60*/  LEA.HI R7, R7, R6, RZ, 0x3 ;  /* 0x0000000607077211 */ /* 0x000fe200078f18ff */
[----:B------:R-:W-:Y:S01]  /*0c70*/  IMAD R2, R11, 0x8, R2 ;  /* 0x000000080b027824 */ /* 0x000fe200078e0202 */
[----:B------:R-:W-:Y:S01]  /*0c80*/  LEA.HI R5, R5, R188, RZ, 0x1 ;  /* 0x000000bc05057211 */ /* 0x000fe200078f08ff */
[----:B------:R-:W-:Y:S01]  /*0c90*/  IMAD.U32 R18, RZ, RZ, UR4 ;  /* 0x00000004ff127e24 */ /* 0x000fe2000f8e00ff */
[----:B------:R-:W-:Y:S01]  /*0ca0*/  LOP3.LUT R7, R7, 0xfffffff8, RZ, 0xc0, !PT ;  /* 0xfffffff807077812 */ /* 0x000fe200078ec0ff */
[----:B------:R-:W-:Y:S01]  /*0cb0*/  IMAD.U32 R19, RZ, RZ, UR5 ;  /* 0x00000005ff137e24 */ /* 0x000fe2000f8e00ff */
[----:B------:R-:W-:Y:S01]  /*0cc0*/  SHF.R.S32.HI R9, RZ, 0x5, R9 ;  /* 0x00000005ff097819 */ /* 0x000fe20000011409 */
[----:B------:R-:W-:Y:S01]  /*0cd0*/  UMOV UR4, UR7 ;  /* 0x0000000700047c82 */ /* 0x000fe20008000000 */
[----:B------:R-:W-:Y:S01]  /*0ce0*/  LEA.HI R3, R3, R190, RZ, 0x3 ;  /* 0x000000be03037211 */ /* 0x000fe200078f18ff */
[----:B------:R-:W-:Y:S01]  /*0cf0*/  IMAD.IADD R6, R6, 0x1, -R7 ;  /* 0x0000000106067824 */ /* 0x000fe200078e0a07 */
[----:B------:R-:W-:Y:S01]  /*0d00*/  LOP3.LUT R7, R5, 0x3fffffe, RZ, 0xc0, !PT ;  /* 0x03fffffe05077812 */ /* 0x000fe200078ec0ff */
[----:B------:R-:W-:Y:S01]  /*0d10*/  IMAD.SHL.U32 R5, R2, 0x8, RZ ;  /* 0x0000000802057824 */ /* 0x000fe200078e00ff */
[----:B------:R-:W-:Y:S01]  /*0d20*/  SHF.R.S32.HI R184, RZ, 0x3, R3 ;  /* 0x00000003ffb87819 */ /* 0x000fe20000011403 */
[----:B------:R-:W-:-:S02]  /*0d30*/  IMAD R6, R9, 0x10, R6 ;  /* 0x0000001009067824 */ /* 0x000fc400078e0206 */
[----:B------:R-:W-:Y:S02]  /*0d40*/  IMAD.IADD R7, R188, 0x1, -R7 ;  /* 0x00000001bc077824 */ /* 0x000fe400078e0a07 */
[----:B------:R-:W-:Y:S01]  /*0d50*/  IMAD.WIDE R18, R5, 0x2, R18 ;  /* 0x0000000205127825 */ /* 0x000fe200078e0212 */
[----:B------:R-:W-:-:S03]  /*0d60*/  LOP3.LUT R5, R3, 0x1ffffff8, RZ, 0xc0, !PT ;  /* 0x1ffffff803057812 */ /* 0x000fc600078ec0ff */
[----:B------:R-:W-:Y:S01]  /*0d70*/  IMAD R187, R7, 0x40, R6 ;  /* 0x0000004007bb7824 */ /* 0x000fe200078e0206 */
[----:B------:R-:W-:Y:S01]  /*0d80*/  LOP3.LUT R7, R4, 0x7ffffffc, RZ, 0xc0, !PT ;  /* 0x7ffffffc04077812 */ /* 0x000fe200078ec0ff */
[----:B------:R-:W-:-:S04]  /*0d90*/  IMAD.IADD R5, R190, 0x1, -R5 ;  /* 0x00000001be057824 */ /* 0x000fc800078e0a05 */
[----:B------:R-:W-:Y:S02]  /*0da0*/  IMAD.SHL.U32 R22, R5, 0x8, RZ ;  /* 0x0000000805167824 */ /* 0x000fe400078e00ff */
[----:B------:R-:W-:-:S07]  /*0db0*/  IMAD.IADD R16, R186, 0x1, -R7 ;  /* 0x00000001ba107824 */ /* 0x000fce00078e0a07 */
.L_x_962:
[----:B------:R-:W-:Y:S01]  /*0dc0*/  ULDC UR5, c[0x0][0xdd0] ;  /* 0x0003740000057ab9 */ /* 0x000fe20000000800 */
[----:B-1----:R-:W1:Y:S01]  /*0dd0*/  LDC R0, c[0x0][0xde8] ;  /* 0x00037a00ff007b82 */ /* 0x002e620000000800 */
[----:B------:R-:W-:Y:S01]  /*0de0*/  UISETP.NE.AND UP0, UPT, UR5, 0x1, UPT ;  /* 0x000000010500788c */ /* 0x000fe2000bf05270 */
[----:B------:R-:W-:-:S10]  /*0df0*/  UMOV UR8, UR4 ;  /* 0x0000000400087c82 */ /* 0x000fd40008000000 */
[----:B------:R-:W-:Y:S01]  /*0e00*/  @UP0 ULDC UR6, c[0x0][0xdd4] ;  /* 0x0003750000060ab9 */ /* 0x000fe20000000800 */
[----:B------:R-:W-:Y:S01]  /*0e10*/  @UP0 ULDC UR9, c[0x0][0xdd8] ;  /* 0x0003760000090ab9 */ /* 0x000fe20000000800 */
[----:B------:R-:W-:-:S04]  /*0e20*/  UIMAD.WIDE.U32 UR6, UR4, UR6, URZ ;  /* 0x00000006040672a5 */ /* 0x000fc8000f8e003f */
[----:B------:R-:W-:-:S04]  /*0e30*/  @UP0 USHF.R.U32.HI UR8, URZ, UR9, UR7 ;  /* 0x000000093f080299 */ /* 0x000fc80008011607 */
[----:B------:R-:W-:Y:S02]  /*0e40*/  UIADD3 UR6, -UR8, URZ, URZ ;  /* 0x0000003f08067290 */ /* 0x000fe4000fffe13f */
[----:B-1----:R-:W-:Y:S02]  /*0e50*/  ISETP.LE.AND P0, PT, R0, UR8, PT ;  /* 0x0000000800007c0c */ /* 0x002fe4000bf03270 */
[----:B------:R-:W-:-:S11]  /*0e60*/  UIMAD UR7, UR5, UR6, UR4 ;  /* 0x00000006050772a4 */ /* 0x000fd6000f8e0204 */
[----:B--234-:R-:W-:Y:S05]  /*0e70*/  @!P0 BRA `(.L_x_870) ;  /* 0x0000000000208947 */ /* 0x01cfea0003800000 */
[----:B------:R-:W-:Y:S01]  /*0e80*/  ULDC UR6, c[0x0][0xddc] ;  /* 0x0003770000067ab9 */ /* 0x000fe20000000800 */
[----:B------:R-:W-:Y:S01]  /*0e90*/  UMOV UR48, UR7 ;  /* 0x0000000700307c82 */ /* 0x000fe20008000000 */
[----:B------:R-:W-:-:S11]  /*0ea0*/  UISETP.NE.AND UP0, UPT, UR6, 0x1, UPT ;  /* 0x000000010600788c */ /* 0x000fd6000bf05270 */
[----:B------:R-:W-:Y:S02]  /*0eb0*/  @UP0 ULDC.64 UR10, c[0x0][0xde0] ;  /* 0x00037800000a0ab9 */ /* 0x000fe40000000a00 */
[----:B------:R-:W-:-:S04]  /*0ec0*/  UIMAD.WIDE.U32 UR4, UR7, UR10, URZ ;  /* 0x0000000a070472a5 */ /* 0x000fc8000f8e003f */
[----:B------:R-:W-:-:S04]  /*0ed0*/  @UP0 USHF.R.U32.HI UR48, URZ, UR11, UR5 ;  /* 0x0000000b3f300299 */ /* 0x000fc80008011605 */
[----:B------:R-:W-:Y:S01]  /*0ee0*/  UIMAD UR4, UR48, UR6, URZ ;  /* 0x00000006300472a4 */ /* 0x000fe2000f8e023f */
[----:B------:R-:W-:Y:S11]  /*0ef0*/  BRA `(.L_x_871) ;  /* 0x00000000001c7947 */ /* 0x000ff60003800000 */
.L_x_870:
[----:B------:R-:W-:Y:S01]  /*0f00*/  ULDC UR6, c[0x0][0xdc4] ;  /* 0x0003710000067ab9 */ /* 0x000fe20000000800 */
[----:B------:R-:W-:Y:S01]  /*0f10*/  UMOV UR48, UR7 ;  /* 0x0000000700307c82 */ /* 0x000fe20008000000 */
[----:B------:R-:W-:-:S11]  /*0f20*/  UISETP.NE.AND UP0, UPT, UR6, 0x1, UPT ;  /* 0x000000010600788c */ /* 0x000fd6000bf05270 */
[----:B------:R-:W-:Y:S02]  /*0f30*/  @UP0 ULDC.64 UR10, c[0x0][0xdc8] ;  /* 0x00037200000a0ab9 */ /* 0x000fe40000000a00 */
[----:B------:R-:W-:-:S04]  /*0f40*/  UIMAD.WIDE.U32 UR4, UR7, UR10, URZ ;  /* 0x0000000a070472a5 */ /* 0x000fc8000f8e003f */
[----:B------:R-:W-:-:S04]  /*0f50*/  @UP0 USHF.R.U32.HI UR48, URZ, UR11, UR5 ;  /* 0x0000000b3f300299 */ /* 0x000fc80008011605 */
[----:B------:R-:W-:-:S12]  /*0f60*/  UIMAD UR4, UR48, UR6, URZ ;  /* 0x00000006300472a4 */ /* 0x000fd8000f8e023f */
.L_x_871:
[----:B------:R-:W-:Y:S01]  /*0f70*/  UIADD3 UR6, UR7, -UR4, URZ ;  /* 0x8000000407067290 */ /* 0x000fe2000fffe03f */
[----:B------:R-:W-:Y:S01]  /*0f80*/  ULDC UR43, c[0x0][0xdb8] ;  /* 0x00036e00002b7ab9 */ /* 0x000fe20000000800 */
[----:B------:R-:W-:Y:S02]  /*0f90*/  ULOP3.LUT UR7, URZ, UR48, URZ, 0x33, !UPT ;  /* 0x000000303f077292 */ /* 0x000fe4000f8e333f */
[----:B------:R-:W-:Y:S01]  /*0fa0*/  UISETP.NE.AND UP1, UPT, UR43, 0x1, UPT ;  /* 0x000000012b00788c */ /* 0x000fe2000bf25270 */
[----:B------:R-:W-:Y:S01]  /*0fb0*/  ULDC.64 UR12, c[0x0][0x3f8] ;  /* 0x0000fe00000c7ab9 */ /* 0x000fe20000000a00 */
[----:B------:R-:W-:Y:S01]  /*0fc0*/  ULDC UR42, c[0x0][0xdac] ;  /* 0x00036b00002a7ab9 */ /* 0x000fe20000000800 */
[----:B------:R-:W-:Y:S02]  /*0fd0*/  UISETP.NE.U32.AND UP0, UPT, UR12, URZ, UPT ;  /* 0x0000003f0c00728c */ /* 0x000fe4000bf05070 */
[----:B------:R-:W-:Y:S01]  /*0fe0*/  UIADD3 UR42, UR7, UR42, URZ ;  /* 0x0000002a072a7290 */ /* 0x000fe2000fffe03f */
[----:B------:R-:W-:Y:S01]  /*0ff0*/  ULDC.64 UR4, c[0x0][0x9e0] ;  /* 0x0002780000047ab9 */ /* 0x000fe20000000a00 */
[----:B------:R-:W-:Y:S01]  /*1000*/  ULDC UR11, c[0x0][0xdc4] ;  /* 0x00037100000b7ab9 */ /* 0x000fe20000000800 */
[----:B------:R-:W-:-:S02]  /*1010*/  UISETP.NE.AND.EX UP0, UPT, UR13, URZ, UPT, UP0 ;  /* 0x0000003f0d00728c */ /* 0x000fc4000bf05300 */
[----:B------:R-:W-:Y:S02]  /*1020*/  UISETP.GE.AND UP2, UPT, UR5, 0x1, UPT ;  /* 0x000000010500788c */ /* 0x000fe4000bf46270 */
[----:B------:R-:W-:Y:S01]  /*1030*/  USHF.L.U32 UR42, UR42, 0x7, URZ ;  /* 0x000000072a2a7899 */ /* 0x000fe2000800063f */
[----:B------:R-:W-:Y:S01]  /*1040*/  ULDC UR45, c[0x0][0x404] ;  /* 0x00010100002d7ab9 */ /* 0x000fe20000000800 */
[----:B------:R-:W-:Y:S01]  /*1050*/  ULDC UR9, c[0x0][0x288] ;  /* 0x0000a20000097ab9 */ /* 0x000fe20000000800 */
[----:B------:R-:W-:Y:S01]  /*1060*/  UIMAD UR8, UR8, UR11, UR6 ;  /* 0x0000000b080872a4 */ /* 0x000fe2000f8e0206 */
[----:B------:R-:W-:Y:S01]  /*1070*/  PLOP3.LUT P1, PT, PT, PT, UP2, 0x80, 0x0 ;  /* 0x000000000000781c */ /* 0x000fe20003f2f028 */
[----:B------:R-:W-:Y:S01]  /*1080*/  USEL UR45, UR45, 0x1, UP0 ;  /* 0x000000012d2d7887 */ /* 0x000fe20008000000 */
[----:B------:R-:W-:Y:S01]  /*1090*/  @UP1 ULDC UR6, c[0x0][0xdbc] ;  /* 0x00036f0000061ab9 */ /* 0x000fe20000000800 */
[----:B------:R-:W-:Y:S01]  /*10a0*/  UIADD3 UR53, UR42, 0x80, -UR9 ;  /* 0x000000802a357890 */ /* 0x000fe2000fffe809 */
[----:B------:R-:W-:Y:S01]  /*10b0*/  ULDC UR10, c[0x0][0x2e0] ;  /* 0x0000b800000a7ab9 */ /* 0x000fe20000000800 */
[----:B------:R-:W-:Y:S01]  /*10c0*/  UIMAD.WIDE.U32 UR6, UR8, UR6, URZ ;  /* 0x00000006080672a5 */ /* 0x000fe2000f8e003f */
[----:B------:R-:W-:Y:S01]  /*10d0*/  @UP1 ULDC UR11, c[0x0][0xdc0] ;  /* 0x00037000000b1ab9 */ /* 0x000fe20000000800 */
[----:B------:R-:W-:Y:S01]  /*10e0*/  UIMAD UR53, UR45, UR10, UR53 ;  /* 0x0000000a2d3572a4 */ /* 0x000fe2000f8e0235 */
[----:B------:R-:W-:Y:S01]  /*10f0*/  UMOV UR44, UR8 ;  /* 0x00000008002c7c82 */ /* 0x000fe20008000000 */
[----:B------:R-:W-:-:S02]  /*1100*/  @UP1 USHF.R.U32.HI UR44, URZ, UR11, UR7 ;  /* 0x0000000b3f2c1299 */ /* 0x000fc40008011607 */
[----:B------:R-:W-:Y:S02]  /*1110*/  UIADD3 UR4, UR53, UR4, URZ ;  /* 0x0000000435047290 */ /* 0x000fe4000fffe03f */
[----:B------:R-:W-:-:S04]  /*1120*/  UIADD3 UR6, -UR44, URZ, URZ ;  /* 0x0000003f2c067290 */ /* 0x000fc8000fffe13f */
[----:B------:R-:W-:Y:S01]  /*1130*/  UIMAD UR43, UR43, UR6, UR8 ;  /* 0x000000062b2b72a4 */ /* 0x000fe2000f8e0208 */
[----:B------:R-:W-:Y:S01]  /*1140*/  IMAD.U32 R0, RZ, RZ, UR4 ;  /* 0x00000004ff007e24 */ /* 0x000fe2000f8e00ff */
[----:B------:R-:W-:Y:S10]  /*1150*/  @!P1 BRA `(.L_x_872) ;  /* 0x0000000000409947 */ /* 0x000ff40003800000 */
[----:B------:R-:W-:Y:S01]  /*1160*/  ISETP.LT.AND P0, PT, RZ, UR53, PT ;  /* 0x00000035ff007c0c */ /* 0x000fe2000bf01270 */
[----:B------:R-:W-:-:S12]  /*1170*/  UIADD3 UR4, UR53, -0x1, URZ ;  /* 0xffffffff35047890 */ /* 0x000fd8000fffe03f */
[----:B------:R-:W-:Y:S05]  /*1180*/  @P0 BRA `(.L_x_873) ;  /* 0x00000000001c0947 */ /* 0x000fea0003800000 */
[----:B------:R-:W-:Y:S02]  /*1190*/  UISETP.NE.AND UP0, UPT, UR5, 0x1, UPT ;  /* 0x000000010500788c */ /* 0x000fe4000bf05270 */
[----:B------:R-:W-:-:S09]  /*11a0*/  UIADD3 UR4, -UR53, URZ, URZ ;  /* 0x0000003f35047290 */ /* 0x000fd2000fffe13f */
[----:B------:R-:W-:Y:S02]  /*11b0*/  @UP0 ULDC.64 UR12, c[0x0][0x9e8] ;  /* 0x00027a00000c0ab9 */ /* 0x000fe40000000a00 */
[----:B------:R-:W-:-:S04]  /*11c0*/  UIMAD.WIDE.U32 UR6, UR4, UR12, URZ ;  /* 0x0000000c040672a5 */ /* 0x000fc8000f8e003f */
[----:B------:R-:W-:-:S04]  /*11d0*/  @UP0 USHF.R.U32.HI UR4, URZ, UR13, UR7 ;  /* 0x0000000d3f040299 */ /* 0x000fc80008011607 */
[----:B------:R-:W-:Y:S01]  /*11e0*/  ULOP3.LUT UR4, URZ, UR4, URZ, 0x33, !UPT ;  /* 0x000000043f047292 */ /* 0x000fe2000f8e333f */
[----:B------:R-:W-:Y:S11]  /*11f0*/  BRA `(.L_x_874) ;  /* 0x0000000000107947 */ /* 0x000ff60003800000 */
.L_x_873:
[----:B------:R-:W-:-:S11]  /*1200*/  UISETP.NE.AND UP0, UPT, UR5, 0x1, UPT ;  /* 0x000000010500788c */ /* 0x000fd6000bf05270 */
[----:B------:R-:W-:Y:S02]  /*1210*/  @UP0 ULDC.64 UR12, c[0x0][0x9e8] ;  /* 0x00027a00000c0ab9 */ /* 0x000fe40000000a00 */
[----:B------:R-:W-:-:S04]  /*1220*/  UIMAD.WIDE.U32 UR6, UR4, UR12, URZ ;  /* 0x0000000c040672a5 */ /* 0x000fc8000f8e003f */
[----:B------:R-:W-:-:S12]  /*1230*/  @UP0 USHF.R.U32.HI UR4, URZ, UR13, UR7 ;  /* 0x0000000d3f040299 */ /* 0x000fd80008011607 */
.L_x_874:
[----:B------:R-:W-:-:S06]  /*1240*/  UIMAD UR4, UR4, UR5, UR5 ;  /* 0x00000005040472a4 */ /* 0x000fcc000f8e0205 */
[----:B------:R-:W-:-:S07]  /*1250*/  VIMNMX R0, R0, UR4, PT ;  /* 0x0000000400007c48 */ /* 0x000fce000bfe0100 */
.L_x_872:
[----:B------:R-:W-:Y:S01]  /*1260*/  UIMAD UR4, UR45, UR10, 0x7f ;  /* 0x0000007f2d0474a4 */ /* 0x000fe2000f8e020a */
[----:B------:R-:W-:Y:S01]  /*1270*/  VIADD R0, R0, 0x7f ;  /* 0x0000007f00007836 */ /* 0x000fe20000000000 */
[----:B------:R-:W-:Y:S02]  /*1280*/  UIADD3 UR7, UR42, -UR9, URZ ;  /* 0x800000092a077290 */ /* 0x000fe4000fffe03f */
[----:B------:R-:W-:Y:S02]  /*1290*/  USHF.R.S32.HI UR6, URZ, 0x1f, UR4 ;  /* 0x0000001f3f067899 */ /* 0x000fe40008011404 */
[----:B------:R-:W-:Y:S01]  /*12a0*/  SHF.R.S32.HI R3, RZ, 0x1f, R0 ;  /* 0x0000001fff037819 */ /* 0x000fe20000011400 */
[----:B------:R-:W-:Y:S02]  /*12b0*/  UIMAD UR7, UR45, UR10, UR7 ;  /* 0x0000000a2d0772a4 */ /* 0x000fe4000f8e0207 */
[----:B------:R-:W-:Y:S01]  /*12c0*/  ULEA.HI UR6, UR6, UR4, URZ, 0x7 ;  /* 0x0000000406067291 */ /* 0x000fe2000f8f383f */
[----:B------:R-:W-:Y:S01]  /*12d0*/  LEA.HI R3, R3, R0, RZ, 0x7 ;  /* 0x0000000003037211 */ /* 0x000fe200078f38ff */
[----:B------:R-:W-:-:S02]  /*12e0*/  ULDC UR8, c[0x0][0x9dc] ;  /* 0x0002770000087ab9 */ /* 0x000fc40000000800 */
[----:B------:R-:W-:Y:S01]  /*12f0*/  USHF.R.S32.HI UR6, URZ, 0x7, UR6 ;  /* 0x000000073f067899 */ /* 0x000fe20008011406 */
[----:B------:R-:W-:Y:S01]  /*1300*/  SHF.R.S32.HI R3, RZ, 0x7, R3 ;  /* 0x00000007ff037819 */ /* 0x000fe20000011403 */
[----:B------:R-:W-:-:S04]  /*1310*/  UIADD3 UR8, UR7, -UR8, URZ ;  /* 0x8000000807087290 */ /* 0x000fc8000fffe03f */
[----:B------:R-:W-:Y:S01]  /*1320*/  VIMNMX R88, R3, UR6, PT ;  /* 0x0000000603587c48 */ /* 0x000fe2000bfe0100 */
[----:B------:R-:W-:Y:S07]  /*1330*/  @!P1 BRA `(.L_x_875) ;  /* 0x0000000000489947 */ /* 0x000fee0003800000 */
[----:B------:R-:W-:Y:S02]  /*1340*/  UMOV UR4, UR7 ;  /* 0x0000000700047c82 */ /* 0x000fe40008000000 */
[----:B------:R-:W-:-:S06]  /*1350*/  UISETP.GT.AND UP0, UPT, UR4, -0x1, UPT ;  /* 0xffffffff0400788c */ /* 0x000fcc000bf04270 */
[----:B------:R-:W-:-:S13]  /*1360*/  PLOP3.LUT P0, PT, PT, PT, UP0, 0x80, 0x0 ;  /* 0x000000000000781c */ /* 0x000fda0003f0f008 */
[----:B------:R-:W-:Y:S05]  /*1370*/  @P0 BRA `(.L_x_876) ;  /* 0x00000000001c0947 */ /* 0x000fea0003800000 */
[----:B------:R-:W-:Y:S02]  /*1380*/  UISETP.NE.AND UP0, UPT, UR5, 0x1, UPT ;  /* 0x000000010500788c */ /* 0x000fe4000bf05270 */
[----:B------:R-:W-:-:S09]  /*1390*/  ULOP3.LUT UR4, URZ, UR4, URZ, 0x33, !UPT ;  /* 0x000000043f047292 */ /* 0x000fd2000f8e333f */
[----:B------:R-:W-:Y:S02]  /*13a0*/  @UP0 ULDC.64 UR10, c[0x0][0x9e8] ;  /* 0x00027a00000a0ab9 */ /* 0x000fe40000000a00 */
[----:B------:R-:W-:-:S04]  /*13b0*/  UIMAD.WIDE.U32 UR6, UR4, UR10, URZ ;  /* 0x0000000a040672a5 */ /* 0x000fc8000f8e003f */
[----:B------:R-:W-:-:S04]  /*13c0*/  @UP0 USHF.R.U32.HI UR4, URZ, UR11, UR7 ;  /* 0x0000000b3f040299 */ /* 0x000fc80008011607 */
[----:B------:R-:W-:Y:S01]  /*13d0*/  ULOP3.LUT UR4, URZ, UR4, URZ, 0x33, !UPT ;  /* 0x000000043f047292 */ /* 0x000fe2000f8e333f */
[----:B------:R-:W-:Y:S11]  /*13e0*/  BRA `(.L_x_877) ;  /* 0x0000000000107947 */ /* 0x000ff60003800000 */
.L_x_876:
[----:B------:R-:W-:-:S11]  /*13f0*/  UISETP.NE.AND UP0, UPT, UR5, 0x1, UPT ;  /* 0x000000010500788c */ /* 0x000fd6000bf05270 */
[----:B------:R-:W-:Y:S02]  /*1400*/  @UP0 ULDC.64 UR10, c[0x0][0x9e8] ;  /* 0x00027a00000a0ab9 */ /* 0x000fe40000000a00 */
[----:B------:R-:W-:-:S04]  /*1410*/  UIMAD.WIDE.U32 UR6, UR4, UR10, URZ ;  /* 0x0000000a040672a5 */ /* 0x000fc8000f8e003f */
[----:B------:R-:W-:-:S12]  /*1420*/  @UP0 USHF.R.U32.HI UR4, URZ, UR11, UR7 ;  /* 0x0000000b3f040299 */ /* 0x000fd80008011607 */
.L_x_877:
[----:B------:R-:W-:-:S04]  /*1430*/  UIMAD UR4, UR4, UR5, URZ ;  /* 0x00000005040472a4 */ /* 0x000fc8000f8e023f */
[----:B------:R-:W-:-:S04]  /*1440*/  UISETP.LT.AND UP0, UPT, UR8, UR4, UPT ;  /* 0x000000040800728c */ /* 0x000fc8000bf01270 */
[----:B------:R-:W-:-:S12]  /*1450*/  USEL UR8, UR8, UR4, !UP0 ;  /* 0x0000000408087287 */ /* 0x000fd8000c000000 */
.L_x_875:
[----:B------:R-:W-:Y:S01]  /*1460*/  USHF.R.S32.HI UR4, URZ, 0x1f, UR8 ;  /* 0x0000001f3f047899 */ /* 0x000fe20008011408 */
[----:B------:R-:W-:Y:S01]  /*1470*/  PLOP3.LUT P0, PT, PT, PT, PT, 0x80, 0x0 ;  /* 0x000000000000781c */ /* 0x000fe20003f0f070 */
[----:B------:R-:W-:Y:S01]  /*1480*/  IMAD.MOV.U32 R0, RZ, RZ, RZ ;  /* 0x000000ffff007224 */ /* 0x000fe200078e00ff */
[----:B------:R-:W-:Y:S01]  /*1490*/  CS2R R2, SRZ ;  /* 0x0000000000027805 */ /* 0x000fe2000001ff00 */
[----:B------:R-:W-:Y:S01]  /*14a0*/  ULEA.HI UR4, UR4, UR8, URZ, 0x7 ;  /* 0x0000000804047291 */ /* 0x000fe2000f8f383f */
[----:B------:R-:W-:Y:S02]  /*14b0*/  CS2R R150, SRZ ;  /* 0x0000000000967805 */ /* 0x000fe4000001ff00 */
[----:B------:R-:W-:Y:S02]  /*14c0*/  CS2R R148, SRZ ;  /* 0x0000000000947805 */ /* 0x000fe4000001ff00 */
[----:B------:R-:W-:Y:S01]  /*14d0*/  CS2R R146, SRZ ;  /* 0x0000000000927805 */ /* 0x000fe2000001ff00 */
[----:B------:R-:W-:Y:S01]  /*14e0*/  USHF.R.S32.HI UR4, URZ, 0x7, UR4 ;  /* 0x000000073f047899 */ /* 0x000fe20008011404 */
[----:B------:R-:W-:-:S02]  /*14f0*/  CS2R R144, SRZ ;  /* 0x0000000000907805 */ /* 0x000fc4000001ff00 */
[----:B------:R-:W-:Y:S02]  /*1500*/  CS2R R142, SRZ ;  /* 0x00000000008e7805 */ /* 0x000fe4000001ff00 */
[----:B------:R-:W-:Y:S01]  /*1510*/  CS2R R140, SRZ ;  /* 0x00000000008c7805 */ /* 0x000fe2000001ff00 */
[----:B------:R-:W-:Y:S01]  /*1520*/  UISETP.LT.AND UP0, UPT, URZ, UR4, UPT ;  /* 0x000000043f00728c */ /* 0x000fe2000bf01270 */
[----:B------:R-:W-:Y:S02]  /*1530*/  CS2R R138, SRZ ;  /* 0x00000000008a7805 */ /* 0x000fe4000001ff00 */
[----:B------:R-:W-:Y:S02]  /*1540*/  CS2R R136, SRZ ;  /* 0x0000000000887805 */ /* 0x000fe4000001ff00 */
[----:B------:R-:W-:Y:S01]  /*1550*/  CS2R R134, SRZ ;  /* 0x0000000000867805 */ /* 0x000fe2000001ff00 */
[----:B------:R-:W-:Y:S01]  /*1560*/  USEL UR40, URZ, UR4, !UP0 ;  /* 0x000000043f287287 */ /* 0x000fe2000c000000 */
[----:B------:R-:W-:-:S02]  /*1570*/  CS2R R132, SRZ ;  /* 0x0000000000847805 */ /* 0x000fc4000001ff00 */
[----:B------:R-:W-:Y:S02]  /*1580*/  CS2R R130, SRZ ;  /* 0x0000000000827805 */ /* 0x000fe4000001ff00 */
[----:B------:R-:W-:Y:S02]  /*1590*/  CS2R R128, SRZ ;  /* 0x0000000000807805 */ /* 0x000fe4000001ff00 */
[----:B------:R-:W-:Y:S02]  /*15a0*/  CS2R R126, SRZ ;  /* 0x00000000007e7805 */ /* 0x000fe4000001ff00 */
[----:B------:R-:W-:Y:S02]  /*15b0*/  CS2R R124, SRZ ;  /* 0x00000000007c7805 */ /* 0x000fe4000001ff00 */
[----:B------:R-:W-:Y:S02]  /*15c0*/  ISETP.GT.AND P1, PT, R88, UR40, PT ;  /* 0x0000002858007c0c */ /* 0x000fe4000bf24270 */
        /* <DEDUP_REMOVED lines=16> */
[----:B------:R-:W-:Y:S01]  /*16d0*/  CS2R R90, SRZ ;  /* 0x00000000005a7805 */ /* 0x000fe2000001ff00 */
[----:B------:R-:W-:Y:S02]  /*16e0*/  IMAD.MOV.U32 R89, RZ, RZ, RZ ;  /* 0x000000ffff597224 */ /* 0x000fe400078e00ff */
[----:B------:R-:W-:Y:S01]  /*16f0*/  IMAD.MOV.U32 R8, RZ, RZ, RZ ;  /* 0x000000ffff087224 */ /* 0x000fe200078e00ff */
[----:B------:R-:W-:Y:S06]  /*1700*/  @!P1 BRA `(.L_x_878) ;  /* 0x000000dc00e89947 */ /* 0x000fec0003800000 */
[----:B------:R-:W1:Y:S01]  /*1710*/  SHFL.IDX PT, R0, R188, RZ, 0x1f ;  /* 0x00001fffbc007589 */ /* 0x000e6200000e0000 */
[----:B------:R-:W-:-:S04]  /*1720*/  UIADD3 UR5, UR39, 0x10400, URZ ;  /* 0x0001040027057890 */ /* 0x000fc8000fffe03f */
[----:B------:R-:W-:-:S06]  /*1730*/  ULOP3.LUT UP0, URZ, UR5, 0x3ff, URZ, 0xc0, !UPT ;  /* 0x000003ff053f7892 */ /* 0x000fcc000f80c03f */
[----:B------:R-:W-:Y:S02]  /*1740*/  PLOP3.LUT P0, PT, PT, PT, UP0, 0x80, 0x0 ;  /* 0x000000000000781c */ /* 0x000fe40003f0f008 */
[----:B-1----:R-:W-:-:S13]  /*1750*/  R2UR UR41, R0 ;  /* 0x00000000002972ca */ /* 0x002fda00000e0000 */
[----:B------:R-:W-:-:S04]  /*1760*/  ULEA.HI UR4, UR41, UR41, URZ, 0x1 ;  /* 0x0000002929047291 */ /* 0x000fc8000f8f083f */
        /* <DEDUP_REMOVED lines=9> */
[----:B------:R-:W-:Y:S01]  /*1800*/  IMAD.U32 R4, RZ, RZ, UR4 ;  /* 0x00000004ff047e24 */ /* 0x000fe2000f8e00ff */
[----:B------:R1:W2:Y:S01]  /*1810*/  LDC.64 R2, c[0x4][R0] ;  /* 0x0100000000027b82 */ /* 0x0002a20000000a00 */
        /* <DEDUP_REMOVED lines=11> */
.L_x_879:
[----:B------:R-:W-:Y:S01]  /*18d0*/  ULEA.HI UR4, UR46, UR46, URZ, 0x1 ;  /* 0x0000002e2e047291 */ /* 0x000fe2000f8f083f */
[----:B------:R-:W-:-:S03]  /*18e0*/  IMAD.U32 R2, RZ, RZ, UR47 ;  /* 0x0000002fff027e24 */ /* 0x000fc6000f8e00ff */
[----:B------:R-:W-:Y:S02]  /*18f0*/  ULOP3.LUT UR4, UR4, 0xfffffffe, URZ, 0xc0, !UPT ;  /* 0xfffffffe04047892 */ /* 0x000fe4000f8ec03f */
[----:B------:R-:W-:Y:S02]  /*1900*/  ISETP.NE.AND P0, PT, R2, 0x3, PT ;  /* 0x000000030200780c */ /* 0x000fe40003f05270 */
[----:B------:R-:W-:-:S06]  /*1910*/  UIADD3 UR4, UR46, -UR4, URZ ;  /* 0x800000042e047290 */ /* 0x000fcc000fffe03f */
[----:B------:R-:W-:-:S05]  /*1920*/  IMAD.U32 R0, RZ, RZ, UR4 ;  /* 0x00000004ff007e24 */ /* 0x000fca000f8e00ff */
[----:B------:R-:W-:-:S04]  /*1930*/  SHF.L.U32 R0, R0, 0x1f, RZ ;  /* 0x0000001f00007819 */ /* 0x000fc800000006ff */
[----:B------:R-:W1:Y:S02]  /*1940*/  SYNCS.PHASECHK.TRANS64.TRYWAIT P1, [UR39+0x28800], R0 ;  /* 0x02880000ff0075a7 */ /* 0x000e640008020167 */
[----:B-1----:R-:W-:Y:S05]  /*1950*/  @!P1 BRA `(.L_x_880) ;  /* 0x0000012000609947 */ /* 0x002fea0003800000 */
.L_x_1027:
[----:B------:R-:W-:Y:S05]  /*1960*/  @!P0 BRA `(.L_x_881) ;  /* 0x0000000000048947 */ /* 0x000fea0003800000 */
[----:B------:R-:W-:Y:S01]  /*1970*/  BPT.TRAP 0x1 ;  /* 0x000000040000795c */ /* 0x000fe20000300000 */
.L_x_881:
[----:B------:R-:W-:Y:S02]  /*1980*/  IMAD.U32 R89, RZ, RZ, UR37 ;  /* 0x00000025ff597e24 */ /* 0x000fe4000f8e00ff */
[----:B-1----:R-:W-:-:S03]  /*1990*/  IMAD.U32 R0, RZ, RZ, UR36 ;  /* 0x00000024ff007e24 */ /* 0x002fc6000f8e00ff */
[----:B------:R-:W-:Y:S02]  /*19a0*/  LEA R89, R89, UR39, 0x3 ;  /* 0x0000002759597c11 */ /* 0x000fe4000f8e18ff */
[----:B------:R-:W-:-:S04]  /*19b0*/  SHF.L.U32 R0, R0, 0x1f, RZ ;  /* 0x0000001f00007819 */ /* 0x000fc800000006ff */
[----:B------:R1:W2:Y:S01]  /*19c0*/  SYNCS.PHASECHK.TRANS64.TRYWAIT P2, [R89+URZ+0x28830], R0 ;  /* 0x02883000590075a7 */ /* 0x0002a2000804017f */
[----:B------:R-:W-:Y:S05]  /*19d0*/  @!P0 BRA `(.L_x_882) ;  /* 0x0000000000048947 */ /* 0x000fea0003800000 */
[----:B------:R-:W-:Y:S01]  /*19e0*/  BPT.TRAP 0x1 ;  /* 0x000000040000795c */ /* 0x000fe20000300000 */
.L_x_882:
[----:B------:R-:W3:Y:S02]  /*19f0*/  S2R R2, SR_TID.X ;  /* 0x0000000000027919 */ /* 0x000ee40000002100 */
[----:B---3--:R-:W-:Y:S01]  /*1a00*/  LOP3.LUT P1, RZ, R2, 0x7f, RZ, 0xc0, !PT ;  /* 0x0000007f02ff7812 */ /* 0x008fe2000782c0ff */
[----:B--2---:R-:W-:-:S12]  /*1a10*/  @P2 BRA `(.L_x_883) ;  /* 0x0000000000082947 */ /* 0x004fd80003800000 */
[----:B------:R-:W2:Y:S02]  /*1a20*/  SYNCS.PHASECHK.TRANS64.TRYWAIT P2, [R89+URZ+0x28830], R0 ;  /* 0x02883000590075a7 */ /* 0x000ea4000804017f */
[----:B--2---:R-:W-:Y:S05]  /*1a30*/  @!P2 BRA `(.L_x_884) ;  /* 0x000001200040a947 */ /* 0x004fea0003800000 */
.L_x_883:
[----:B------:R-:W-:Y:S05]  /*1a40*/  WARPSYNC.ALL ;  /* 0x0000000000007948 */ /* 0x000fea0003800000 */
[----:B------:R-:W-:Y:S01]  /*1a50*/  UIADD3 UR4, UR39, 0x18400, URZ ;  /* 0x0001840027047890 */ /* 0x000fe2000fffe03f */
[----:B------:R-:W-:Y:S01]  /*1a60*/  WARPGROUP.ARRIVE ;  /* 0x00000000000079c5 */ /* 0x000fe20000000000 */
[----:B------:R-:W-:Y:S01]  /*1a70*/  ULOP3.LUT UR32, UR52, 0x10000, URZ, 0xfc, !UPT ;  /* 0x0001000034207892 */ /* 0x000fe2000f8efc3f */
[----:B------:R-:W3:Y:S01]  /*1a80*/  LDC R5, c[0x0][0x2e0] ;  /* 0x0000b800ff057b82 */ /* 0x000ee20000000800 */
[----:B------:R-:W-:Y:S01]  /*1a90*/  USHF.R.U32.HI UR4, URZ, 0x4, UR4 ;  /* 0x000000043f047899 */ /* 0x000fe20008011604 */
[----:B------:R-:W-:Y:S01]  /*1aa0*/  UMOV UR33, 0x40000040 ;  /* 0x4000004000217882 */ /* 0x000fe20000000000 */
[----:B------:R-:W-:-:S02]  /*1ab0*/  UMOV UR35, 0x40000040 ;  /* 0x4000004000237882 */ /* 0x000fc40000000000 */
[----:B------:R-:W-:Y:S01]  /*1ac0*/  ULOP3.LUT UR4, UR4, 0x3fff, URZ, 0xc0, !UPT ;  /* 0x00003fff04047892 */ /* 0x000fe2000f8ec03f */
[----:B------:R-:W-:Y:S01]  /*1ad0*/  UMOV UR5, 0x40000040 ;  /* 0x4000004000057882 */ /* 0x000fe20000000000 */
[----:B------:R-:W-:Y:S02]  /*1ae0*/  UMOV UR7, 0x40000040 ;  /* 0x4000004000077882 */ /* 0x000fe40000000000 */
[----:B------:R-:W-:Y:S01]  /*1af0*/  ULOP3.LUT UR49, UR4, 0x10000, URZ, 0xfc, !UPT ;  /* 0x0001000004317892 */ /* 0x000fe2000f8efc3f */
[----:B------:R-:W4:Y:S01]  /*1b00*/  LDC.64 R10, c[0x0][0x9e0] ;  /* 0x00027800ff0a7b82 */ /* 0x000f220000000a00 */
[----:B------:R-:W-:Y:S02]  /*1b10*/  UIADD3 UR4, UR32, 0x2, URZ ;  /* 0x0000000220047890 */ /* 0x000fe4000fffe03f */
[----:B------:R-:W-:Y:S02]  /*1b20*/  ULEA UR34, UR37, UR49, 0xb ;  /* 0x0000003125227291 */ /* 0x000fe4000f8e583f */
[----:B------:R-:W-:-:S02]  /*1b30*/  UIADD3 UR8, UR32, 0x4, URZ ;  /* 0x0000000420087890 */ /* 0x000fc4000fffe03f */
[----:B------:R-:W-:Y:S02]  /*1b40*/  UIADD3 UR6, UR34, 0x2, URZ ;  /* 0x0000000222067890 */ /* 0x000fe4000fffe03f */
[----:B------:R-:W-:Y:S01]  /*1b50*/  UIADD3 UR10, UR34, 0x4, URZ ;  /* 0x00000004220a7890 */ /* 0x000fe2000fffe03f */
[----:B------:R-:W-:Y:S02]  /*1b60*/  UMOV UR9, 0x40000040 ;  /* 0x4000004000097882 */ /* 0x000fe40000000000 */
[----:B------:R-:W-:Y:S01]  /*1b70*/  HGMMA.64x128x16.F32.BF16 R24, gdesc[UR32], RZ, !UPT, gsb0 ;  /* 0x01e00000201879f0 */ /* 0x000fe2000c0018ff */
[----:B------:R-:W-:Y:S01]  /*1b80*/  UMOV UR11, 0x40000040 ;  /* 0x40000040000b7882 */ /* 0x000fe20000000000 */
[----:B------:R-:W-:Y:S02]  /*1b90*/  UIADD3 UR12, UR32, 0x6, URZ ;  /* 0x00000006200c7890 */ /* 0x000fe4000fffe03f */
[----:B------:R-:W-:Y:S01]  /*1ba0*/  UIADD3 UR14, UR34, 0x6, URZ ;  /* 0x00000006220e7890 */ /* 0x000fe2000fffe03f */
[----:B------:R-:W-:Y:S01]  /*1bb0*/  UMOV UR13, 0x40000040 ;  /* 0x40000040000d7882 */ /* 0x000fe20000000000 */
[----:B------:R-:W-:Y:S01]  /*1bc0*/  UMOV UR15, 0x40000040 ;  /* 0x40000040000f7882 */ /* 0x000fe20000000000 */
[----:B------:R-:W-:-:S02]  /*1bd0*/  UIADD3 UR16, UR32, 0x400, URZ ;  /* 0x0000040020107890 */ /* 0x000fc4000fffe03f */
[----:B------:R-:W-:Y:S01]  /*1be0*/  UIADD3 UR18, UR34, 0x400, URZ ;  /* 0x0000040022127890 */ /* 0x000fe2000fffe03f */
[----:B------:R-:W-:Y:S01]  /*1bf0*/  UMOV UR17, 0x40000040 ;  /* 0x4000004000117882 */ /* 0x000fe20000000000 */
[----:B------:R-:W-:Y:S01]  /*1c00*/  UMOV UR19, 0x40000040 ;  /* 0x4000004000137882 */ /* 0x000fe20000000000 */
[----:B------:R-:W-:Y:S01]  /*1c10*/  UIADD3 UR20, UR32, 0x402, URZ ;  /* 0x0000040220147890 */ /* 0x000fe2000fffe03f */
[----:B----4-:R-:W-:Y:S01]  /*1c20*/  ISETP.GE.AND P2, PT, R11, 0x1, PT ;  /* 0x000000010b00780c */ /* 0x010fe20003f46270 */
[----:B------:R-:W-:Y:S01]  /*1c30*/  UIADD3 UR22, UR34, 0x402, URZ ;  /* 0x0000040222167890 */ /* 0x000fe2000fffe03f */
[----:B------:R-:W-:Y:S01]  /*1c40*/  UMOV UR21, 0x40000040 ;  /* 0x4000004000157882 */ /* 0x000fe20000000000 */
        /* <DEDUP_REMOVED lines=9> */
[----:B------:R-:W-:Y:S02]  /*1ce0*/  WARPGROUP.DEPBAR.LE gsb0, 0x0 ;  /* 0x00008000000079c5 */ /* 0x000fe40000010000 */
[----:B------:R-:W-:-:S06]  /*1cf0*/  WARPGROUP.ARRIVE ;  /* 0x00000000000079c5 */ /* 0x000fcc0000000000 */
[----:B------:R-:W-:Y:S01]  /*1d00*/  HGMMA.64x128x16.F32.BF16 R24, gdesc[UR4], R24, gsb0 ;  /* 0x01e00000041879f0 */ /* 0x000fe20008001818 */
[----:B------:R-:W-:Y:S02]  /*1d10*/  ULDC.64 UR6, c[0x0][0x9d8] ;  /* 0x0002760000067ab9 */ /* 0x000fe40000000a00 */
[----:B------:R-:W-:Y:S01]  /*1d20*/  ULOP3.LUT UR52, URZ, UR7, URZ, 0x33, !UPT ;  /* 0x000000073f347292 */ /* 0x000fe2000f8e333f */
[----:B------:R-:W-:Y:S02]  /*1d30*/  WARPGROUP.DEPBAR.LE gsb0, 0x0 ;  /* 0x00008000000079c5 */ /* 0x000fe40000010000 */
[----:B------:R-:W-:-:S06]  /*1d40*/  WARPGROUP.ARRIVE ;  /* 0x00000000000079c5 */ /* 0x000fcc0000000000 */
[----:B------:R-:W-:Y:S03]  /*1d50*/  HGMMA.64x128x16.F32.BF16 R24, gdesc[UR8], R24, gsb0 ;  /* 0x01e00000081879f0 */ /* 0x000fe60008001818 */
[----:B------:R-:W-:Y:S02]  /*1d60*/  WARPGROUP.DEPBAR.LE gsb0, 0x0 ;  /* 0x00008000000079c5 */ /* 0x000fe40000010000 */
[----:B------:R-:W-:-:S07]  /*1d70*/  WARPGROUP.ARRIVE ;  /* 0x00000000000079c5 */ /* 0x000fce0000000000 */
        /* <DEDUP_REMOVED lines=14> */
[----:B------:R-:W-:Y:S01]  /*1e60*/  FMUL.FTZ R4, R45, UR6 ;  /* 0x000000062d047c20 */ /* 0x000fe20008410000 */
[----:B-12---:R-:W-:Y:S01]  /*1e70*/  FMUL.FTZ R0, R41, UR6 ;  /* 0x0000000629007c20 */ /* 0x006fe20008410000 */
[----:B------:R-:W-:Y:S01]  /*1e80*/  FMUL.FTZ R37, R37, UR6 ;  /* 0x0000000625257c20 */ /* 0x000fe20008410000 */
[----:B------:R-:W-:Y:S01]  /*1e90*/  FMUL.FTZ R29, R29, UR6 ;  /* 0x000000061d1d7c20 */ /* 0x000fe20008410000 */
[----:B------:R1:W2:Y:S01]  /*1ea0*/  MUFU.TANH R112, R4 ;  /* 0x0000000400707308 */ /* 0x0002a20000002400 */
[----:B------:R-:W-:Y:S01]  /*1eb0*/  FMUL.FTZ R57, R57, UR6 ;  /* 0x0000000639397c20 */ /* 0x000fe20008410000 */
[----:B------:R-:W-:Y:S01]  /*1ec0*/  FMUL.FTZ R13, R31, UR6 ;  /* 0x000000061f0d7c20 */ /* 0x000fe20008410000 */
[----:B------:R-:W-:Y:S01]  /*1ed0*/  FMUL.FTZ R25, R25, UR6 ;  /* 0x0000000619197c20 */ /* 0x000fe20008410000 */
[----:B------:R-:W-:Y:S01]  /*1ee0*/  FMUL.FTZ R33, R33, UR6 ;  /* 0x0000000621217c20 */ /* 0x000fe20008410000 */
[----:B------:R-:W-:Y:S01]  /*1ef0*/  FMUL.FTZ R31, R43, UR6 ;  /* 0x000000062b1f7c20 */ /* 0x000fe20008410000 */
[----:B------:R-:W-:Y:S01]  /*1f00*/  FMUL.FTZ R43, R47, UR6 ;  /* 0x000000062f2b7c20 */ /* 0x000fe20008410000 */
[----:B------:R-:W-:Y:S01]  /*1f10*/  FMUL.FTZ R47, R51, UR6 ;  /* 0x00000006332f7c20 */ /* 0x000fe20008410000 */
[----:B------:R4:W2:Y:S01]  /*1f20*/  MUFU.TANH R116, R0 ;  /* 0x0000000000747308 */ /* 0x0008a20000002400 */
[----:B-1----:R-:W-:Y:S01]  /*1f30*/  FMUL.FTZ R4, R53, UR6 ;  /* 0x0000000635047c20 */ /* 0x002fe20008410000 */
[----:B------:R-:W-:Y:S01]  /*1f40*/  FMUL.FTZ R7, R27, UR6 ;  /* 0x000000061b077c20 */ /* 0x000fe20008410000 */
[----:B------:R-:W-:Y:S01]  /*1f50*/  FMUL.FTZ R51, R55, UR6 ;  /* 0x0000000637337c20 */ /* 0x000fe20008410000 */
[----:B------:R-:W-:Y:S01]  /*1f60*/  FMUL.FTZ R21, R35, UR6 ;  /* 0x0000000623157c20 */ /* 0x000fe20008410000 */
[----:B------:R-:W-:Y:S01]  /*1f70*/  FMUL.FTZ R27, R39, UR6 ;  /* 0x00000006271b7c20 */ /* 0x000fe20008410000 */
[----:B------:R-:W-:Y:S01]  /*1f80*/  FMUL.FTZ R55, R59, UR6 ;  /* 0x000000063b377c20 */ /* 0x000fe20008410000 */
[----:B------:R-:W-:Y:S01]  /*1f90*/  FMUL.FTZ R2, R24, UR6 ;  /* 0x0000000618027c20 */ /* 0x000fe20008410000 */
[----:B------:R1:W2:Y:S01]  /*1fa0*/  MUFU.TANH R102, R4 ;  /* 0x0000000400667308 */ /* 0x0002a20000002400 */
[----:B----4-:R-:W-:Y:S01]  /*1fb0*/  FMUL.FTZ R0, R49, UR6 ;  /* 0x0000000631007c20 */ /* 0x010fe20008410000 */
        /* <DEDUP_REMOVED lines=15> */
[----:B----4-:R-:W-:-:S02]  /*20b0*/  IMAD.MOV.U32 R37, RZ, RZ, -0x80 ;  /* 0xffffff80ff257424 */ /* 0x010fc400078e00ff */
[----:B------:R-:W-:Y:S01]  /*20c0*/  FMUL.FTZ R52, R52, UR6 ;  /* 0x0000000634347c20 */ /* 0x000fe20008410000 */
[----:B------:R-:W-:Y:S01]  /*20d0*/  FMUL.FTZ R49, R54, UR6 ;  /* 0x0000000636317c20 */ /* 0x000fe20008410000 */
[----:B------:R-:W-:Y:S01]  /*20e0*/  FMUL.FTZ R56, R56, UR6 ;  /* 0x0000000638387c20 */ /* 0x000fe20008410000 */
[----:B------:R-:W-:Y:S01]  /*20f0*/  FMUL.FTZ R53, R58, UR6 ;  /* 0x000000063a357c20 */ /* 0x000fe20008410000 */
[----:B------:R-:W-:Y:S01]  /*2100*/  FMUL.FTZ R60, R60, UR6 ;  /* 0x000000063c3c7c20 */ /* 0x000fe20008410000 */
[----:B------:R-:W-:Y:S01]  /*2110*/  FMUL.FTZ R59, R62, UR6 ;  /* 0x000000063e3b7c20 */ /* 0x000fe20008410000 */
[----:B------:R4:W2:Y:S01]  /*2120*/  MUFU.TANH R12, R29 ;  /* 0x0000001d000c7308 */ /* 0x0008a20000002400 */
[----:B-1----:R-:W1:Y:S01]  /*2130*/  LDC R4, c[0x0][0x288] ;  /* 0x0000a200ff047b82 */ /* 0x002e620000000800 */
[----:B------:R-:W-:Y:S01]  /*2140*/  FMUL.FTZ R64, R64, UR6 ;  /* 0x0000000640407c20 */ /* 0x000fe20008410000 */
[----:B------:R-:W-:Y:S01]  /*2150*/  FMUL.FTZ R68, R68, UR6 ;  /* 0x0000000644447c20 */ /* 0x000fe20008410000 */
[----:B------:R-:W-:Y:S01]  /*2160*/  FMUL.FTZ R67, R70, UR6 ;  /* 0x0000000646437c20 */ /* 0x000fe20008410000 */
[----:B------:R-:W-:Y:S01]  /*2170*/  FMUL.FTZ R72, R72, UR6 ;  /* 0x0000000648487c20 */ /* 0x000fe20008410000 */
[----:B------:R-:W-:Y:S01]  /*2180*/  FMUL.FTZ R74, R74, UR6 ;  /* 0x000000064a4a7c20 */ /* 0x000fe20008410000 */
[----:B------:R-:W-:Y:S01]  /*2190*/  FMUL.FTZ R75, R75, UR6 ;  /* 0x000000064b4b7c20 */ /* 0x000fe20008410000 */
[----:B------:R5:W1:Y:S01]  /*21a0*/  MUFU.TANH R106, R0 ;  /* 0x00000000006a7308 */ /* 0x000a620000002400 */
[----:B----4-:R-:W-:Y:S01]  /*21b0*/  FMUL.FTZ R29, R42, UR6 ;  /* 0x000000062a1d7c20 */ /* 0x010fe20008410000 */
[----:B------:R-:W-:-:S02]  /*21c0*/  IMAD R42, R88, R37, 0x80 ;  /* 0x00000080582a7424 */ /* 0x000fc400078e0225 */
[----:B------:R-:W-:Y:S01]  /*21d0*/  FMUL.FTZ R76, R76, UR6 ;  /* 0x000000064c4c7c20 */ /* 0x000fe20008410000 */
[----:B------:R-:W-:Y:S01]  /*21e0*/  FMUL.FTZ R79, R79, UR6 ;  /* 0x000000064f4f7c20 */ /* 0x000fe20008410000 */
[----:B------:R-:W-:Y:S01]  /*21f0*/  FMUL.FTZ R80, R80, UR6 ;  /* 0x0000000650507c20 */ /* 0x000fe20008410000 */
[----:B------:R-:W-:Y:S01]  /*2200*/  FMUL.FTZ R81, R81, UR6 ;  /* 0x0000000651517c20 */ /* 0x000fe20008410000 */
[----:B------:R-:W-:Y:S01]  /*2210*/  FMUL.FTZ R35, R82, UR6 ;  /* 0x0000000652237c20 */ /* 0x000fe20008410000 */
[----:B------:R3:W4:Y:S01]  /*2220*/  MUFU.TANH R98, R57 ;  /* 0x0000003900627308 */ /* 0x0007220000002400 */
[----:B-----5:R-:W-:Y:S01]  /*2230*/  FMUL.FTZ R0, R61, UR6 ;  /* 0x000000063d007c20 */ /* 0x020fe20008410000 */
[----:B------:R-:W-:Y:S01]  /*2240*/  FMUL.FTZ R61, R63, UR6 ;  /* 0x000000063f3d7c20 */ /* 0x000fe20008410000 */
[----:B------:R-:W-:Y:S01]  /*2250*/  FMUL.FTZ R63, R66, UR6 ;  /* 0x00000006423f7c20 */ /* 0x000fe20008410000 */
[----:B------:R-:W-:Y:S01]  /*2260*/  FMUL.FTZ R85, R85, UR6 ;  /* 0x0000000655557c20 */ /* 0x000fe20008410000 */
[----:B------:R-:W-:Y:S01]  /*2270*/  FMUL.FTZ R37, R86, UR6 ;  /* 0x0000000656257c20 */ /* 0x000fe20008410000 */
[----:B------:R-:W-:Y:S01]  /*2280*/  FMUL.FTZ R39, R87, UR6 ;  /* 0x0000000657277c20 */ /* 0x000fe20008410000 */
[----:B------:R-:W-:Y:S01]  /*2290*/  FMUL.FTZ R78, R78, UR6 ;  /* 0x000000064e4e7c20 */ /* 0x000fe20008410000 */
[----:B------:R5:W1:Y:S01]  /*22a0*/  MUFU.TANH R94, R0 ;  /* 0x00000000005e7308 */ /* 0x000a620000002400 */
[----:B---3--:R-:W-:-:S02]  /*22b0*/  IMAD R57, R5, UR45, R42 ;  /* 0x0000002d05397c24 */ /* 0x008fc4000f8e022a */
[----:B------:R-:W-:Y:S01]  /*22c0*/  FMUL.FTZ R84, R84, UR6 ;  /* 0x0000000654547c20 */ /* 0x000fe20008410000 */
[----:B------:R-:W-:Y:S01]  /*22d0*/  FMUL.FTZ R77, R77, UR6 ;  /* 0x000000064d4d7c20 */ /* 0x000fe20008410000 */
[----:B------:R-:W-:-:S03]  /*22e0*/  FMUL.FTZ R73, R73, UR6 ;  /* 0x0000000649497c20 */ /* 0x000fc60008410000 */
[----:B------:R3:W2:Y:S01]  /*22f0*/  MUFU.TANH R8, R25 ;  /* 0x0000001900087308 */ /* 0x0006a20000002400 */
[----:B-----5:R-:W-:Y:S01]  /*2300*/  FMUL.FTZ R0, R69, UR6 ;  /* 0x0000000645007c20 */ /* 0x020fe20008410000 */
[----:B------:R-:W-:Y:S01]  /*2310*/  FMUL.FTZ R69, R71, UR6 ;  /* 0x0000000647457c20 */ /* 0x000fe20008410000 */
[----:B-1----:R-:W-:-:S05]  /*2320*/  IADD3 R71, R57, 0x1, -R4 ;  /* 0x0000000139477810 */ /* 0x002fca0007ffe804 */
[----:B------:R1:W2:Y:S01]  /*2330*/  MUFU.TANH R124, R33 ;  /* 0x00000021007c7308 */ /* 0x0002a20000002400 */
[----:B---3--:R-:W-:Y:S01]  /*2340*/  FMUL.FTZ R25, R38, UR6 ;  /* 0x0000000626197c20 */ /* 0x008fe20008410000 */
[----:B------:R-:W-:Y:S01]  /*2350*/  IMAD R71, R16, -0x2, R71 ;  /* 0xfffffffe10477824 */ /* 0x000fe200078e0247 */
[----:B------:R-:W-:-:S05]  /*2360*/  LEA R38, R88, 0xffffff80, 0x7 ;  /* 0xffffff8058267811 */ /* 0x000fca00078e38ff */
[----:B------:R3:W2:Y:S01]  /*2370*/  MUFU.TANH R14, R0 ;  /* 0x00000000000e7308 */ /* 0x0006a20000002400 */
[----:B-1----:R-:W-:-:S07]  /*2380*/  FMUL.FTZ R33, R83, UR6 ;  /* 0x0000000653217c20 */ /* 0x002fce0008410000 */
[----:B------:R-:W1:Y:S01]  /*2390*/  MUFU.TANH R2, R2 ;  /* 0x0000000200027308 */ /* 0x000e620000002400 */
[----:B---3--:R-:W-:-:S05]  /*23a0*/  @!P1 VIADD R0, R89, 0x28840 ;  /* 0x0002884059009836 */ /* 0x008fca0000000000 */
[----:B------:R-:W-:Y:S02]  /*23b0*/  @!P1 PRMT R0, RZ, 0x654, R0 ;  /* 0x00000654ff009816 */ /* 0x000fe40000000000 */
[----:B------:R-:W3:Y:S02]  /*23c0*/  MUFU.TANH R3, R3 ;  /* 0x0000000300037308 */ /* 0x000ee40000002400 */
[----:B------:R5:W-:Y:S06]  /*23d0*/  @!P1 SYNCS.ARRIVE.TRANS64.RED.A1T0 RZ, [R0+URZ], RZ ;  /* 0x000000ff00ff99a7 */ /* 0x000bec000810043f */
[----:B------:R-:W1:Y:S01]  /*23e0*/  MUFU.TANH R7, R7 ;  /* 0x0000000700077308 */ /* 0x000e620000002400 */
[----:B-----5:R-:W-:-:S07]  /*23f0*/  VIADD R0, R187, UR42 ;  /* 0x0000002abb007c36 */ /* 0x020fce0008000000 */
[----:B------:R-:W1:Y:S08]  /*2400*/  MUFU.TANH R28, R28 ;  /* 0x0000001c001c7308 */ /* 0x000e700000002400 */
        /* <DEDUP_REMOVED lines=46> */
[----:B------:R5:W1:Y:S08]  /*26f0*/  MUFU.TANH R20, R77 ;  /* 0x0000004d00147308 */ /* 0x000a700000002400 */
[----:B------:R4:W1:Y:S01]  /*2700*/  MUFU.TANH R24, R73 ;  /* 0x0000004900187308 */ /* 0x0008620000002400 */
[----:B-----5:R-:W-:-:S02]  /*2710*/  VIADD R77, R71, UR52 ;  /* 0x00000034474d7c36 */ /* 0x020fc40008000000 */
[----:B------:R-:W-:Y:S02]  /*2720*/  IMAD.IADD R71, R71, 0x1, R10 ;  /* 0x0000000147477824 */ /* 0x000fe400078e020a */
[----:B------:R-:W-:Y:S02]  /*2730*/  IMAD.IADD R30, R77, 0x1, R0 ;  /* 0x000000014d1e7824 */ /* 0x000fe400078e0200 */
[----:B----4-:R-:W-:-:S05]  /*2740*/  IMAD R73, R16, -0x2, R57 ;  /* 0xfffffffe10497824 */ /* 0x010fca00078e0239 */
[----:B------:R-:W-:Y:S01]  /*2750*/  VIADDMNMX R26, R0, R71, R73, PT ;  /* 0x00000047001a7246 */ /* 0x000fe20003800149 */
[----:B--23--:R-:W-:Y:S06]  /*2760*/  @!P2 BRA `(.L_x_885) ;  /* 0x000000000054a947 */ /* 0x00cfec0003800000 */
[----:B------:R-:W-:Y:S01]  /*2770*/  IMAD R57, R5, UR45, R0 ;  /* 0x0000002d05397c24 */ /* 0x000fe2000f8e0200 */
[----:B------:R-:W-:Y:S03]  /*2780*/  BSSY B0, `(.L_x_886) ;  /* 0x000000f000007945 */ /* 0x000fe60003800000 */
[----:B------:R-:W-:-:S05]  /*2790*/  IMAD.IADD R57, R57, 0x1, -R4 ;  /* 0x0000000139397824 */ /* 0x000fca00078e0a04 */
[----:B------:R-:W-:-:S13]  /*27a0*/  ISETP.GT.AND P3, PT, R57, -0x1, PT ;  /* 0xffffffff3900780c */ /* 0x000fda0003f64270 */
[----:B------:R-:W-:Y:S05]  /*27b0*/  @P3 BRA `(.L_x_887) ;  /* 0x00000000001c3947 */ /* 0x000fea0003800000 */
[----:B------:R-:W-:Y:S02]  /*27c0*/  ISETP.NE.AND P3, PT, R11, 0x1, PT ;  /* 0x000000010b00780c */ /* 0x000fe40003f65270 */
[----:B------:R-:W-:-:S11]  /*27d0*/  LOP3.LUT R57, RZ, R57, RZ, 0x33, !PT ;  /* 0x00000039ff397212 */ /* 0x000fd600078e33ff */
[----:B------:R-:W2:Y:S02]  /*27e0*/  @P3 LDC.64 R82, c[0x0][0x9e8] ;  /* 0x00027a00ff523b82 */ /* 0x000ea40000000a00 */
[----:B--2---:R-:W-:-:S05]  /*27f0*/  @P3 IMAD.HI.U32 R6, R57, R82, RZ ;  /* 0x0000005239063227 */ /* 0x004fca00078e00ff */
[----:B------:R-:W-:-:S04]  /*2800*/  @P3 SHF.R.U32.HI R57, RZ, R83, R6 ;  /* 0x00000053ff393219 */ /* 0x000fc80000011606 */
[----:B------:R-:W-:Y:S01]  /*2810*/  LOP3.LUT R57, RZ, R57, RZ, 0x33, !PT ;  /* 0x00000039ff397212 */ /* 0x000fe200078e33ff */
[----:B------:R-:W-:Y:S06]  /*2820*/  BRA `(.L_x_888) ;  /* 0x0000000000107947 */ /* 0x000fec0003800000 */
.L_x_887:
[----:B------:R-:W-:-:S13]  /*2830*/  ISETP.NE.AND P3, PT, R11, 0x1, PT ;  /* 0x000000010b00780c */ /* 0x000fda0003f65270 */
[----:B------:R-:W2:Y:S02]  /*2840*/  @P3 LDC.64 R82, c[0x0][0x9e8] ;  /* 0x00027a00ff523b82 */ /* 0x000ea40000000a00 */
[----:B--2---:R-:W-:-:S05]  /*2850*/  @P3 IMAD.HI.U32 R6, R57, R82, RZ ;  /* 0x0000005239063227 */ /* 0x004fca00078e00ff */
[----:B------:R-:W-:-:S07]  /*2860*/  @P3 SHF.R.U32.HI R57, RZ, R83, R6 ;  /* 0x00000053ff393219 */ /* 0x000fce0000011606 */
.L_x_888:
[----:B------:R-:W-:Y:S05]  /*2870*/  BSYNC B0 ;  /* 0x0000000000007941 */ /* 0x000fea0003800000 */
.L_x_886:
[----:B------:R-:W-:-:S04]  /*2880*/  IMAD R57, R57, R11, -R38 ;  /* 0x0000000b39397224 */ /* 0x000fc800078e0a26 */
[----:B------:R-:W-:-:S05]  /*2890*/  IMAD R57, R16, -0x2, R57 ;  /* 0xfffffffe10397824 */ /* 0x000fca00078e0239 */
[----:B------:R-:W-:Y:S02]  /*28a0*/  VIMNMX R30, R30, R57, !PT ;  /* 0x000000391e1e7248 */ /* 0x000fe40007fe0100 */
[----:B------:R-:W-:-:S07]  /*28b0*/  VIADDMNMX R26, R57, R11, R26, PT ;  /* 0x0000000b391a7246 */ /* 0x000fce000380011a */
.L_x_885:
[C---:B------:R-:W-:Y:S02]  /*28c0*/  ISETP.GE.AND P4, PT, R42.reuse, 0x9, PT ;  /* 0x000000092a00780c */ /* 0x040fe40003f86270 */
[----:B------:R-:W-:Y:S02]  /*28d0*/  ISETP.GE.AND P3, PT, R42, 0x2, PT ;  /* 0x000000022a00780c */ /* 0x000fe40003f66270 */
[----:B------:R-:W-:Y:S02]  /*28e0*/  P2R R46, PR, RZ, 0x10 ;  /* 0x00000010ff2e7803 */ /* 0x000fe40000000000 */
[C---:B------:R-:W-:Y:S02]  /*28f0*/  ISETP.GT.AND P4, PT, R30.reuse, 0x8, !P4 ;  /* 0x000000081e00780c */ /* 0x040fe40006784270 */
[----:B------:R-:W-:Y:S02]  /*2900*/  ISETP.GT.AND P5, PT, R30, 0x1, !P3 ;  /* 0x000000011e00780c */ /* 0x000fe40005fa4270 */
[----:B------:R-:W-:-:S02]  /*2910*/  ISETP.LT.OR P4, PT, R26, 0x9, P4 ;  /* 0x000000091a00780c */ /* 0x000fc40002781670 */
[----:B------:R-:W-:Y:S02]  /*2920*/  ISETP.GE.AND P6, PT, R42, 0xa, PT ;  /* 0x0000000a2a00780c */ /* 0x000fe40003fc6270 */
[----:B-1----:R-:W-:Y:S02]  /*2930*/  FSEL R182, R28, -INF , !P4 ;  /* 0xff8000001cb67808 */ /* 0x002fe40006000000 */
[----:B------:R-:W-:Y:S02]  /*2940*/  ISETP.LT.OR P5, PT, R26, 0x2, P5 ;  /* 0x000000021a00780c */ /* 0x000fe40002fa1670 */
[----:B------:R-:W-:Y:S02]  /*2950*/  ISETP.GT.AND P4, PT, R30, 0x9, !P6 ;  /* 0x000000091e00780c */ /* 0x000fe40007784270 */
[----:B------:R-:W-:Y:S02]  /*2960*/  FSEL R128, R8, -INF , !P5 ;  /* 0xff80000008807808 */ /* 0x000fe40006800000 */
[----:B------:R-:W-:-:S02]  /*2970*/  ISETP.LT.OR P4, PT, R26, 0xa, P4 ;  /* 0x0000000a1a00780c */ /* 0x000fc40002781670 */
[----:B------:R-:W-:Y:S02]  /*2980*/  ISETP.GE.AND P5, PT, R42, 0x11, PT ;  /* 0x000000112a00780c */ /* 0x000fe40003fa6270 */
[----:B------:R-:W-:Y:S02]  /*2990*/  FSEL R130, R12, -INF , !P4 ;  /* 0xff8000000c827808 */ /* 0x000fe40006000000 */
[----:B------:R-:W-:Y:S02]  /*29a0*/  ISETP.GT.AND P4, PT, R30, 0x10, !P5 ;  /* 0x000000101e00780c */ /* 0x000fe40006f84270 */
[----:B------:R-:W-:Y:S02]  /*29b0*/  P2R R54, PR, RZ, 0x20 ;  /* 0x00000020ff367803 */ /* 0x000fe40000000000 */
[----:B------:R-:W-:Y:S02]  /*29c0*/  ISETP.LT.OR P4, PT, R26, 0x11, P4 ;  /* 0x000000111a00780c */ /* 0x000fe40002781670 */
[----:B------:R-:W-:-:S02]  /*29d0*/  ISETP.GE.AND P5, PT, R42, 0x12, PT ;  /* 0x000000122a00780c */ /* 0x000fc40003fa6270 */
[----:B------:R-:W-:Y:S02]  /*29e0*/  FSEL R176, R32, -INF , !P4 ;  /* 0xff80000020b07808 */ /* 0x000fe40006000000 */
[----:B------:R-:W-:Y:S02]  /*29f0*/  ISETP.GT.AND P4, PT, R30, 0x11, !P5 ;  /* 0x000000111e00780c */ /* 0x000fe40006f84270 */
[----:B------:R-:W-:Y:S02]  /*2a00*/  P2R R32, PR, RZ, 0x20 ;  /* 0x00000020ff207803 */ /* 0x000fe40000000000 */
[----:B------:R-:W-:Y:S02]  /*2a10*/  ISETP.LT.OR P4, PT, R26, 0x12, P4 ;  /* 0x000000121a00780c */ /* 0x000fe40002781670 */
[----:B------:R-:W-:Y:S02]  /*2a20*/  ISETP.GE.AND P5, PT, R42, 0x19, PT ;  /* 0x000000192a00780c */ /* 0x000fe40003fa6270 */
[----:B------:R-:W-:-:S02]  /*2a30*/  FSEL R124, R124, -INF , !P4 ;  /* 0xff8000007c7c7808 */ /* 0x000fc40006000000 */
[----:B------:R-:W-:Y:S02]  /*2a40*/  ISETP.GT.AND P4, PT, R30, 0x18, !P5 ;  /* 0x000000181e00780c */ /* 0x000fe40006f84270 */
[----:B------:R-:W-:Y:S02]  /*2a50*/  P2R R58, PR, RZ, 0x20 ;  /* 0x00000020ff3a7803 */ /* 0x000fe40000000000 */
[----:B------:R-:W-:Y:S02]  /*2a60*/  ISETP.LT.OR P4, PT, R26, 0x19, P4 ;  /* 0x000000191a00780c */ /* 0x000fe40002781670 */
[----:B------:R-:W-:Y:S02]  /*2a70*/  ISETP.GE.AND P5, PT, R42, 0x1a, PT ;  /* 0x0000001a2a00780c */ /* 0x000fe40003fa6270 */
[----:B------:R-:W-:Y:S02]  /*2a80*/  FSEL R122, R36, -INF , !P4 ;  /* 0xff800000247a7808 */ /* 0x000fe40006000000 */
[----:B------:R-:W-:-:S02]  /*2a90*/  ISETP.GT.AND P4, PT, R30, 0x19, !P5 ;  /* 0x000000191e00780c */ /* 0x000fc40006f84270 */
[----:B------:R-:W-:Y:S02]  /*2aa0*/  P2R R62, PR, RZ, 0x20 ;  /* 0x00000020ff3e7803 */ /* 0x000fe40000000000 */
[----:B------:R-:W-:Y:S02]  /*2ab0*/  ISETP.LT.OR P4, PT, R26, 0x1a, P4 ;  /* 0x0000001a1a00780c */ /* 0x000fe40002781670 */
[----:B------:R-:W-:Y:S02]  /*2ac0*/  ISETP.GE.AND P5, PT, R42, 0x21, PT ;  /* 0x000000212a00780c */ /* 0x000fe40003fa6270 */
[----:B------:R-:W-:Y:S02]  /*2ad0*/  FSEL R120, R120, -INF , !P4 ;  /* 0xff80000078787808 */ /* 0x000fe40006000000 */
[----:B------:R-:W-:Y:S02]  /*2ae0*/  ISETP.GT.AND P4, PT, R30, 0x20, !P5 ;  /* 0x000000201e00780c */ /* 0x000fe40006f84270 */
[----:B------:R-:W-:-:S02]  /*2af0*/  P2R R66, PR, RZ, 0x20 ;  /* 0x00000020ff427803 */ /* 0x000fc40000000000 */
[----:B------:R-:W-:Y:S02]  /*2b00*/  ISETP.LT.OR P4, PT, R26, 0x21, P4 ;  /* 0x000000211a00780c */ /* 0x000fe40002781670 */
[----:B------:R-:W-:Y:S02]  /*2b10*/  ISETP.GE.AND P5, PT, R42, 0x22, PT ;  /* 0x000000222a00780c */ /* 0x000fe40003fa6270 */
[----:B------:R-:W-:Y:S02]  /*2b20*/  FSEL R118, R40, -INF , !P4 ;  /* 0xff80000028767808 */ /* 0x000fe40006000000 */
[----:B------:R-:W-:Y:S02]  /*2b30*/  ISETP.GT.AND P4, PT, R30, 0x21, !P5 ;  /* 0x000000211e00780c */ /* 0x000fe40006f84270 */
[----:B------:R-:W-:Y:S02]  /*2b40*/  P2R R70, PR, RZ, 0x20 ;  /* 0x00000020ff467803 */ /* 0x000fe40000000000 */
        /* <DEDUP_REMOVED lines=96> */
[----:B------:R-:W-:-:S02]  /*3150*/  P2R R50, PR, RZ, 0x40 ;  /* 0x00000040ff327803 */ /* 0x000fc40000000000 */
[----:B------:R-:W-:Y:S02]  /*3160*/  FSEL R8, R80, -INF , !P4 ;  /* 0xff80000050087808 */ /* 0x000fe40006000000 */
[----:B------:R-:W-:-:S04]  /*3170*/  ISETP.GE.AND P4, PT, R42, 0x72, PT ;  /* 0x000000722a00780c */ /* 0x000fc80003f86270 */
[----:B------:R-:W-:-:S04]  /*3180*/  ISETP.GT.AND P5, PT, R30, 0x71, !P4 ;  /* 0x000000711e00780c */ /* 0x000fc800067a4270 */
[----:B------:R-:W-:-:S04]  /*3190*/  ISETP.LT.OR P5, PT, R26, 0x72, P5 ;  /* 0x000000721a00780c */ /* 0x000fc80002fa1670 */
[----:B------:R-:W-:Y:S02]  /*31a0*/  FSEL R14, R81, -INF , !P5 ;  /* 0xff800000510e7808 */ /* 0x000fe40006800000 */
[----:B------:R-:W-:-:S04]  /*31b0*/  ISETP.GE.AND P5, PT, R42, 0x79, PT ;  /* 0x000000792a00780c */ /* 0x000fc80003fa6270 */
[----:B------:R-:W-:-:S04]  /*31c0*/  ISETP.GT.AND P6, PT, R30, 0x78, !P5 ;  /* 0x000000781e00780c */ /* 0x000fc80006fc4270 */
[----:B------:R-:W-:-:S04]  /*31d0*/  ISETP.LT.OR P6, PT, R26, 0x79, P6 ;  /* 0x000000791a00780c */ /* 0x000fc800037c1670 */
[----:B------:R-:W-:Y:S02]  /*31e0*/  FSEL R6, R34, -INF , !P6 ;  /* 0xff80000022067808 */ /* 0x000fe40007000000 */
[----:B------:R-:W-:-:S04]  /*31f0*/  ISETP.GE.AND P6, PT, R42, 0x1, PT ;  /* 0x000000012a00780c */ /* 0x000fc80003fc6270 */
[----:B------:R-:W-:Y:S02]  /*3200*/  P2R R81, PR, RZ, 0x40 ;  /* 0x00000040ff517803 */ /* 0x000fe40000000000 */
[----:B------:R-:W-:-:S04]  /*3210*/  ISETP.GT.AND P6, PT, R30, RZ, !P6 ;  /* 0x000000ff1e00720c */ /* 0x000fc800077c4270 */
[----:B------:R-:W-:-:S04]  /*3220*/  ISETP.LT.OR P6, PT, R26, 0x1, P6 ;  /* 0x000000011a00780c */ /* 0x000fc800037c1670 */
[----:B------:R-:W-:Y:S01]  /*3230*/  FSEL R180, R2, -INF , !P6 ;  /* 0xff80000002b47808 */ /* 0x000fe20007000000 */
[----:B------:R-:W-:Y:S01]  /*3240*/  VIADD R2, R0, 0x8 ;  /* 0x0000000800027836 */ /* 0x000fe20000000000 */
[----:B------:R-:W-:-:S03]  /*3250*/  ISETP.GE.AND P6, PT, R42, 0x7a, PT ;  /* 0x0000007a2a00780c */ /* 0x000fc60003fc6270 */
[----:B------:R-:W-:Y:S01]  /*3260*/  IMAD.IADD R57, R77, 0x1, R2 ;  /* 0x000000014d397824 */ /* 0x000fe200078e0202 */
[----:B------:R-:W-:Y:S02]  /*3270*/  P2R R117, PR, RZ, 0x40 ;  /* 0x00000040ff757803 */ /* 0x000fe40000000000 */
[----:B------:R-:W-:Y:S02]  /*3280*/  ISETP.GT.AND P6, PT, R30, 0x79, !P6 ;  /* 0x000000791e00780c */ /* 0x000fe400077c4270 */
[----:B------:R-:W-:Y:S02]  /*3290*/  VIADDMNMX R110, R2, R71, R73, PT ;  /* 0x00000047026e7246 */ /* 0x000fe40003800149 */
[----:B------:R-:W-:-:S04]  /*32a0*/  ISETP.LT.OR P6, PT, R26, 0x7a, P6 ;  /* 0x0000007a1a00780c */ /* 0x000fc800037c1670 */
[----:B------:R-:W-:Y:S01]  /*32b0*/  FSEL R26, R85, -INF , !P6 ;  /* 0xff800000551a7808 */ /* 0x000fe20007000000 */
[----:B------:R-:W-:Y:S08]  /*32c0*/  @!P2 BRA `(.L_x_889) ;  /* 0x000000000054a947 */ /* 0x000ff00003800000 */
[----:B------:R-:W-:Y:S01]  /*32d0*/  IMAD R71, R5, UR45, R2 ;  /* 0x0000002d05477c24 */ /* 0x000fe2000f8e0202 */
[----:B------:R-:W-:Y:S03]  /*32e0*/  BSSY B0, `(.L_x_890) ;  /* 0x000000f000007945 */ /* 0x000fe60003800000 */
[----:B------:R-:W-:-:S05]  /*32f0*/  IMAD.IADD R71, R71, 0x1, -R4 ;  /* 0x0000000147477824 */ /* 0x000fca00078e0a04 */
[----:B------:R-:W-:-:S13]  /*3300*/  ISETP.GT.AND P6, PT, R71, -0x1, PT ;  /* 0xffffffff4700780c */ /* 0x000fda0003fc4270 */
[----:B------:R-:W-:Y:S05]  /*3310*/  @P6 BRA `(.L_x_891) ;  /* 0x00000000001c6947 */ /* 0x000fea0003800000 */
[----:B------:R-:W-:Y:S02]  /*3320*/  ISETP.NE.AND P6, PT, R11, 0x1, PT ;  /* 0x000000010b00780c */ /* 0x000fe40003fc5270 */
[----:B------:R-:W-:-:S11]  /*3330*/  LOP3.LUT R71, RZ, R71, RZ, 0x33, !PT ;  /* 0x00000047ff477212 */ /* 0x000fd600078e33ff */
[----:B------:R-:W1:Y:S02]  /*3340*/  @P6 LDC.64 R72, c[0x0][0x9e8] ;  /* 0x00027a00ff486b82 */ /* 0x000e640000000a00 */
[----:B-1----:R-:W-:-:S05]  /*3350*/  @P6 IMAD.HI.U32 R30, R71, R72, RZ ;  /* 0x00000048471e6227 */ /* 0x002fca00078e00ff */
[----:B------:R-:W-:-:S04]  /*3360*/  @P6 SHF.R.U32.HI R71, RZ, R73, R30 ;  /* 0x00000049ff476219 */ /* 0x000fc8000001161e */
[----:B------:R-:W-:Y:S01]  /*3370*/  LOP3.LUT R71, RZ, R71, RZ, 0x33, !PT ;  /* 0x00000047ff477212 */ /* 0x000fe200078e33ff */
[----:B------:R-:W-:Y:S06]  /*3380*/  BRA `(.L_x_892) ;  /* 0x0000000000107947 */ /* 0x000fec0003800000 */
.L_x_891:
[----:B------:R-:W-:-:S13]  /*3390*/  ISETP.NE.AND P6, PT, R11, 0x1, PT ;  /* 0x000000010b00780c */ /* 0x000fda0003fc5270 */
[----:B------:R-:W1:Y:S02]  /*33a0*/  @P6 LDC.64 R72, c[0x0][0x9e8] ;  /* 0x00027a00ff486b82 */ /* 0x000e640000000a00 */
[----:B-1----:R-:W-:-:S05]  /*33b0*/  @P6 IMAD.HI.U32 R30, R71, R72, RZ ;  /* 0x00000048471e6227 */ /* 0x002fca00078e00ff */
[----:B------:R-:W-:-:S07]  /*33c0*/  @P6 SHF.R.U32.HI R71, RZ, R73, R30 ;  /* 0x00000049ff476219 */ /* 0x000fce000001161e */
.L_x_892:
[----:B------:R-:W-:Y:S05]  /*33d0*/  BSYNC B0 ;  /* 0x0000000000007941 */ /* 0x000fea0003800000 */
.L_x_890:
[----:B------:R-:W-:-:S04]  /*33e0*/  IMAD R71, R71, R11, -R38 ;  /* 0x0000000b47477224 */ /* 0x000fc800078e0a26 */
[----:B------:R-:W-:-:S05]  /*33f0*/  IMAD R30, R16, -0x2, R71 ;  /* 0xfffffffe101e7824 */ /* 0x000fca00078e0247 */
[----:B------:R-:W-:Y:S02]  /*3400*/  VIMNMX R57, R57, R30, !PT ;  /* 0x0000001e39397248 */ /* 0x000fe40007fe0100 */
[----:B------:R-:W-:-:S07]  /*3410*/  VIADDMNMX R110, R30, R11, R110, PT ;  /* 0x0000000b1e6e7246 */ /* 0x000fce000380016e */
.L_x_889:
[----:B------:R-:W-:Y:S01]  /*3420*/  ISETP.GT.AND P3, PT, R57, 0x1, !P3 ;  /* 0x000000013900780c */ /* 0x000fe20005f64270 */
[----:B------:R-:W-:Y:S01]  /*3430*/  ULDC UR6, c[0x0][0x988] ;  /* 0x0002620000067ab9 */ /* 0x000fe20000000800 */
[----:B------:R-:W-:Y:S01]  /*3440*/  ISETP.NE.AND P6, PT, R32, RZ, PT ;  /* 0x000000ff2000720c */ /* 0x000fe20003fc5270 */
[----:B------:R-:W-:Y:S01]  /*3450*/  IMAD R5, R5, UR45, -R4 ;  /* 0x0000002d05057c24 */ /* 0x000fe2000f8e0a04 */
[----:B------:R-:W-:Y:S02]  /*3460*/  ISETP.LT.OR P3, PT, R110, 0x2, P3 ;  /* 0x000000026e00780c */ /* 0x000fe40001f61670 */
[----:B------:R-:W-:Y:S02]  /*3470*/  ISETP.GT.AND P4, PT, R57, 0x71, !P4 ;  /* 0x000000713900780c */ /* 0x000fe40006784270 */
[----:B------:R-:W-:Y:S02]  /*3480*/  FSEL R30, R7, -INF , !P3 ;  /* 0xff800000071e7808 */ /* 0x000fe40005800000 */
[----:B------:R-:W-:-:S02]  /*3490*/  ISETP.NE.AND P3, PT, R46, RZ, PT ;  /* 0x000000ff2e00720c */ /* 0x000fc40003f65270 */
[----:B------:R-:W-:Y:S02]  /*34a0*/  FMNMX.FTZ R7, R180, R128, !PT ;  /* 0x00000080b4077209 */ /* 0x000fe40007810000 */
[----:B------:R-:W-:Y:S02]  /*34b0*/  ISETP.GT.AND P3, PT, R57, 0x8, !P3 ;  /* 0x000000083900780c */ /* 0x000fe40005f64270 */
[----:B------:R-:W-:Y:S02]  /*34c0*/  FMNMX.FTZ R7, R182, R7, !PT ;  /* 0x00000007b6077209 */ /* 0x000fe40007810000 */
[----:B------:R-:W-:Y:S02]  /*34d0*/  ISETP.LT.OR P3, PT, R110, 0x9, P3 ;  /* 0x000000096e00780c */ /* 0x000fe40001f61670 */
[----:B------:R-:W-:Y:S02]  /*34e0*/  FMNMX.FTZ R7, R130, R7, !PT ;  /* 0x0000000782077209 */ /* 0x000fe40007810000 */
[----:B------:R-:W-:Y:S01]  /*34f0*/  FSEL R32, R9, -INF , !P3 ;  /* 0xff80000009207808 */ /* 0x000fe20005800000 */
[----:B------:R-:W-:Y:S01]  /*3500*/  IMAD.U32 R9, RZ, RZ, UR6 ;  /* 0x00000006ff097e24 */ /* 0x000fe2000f8e00ff */
[----:B------:R-:W-:-:S02]  /*3510*/  ISETP.NE.AND P3, PT, R50, RZ, PT ;  /* 0x000000ff3200720c */ /* 0x000fc40003f65270 */
[----:B------:R-:W-:Y:S02]  /*3520*/  FMNMX.FTZ R7, R176, R7, !PT ;  /* 0x00000007b0077209 */ /* 0x000fe40007810000 */
[----:B------:R-:W-:Y:S02]  /*3530*/  ISETP.GT.AND P3, PT, R57, 0x9, !P3 ;  /* 0x000000093900780c */ /* 0x000fe40005f64270 */
[----:B------:R-:W-:Y:S02]  /*3540*/  FMNMX.FTZ R7, R124, R7, !PT ;  /* 0x000000077c077209 */ /* 0x000fe40007810000 */
[----:B------:R-:W-:Y:S02]  /*3550*/  ISETP.LT.OR P3, PT, R110, 0xa, P3 ;  /* 0x0000000a6e00780c */ /* 0x000fe40001f61670 */
[----:B------:R-:W-:Y:S02]  /*3560*/  FMNMX.FTZ R7, R122, R7, !PT ;  /* 0x000000077a077209 */ /* 0x000fe40007810000 */
[----:B------:R-:W-:-:S02]  /*3570*/  FSEL R34, R13, -INF , !P3 ;  /* 0xff8000000d227808 */ /* 0x000fc40005800000 */
[----:B------:R-:W-:Y:S02]  /*3580*/  ISETP.NE.AND P3, PT, R54, RZ, PT ;  /* 0x000000ff3600720c */ /* 0x000fe40003f65270 */
[----:B------:R-:W-:Y:S02]  /*3590*/  FMNMX.FTZ R7, R120, R7, !PT ;  /* 0x0000000778077209 */ /* 0x000fe40007810000 */
[----:B------:R-:W-:Y:S02]  /*35a0*/  ISETP.GT.AND P3, PT, R57, 0x10, !P3 ;  /* 0x000000103900780c */ /* 0x000fe40005f64270 */
[----:B------:R-:W-:Y:S02]  /*35b0*/  FMNMX.FTZ R7, R118, R7, !PT ;  /* 0x0000000776077209 */ /* 0x000fe40007810000 */
[----:B------:R-:W-:Y:S02]  /*35c0*/  ISETP.LT.OR P3, PT, R110, 0x11, P3 ;  /* 0x000000116e00780c */ /* 0x000fe40001f61670 */
[----:B------:R-:W-:-:S02]  /*35d0*/  FMNMX.FTZ R7, R116, R7, !PT ;  /* 0x0000000774077209 */ /* 0x000fc40007810000 */
[----:B------:R-:W-:Y:S02]  /*35e0*/  FSEL R36, R15, -INF , !P3 ;  /* 0xff8000000f247808 */ /* 0x000fe40005800000 */
[----:B------:R-:W-:Y:S02]  /*35f0*/  ISETP.GT.AND P3, PT, R57, 0x11, !P6 ;  /* 0x000000113900780c */ /* 0x000fe40007764270 */
[----:B------:R-:W-:Y:S02]  /*3600*/  ISETP.NE.AND P6, PT, R40, RZ, PT ;  /* 0x000000ff2800720c */ /* 0x000fe40003fc5270 */
        /* <DEDUP_REMOVED lines=10> */
[----:B------:R-:W-:Y:S02]  /*36b0*/  ISETP.NE.AND P3, PT, R62, RZ, PT ;  /* 0x000000ff3e00720c */ /* 0x000fe40003f65270 */
[----:B------:R-:W-:Y:S02]  /*36c0*/  FMNMX.FTZ R7, R104, R7, !PT ;  /* 0x0000000768077209 */ /* 0x000fe40007810000 */
[----:B------:R-:W-:Y:S02]  /*36d0*/  ISETP.GT.AND P3, PT, R57, 0x19, !P3 ;  /* 0x000000193900780c */ /* 0x000fe40005f64270 */
[----:B------:R-:W-:Y:S02]  /*36e0*/  FMNMX.FTZ R7, R102, R7, !PT ;  /* 0x0000000766077209 */ /* 0x000fe40007810000 */
[----:B------:R-:W-:-:S02]  /*36f0*/  ISETP.LT.OR P3, PT, R110, 0x1a, P3 ;  /* 0x0000001a6e00780c */ /* 0x000fc40001f61670 */
[----:B------:R-:W-:Y:S02]  /*3700*/  FMNMX.FTZ R7, R100, R7, !PT ;  /* 0x0000000764077209 */ /* 0x000fe40007810000 */
[----:B------:R-:W-:Y:S02]  /*3710*/  FSEL R42, R27, -INF , !P3 ;  /* 0xff8000001b2a7808 */ /* 0x000fe40005800000 */
[----:B------:R-:W-:Y:S02]  /*3720*/  ISETP.NE.AND P3, PT, R66, RZ, PT ;  /* 0x000000ff4200720c */ /* 0x000fe40003f65270 */
[----:B------:R-:W-:Y:S02]  /*3730*/  FMNMX.FTZ R7, R98, R7, !PT ;  /* 0x0000000762077209 */ /* 0x000fe40007810000 */
[----:B------:R-:W-:Y:S02]  /*3740*/  ISETP.GT.AND P3, PT, R57, 0x20, !P3 ;  /* 0x000000203900780c */ /* 0x000fe40005f64270 */
[----:B------:R-:W-:-:S02]  /*3750*/  FMNMX.FTZ R7, R96, R7, !PT ;  /* 0x0000000760077209 */ /* 0x000fc40007810000 */
[----:B------:R-:W-:Y:S02]  /*3760*/  ISETP.LT.OR P3, PT, R110, 0x21, P3 ;  /* 0x000000216e00780c */ /* 0x000fe40001f61670 */
[----:B------:R-:W-:Y:S02]  /*3770*/  FMNMX.FTZ R7, R94, R7, !PT ;  /* 0x000000075e077209 */ /* 0x000fe40007810000 */
[----:B------:R-:W-:Y:S02]  /*3780*/  FSEL R44, R29, -INF , !P3 ;  /* 0xff8000001d2c7808 */ /* 0x000fe40005800000 */
[----:B------:R-:W-:Y:S02]  /*3790*/  ISETP.NE.AND P3, PT, R70, RZ, PT ;  /* 0x000000ff4600720c */ /* 0x000fe40003f65270 */
[----:B------:R-:W-:Y:S02]  /*37a0*/  FMNMX.FTZ R7, R92, R7, !PT ;  /* 0x000000075c077209 */ /* 0x000fe40007810000 */
[----:B------:R-:W-:-:S02]  /*37b0*/  ISETP.GT.AND P3, PT, R57, 0x21, !P3 ;  /* 0x000000213900780c */ /* 0x000fc40005f64270 */
[----:B------:R-:W-:Y:S02]  /*37c0*/  FMNMX.FTZ R7, R90, R7, !PT ;  /* 0x000000075a077209 */ /* 0x000fe40007810000 */
[----:B------:R-:W-:Y:S02]  /*37d0*/  ISETP.LT.OR P3, PT, R110, 0x22, P3 ;  /* 0x000000226e00780c */ /* 0x000fe40001f61670 */
[----:B------:R-:W-:Y:S02]  /*37e0*/  FMNMX.FTZ R7, R86, R7, !PT ;  /* 0x0000000756077209 */ /* 0x000fe40007810000 */
[----:B------:R-:W-:Y:S02]  /*37f0*/  FSEL R46, R31, -INF , !P3 ;  /* 0xff8000001f2e7808 */ /* 0x000fe40005800000 */
[----:B------:R-:W-:Y:S02]  /*3800*/  ISETP.NE.AND P3, PT, R78, RZ, PT ;  /* 0x000000ff4e00720c */ /* 0x000fe40003f65270 */
[----:B------:R-:W-:-:S02]  /*3810*/  FMNMX.FTZ R7, R84, R7, !PT ;  /* 0x0000000754077209 */ /* 0x000fc40007810000 */
[----:B------:R-:W-:Y:S02]  /*3820*/  ISETP.GT.AND P3, PT, R57, 0x28, !P3 ;  /* 0x000000283900780c */ /* 0x000fe40005f64270 */
[----:B------:R-:W-:Y:S02]  /*3830*/  FMNMX.FTZ R7, R28, R7, !PT ;  /* 0x000000071c077209 */ /* 0x000fe40007810000 */
[----:B------:R-:W-:Y:S02]  /*3840*/  ISETP.LT.OR P3, PT, R110, 0x29, P3 ;  /* 0x000000296e00780c */ /* 0x000fe40001f61670 */
[----:B------:R-:W-:Y:S02]  /*3850*/  FMNMX.FTZ R7, R24, R7, !PT ;  /* 0x0000000718077209 */ /* 0x000fe40007810000 */
[----:B------:R-:W-:Y:S02]  /*3860*/  FSEL R48, R41, -INF , !P3 ;  /* 0xff80000029307808 */ /* 0x000fe40005800000 */
        /* <DEDUP_REMOVED lines=14> */
[----:B------:R-:W-:Y:S01]  /*3950*/  ISETP.NE.AND P3, PT, R87, RZ, PT ;  /* 0x000000ff5700720c */ /* 0x000fe20003f65270 */
[----:B------:R-:W1:Y:S01]  /*3960*/  SHFL.BFLY PT, R126, R13, 0x2, 0x1f ;  /* 0x0c401f000d7e7f89 */ /* 0x000e6200000e0000 */
[C---:B------:R-:W-:Y:S02]  /*3970*/  ISETP.GT.AND P5, PT, R57.reuse, 0x78, !P5 ;  /* 0x000000783900780c */ /* 0x040fe40006fa4270 */
[----:B------:R-:W-:Y:S02]  /*3980*/  ISETP.GT.AND P3, PT, R57, 0x31, !P3 ;  /* 0x000000313900780c */ /* 0x000fe40005f64270 */
[C---:B------:R-:W-:Y:S02]  /*3990*/  ISETP.LT.OR P4, PT, R110.reuse, 0x72, P4 ;  /* 0x000000726e00780c */ /* 0x040fe40002781670 */
[----:B------:R-:W-:-:S02]  /*39a0*/  ISETP.LT.OR P3, PT, R110, 0x32, P3 ;  /* 0x000000326e00780c */ /* 0x000fc40001f61670 */
[----:B------:R-:W-:Y:S02]  /*39b0*/  ISETP.LT.OR P5, PT, R110, 0x79, P5 ;  /* 0x000000796e00780c */ /* 0x000fe40002fa1670 */
[----:B------:R-:W-:Y:S02]  /*39c0*/  FSEL R54, R47, -INF , !P3 ;  /* 0xff8000002f367808 */ /* 0x000fe40005800000 */
[----:B------:R-:W-:-:S04]  /*39d0*/  ISETP.NE.AND P3, PT, R89, RZ, PT ;  /* 0x000000ff5900720c */ /* 0x000fc80003f65270 */
[----:B------:R-:W-:-:S04]  /*39e0*/  ISETP.GT.AND P3, PT, R57, 0x38, !P3 ;  /* 0x000000383900780c */ /* 0x000fc80005f64270 */
[----:B------:R-:W-:Y:S02]  /*39f0*/  ISETP.LT.OR P3, PT, R110, 0x39, P3 ;  /* 0x000000396e00780c */ /* 0x000fe40001f61670 */
[----:B-1----:R-:W-:Y:S02]  /*3a00*/  FMNMX.FTZ R126, R13, R126, !PT ;  /* 0x0000007e0d7e7209 */ /* 0x002fe40007810000 */
[----:B------:R-:W-:Y:S02]  /*3a10*/  FSEL R56, R49, -INF , !P3 ;  /* 0xff80000031387808 */ /* 0x000fe40005800000 */
[----:B------:R-:W-:Y:S01]  /*3a20*/  ISETP.NE.AND P3, PT, R93, RZ, PT ;  /* 0x000000ff5d00720c */ /* 0x000fe20003f65270 */
[----:B------:R-:W1:Y:S03]  /*3a30*/  SHFL.BFLY PT, R7, R126, 0x1, 0x1f ;  /* 0x0c201f007e077f89 */ /* 0x000e6600000e0000 */
[----:B------:R-:W-:-:S04]  /*3a40*/  ISETP.GT.AND P3, PT, R57, 0x39, !P3 ;  /* 0x000000393900780c */ /* 0x000fc80005f64270 */
[----:B------:R-:W-:-:S04]  /*3a50*/  ISETP.LT.OR P3, PT, R110, 0x3a, P3 ;  /* 0x0000003a6e00780c */ /* 0x000fc80001f61670 */
[----:B------:R-:W-:Y:S02]  /*3a60*/  FSEL R58, R51, -INF , !P3 ;  /* 0xff800000333a7808 */ /* 0x000fe40005800000 */
[----:B------:R-:W-:Y:S02]  /*3a70*/  ISETP.GT.AND P3, PT, R57, 0x40, !P6 ;  /* 0x000000403900780c */ /* 0x000fe40007764270 */
[----:B------:R-:W-:Y:S02]  /*3a80*/  ISETP.NE.AND P6, PT, R60, RZ, PT ;  /* 0x000000ff3c00720c */ /* 0x000fe40003fc5270 */
[----:B------:R-:W-:-:S04]  /*3a90*/  ISETP.LT.OR P3, PT, R110, 0x41, P3 ;  /* 0x000000416e00780c */ /* 0x000fc80001f61670 */
[----:B------:R-:W-:Y:S02]  /*3aa0*/  FSEL R60, R53, -INF , !P3 ;  /* 0xff800000353c7808 */ /* 0x000fe40005800000 */
[----:B------:R-:W-:Y:S02]  /*3ab0*/  ISETP.NE.AND P3, PT, R95, RZ, PT ;  /* 0x000000ff5f00720c */ /* 0x000fe40003f65270 */
[----:B-1----:R-:W-:Y:S02]  /*3ac0*/  FMNMX.FTZ R7, R126, R7, !PT ;  /* 0x000000077e077209 */ /* 0x002fe40007810000 */
[----:B------:R-:W-:-:S03]  /*3ad0*/  ISETP.GT.AND P3, PT, R57, 0x41, !P3 ;  /* 0x000000413900780c */ /* 0x000fc60005f64270 */
[----:B------:R-:W-:Y:S01]  /*3ae0*/  FMUL.FTZ R15, R7, R9 ;  /* 0x00000009070f7220 */ /* 0x000fe20000410000 */
[----:B------:R-:W-:-:S04]  /*3af0*/  ISETP.LT.OR P3, PT, R110, 0x42, P3 ;  /* 0x000000426e00780c */ /* 0x000fc80001f61670 */
[----:B------:R-:W-:Y:S02]  /*3b00*/  FSEL R62, R55, -INF , !P3 ;  /* 0xff800000373e7808 */ /* 0x000fe40005800000 */
[----:B------:R-:W-:-:S04]  /*3b10*/  ISETP.NE.AND P3, PT, R97, RZ, PT ;  /* 0x000000ff6100720c */ /* 0x000fc80003f65270 */
[----:B------:R-:W-:-:S04]  /*3b20*/  ISETP.GT.AND P3, PT, R57, 0x48, !P3 ;  /* 0x000000483900780c */ /* 0x000fc80005f64270 */
        /* <DEDUP_REMOVED lines=34> */
[----:B------:R-:W-:Y:S02]  /*3d50*/  ISETP.GT.AND P3, PT, R57, 0x69, !P6 ;  /* 0x000000693900780c */ /* 0x000fe40007764270 */
[----:B------:R-:W-:Y:S02]  /*3d60*/  ISETP.NE.AND P6, PT, R81, RZ, PT ;  /* 0x000000ff5100720c */ /* 0x000fe40003fc5270 */
[----:B------:R-:W-:-:S04]  /*3d70*/  ISETP.LT.OR P3, PT, R110, 0x6a, P3 ;  /* 0x0000006a6e00780c */ /* 0x000fc80001f61670 */
[----:B------:R-:W-:Y:S02]  /*3d80*/  FSEL R72, R79, -INF , !P3 ;  /* 0xff8000004f487808 */ /* 0x000fe40005800000 */
[----:B------:R-:W-:-:S04]  /*3d90*/  FSETP.NEU.FTZ.AND P3, PT, R7, -INF , PT ;  /* 0xff8000000700780b */ /* 0x000fc80003f7d000 */
[----:B------:R-:W-:Y:S02]  /*3da0*/  FSEL R45, R15, RZ, P3 ;  /* 0x000000ff0f2d7208 */ /* 0x000fe40001800000 */
[----:B------:R-:W-:Y:S02]  /*3db0*/  ISETP.GT.AND P3, PT, R57, RZ, !P6 ;  /* 0x000000ff3900720c */ /* 0x000fe40007764270 */
[----:B------:R-:W-:Y:S01]  /*3dc0*/  ISETP.NE.AND P6, PT, R117, RZ, PT ;  /* 0x000000ff7500720c */ /* 0x000fe20003fc5270 */
[-CC-:B------:R-:W-:Y:S01]  /*3dd0*/  FFMA.FTZ R102, R102, R9.reuse, -R45.reuse ;  /* 0x0000000966667223 */ /* 0x180fe2000001082d */
[----:B------:R-:W-:Y:S01]  /*3de0*/  ISETP.LT.OR P3, PT, R110, 0x1, P3 ;  /* 0x000000016e00780c */ /* 0x000fe20001f61670 */
[-CC-:B------:R-:W-:Y:S01]  /*3df0*/  FFMA.FTZ R164, R100, R9.reuse, -R45.reuse ;  /* 0x0000000964a47223 */ /* 0x180fe2000001082d */
[----:B------:R-:W-:Y:S01]  /*3e00*/  ISETP.GT.AND P6, PT, R57, 0x79, !P6 ;  /* 0x000000793900780c */ /* 0x000fe200077c4270 */
[-CC-:B------:R-:W-:Y:S01]  /*3e10*/  FFMA.FTZ R170, R104, R9.reuse, -R45.reuse ;  /* 0x0000000968aa7223 */ /* 0x180fe2000001082d */
[----:B------:R-:W-:Y:S01]  /*3e20*/  FSEL R41, R3, -INF , !P3 ;  /* 0xff80000003297808 */ /* 0x000fe20005800000 */
[-CC-:B------:R-:W-:Y:S01]  /*3e30*/  FFMA.FTZ R180, R180, R9.reuse, -R45.reuse ;  /* 0x00000009b4b47223 */ /* 0x180fe2000001082d */
[----:B------:R-:W-:Y:S01]  /*3e40*/  ISETP.NE.AND P3, PT, R115, RZ, PT ;  /* 0x000000ff7300720c */ /* 0x000fe20003f65270 */
[-CC-:B------:R-:W-:Y:S01]  /*3e50*/  FFMA.FTZ R3, R128, R9.reuse, -R45.reuse ;  /* 0x0000000980037223 */ /* 0x180fe2000001082d */
[----:B------:R-:W-:Y:S01]  /*3e60*/  FMNMX.FTZ R15, R41, R30, !PT ;  /* 0x0000001e290f7209 */ /* 0x000fe20007810000 */
[-CC-:B------:R-:W-:Y:S01]  /*3e70*/  FFMA.FTZ R182, R182, R9.reuse, -R45.reuse ;  /* 0x00000009b6b67223 */ /* 0x180fe2000001082d */
[----:B------:R-:W-:Y:S01]  /*3e80*/  ISETP.GT.AND P3, PT, R57, 0x70, !P3 ;  /* 0x000000703900780c */ /* 0x000fe20005f64270 */
[--C-:B------:R-:W-:Y:S01]  /*3e90*/  FFMA.FTZ R51, R8, R9, -R45.reuse ;  /* 0x0000000908337223 */ /* 0x100fe2000001082d */
[----:B------:R-:W-:Y:S01]  /*3ea0*/  FMNMX.FTZ R15, R32, R15, !PT ;  /* 0x0000000f200f7209 */ /* 0x000fe20007810000 */
[----:B------:R-:W-:Y:S01]  /*3eb0*/  MUFU.EX2 R180, R180 ;  /* 0x000000b400b47308 */ /* 0x000fe20000000800 */
[----:B------:R-:W-:Y:S01]  /*3ec0*/  ISETP.LT.OR P3, PT, R110, 0x71, P3 ;  /* 0x000000716e00780c */ /* 0x000fe20001f61670 */
[--C-:B------:R-:W-:Y:S01]  /*3ed0*/  FFMA.FTZ R24, R24, R9, -R45.reuse ;  /* 0x0000000918187223 */ /* 0x100fe2000001082d */
[----:B------:R-:W-:Y:S01]  /*3ee0*/  FMNMX.FTZ R15, R34, R15, !PT ;  /* 0x0000000f220f7209 */ /* 0x000fe20007810000 */
[-CC-:B------:R-:W-:Y:S01]  /*3ef0*/  FFMA.FTZ R13, R130, R9.reuse, -R45.reuse ;  /* 0x00000009820d7223 */ /* 0x180fe2000001082d */
[----:B------:R-:W-:Y:S01]  /*3f00*/  FSEL R100, R35, -INF , !P3 ;  /* 0xff80000023647808 */ /* 0x000fe20005800000 */
[--C-:B------:R-:W-:Y:S01]  /*3f10*/  FFMA.FTZ R35, R94, R9, -R45.reuse ;  /* 0x000000095e237223 */ /* 0x100fe2000001082d */
[----:B------:R-:W-:Y:S01]  /*3f20*/  FMNMX.FTZ R21, R36, R15, !PT ;  /* 0x0000000f24157209 */ /* 0x000fe20007810000 */
[----:B------:R-:W1:Y:S01]  /*3f30*/  MUFU.EX2 R3, R3 ;  /* 0x0000000300037308 */ /* 0x000e620000000800 */
[----:B------:R-:W-:Y:S01]  /*3f40*/  ISETP.LT.OR P6, PT, R110, 0x7a, P6 ;  /* 0x0000007a6e00780c */ /* 0x000fe200037c1670 */
[--C-:B------:R-:W-:Y:S01]  /*3f50*/  FFMA.FTZ R176, R176, R9, -R45.reuse ;  /* 0x00000009b0b07223 */ /* 0x100fe2000001082d */
[----:B------:R-:W-:Y:S01]  /*3f60*/  FMNMX.FTZ R21, R38, R21, !PT ;  /* 0x0000001526157209 */ /* 0x000fe20007810000 */
[-CC-:B------:R-:W-:Y:S01]  /*3f70*/  FFMA.FTZ R124, R124, R9.reuse, -R45.reuse ;  /* 0x000000097c7c7223 */ /* 0x180fe2000001082d */
[----:B------:R-:W-:Y:S01]  /*3f80*/  FSEL R104, R39, -INF , !P6 ;  /* 0xff80000027687808 */ /* 0x000fe20007000000 */
        /* <DEDUP_REMOVED lines=27> */
[----:B------:R-:W-:Y:S01]  /*4140*/  FFMA.FTZ R26, R26, R9, -R45 ;  /* 0x000000091a1a7223 */ /* 0x000fe2000001082d */
[----:B------:R-:W4:Y:S01]  /*4150*/  MUFU.EX2 R176, R176 ;  /* 0x000000b000b07308 */ /* 0x000f220000000800 */
[----:B------:R-:W-:Y:S01]  /*4160*/  FMNMX.FTZ R27, R54, R27, !PT ;  /* 0x0000001b361b7209 */ /* 0x000fe20007810000 */
[----:B-1----:R-:W-:Y:S01]  /*4170*/  FADD.FTZ R53, R180, R3 ;  /* 0x00000003b4357221 */ /* 0x002fe20000010000 */
[----:B------:R-:W-:-:S02]  /*4180*/  F2FP.BF16.F32.PACK_AB R180, R3, R180 ;  /* 0x000000b403b4723e */ /* 0x000fc400000010ff */
[----:B------:R-:W-:-:S03]  /*4190*/  FMNMX.FTZ R27, R56, R27, !PT ;  /* 0x0000001b381b7209 */ /* 0x000fc60007810000 */
[----:B------:R-:W1:Y:S01]  /*41a0*/  MUFU.EX2 R15, R124 ;  /* 0x0000007c000f7308 */ /* 0x000e620000000800 */
[----:B------:R-:W-:-:S04]  /*41b0*/  FMNMX.FTZ R27, R58, R27, !PT ;  /* 0x0000001b3a1b7209 */ /* 0x000fc80007810000 */
[----:B------:R-:W-:-:S03]  /*41c0*/  FMNMX.FTZ R29, R60, R27, !PT ;  /* 0x0000001b3c1d7209 */ /* 0x000fc60007810000 */
[----:B------:R-:W5:Y:S01]  /*41d0*/  MUFU.EX2 R178, R178 ;  /* 0x000000b200b27308 */ /* 0x000f620000000800 */
[----:B------:R-:W-:-:S04]  /*41e0*/  FMNMX.FTZ R29, R62, R29, !PT ;  /* 0x0000001d3e1d7209 */ /* 0x000fc80007810000 */
[----:B------:R-:W-:-:S03]  /*41f0*/  FMNMX.FTZ R29, R64, R29, !PT ;  /* 0x0000001d401d7209 */ /* 0x000fc60007810000 */
[----:B------:R2:W-:Y:S01]  /*4200*/  MUFU.EX2 R49, R20 ;  /* 0x0000001400317308 */ /* 0x0005e20000000800 */
[----:B------:R-:W-:-:S04]  /*4210*/  FMNMX.FTZ R29, R66, R29, !PT ;  /* 0x0000001d421d7209 */ /* 0x000fc80007810000 */
[----:B------:R-:W-:-:S03]  /*4220*/  FMNMX.FTZ R31, R68, R29, !PT ;  /* 0x0000001d441f7209 */ /* 0x000fc60007810000 */
[----:B------:R-:W5:Y:S01]  /*4230*/  MUFU.EX2 R21, R120 ;  /* 0x0000007800157308 */ /* 0x000f620000000800 */
[----:B------:R-:W-:Y:S01]  /*4240*/  FMNMX.FTZ R31, R70, R31, !PT ;  /* 0x0000001f461f7209 */ /* 0x000fe20007810000 */
[----:B--2---:R-:W-:Y:S01]  /*4250*/  FADD.FTZ R20, R182, R53 ;  /* 0x00000035b6147221 */ /* 0x004fe20000010000 */
[C---:B---3--:R-:W-:Y:S02]  /*4260*/  F2FP.BF16.F32.PACK_AB R182, R13.reuse, R182 ;  /* 0x000000b60db6723e */ /* 0x048fe400000010ff */
[----:B------:R-:W-:Y:S01]  /*4270*/  FMNMX.FTZ R31, R82, R31, !PT ;  /* 0x0000001f521f7209 */ /* 0x000fe20007810000 */
[----:B------:R-:W-:Y:S02]  /*4280*/  FADD.FTZ R53, R13, R20 ;  /* 0x000000140d357221 */ /* 0x000fe40000010000 */
[----:B------:R-:W2:Y:S01]  /*4290*/  MUFU.EX2 R172, R172 ;  /* 0x000000ac00ac7308 */ /* 0x000ea20000000800 */
[----:B------:R-:W-:Y:S01]  /*42a0*/  FMNMX.FTZ R31, R78, R31, !PT ;  /* 0x0000001f4e1f7209 */ /* 0x000fe20007810000 */
[----:B----4-:R-:W-:Y:S01]  /*42b0*/  FADD.FTZ R20, R176, R53 ;  /* 0x00000035b0147221 */ /* 0x010fe20000010000 */
[----:B-1----:R-:W-:-:S02]  /*42c0*/  F2FP.BF16.F32.PACK_AB R176, R15, R176 ;  /* 0x000000b00fb0723e */ /* 0x002fc400000010ff */
[----:B------:R-:W-:Y:S01]  /*42d0*/  FMNMX.FTZ R43, R76, R31, !PT ;  /* 0x0000001f4c2b7209 */ /* 0x000fe20007810000 */
[----:B------:R-:W-:Y:S02]  /*42e0*/  FADD.FTZ R53, R15, R20 ;  /* 0x000000140f357221 */ /* 0x000fe40000010000 */
[----:B------:R1:W-:Y:S01]  /*42f0*/  MUFU.EX2 R31, R102 ;  /* 0x00000066001f7308 */ /* 0x0003e20000000800 */
[----:B------:R-:W-:Y:S01]  /*4300*/  FMNMX.FTZ R43, R74, R43, !PT ;  /* 0x0000002b4a2b7209 */ /* 0x000fe20007810000 */
[----:B-----5:R-:W-:Y:S01]  /*4310*/  FADD.FTZ R20, R178, R53 ;  /* 0x00000035b2147221 */ /* 0x020fe20000010000 */
[C---:B------:R-:W-:Y:S02]  /*4320*/  F2FP.BF16.F32.PACK_AB R178, R21.reuse, R178 ;  /* 0x000000b215b2723e */ /* 0x040fe400000010ff */
[----:B------:R-:W-:Y:S01]  /*4330*/  FMNMX.FTZ R43, R80, R43, !PT ;  /* 0x0000002b502b7209 */ /* 0x000fe20007810000 */
[----:B------:R-:W-:Y:S02]  /*4340*/  FADD.FTZ R55, R21, R20 ;  /* 0x0000001415377221 */ /* 0x000fe40000010000 */
[----:B------:R-:W3:Y:S01]  /*4350*/  MUFU.EX2 R25, R116 ;  /* 0x0000007400197308 */ /* 0x000ee20000000800 */
[----:B------:R-:W-:-:S02]  /*4360*/  FMNMX.FTZ R43, R72, R43, !PT ;  /* 0x0000002b482b7209 */ /* 0x000fc40007810000 */
[----:B-1----:R-:W-:Y:S01]  /*4370*/  FSEL R102, R33, -INF , !P4 ;  /* 0xff80000021667808 */ /* 0x002fe20006000000 */
[----:B------:R-:W-:Y:S01]  /*4380*/  FFMA.FTZ R33, R98, R9, -R45 ;  /* 0x0000000962217223 */ /* 0x000fe2000001082d */
[----:B------:R-:W-:Y:S02]  /*4390*/  FMNMX.FTZ R43, R100, R43, !PT ;  /* 0x0000002b642b7209 */ /* 0x000fe40007810000 */
[----:B------:R-:W-:Y:S01]  /*43a0*/  FSEL R98, R37, -INF , !P5 ;  /* 0xff80000025627808 */ /* 0x000fe20006800000 */
[----:B------:R-:W1:Y:S01]  /*43b0*/  MUFU.EX2 R174, R174 ;  /* 0x000000ae00ae7308 */ /* 0x000e620000000800 */
[----:B------:R-:W-:-:S04]  /*43c0*/  FMNMX.FTZ R43, R102, R43, !PT ;  /* 0x0000002b662b7209 */ /* 0x000fc80007810000 */
[----:B------:R-:W-:-:S03]  /*43d0*/  FMNMX.FTZ R43, R98, R43, !PT ;  /* 0x0000002b622b7209 */ /* 0x000fc60007810000 */
[----:B------:R-:W4:Y:S01]  /*43e0*/  MUFU.EX2 R27, R112 ;  /* 0x00000070001b7308 */ /* 0x000f220000000800 */
[----:B------:R-:W-:-:S05]  /*43f0*/  FMNMX.FTZ R43, R104, R43, !PT ;  /* 0x0000002b682b7209 */ /* 0x000fca0007810000 */
[----:B------:R-:W5:Y:S02]  /*4400*/  SHFL.BFLY PT, R94, R43, 0x2, 0x1f ;  /* 0x0c401f002b5e7f89 */ /* 0x000f6400000e0000 */
[----:B------:R-:W4:Y:S08]  /*4410*/  MUFU.EX2 R168, R168 ;  /* 0x000000a800a87308 */ /* 0x000f300000000800 */
[----:B------:R-:W4:Y:S08]  /*4420*/  MUFU.EX2 R29, R106 ;  /* 0x0000006a001d7308 */ /* 0x000f300000000800 */
[----:B------:R-:W-:Y:S01]  /*4430*/  MUFU.EX2 R170, R170 ;  /* 0x000000aa00aa7308 */ /* 0x000fe20000000800 */
[----:B-----5:R-:W-:-:S07]  /*4440*/  FMNMX.FTZ R94, R43, R94, !PT ;  /* 0x0000005e2b5e7209 */ /* 0x020fce0007810000 */
[----:B------:R5:W-:Y:S01]  /*4450*/  MUFU.EX2 R43, R24 ;  /* 0x00000018002b7308 */ /* 0x000be20000000800 */
[----:B------:R-:W2:Y:S07]  /*4460*/  SHFL.BFLY PT, R37, R94, 0x1, 0x1f ;  /* 0x0c201f005e257f89 */ /* 0x000eae00000e0000 */
[----:B------:R-:W-:Y:S08]  /*4470*/  MUFU.EX2 R164, R164 ;  /* 0x000000a400a47308 */ /* 0x000ff00000000800 */
[----:B------:R-:W-:Y:S08]  /*4480*/  MUFU.EX2 R33, R33 ;  /* 0x0000002100217308 */ /* 0x000ff00000000800 */
[----:B------:R-:W-:Y:S01]  /*4490*/  MUFU.EX2 R166, R166 ;  /* 0x000000a600a67308 */ /* 0x000fe20000000800 */
[----:B--2---:R-:W-:-:S04]  /*44a0*/  FMNMX.FTZ R8, R94, R37, !PT ;  /* 0x000000255e087209 */ /* 0x004fc80007810000 */
[C---:B------:R-:W-:Y:S01]  /*44b0*/  FSETP.NEU.FTZ.AND P3, PT, R8.reuse, -INF , PT ;  /* 0xff8000000800780b */ /* 0x040fe20003f7d000 */
[----:B-----5:R-:W-:Y:S02]  /*44c0*/  FMUL.FTZ R24, R8, R9 ;  /* 0x0000000908187220 */ /* 0x020fe40000410000 */
[----:B------:R-:W-:Y:S03]  /*44d0*/  MUFU.EX2 R35, R35 ;  /* 0x0000002300237308 */ /* 0x000fe60000000800 */
[----:B------:R-:W-:Y:S01]  /*44e0*/  FSEL R45, R24, RZ, P3 ;  /* 0x000000ff182d7208 */ /* 0x000fe20001800000 */
[----:B------:R-:W-:Y:S01]  /*44f0*/  FADD.FTZ R24, R172, R55 ;  /* 0x00000037ac187221 */ /* 0x000fe20000010000 */
[----:B---3--:R-:W-:-:S03]  /*4500*/  F2FP.BF16.F32.PACK_AB R172, R25, R172 ;  /* 0x000000ac19ac723e */ /* 0x008fc600000010ff */
        /* <DEDUP_REMOVED lines=13> */
[----:B------:R-:W-:Y:S01]  /*45e0*/  FADD.FTZ R55, R25, R24 ;  /* 0x0000001819377221 */ /* 0x000fe20000010000 */
[-CC-:B------:R-:W-:Y:S01]  /*45f0*/  FFMA.FTZ R50, R50, R9.reuse, -R45.reuse ;  /* 0x0000000932327223 */ /* 0x180fe2000001082d */
[-C--:B------:R-:W-:Y:S01]  /*4600*/  FFMA.FTZ R52, R52, R9.reuse, -R45 ;  /* 0x0000000934347223 */ /* 0x080fe2000001082d */
[----:B------:R-:W2:Y:S01]  /*4610*/  MUFU.EX2 R30, R30 ;  /* 0x0000001e001e7308 */ /* 0x000ea20000000800 */
[----:B-1----:R-:W-:Y:S01]  /*4620*/  FADD.FTZ R24, R174, R55 ;  /* 0x00000037ae187221 */ /* 0x002fe20000010000 */
[-CC-:B------:R-:W-:Y:S01]  /*4630*/  FFMA.FTZ R54, R54, R9.reuse, -R45.reuse ;  /* 0x0000000936367223 */ /* 0x180fe2000001082d */
[-CC-:B------:R-:W-:Y:S01]  /*4640*/  FFMA.FTZ R56, R56, R9.reuse, -R45.reuse ;  /* 0x0000000938387223 */ /* 0x180fe2000001082d */
[-CC-:B------:R-:W-:Y:S01]  /*4650*/  FFMA.FTZ R58, R58, R9.reuse, -R45.reuse ;  /* 0x000000093a3a7223 */ /* 0x180fe2000001082d */
[----:B----4-:R-:W-:Y:S01]  /*4660*/  FADD.FTZ R55, R27, R24 ;  /* 0x000000181b377221 */ /* 0x010fe20000010000 */
[-CC-:B------:R-:W-:Y:S01]  /*4670*/  FFMA.FTZ R60, R60, R9.reuse, -R45.reuse ;  /* 0x000000093c3c7223 */ /* 0x180fe2000001082d */
[-C--:B------:R-:W-:Y:S01]  /*4680*/  FFMA.FTZ R62, R62, R9.reuse, -R45 ;  /* 0x000000093e3e7223 */ /* 0x080fe2000001082d */
[----:B------:R-:W1:Y:S01]  /*4690*/  MUFU.EX2 R32, R32 ;  /* 0x0000002000207308 */ /* 0x000e620000000800 */
[----:B------:R-:W-:Y:S01]  /*46a0*/  FADD.FTZ R24, R168, R55 ;  /* 0x00000037a8187221 */ /* 0x000fe20000010000 */
[-CC-:B------:R-:W-:Y:S01]  /*46b0*/  FFMA.FTZ R64, R64, R9.reuse, -R45.reuse ;  /* 0x0000000940407223 */ /* 0x180fe2000001082d */
[-CC-:B------:R-:W-:Y:S01]  /*46c0*/  FFMA.FTZ R66, R66, R9.reuse, -R45.reuse ;  /* 0x0000000942427223 */ /* 0x180fe2000001082d */
[-CC-:B------:R-:W-:Y:S01]  /*46d0*/  FFMA.FTZ R68, R68, R9.reuse, -R45.reuse ;  /* 0x0000000944447223 */ /* 0x180fe2000001082d */
[----:B------:R-:W-:Y:S01]  /*46e0*/  FADD.FTZ R55, R29, R24 ;  /* 0x000000181d377221 */ /* 0x000fe20000010000 */
[-CC-:B------:R-:W-:Y:S01]  /*46f0*/  FFMA.FTZ R70, R70, R9.reuse, -R45.reuse ;  /* 0x0000000946467223 */ /* 0x180fe2000001082d */
[-C--:B------:R-:W-:Y:S01]  /*4700*/  FFMA.FTZ R82, R82, R9.reuse, -R45 ;  /* 0x0000000952527223 */ /* 0x080fe2000001082d */
[----:B------:R-:W3:Y:S01]  /*4710*/  MUFU.EX2 R183, R34 ;  /* 0x0000002200b77308 */ /* 0x000ee20000000800 */
[----:B--2---:R-:W-:Y:S01]  /*4720*/  FADD.FTZ R53, R41, R30 ;  /* 0x0000001e29357221 */ /* 0x004fe20000010000 */
[----:B------:R-:W-:Y:S01]  /*4730*/  FADD.FTZ R24, R170, R55 ;  /* 0x00000037aa187221 */ /* 0x000fe20000010000 */
[-CC-:B------:R-:W-:Y:S01]  /*4740*/  FFMA.FTZ R78, R78, R9.reuse, -R45.reuse ;  /* 0x000000094e4e7223 */ /* 0x180fe2000001082d */
[-CC-:B------:R-:W-:Y:S01]  /*4750*/  FFMA.FTZ R76, R76, R9.reuse, -R45.reuse ;  /* 0x000000094c4c7223 */ /* 0x180fe2000001082d */
[-CC-:B------:R-:W-:Y:S01]  /*4760*/  FFMA.FTZ R74, R74, R9.reuse, -R45.reuse ;  /* 0x000000094a4a7223 */ /* 0x180fe2000001082d */
[----:B------:R-:W-:Y:S01]  /*4770*/  FADD.FTZ R55, R31, R24 ;  /* 0x000000181f377221 */ /* 0x000fe20000010000 */
[-C--:B------:R-:W-:Y:S01]  /*4780*/  FFMA.FTZ R80, R80, R9.reuse, -R45 ;  /* 0x0000000950507223 */ /* 0x080fe2000001082d */
[----:B------:R-:W2:Y:S01]  /*4790*/  MUFU.EX2 R36, R36 ;  /* 0x0000002400247308 */ /* 0x000ea20000000800 */
        /* <DEDUP_REMOVED lines=8> */
[----:B---3--:R-:W-:Y:S01]  /*4820*/  FADD.FTZ R53, R183, R20 ;  /* 0x00000014b7357221 */ /* 0x008fe20000010000 */
[----:B------:R-:W-:-:S02]  /*4830*/  F2FP.BF16.F32.PACK_AB R168, R29, R168 ;  /* 0x000000a81da8723e */ /* 0x000fc400000010ff */
[----:B------:R-:W-:Y:S02]  /*4840*/  F2FP.BF16.F32.PACK_AB R170, R31, R170 ;  /* 0x000000aa1faa723e */ /* 0x000fe400000010ff */
[----:B------:R-:W-:Y:S02]  /*4850*/  F2FP.BF16.F32.PACK_AB R181, R30, R41 ;  /* 0x000000291eb5723e */ /* 0x000fe400000010ff */
[----:B------:R-:W3:Y:S01]  /*4860*/  MUFU.EX2 R40, R40 ;  /* 0x0000002800287308 */ /* 0x000ee20000000800 */
[----:B--2---:R-:W-:Y:S01]  /*4870*/  FADD.FTZ R20, R36, R53 ;  /* 0x0000003524147221 */ /* 0x004fe20000010000 */
[----:B------:R-:W-:-:S06]  /*4880*/  F2FP.BF16.F32.PACK_AB R183, R183, R32 ;  /* 0x00000020b7b7723e */ /* 0x000fcc00000010ff */
[----:B------:R-:W2:Y:S01]  /*4890*/  MUFU.EX2 R179, R42 ;  /* 0x0000002a00b37308 */ /* 0x000ea20000000800 */
[C---:B-1----:R-:W-:Y:S01]  /*48a0*/  FADD.FTZ R53, R177.reuse, R20 ;  /* 0x00000014b1357221 */ /* 0x042fe20000010000 */
[----:B------:R-:W-:-:S06]  /*48b0*/  F2FP.BF16.F32.PACK_AB R177, R177, R36 ;  /* 0x00000024b1b1723e */ /* 0x000fcc00000010ff */
[----:B------:R-:W1:Y:S01]  /*48c0*/  MUFU.EX2 R44, R44 ;  /* 0x0000002c002c7308 */ /* 0x000e620000000800 */
[----:B---3--:R-:W-:-:S07]  /*48d0*/  FADD.FTZ R20, R40, R53 ;  /* 0x0000003528147221 */ /* 0x008fce0000010000 */
[----:B------:R-:W3:Y:S01]  /*48e0*/  MUFU.EX2 R173, R46 ;  /* 0x0000002e00ad7308 */ /* 0x000ee20000000800 */
[C---:B--2---:R-:W-:Y:S01]  /*48f0*/  FADD.FTZ R53, R179.reuse, R20 ;  /* 0x00000014b3357221 */ /* 0x044fe20000010000 */
[----:B------:R-:W-:-:S06]  /*4900*/  F2FP.BF16.F32.PACK_AB R179, R179, R40 ;  /* 0x00000028b3b3723e */ /* 0x000fcc00000010ff */
[----:B------:R-:W2:Y:S01]  /*4910*/  MUFU.EX2 R48, R48 ;  /* 0x0000003000307308 */ /* 0x000ea20000000800 */
[----:B-1----:R-:W-:-:S07]  /*4920*/  FADD.FTZ R20, R44, R53 ;  /* 0x000000352c147221 */ /* 0x002fce0000010000 */
[----:B------:R-:W1:Y:S01]  /*4930*/  MUFU.EX2 R175, R50 ;  /* 0x0000003200af7308 */ /* 0x000e620000000800 */
[----:B---3--:R-:W-:Y:S01]  /*4940*/  FADD.FTZ R53, R173, R20 ;  /* 0x00000014ad357221 */ /* 0x008fe20000010000 */
[----:B------:R-:W-:Y:S01]  /*4950*/  FADD.FTZ R20, R164, R55 ;  /* 0x00000037a4147221 */ /* 0x000fe20000010000 */
[----:B------:R-:W-:Y:S02]  /*4960*/  F2FP.BF16.F32.PACK_AB R164, R33, R164 ;  /* 0x000000a421a4723e */ /* 0x000fe400000010ff */
[----:B------:R-:W-:Y:S01]  /*4970*/  F2FP.BF16.F32.PACK_AB R173, R173, R44 ;  /* 0x0000002cadad723e */ /* 0x000fe200000010ff */
[----:B------:R-:W-:Y:S02]  /*4980*/  FADD.FTZ R55, R33, R20 ;  /* 0x0000001421377221 */ /* 0x000fe40000010000 */
[----:B------:R-:W3:Y:S01]  /*4990*/  MUFU.EX2 R52, R52 ;  /* 0x0000003400347308 */ /* 0x000ee20000000800 */
[----:B--2---:R-:W-:Y:S01]  /*49a0*/  FADD.FTZ R4, R48, R53 ;  /* 0x0000003530047221 */ /* 0x004fe20000010000 */
[----:B------:R-:W-:Y:S01]  /*49b0*/  FADD.FTZ R20, R166, R55 ;  /* 0x00000037a6147221 */ /* 0x000fe20000010000 */
[----:B------:R-:W-:-:S03]  /*49c0*/  F2FP.BF16.F32.PACK_AB R166, R35, R166 ;  /* 0x000000a623a6723e */ /* 0x000fc600000010ff */
[----:B------:R-:W-:Y:S02]  /*49d0*/  FADD.FTZ R55, R35, R20 ;  /* 0x0000001423377221 */ /* 0x000fe40000010000 */
[----:B------:R-:W2:Y:S01]  /*49e0*/  MUFU.EX2 R169, R54 ;  /* 0x0000003600a97308 */ /* 0x000ea20000000800 */
[C---:B-1----:R-:W-:Y:S01]  /*49f0*/  FADD.FTZ R53, R175.reuse, R4 ;  /* 0x00000004af357221 */ /* 0x042fe20000010000 */
[----:B------:R-:W-:Y:S01]  /*4a00*/  FADD.FTZ R20, R92, R55 ;  /* 0x000000375c147221 */ /* 0x000fe20000010000 */
[----:B------:R-:W-:-:S05]  /*4a10*/  F2FP.BF16.F32.PACK_AB R175, R175, R48 ;  /* 0x00000030afaf723e */ /* 0x000fca00000010ff */
        /* <DEDUP_REMOVED lines=8> */
[C---:B---3--:R-:W-:Y:S01]  /*4aa0*/  FADD.FTZ R53, R171.reuse, R4 ;  /* 0x00000004ab357221 */ /* 0x048fe20000010000 */
[----:B------:R-:W-:-:S06]  /*4ab0*/  F2FP.BF16.F32.PACK_AB R171, R171, R56 ;  /* 0x00000038abab723e */ /* 0x000fcc00000010ff */
[----:B------:R-:W3:Y:S01]  /*4ac0*/  MUFU.EX2 R165, R62 ;  /* 0x0000003e00a57308 */ /* 0x000ee20000000800 */
[----:B--2---:R-:W-:-:S07]  /*4ad0*/  FADD.FTZ R4, R60, R53 ;  /* 0x000000353c047221 */ /* 0x004fce0000010000 */
[----:B------:R-:W2:Y:S01]  /*4ae0*/  MUFU.EX2 R86, R86 ;  /* 0x0000005600567308 */ /* 0x000ea20000000800 */
[C---:B-1----:R-:W-:Y:S01]  /*4af0*/  FADD.FTZ R55, R39.reuse, R20 ;  /* 0x0000001427377221 */ /* 0x042fe20000010000 */
[----:B------:R-:W-:-:S06]  /*4b00*/  F2FP.BF16.F32.PACK_AB R160, R39, R92 ;  /* 0x0000005c27a0723e */ /* 0x000fcc00000010ff */
[----:B------:R-:W1:Y:S01]  /*4b10*/  MUFU.EX2 R64, R64 ;  /* 0x0000004000407308 */ /* 0x000e620000000800 */
[C---:B---3--:R-:W-:Y:S01]  /*4b20*/  FADD.FTZ R3, R165.reuse, R4 ;  /* 0x00000004a5037221 */ /* 0x048fe20000010000 */
[----:B------:R-:W-:-:S06]  /*4b30*/  F2FP.BF16.F32.PACK_AB R165, R165, R60 ;  /* 0x0000003ca5a5723e */ /* 0x000fcc00000010ff */
[----:B------:R-:W3:Y:S01]  /*4b40*/  MUFU.EX2 R47, R84 ;  /* 0x00000054002f7308 */ /* 0x000ee20000000800 */
[----:B--2---:R-:W-:-:S07]  /*4b50*/  FADD.FTZ R20, R86, R55 ;  /* 0x0000003756147221 */ /* 0x004fce0000010000 */
[----:B------:R-:W2:Y:S01]  /*4b60*/  MUFU.EX2 R167, R66 ;  /* 0x0000004200a77308 */ /* 0x000ea20000000800 */
[----:B-1----:R-:W-:-:S07]  /*4b70*/  FADD.FTZ R4, R64, R3 ;  /* 0x0000000340047221 */ /* 0x002fce0000010000 */
[----:B------:R-:W1:Y:S01]  /*4b80*/  MUFU.EX2 R28, R28 ;  /* 0x0000001c001c7308 */ /* 0x000e620000000800 */
[C---:B---3--:R-:W-:Y:S01]  /*4b90*/  FADD.FTZ R13, R47.reuse, R20 ;  /* 0x000000142f0d7221 */ /* 0x048fe20000010000 */
[----:B------:R-:W-:-:S06]  /*4ba0*/  F2FP.BF16.F32.PACK_AB R162, R47, R86 ;  /* 0x000000562fa2723e */ /* 0x000fcc00000010ff */
[----:B------:R-:W3:Y:S01]  /*4bb0*/  MUFU.EX2 R68, R68 ;  /* 0x0000004400447308 */ /* 0x000ee20000000800 */
[C---:B--2---:R-:W-:Y:S01]  /*4bc0*/  FADD.FTZ R3, R167.reuse, R4 ;  /* 0x00000004a7037221 */ /* 0x044fe20000010000 */
[----:B------:R-:W-:-:S06]  /*4bd0*/  F2FP.BF16.F32.PACK_AB R167, R167, R64 ;  /* 0x00000040a7a7723e */ /* 0x000fcc00000010ff */
[----:B------:R-:W2:Y:S01]  /*4be0*/  MUFU.EX2 R161, R70 ;  /* 0x0000004600a17308 */ /* 0x000ea20000000800 */
[----:B-1----:R-:W-:Y:S01]  /*4bf0*/  FADD.FTZ R20, R28, R13 ;  /* 0x0000000d1c147221 */ /* 0x002fe20000010000 */
[----:B------:R-:W-:-:S03]  /*4c00*/  F2FP.BF16.F32.PACK_AB R156, R43, R28 ;  /* 0x0000001c2b9c723e */ /* 0x000fc600000010ff */
[----:B------:R-:W-:-:S03]  /*4c10*/  FADD.FTZ R13, R43, R20 ;  /* 0x000000142b0d7221 */ /* 0x000fc60000010000 */
[----:B------:R-:W1:Y:S01]  /*4c20*/  MUFU.EX2 R12, R12 ;  /* 0x0000000c000c7308 */ /* 0x000e620000000800 */
[----:B---3--:R-:W-:-:S07]  /*4c30*/  FADD.FTZ R4, R68, R3 ;  /* 0x0000000344047221 */ /* 0x008fce0000010000 */
        /* <DEDUP_REMOVED lines=15> */
[----:B---3--:R-:W-:-:S07]  /*4d30*/  FADD.FTZ R4, R76, R3 ;  /* 0x000000034c047221 */ /* 0x008fce0000010000 */
[----:B------:R-:W3:Y:S01]  /*4d40*/  MUFU.EX2 R6, R6 ;  /* 0x0000000600067308 */ /* 0x000ee20000000800 */
[C---:B--2---:R-:W-:Y:S01]  /*4d50*/  FADD.FTZ R13, R14.reuse, R13 ;  /* 0x0000000d0e0d7221 */ /* 0x044fe20000010000 */
[----:B------:R-:W-:-:S06]  /*4d60*/  F2FP.BF16.F32.PACK_AB R152, R14, R51 ;  /* 0x000000330e98723e */ /* 0x000fcc00000010ff */
[----:B------:R-:W2:Y:S01]  /*4d70*/  MUFU.EX2 R37, R26 ;  /* 0x0000001a00257308 */ /* 0x000ea20000000800 */
[C---:B-1----:R-:W-:Y:S01]  /*4d80*/  FADD.FTZ R3, R157.reuse, R4 ;  /* 0x000000049d037221 */ /* 0x042fe20000010000 */
[----:B------:R-:W-:-:S06]  /*4d90*/  F2FP.BF16.F32.PACK_AB R157, R157, R76 ;  /* 0x0000004c9d9d723e */ /* 0x000fcc00000010ff */
[----:B------:R-:W1:Y:S01]  /*4da0*/  MUFU.EX2 R80, R80 ;  /* 0x0000005000507308 */ /* 0x000e620000000800 */
[----:B---3--:R-:W-:Y:S01]  /*4db0*/  FADD.FTZ R12, R6, R13 ;  /* 0x0000000d060c7221 */ /* 0x008fe20000010000 */
[----:B------:R-:W-:-:S04]  /*4dc0*/  VIADD R13, R5, UR42 ;  /* 0x0000002a050d7c36 */ /* 0x000fc80008000000 */
[----:B------:R-:W-:Y:S02]  /*4dd0*/  IMAD.IADD R10, R13, 0x1, R10 ;  /* 0x000000010d0a7824 */ /* 0x000fe400078e020a */
[----:B------:R-:W3:Y:S01]  /*4de0*/  MUFU.EX2 R159, R72 ;  /* 0x00000048009f7308 */ /* 0x000ee20000000800 */
[C---:B--2---:R-:W-:Y:S01]  /*4df0*/  F2FP.BF16.F32.PACK_AB R154, R37.reuse, R6 ;  /* 0x00000006259a723e */ /* 0x044fe200000010ff */
[----:B------:R-:W-:-:S06]  /*4e00*/  FADD.FTZ R4, R37, R12 ;  /* 0x0000000c25047221 */ /* 0x000fcc0000010000 */
        /* <DEDUP_REMOVED lines=9> */
[----:B------:R-:W-:-:S03]  /*4ea0*/  F2FP.BF16.F32.PACK_AB R153, R153, R100 ;  /* 0x000000649999723e */ /* 0x000fc600000010ff */
[----:B---3--:R-:W-:-:S04]  /*4eb0*/  FADD.FTZ R6, R98, R3 ;  /* 0x0000000362067221 */ /* 0x008fc80000010000 */
[C---:B--2---:R-:W-:Y:S01]  /*4ec0*/  FADD.FTZ R3, R45.reuse, R6 ;  /* 0x000000062d037221 */ /* 0x044fe20000010000 */
[----:B------:R-:W-:Y:S01]  /*4ed0*/  F2FP.BF16.F32.PACK_AB R155, R45, R98 ;  /* 0x000000622d9b723e */ /* 0x000fe200000010ff */
[----:B------:R-:W-:Y:S01]  /*4ee0*/  VIADD R6, R88, 0xfffffffe ;  /* 0xfffffffe58067836 */ /* 0x000fe20000000000 */
[----:B------:R-:W-:Y:S06]  /*4ef0*/  @!P2 BRA `(.L_x_893) ;  /* 0x000000000040a947 */ /* 0x000fec0003800000 */
[C---:B------:R-:W-:Y:S01]  /*4f00*/  ISETP.GT.AND P3, PT, R13.reuse, RZ, PT ;  /* 0x000000ff0d00720c */ /* 0x040fe20003f64270 */
[----:B------:R-:W-:-:S12]  /*4f10*/  VIADD R12, R13, 0xffffffff ;  /* 0xffffffff0d0c7836 */ /* 0x000fd80000000000 */
[----:B------:R-:W-:Y:S05]  /*4f20*/  @P3 BRA `(.L_x_894) ;  /* 0x00000000001c3947 */ /* 0x000fea0003800000 */
[----:B------:R-:W-:Y:S01]  /*4f30*/  ISETP.NE.AND P3, PT, R11, 0x1, PT ;  /* 0x000000010b00780c */ /* 0x000fe20003f65270 */
[----:B------:R-:W-:-:S12]  /*4f40*/  IMAD.MOV R13, RZ, RZ, -R13 ;  /* 0x000000ffff0d7224 */ /* 0x000fd800078e0a0d */
[----:B------:R-:W1:Y:S02]  /*4f50*/  @P3 LDC.64 R14, c[0x0][0x9e8] ;  /* 0x00027a00ff0e3b82 */ /* 0x000e640000000a00 */
[----:B-1----:R-:W-:-:S05]  /*4f60*/  @P3 IMAD.HI.U32 R12, R13, R14, RZ ;  /* 0x0000000e0d0c3227 */ /* 0x002fca00078e00ff */
[----:B------:R-:W-:-:S04]  /*4f70*/  @P3 SHF.R.U32.HI R13, RZ, R15, R12 ;  /* 0x0000000fff0d3219 */ /* 0x000fc8000001160c */
[----:B------:R-:W-:Y:S01]  /*4f80*/  LOP3.LUT R12, RZ, R13, RZ, 0x33, !PT ;  /* 0x0000000dff0c7212 */ /* 0x000fe200078e33ff */
[----:B------:R-:W-:Y:S06]  /*4f90*/  BRA `(.L_x_895) ;  /* 0x0000000000107947 */ /* 0x000fec0003800000 */
.L_x_894:
[----:B------:R-:W-:-:S13]  /*4fa0*/  ISETP.NE.AND P3, PT, R11, 0x1, PT ;  /* 0x000000010b00780c */ /* 0x000fda0003f65270 */
[----:B------:R-:W1:Y:S02]  /*4fb0*/  @P3 LDC.64 R14, c[0x0][0x9e8] ;  /* 0x00027a00ff0e3b82 */ /* 0x000e640000000a00 */
[----:B-1----:R-:W-:-:S05]  /*4fc0*/  @P3 IMAD.HI.U32 R14, R12, R14, RZ ;  /* 0x0000000e0c0e3227 */ /* 0x002fca00078e00ff */
[----:B------:R-:W-:-:S07]  /*4fd0*/  @P3 SHF.R.U32.HI R12, RZ, R15, R14 ;  /* 0x0000000fff0c3219 */ /* 0x000fce000001160e */
.L_x_895:
[----:B------:R-:W-:-:S05]  /*4fe0*/  IMAD R11, R12, R11, R11 ;  /* 0x0000000b0c0b7224 */ /* 0x000fca00078e020b */
[----:B------:R-:W-:-:S07]  /*4ff0*/  VIMNMX R10, R10, R11, PT ;  /* 0x0000000b0a0a7248 */ /* 0x000fce0003fe0100 */
.L_x_893:
[----:B------:R-:W-:Y:S02]  /*5000*/  SHF.R.S32.HI R11, RZ, 0x1f, R10 ;  /* 0x0000001fff0b7819 */ /* 0x000fe4000001140a */
[----:B------:R-:W-:Y:S02]  /*5010*/  CS2R R150, SRZ ;  /* 0x0000000000967805 */ /* 0x000fe4000001ff00 */
[----:B------:R-:W-:Y:S02]  /*5020*/  CS2R R148, SRZ ;  /* 0x0000000000947805 */ /* 0x000fe4000001ff00 */
[----:B------:R-:W-:Y:S02]  /*5030*/  CS2R R146, SRZ ;  /* 0x0000000000927805 */ /* 0x000fe4000001ff00 */
[----:B------:R-:W-:Y:S02]  /*5040*/  LEA.HI R11, R11, R10, RZ, 0x7 ;  /* 0x0000000a0b0b7211 */ /* 0x000fe400078f38ff */
[----:B------:R-:W-:-:S02]  /*5050*/  CS2R R144, SRZ ;  /* 0x0000000000907805 */ /* 0x000fc4000001ff00 */
[----:B------:R-:W-:Y:S02]  /*5060*/  CS2R R142, SRZ ;  /* 0x00000000008e7805 */ /* 0x000fe4000001ff00 */
[----:B------:R-:W-:Y:S02]  /*5070*/  CS2R R140, SRZ ;  /* 0x00000000008c7805 */ /* 0x000fe4000001ff00 */
[----:B------:R-:W-:Y:S02]  /*5080*/  SHF.R.S32.HI R11, RZ, 0x7, R11 ;  /* 0x00000007ff0b7819 */ /* 0x000fe4000001140b */
[----:B------:R-:W-:Y:S02]  /*5090*/  CS2R R138, SRZ ;  /* 0x00000000008a7805 */ /* 0x000fe4000001ff00 */
[----:B------:R-:W-:Y:S02]  /*50a0*/  CS2R R136, SRZ ;  /* 0x0000000000887805 */ /* 0x000fe4000001ff00 */
[----:B------:R-:W-:-:S02]  /*50b0*/  CS2R R134, SRZ ;  /* 0x0000000000867805 */ /* 0x000fc4000001ff00 */
[----:B------:R-:W-:Y:S02]  /*50c0*/  VIMNMX R11, R11, UR40, !PT ;  /* 0x000000280b0b7c48 */ /* 0x000fe4000ffe0100 */
[----:B------:R-:W-:Y:S02]  /*50d0*/  CS2R R132, SRZ ;  /* 0x0000000000847805 */ /* 0x000fe4000001ff00 */
[----:B------:R-:W-:Y:S02]  /*50e0*/  CS2R R130, SRZ ;  /* 0x0000000000827805 */ /* 0x000fe4000001ff00 */
[----:B------:R-:W-:Y:S02]  /*50f0*/  CS2R R128, SRZ ;  /* 0x0000000000807805 */ /* 0x000fe4000001ff00 */
[----:B------:R-:W-:Y:S02]  /*5100*/  ISETP.GE.AND P3, PT, R6, R11, PT ;  /* 0x0000000b0600720c */ /* 0x000fe40003f66270 */
        /* <DEDUP_REMOVED lines=20> */
[----:B------:R-:W-:Y:S06]  /*5250*/  @!P3 BRA `(.L_x_896) ;  /* 0x000000380014b947 */ /* 0x000fec0003800000 */
[----:B------:R-:W-:Y:S01]  /*5260*/  IMAD.IADD R10, R0, 0x1, R5 ;  /* 0x00000001000a7824 */ /* 0x000fe200078e0205 */
[----:B------:R-:W-:Y:S01]  /*5270*/  ULDC UR56, c[0x0][0x9e4] ;  /* 0x0002790000387ab9 */ /* 0x000fe20000000800 */
[----:B------:R-:W-:Y:S01]  /*5280*/  IMAD.MOV.U32 R151, RZ, RZ, RZ ;  /* 0x000000ffff977224 */ /* 0x000fe200078e00ff */
[----:B------:R-:W-:Y:S01]  /*5290*/  ULDC UR58, c[0x0][0x288] ;  /* 0x0000a200003a7ab9 */ /* 0x000fe20000000800 */
[----:B------:R-:W-:Y:S01]  /*52a0*/  ULDC UR59, c[0x0][0x9d8] ;  /* 0x00027600003b7ab9 */ /* 0x000fe20000000800 */
[----:B------:R-:W-:-:S05]  /*52b0*/  ULDC UR57, c[0x0][0x9e0] ;  /* 0x0002780000397ab9 */ /* 0x000fca0000000800 */
.L_x_913:
[----:B------:R-:W-:Y:S01]  /*52c0*/  UIADD3 UR61, UR37, 0x1, URZ ;  /* 0x00000001253d7890 */ /* 0x000fe2000fffe03f */
[----:B------:R-:W-:-:S03]  /*52d0*/  ISETP.NE.AND P4, PT, RZ, UR41, PT ;  /* 0x00000029ff007c0c */ /* 0x000fc6000bf85270 */
[----:B------:R-:W-:-:S04]  /*52e0*/  UISETP.NE.AND UP0, UPT, UR61, 0x2, UPT ;  /* 0x000000023d00788c */ /* 0x000fc8000bf05270 */
[----:B------:R-:W-:Y:S02]  /*52f0*/  USEL UR60, URZ, 0x1, UP0 ;  /* 0x000000013f3c7887 */ /* 0x000fe40008000000 */
[----:B------:R-:W-:Y:S02]  /*5300*/  USEL UR61, UR61, URZ, UP0 ;  /* 0x0000003f3d3d7287 */ /* 0x000fe40008000000 */
[----:B------:R-:W-:Y:S02]  /*5310*/  ULOP3.LUT UR60, UR36, UR60, URZ, 0x3c, !UPT ;  /* 0x0000003c243c7292 */ /* 0x000fe4000f8e3c3f */
[----:B------:R-:W-:Y:S10]  /*5320*/  @P4 BRA `(.L_x_897) ;  /* 0x00000000002c4947 */ /* 0x000ff40003800000 */
[----:B------:R-:W-:Y:S05]  /*5330*/  @!P0 BRA `(.L_x_898) ;  /* 0x0000000000048947 */ /* 0x000fea0003800000 */
[----:B------:R-:W-:Y:S01]  /*5340*/  BPT.TRAP 0x1 ;  /* 0x000000040000795c */ /* 0x000fe20000300000 */
.L_x_898:
[----:B------:R-:W-:Y:S01]  /*5350*/  ULEA UR6, UR61, UR39, 0x3 ;  /* 0x000000273d067291 */ /* 0x000fe2000f8e183f */
[----:B------:R-:W-:-:S05]  /*5360*/  IMAD.U32 R9, RZ, RZ, UR60 ;  /* 0x0000003cff097e24 */ /* 0x000fca000f8e00ff */
[----:B------:R-:W-:-:S04]  /*5370*/  SHF.L.U32 R9, R9, 0x1f, RZ ;  /* 0x0000001f09097819 */ /* 0x000fc800000006ff */
[----:B------:R1:W2:Y:S01]  /*5380*/  SYNCS.PHASECHK.TRANS64.TRYWAIT P3, [UR6+0x28830], R9 ;  /* 0x02883009ff0075a7 */ /* 0x0002a20008060146 */
[----:B------:R-:W-:Y:S05]  /*5390*/  @!P0 BRA `(.L_x_899) ;  /* 0x0000000000048947 */ /* 0x000fea0003800000 */
[----:B------:R-:W-:Y:S01]  /*53a0*/  BPT.TRAP 0x1 ;  /* 0x000000040000795c */ /* 0x000fe20000300000 */
.L_x_899:
[----:B--2---:R-:W-:Y:S05]  /*53b0*/  @P3 BRA `(.L_x_897) ;  /* 0x0000000000083947 */ /* 0x004fea0003800000 */
[----:B------:R-:W2:Y:S02]  /*53c0*/  SYNCS.PHASECHK.TRANS64.TRYWAIT P3, [UR6+0x28830], R9 ;  /* 0x02883009ff0075a7 */ /* 0x000ea40008060146 */
[----:B--2---:R-:W-:Y:S05]  /*53d0*/  @!P3 BRA `(.L_x_900) ;  /* 0x000000e400ecb947 */ /* 0x004fea0003800000 */
.L_x_897:
[----:B-12---:R-:W-:Y:S01]  /*53e0*/  VIADD R9, R17, 0x8 ;  /* 0x0000000811097836 */ /* 0x006fe20000000000 */
[----:B------:R-:W-:Y:S01]  /*53f0*/  ULEA UR34, UR61, UR49, 0xb ;  /* 0x000000313d227291 */ /* 0x000fe2000f8e583f */
[----:B------:R-:W-:Y:S01]  /*5400*/  UMOV UR35, 0x40000040 ;  /* 0x4000004000237882 */ /* 0x000fe20000000000 */
[----:B------:R-:W-:Y:S02]  /*5410*/  UMOV UR7, 0x40000040 ;  /* 0x4000004000077882 */ /* 0x000fe40000000000 */
[----:B------:R1:W-:Y:S01]  /*5420*/  BAR.SYNC.DEFER_BLOCKING R9, 0x100 ;  /* 0x000400090000751d */ /* 0x0003e20000010000 */
[----:B------:R-:W-:Y:S02]  /*5430*/  UIADD3 UR6, UR34, 0x2, URZ ;  /* 0x0000000222067890 */ /* 0x000fe4000fffe03f */
[----:B------:R-:W-:Y:S02]  /*5440*/  UIADD3 UR10, UR34, 0x4, URZ ;  /* 0x00000004220a7890 */ /* 0x000fe4000fffe03f */
[----:B------:R-:W-:Y:S01]  /*5450*/  UIADD3 UR14, UR34, 0x6, URZ ;  /* 0x00000006220e7890 */ /* 0x000fe2000fffe03f */
[----:B------:R-:W-:Y:S01]  /*5460*/  UMOV UR11, 0x40000040 ;  /* 0x40000040000b7882 */ /* 0x000fe20000000000 */
[----:B------:R-:W-:Y:S01]  /*5470*/  UMOV UR15, 0x40000040 ;  /* 0x40000040000f7882 */ /* 0x000fe20000000000 */
[----:B------:R-:W-:Y:S01]  /*5480*/  UIADD3 UR18, UR34, 0x400, URZ ;  /* 0x0000040022127890 */ /* 0x000fe2000fffe03f */
[----:B------:R-:W-:Y:S01]  /*5490*/  UMOV UR19, 0x40000040 ;  /* 0x4000004000137882 */ /* 0x000fe20000000000 */
[----:B------:R-:W-:Y:S01]  /*54a0*/  UIADD3 UR22, UR34, 0x402, URZ ;  /* 0x0000040222167890 */ /* 0x000fe2000fffe03f */
[----:B------:R-:W-:Y:S01]  /*54b0*/  UMOV UR23, 0x40000040 ;  /* 0x4000004000177882 */ /* 0x000fe20000000000 */
[----:B------:R-:W-:Y:S01]  /*54c0*/  UIADD3 UR26, UR34, 0x404, URZ ;  /* 0x00000404221a7890 */ /* 0x000fe2000fffe03f */
[----:B------:R-:W-:Y:S01]  /*54d0*/  UMOV UR27, 0x40000040 ;  /* 0x40000040001b7882 */ /* 0x000fe20000000000 */
[----:B------:R-:W-:Y:S01]  /*54e0*/  UIADD3 UR30, UR34, 0x406, URZ ;  /* 0x00000406221e7890 */ /* 0x000fe2000fffe03f */
[----:B------:R-:W-:Y:S01]  /*54f0*/  UMOV UR31, 0x40000040 ;  /* 0x40000040001f7882 */ /* 0x000fe20000000000 */
[----:B------:R-:W-:-:S06]  /*5500*/  WARPGROUP.ARRIVE ;  /* 0x00000000000079c5 */ /* 0x000fcc0000000000 */
[----:B------:R-:W-:Y:S03]  /*5510*/  HGMMA.64x128x16.F32.BF16 R24, gdesc[UR32], RZ, !UPT, gsb0 ;  /* 0x01e00000201879f0 */ /* 0x000fe6000c0018ff */
        /* <DEDUP_REMOVED lines=22> */
[----:B-1----:R-:W-:Y:S05]  /*5680*/  @P4 BRA `(.L_x_901) ;  /* 0x00000000002c4947 */ /* 0x002fea0003800000 */
[----:B------:R-:W-:Y:S05]  /*5690*/  @!P0 BRA `(.L_x_902) ;  /* 0x0000000000048947 */ /* 0x000fea0003800000 */
[----:B------:R-:W-:Y:S01]  /*56a0*/  BPT.TRAP 0x1 ;  /* 0x000000040000795c */ /* 0x000fe20000300000 */
.L_x_902:
[----:B------:R-:W-:Y:S01]  /*56b0*/  ULEA UR6, UR37, UR39, 0x3 ;  /* 0x0000002725067291 */ /* 0x000fe2000f8e183f */
[----:B------:R-:W-:-:S05]  /*56c0*/  IMAD.U32 R9, RZ, RZ, UR36 ;  /* 0x00000024ff097e24 */ /* 0x000fca000f8e00ff */
[----:B------:R-:W-:-:S04]  /*56d0*/  SHF.L.U32 R9, R9, 0x1f, RZ ;  /* 0x0000001f09097819 */ /* 0x000fc800000006ff */
[----:B------:R1:W2:Y:S01]  /*56e0*/  SYNCS.PHASECHK.TRANS64.TRYWAIT P3, [UR6+0x28850], R9 ;  /* 0x02885009ff0075a7 */ /* 0x0002a20008060146 */
[----:B------:R-:W-:Y:S05]  /*56f0*/  @!P0 BRA `(.L_x_903) ;  /* 0x0000000000048947 */ /* 0x000fea0003800000 */
[----:B------:R-:W-:Y:S01]  /*5700*/  BPT.TRAP 0x1 ;  /* 0x000000040000795c */ /* 0x000fe20000300000 */
.L_x_903:
[----:B--2---:R-:W-:Y:S05]  /*5710*/  @P3 BRA `(.L_x_901) ;  /* 0x0000000000083947 */ /* 0x004fea0003800000 */
[----:B------:R-:W2:Y:S02]  /*5720*/  SYNCS.PHASECHK.TRANS64.TRYWAIT P3, [UR6+0x28850], R9 ;  /* 0x02885009ff0075a7 */ /* 0x000ea40008060146 */
[----:B--2---:R-:W-:Y:S05]  /*5730*/  @!P3 BRA `(.L_x_904) ;  /* 0x000000e4002cb947 */ /* 0x004fea0003800000 */
.L_x_901:
[----:B------:R-:W-:Y:S01]  /*5740*/  UIADD3 UR6, UR39, 0x400, URZ ;  /* 0x0000040027067890 */ /* 0x000fe2000fffe03f */
[----:B------:R-:W-:Y:S01]  /*5750*/  WARPGROUP.ARRIVE ;  /* 0x00000000000079c5 */ /* 0x000fe20000000000 */
[----:B------:R-:W-:Y:S01]  /*5760*/  UMOV UR7, 0x40000040 ;  /* 0x4000004000077882 */ /* 0x000fe20000000000 */
[----:B------:R-:W-:Y:S01]  /*5770*/  FMUL.FTZ R14, R30, UR59 ;  /* 0x0000003b1e0e7c20 */ /* 0x000fe20008410000 */
[----:B------:R-:W-:Y:S01]  /*5780*/  USHF.R.U32.HI UR6, URZ, 0x4, UR6 ;  /* 0x000000043f067899 */ /* 0x000fe20008011606 */
[----:B------:R-:W-:Y:S01]  /*5790*/  FMUL.FTZ R30, R54, UR59 ;  /* 0x0000003b361e7c20 */ /* 0x000fe20008410000 */
[----:B------:R-:W-:Y:S01]  /*57a0*/  FMUL.FTZ R54, R56, UR59 ;  /* 0x0000003b38367c20 */ /* 0x000fe20008410000 */
[----:B------:R-:W-:Y:S01]  /*57b0*/  FMUL.FTZ R56, R60, UR59 ;  /* 0x0000003b3c387c20 */ /* 0x000fe20008410000 */
[----:B------:R-:W-:Y:S01]  /*57c0*/  ULOP3.LUT UR6, UR6, 0x3fff, URZ, 0xc0, !UPT ;  /* 0x00003fff06067892 */ /* 0x000fe2000f8ec03f */
[----:B--2---:R-:W-:Y:S01]  /*57d0*/  FMUL.FTZ R12, R26, UR59 ;  /* 0x0000003b1a0c7c20 */ /* 0x004fe20008410000 */
[----:B------:R-:W-:Y:S01]  /*57e0*/  FMUL.FTZ R13, R27, UR59 ;  /* 0x0000003b1b0d7c20 */ /* 0x000fe20008410000 */
[----:B------:R-:W-:Y:S01]  /*57f0*/  FMUL.FTZ R21, R34, UR59 ;  /* 0x0000003b22157c20 */ /* 0x000fe20008410000 */
[----:B------:R-:W-:Y:S01]  /*5800*/  ULOP3.LUT UR6, UR6, 0x4000000, URZ, 0xfc, !UPT ;  /* 0x0400000006067892 */ /* 0x000fe2000f8efc3f */
[----:B------:R-:W-:Y:S01]  /*5810*/  FMUL.FTZ R20, R35, UR59 ;  /* 0x0000003b23147c20 */ /* 0x000fe20008410000 */
[----:B-1----:R-:W-:Y:S01]  /*5820*/  FMUL.FTZ R9, R24, UR59 ;  /* 0x0000003b18097c20 */ /* 0x002fe20008410000 */
[----:B------:R-:W-:Y:S01]  /*5830*/  FMUL.FTZ R15, R31, UR59 ;  /* 0x0000003b1f0f7c20 */ /* 0x000fe20008410000 */
[----:B------:R-:W-:Y:S01]  /*5840*/  ULEA UR10, UR37, UR6, 0xb ;  /* 0x00000006250a7291 */ /* 0x000fe2000f8e583f */
[----:B------:R-:W-:Y:S01]  /*5850*/  FMUL.FTZ R34, R36, UR59 ;  /* 0x0000003b24227c20 */ /* 0x000fe20008410000 */
        /* <DEDUP_REMOVED lines=9> */
[----:B------:R-:W-:Y:S01]  /*58f0*/  FMUL.FTZ R37, R59, UR59 ;  /* 0x0000003b3b257c20 */ /* 0x000fe20008410000 */
[----:B------:R-:W-:Y:S01]  /*5900*/  UMOV UR7, 0x40000040 ;  /* 0x4000004000077882 */ /* 0x000fe20000000000 */
[----:B------:R-:W-:Y:S01]  /*5910*/  FMUL.FTZ R38, R62, UR59 ;  /* 0x0000003b3e267c20 */ /* 0x000fe20008410000 */
        /* <DEDUP_REMOVED lines=16> */
[----:B------:R-:W1:Y:S08]  /*5a20*/  MUFU.TANH R9, R9 ;  /* 0x0000000900097308 */ /* 0x000e700000002400 */
[----:B------:R-:W2:Y:S08]  /*5a30*/  MUFU.TANH R12, R12 ;  /* 0x0000000c000c7308 */ /* 0x000eb00000002400 */
[----:B------:R-:W3:Y:S08]  /*5a40*/  MUFU.TANH R13, R13 ;  /* 0x0000000d000d7308 */ /* 0x000ef00000002400 */
[----:B------:R-:W4:Y:S08]  /*5a50*/  MUFU.TANH R14, R14 ;  /* 0x0000000e000e7308 */ /* 0x000f300000002400 */
        /* <DEDUP_REMOVED lines=11> */
[----:B------:R-:W1:Y:S01]  /*5b10*/  MUFU.TANH R30, R30 ;  /* 0x0000001e001e7308 */ /* 0x000e620000002400 */
[----:B------:R-:W-:-:S02]  /*5b20*/  WARPGROUP.DEPBAR.LE gsb0, 0x0 ;  /* 0x00008000000079c5 */ /* 0x000fc40000010000 */
[----:B------:R-:W-:-:S05]  /*5b30*/  WARPGROUP.ARRIVE ;  /* 0x00000000000079c5 */ /* 0x000fca0000000000 */
[----:B------:R-:W1:Y:S01]  /*5b40*/  MUFU.TANH R54, R54 ;  /* 0x0000003600367308 */ /* 0x000e620000002400 */
[----:B------:R-:W-:Y:S01]  /*5b50*/  HGMMA.64x128x16.F32.BF16 R88, R176, gdesc[UR4].tnspB, R88, gsb0 ;  /* 0x41e00004b0587df0 */ /* 0x000fe20008001858 */
[----:B------:R-:W-:Y:S01]  /*5b60*/  UIADD3 UR6, UR10, 0x100, URZ ;  /* 0x000001000a067890 */ /* 0x000fe2000fffe03f */
[----:B------:R-:W-:-:S05]  /*5b70*/  UMOV UR7, 0x40000040 ;  /* 0x4000004000077882 */ /* 0x000fca0000000000 */
        /* <DEDUP_REMOVED lines=26> */
[----:B------:R-:W-:Y:S01]  /*5d20*/  WARPGROUP.ARRIVE ;  /* 0x00000000000079c5 */ /* 0x000fe20000000000 */
[----:B------:R-:W-:Y:S01]  /*5d30*/  FMUL.FTZ R169, R48, UR59 ;  /* 0x0000003b30a97c20 */ /* 0x000fe20008410000 */
[----:B------:R-:W-:Y:S01]  /*5d40*/  FMUL.FTZ R48, R83, UR59 ;  /* 0x0000003b53307c20 */ /* 0x000fe20008410000 */
[----:B------:R-:W-:Y:S02]  /*5d50*/  IMAD.SHL.U32 R83, R6, 0x80, RZ ;  /* 0x0000008006537824 */ /* 0x000fe400078e00ff */
[----:B------:R-:W-:Y:S01]  /*5d60*/  FMUL.FTZ R168, R33, UR59 ;  /* 0x0000003b21a87c20 */ /* 0x000fe20008410000 */
[----:B------:R-:W-:Y:S01]  /*5d70*/  FMUL.FTZ R33, R46, UR59 ;  /* 0x0000003b2e217c20 */ /* 0x000fe20008410000 */
[----:B------:R-:W-:Y:S01]  /*5d80*/  HGMMA.64x128x16.F32.BF16 R88, R164, gdesc[UR4].tnspB, R88, gsb0 ;  /* 0x41e00004a4587df0 */ /* 0x000fe20008001858 */
[----:B------:R-:W-:Y:S01]  /*5d90*/  UIADD3 UR6, UR10, 0x280, URZ ;  /* 0x000002800a067890 */ /* 0x000fe2000fffe03f */
[----:B------:R-:W-:Y:S01]  /*5da0*/  IADD3 R60, -R83, 0x1, RZ ;  /* 0x00000001533c7810 */ /* 0x000fe20007ffe1ff */
[----:B------:R-:W-:Y:S01]  /*5db0*/  UMOV UR7, 0x40000040 ;  /* 0x4000004000077882 */ /* 0x000fe20000000000 */
[----:B------:R-:W-:Y:S01]  /*5dc0*/  FMUL.FTZ R170, R49, UR59 ;  /* 0x0000003b31aa7c20 */ /* 0x000fe20008410000 */
[----:B------:R-:W-:Y:S01]  /*5dd0*/  FMUL.FTZ R46, R79, UR59 ;  /* 0x0000003b4f2e7c20 */ /* 0x000fe20008410000 */
[----:B------:R-:W-:Y:S01]  /*5de0*/  FMUL.FTZ R49, R82, UR59 ;  /* 0x0000003b52317c20 */ /* 0x000fe20008410000 */
[----:B------:R-:W1:Y:S08]  /*5df0*/  MUFU.TANH R168, R168 ;  /* 0x000000a800a87308 */ /* 0x000e700000002400 */
[----:B------:R-:W1:Y:S08]  /*5e00*/  MUFU.TANH R33, R33 ;  /* 0x0000002100217308 */ /* 0x000e700000002400 */
[----:B------:R-:W1:Y:S08]  /*5e10*/  MUFU.TANH R169, R169 ;  /* 0x000000a900a97308 */ /* 0x000e700000002400 */
[----:B------:R-:W1:Y:S08]  /*5e20*/  MUFU.TANH R170, R170 ;  /* 0x000000aa00aa7308 */ /* 0x000e700000002400 */
[----:B------:R-:W1:Y:S08]  /*5e30*/  MUFU.TANH R46, R46 ;  /* 0x0000002e002e7308 */ /* 0x000e700000002400 */
[----:B------:R-:W1:Y:S08]  /*5e40*/  MUFU.TANH R49, R49 ;  /* 0x0000003100317308 */ /* 0x000e700000002400 */
[----:B------:R-:W1:Y:S08]  /*5e50*/  MUFU.TANH R48, R48 ;  /* 0x0000003000307308 */ /* 0x000e700000002400 */
[----:B------:R1:W1:Y:S01]  /*5e60*/  MUFU.TANH R79, R84 ;  /* 0x00000054004f7308 */ /* 0x0002620000002400 */
[----:B------:R-:W-:-:S02]  /*5e70*/  WARPGROUP.DEPBAR.LE gsb0, 0x0 ;  /* 0x00008000000079c5 */ /* 0x000fc40000010000 */
[----:B------:R-:W-:Y:S01]  /*5e80*/  WARPGROUP.ARRIVE ;  /* 0x00000000000079c5 */ /* 0x000fe20000000000 */
[----:B------:R-:W-:Y:S01]  /*5e90*/  FMUL.FTZ R166, R29, UR59 ;  /* 0x0000003b1da67c20 */ /* 0x000fe20008410000 */
[----:B------:R-:W-:Y:S01]  /*5ea0*/  FMUL.FTZ R29, R55, UR59 ;  /* 0x0000003b371d7c20 */ /* 0x000fe20008410000 */
[----:B------:R-:W-:Y:S01]  /*5eb0*/  FMUL.FTZ R55, R57, UR59 ;  /* 0x0000003b39377c20 */ /* 0x000fe20008410000 */
[----:B------:R-:W-:Y:S01]  /*5ec0*/  FMUL.FTZ R57, R61, UR59 ;  /* 0x0000003b3d397c20 */ /* 0x000fe20008410000 */
[----:B------:R-:W-:Y:S01]  /*5ed0*/  FMUL.FTZ R165, R28, UR59 ;  /* 0x0000003b1ca57c20 */ /* 0x000fe20008410000 */
[----:B------:R-:W-:Y:S01]  /*5ee0*/  HGMMA.64x128x16.F32.BF16 R88, R160, gdesc[UR4].tnspB, R88, gsb0 ;  /* 0x41e00004a0587df0 */ /* 0x000fe20008001858 */
[----:B------:R-:W-:Y:S01]  /*5ef0*/  UIADD3 UR6, UR10, 0x300, URZ ;  /* 0x000003000a067890 */ /* 0x000fe2000fffe03f */
[----:B------:R-:W5:Y:S01]  /*5f00*/  LDC R61, c[0x0][0x2e0] ;  /* 0x0000b800ff3d7b82 */ /* 0x000f620000000800 */
[----:B------:R-:W-:Y:S01]  /*5f10*/  UMOV UR7, 0x40000040 ;  /* 0x4000004000077882 */ /* 0x000fe20000000000 */
[----:B------:R-:W-:Y:S01]  /*5f20*/  FMUL.FTZ R28, R51, UR59 ;  /* 0x0000003b331c7c20 */ /* 0x000fe20008410000 */
[----:B------:R-:W-:-:S02]  /*5f30*/  IMAD.U32 R51, RZ, RZ, UR61 ;  /* 0x0000003dff337e24 */ /* 0x000fc4000f8e00ff */
[----:B------:R-:W-:Y:S01]  /*5f40*/  FMUL.FTZ R167, R32, UR59 ;  /* 0x0000003b20a77c20 */ /* 0x000fe20008410000 */
[----:B------:R-:W-:Y:S01]  /*5f50*/  FMUL.FTZ R164, R25, UR59 ;  /* 0x0000003b19a47c20 */ /* 0x000fe20008410000 */
[----:B------:R-:W-:Y:S01]  /*5f60*/  FMUL.FTZ R32, R42, UR59 ;  /* 0x0000003b2a207c20 */ /* 0x000fe20008410000 */
[----:B------:R-:W-:Y:S01]  /*5f70*/  FMUL.FTZ R25, R43, UR59 ;  /* 0x0000003b2b197c20 */ /* 0x000fe20008410000 */
[----:B------:R-:W-:Y:S01]  /*5f80*/  @!P1 LEA R51, R51, UR39, 0x3 ;  /* 0x0000002733339c11 */ /* 0x000fe2000f8e18ff */
[----:B------:R-:W-:Y:S01]  /*5f90*/  FMUL.FTZ R42, R66, UR59 ;  /* 0x0000003b422a7c20 */ /* 0x000fe20008410000 */
[----:B------:R-:W-:Y:S01]  /*5fa0*/  FMUL.FTZ R43, R70, UR59 ;  /* 0x0000003b462b7c20 */ /* 0x000fe20008410000 */
[----:B------:R-:W-:Y:S01]  /*5fb0*/  FMUL.FTZ R66, R72, UR59 ;  /* 0x0000003b48427c20 */ /* 0x000fe20008410000 */
[----:B------:R-:W1:Y:S01]  /*5fc0*/  MUFU.TANH R164, R164 ;  /* 0x000000a400a47308 */ /* 0x000e620000002400 */
[----:B------:R-:W-:-:S05]  /*5fd0*/  @!P1 VIADD R51, R51, 0x28840 ;  /* 0x0002884033339836 */ /* 0x000fca0000000000 */
[----:B------:R-:W-:Y:S02]  /*5fe0*/  @!P1 PRMT R51, RZ, 0x654, R51 ;  /* 0x00000654ff339816 */ /* 0x000fe40000000033 */
[----:B------:R-:W1:Y:S01]  /*5ff0*/  MUFU.TANH R165, R165 ;  /* 0x000000a500a57308 */ /* 0x000e620000002400 */
[----:B-----5:R-:W-:Y:S01]  /*6000*/  IMAD R61, R61, UR45, R60 ;  /* 0x0000002d3d3d7c24 */ /* 0x020fe2000f8e023c */
[----:B------:R-:W-:-:S06]  /*6010*/  IADD3 R60, -R17, 0xb, RZ ;  /* 0x0000000b113c7810 */ /* 0x000fcc0007ffe1ff */
[----:B------:R-:W1:Y:S01]  /*6020*/  MUFU.TANH R166, R166 ;  /* 0x000000a600a67308 */ /* 0x000e620000002400 */
[----:B------:R-:W-:-:S04]  /*6030*/  VIADD R61, R61, -UR58 ;  /* 0x8000003a3d3d7c36 */ /* 0x000fc80008000000 */
[----:B------:R-:W-:-:S03]  /*6040*/  IMAD R61, R16, -0x2, R61 ;  /* 0xfffffffe103d7824 */ /* 0x000fc600078e023d */
        /* <DEDUP_REMOVED lines=19> */
[----:B------:R-:W-:Y:S01]  /*6180*/  FMUL.FTZ R41, R71, UR59 ;  /* 0x0000003b47297c20 */ /* 0x000fe20008410000 */
[----:B------:R-:W-:Y:S01]  /*6190*/  UMOV UR7, 0x40000040 ;  /* 0x4000004000077882 */ /* 0x000fe20000000000 */
        /* <DEDUP_REMOVED lines=12> */
[----:B------:R-:W-:-:S02]  /*6260*/  WARPGROUP.DEPBAR.LE gsb0, 0x0 ;  /* 0x00008000000079c5 */ /* 0x000fc40000010000 */
[----:B------:R-:W-:-:S06]  /*6270*/  WARPGROUP.ARRIVE ;  /* 0x00000000000079c5 */ /* 0x000fcc0000000000 */
[----:B------:R-:W-:Y:S03]  /*6280*/  HGMMA.64x128x16.F32.BF16 R88, R152, gdesc[UR4].tnspB, R88, gsb0 ;  /* 0x41e0000498587df0 */ /* 0x000fe60008001858 */
[----:B------:R-:W-:Y:S02]  /*6290*/  WARPGROUP.DEPBAR.LE gsb0, 0x0 ;  /* 0x00008000000079c5 */ /* 0x000fe40000010000 */
[----:B------:R1:W-:Y:S06]  /*62a0*/  BAR.ARV R60, 0x100 ;  /* 0x0004003c0000751d */ /* 0x0003ec0000002000 */
[----:B------:R5:W-:Y:S01]  /*62b0*/  @!P1 SYNCS.ARRIVE.TRANS64.RED.A1T0 RZ, [R51+URZ], RZ ;  /* 0x000000ff33ff99a7 */ /* 0x000be2000810043f */
[----:B------:R-:W-:-:S04]  /*62c0*/  VIADD R153, R61, UR52 ;  /* 0x000000343d997c36 */ /* 0x000fc80008000000 */
[----:B------:R-:W-:Y:S02]  /*62d0*/  IMAD.IADD R67, R0, 0x1, R153 ;  /* 0x0000000100437824 */ /* 0x000fe400078e0299 */
[----:B-----5:R-:W-:Y:S01]  /*62e0*/  FMUL.FTZ R51, R87, UR59 ;  /* 0x0000003b57337c20 */ /* 0x020fe20008410000 */
[----:B------:R-:W-:-:S04]  /*62f0*/  VIADD R87, R61, UR57 ;  /* 0x000000393d577c36 */ /* 0x000fc80008000000 */
[----:B------:R-:W-:Y:S01]  /*6300*/  IMAD.IADD R65, R0, 0x1, R87 ;  /* 0x0000000100417824 */ /* 0x000fe200078e0257 */
[----:B------:R-:W1:Y:S01]  /*6310*/  MUFU.TANH R51, R51 ;  /* 0x0000003300337308 */ /* 0x000e620000002400 */
[----:B--234-:R-:W-:Y:S05]  /*6320*/  @!P2 BRA `(.L_x_905) ;  /* 0x00000000005ca947 */ /* 0x01cfea0003800000 */
[----:B------:R-:W-:Y:S01]  /*6330*/  ISETP.GT.AND P3, PT, R10, -0x1, PT ;  /* 0xffffffff0a00780c */ /* 0x000fe20003f64270 */
[----:B------:R-:W-:-:S12]  /*6340*/  BSSY B0, `(.L_x_906) ;  /* 0x0000011000007945 */ /* 0x000fd80003800000 */
[----:B------:R-:W-:Y:S05]  /*6350*/  @P3 BRA `(.L_x_907) ;  /* 0x0000000000203947 */ /* 0x000fea0003800000 */
[----:B------:R-:W-:Y:S01]  /*6360*/  IMAD.U32 R68, RZ, RZ, UR56 ;  /* 0x00000038ff447e24 */ /* 0x000fe2000f8e00ff */
[----:B------:R-:W-:-:S04]  /*6370*/  LOP3.LUT R69, RZ, R10, RZ, 0x33, !PT ;  /* 0x0000000aff457212 */ /* 0x000fc800078e33ff */
[----:B------:R-:W-:-:S13]  /*6380*/  ISETP.NE.AND P3, PT, R68, 0x1, PT ;  /* 0x000000014400780c */ /* 0x000fda0003f65270 */
[----:B-1----:R-:W1:Y:S02]  /*6390*/  @P3 LDC.64 R60, c[0x0][0x9e8] ;  /* 0x00027a00ff3c3b82 */ /* 0x002e640000000a00 */
[----:B-1----:R-:W-:-:S05]  /*63a0*/  @P3 IMAD.HI.U32 R60, R69, R60, RZ ;  /* 0x0000003c453c3227 */ /* 0x002fca00078e00ff */
[----:B------:R-:W-:-:S04]  /*63b0*/  @P3 SHF.R.U32.HI R69, RZ, R61, R60 ;  /* 0x0000003dff453219 */ /* 0x000fc8000001163c */
[----:B------:R-:W-:Y:S01]  /*63c0*/  LOP3.LUT R60, RZ, R69, RZ, 0x33, !PT ;  /* 0x00000045ff3c7212 */ /* 0x000fe200078e33ff */
[----:B------:R-:W-:Y:S06]  /*63d0*/  BRA `(.L_x_908) ;  /* 0x00000000001c7947 */ /* 0x000fec0003800000 */
.L_x_907:
[----:B------:R-:W-:-:S05]  /*63e0*/  IMAD.U32 R68, RZ, RZ, UR56 ;  /* 0x00000038ff447e24 */ /* 0x000fca000f8e00ff */
[----:B------:R-:W-:-:S13]  /*63f0*/  ISETP.NE.AND P3, PT, R68, 0x1, PT ;  /* 0x000000014400780c */ /* 0x000fda0003f65270 */
[----:B-1----:R-:W1:Y:S01]  /*6400*/  @P3 LDC.64 R60, c[0x0][0x9e8] ;  /* 0x00027a00ff3c3b82 */ /* 0x002e620000000a00 */
[----:B------:R-:W-:-:S04]  /*6410*/  @P3 IMAD.IADD R69, R0, 0x1, R5 ;  /* 0x0000000100453824 */ /* 0x000fc800078e0205 */
[----:B-1----:R-:W-:-:S04]  /*6420*/  @P3 IMAD.HI.U32 R64, R69, R60, RZ ;  /* 0x0000003c45403227 */ /* 0x002fc800078e00ff */
[----:B------:R-:W-:Y:S01]  /*6430*/  IMAD.MOV.U32 R60, RZ, RZ, R10 ;  /* 0x000000ffff3c7224 */ /* 0x000fe200078e000a */
[----:B------:R-:W-:-:S07]  /*6440*/  @P3 SHF.R.U32.HI R60, RZ, R61, R64 ;  /* 0x0000003dff3c3219 */ /* 0x000fce0000011640 */
.L_x_908:
[----:B------:R-:W-:Y:S05]  /*6450*/  BSYNC B0 ;  /* 0x0000000000007941 */ /* 0x000fea0003800000 */
.L_x_906:
[----:B------:R-:W-:-:S04]  /*6460*/  IMAD R61, R60, R68, -R83 ;  /* 0x000000443c3d7224 */ /* 0x000fc800078e0a53 */
[----:B------:R-:W-:-:S05]  /*6470*/  IMAD R60, R16, -0x2, R61 ;  /* 0xfffffffe103c7824 */ /* 0x000fca00078e023d */
[----:B------:R-:W-:Y:S02]  /*6480*/  VIADDMNMX R65, R60, R68, R65, PT ;  /* 0x000000443c417246 */ /* 0x000fe40003800141 */
[----:B------:R-:W-:-:S07]  /*6490*/  VIMNMX R67, R67, R60, !PT ;  /* 0x0000003c43437248 */ /* 0x000fce0007fe0100 */
.L_x_905:
[----:B------:R-:W-:-:S04]  /*64a0*/  ISETP.GT.AND P3, PT, R6, -0x1, PT ;  /* 0xffffffff0600780c */ /* 0x000fc80003f64270 */
[C---:B------:R-:W-:Y:S02]  /*64b0*/  ISETP.GT.AND P5, PT, R67.reuse, RZ, P3 ;  /* 0x000000ff4300720c */ /* 0x040fe40001fa4270 */
[----:B------:R-:W-:Y:S02]  /*64c0*/  ISETP.GT.AND P6, PT, R67, 0x1, P3 ;  /* 0x000000014300780c */ /* 0x000fe40001fc4270 */
[C---:B------:R-:W-:Y:S02]  /*64d0*/  ISETP.LT.OR P5, PT, R65.reuse, 0x1, P5 ;  /* 0x000000014100780c */ /* 0x040fe40002fa1670 */
[----:B------:R-:W-:Y:S02]  /*64e0*/  ISETP.LT.OR P6, PT, R65, 0x2, P6 ;  /* 0x000000024100780c */ /* 0x000fe400037c1670 */
[----:B-1----:R-:W-:Y:S02]  /*64f0*/  FSEL R182, R9, -INF , !P5 ;  /* 0xff80000009b67808 */ /* 0x002fe40006800000 */
[----:B------:R-:W-:-:S02]  /*6500*/  FSEL R180, R164, -INF , !P6 ;  /* 0xff800000a4b47808 */ /* 0x000fc40007000000 */
[C---:B------:R-:W-:Y:S02]  /*6510*/  ISETP.GT.AND P4, PT, R67.reuse, 0x8, P3 ;  /* 0x000000084300780c */ /* 0x040fe40001f84270 */
[C---:B------:R-:W-:Y:S02]  /*6520*/  ISETP.GT.AND P5, PT, R67.reuse, 0x9, P3 ;  /* 0x000000094300780c */ /* 0x040fe40001fa4270 */
[----:B------:R-:W-:Y:S02]  /*6530*/  ISETP.GT.AND P6, PT, R67, 0x10, P3 ;  /* 0x000000104300780c */ /* 0x000fe40001fc4270 */
[C---:B------:R-:W-:Y:S02]  /*6540*/  ISETP.LT.OR P4, PT, R65.reuse, 0x9, P4 ;  /* 0x000000094100780c */ /* 0x040fe40002781670 */
[C---:B------:R-:W-:Y:S02]  /*6550*/  ISETP.LT.OR P5, PT, R65.reuse, 0xa, P5 ;  /* 0x0000000a4100780c */ /* 0x040fe40002fa1670 */
[----:B------:R-:W-:-:S02]  /*6560*/  ISETP.LT.OR P6, PT, R65, 0x11, P6 ;  /* 0x000000114100780c */ /* 0x000fc400037c1670 */
[----:B------:R-:W-:Y:S02]  /*6570*/  FSEL R174, R165, -INF , !P4 ;  /* 0xff800000a5ae7808 */ /* 0x000fe40006000000 */
[----:B------:R-:W-:Y:S02]  /*6580*/  FSEL R196, R166, -INF , !P5 ;  /* 0xff800000a6c47808 */ /* 0x000fe40006800000 */
[----:B------:R-:W-:Y:S02]  /*6590*/  FSEL R176, R167, -INF , !P6 ;  /* 0xff800000a7b07808 */ /* 0x000fe40007000000 */
[C---:B------:R-:W-:Y:S02]  /*65a0*/  ISETP.GT.AND P4, PT, R67.reuse, 0x11, P3 ;  /* 0x000000114300780c */ /* 0x040fe40001f84270 */
[C---:B------:R-:W-:Y:S02]  /*65b0*/  ISETP.GT.AND P5, PT, R67.reuse, 0x18, P3 ;  /* 0x000000184300780c */ /* 0x040fe40001fa4270 */
[----:B------:R-:W-:-:S02]  /*65c0*/  ISETP.GT.AND P6, PT, R67, 0x19, P3 ;  /* 0x000000194300780c */ /* 0x000fc40001fc4270 */
[C---:B------:R-:W-:Y:S02]  /*65d0*/  ISETP.LT.OR P4, PT, R65.reuse, 0x12, P4 ;  /* 0x000000124100780c */ /* 0x040fe40002781670 */
[C---:B------:R-:W-:Y:S02]  /*65e0*/  ISETP.LT.OR P5, PT, R65.reuse, 0x19, P5 ;  /* 0x000000194100780c */ /* 0x040fe40002fa1670 */
[----:B------:R-:W-:Y:S02]  /*65f0*/  ISETP.LT.OR P6, PT, R65, 0x1a, P6 ;  /* 0x0000001a4100780c */ /* 0x000fe400037c1670 */
[----:B------:R-:W-:Y:S02]  /*6600*/  FSEL R194, R168, -INF , !P4 ;  /* 0xff800000a8c27808 */ /* 0x000fe40006000000 */
[----:B------:R-:W-:Y:S02]  /*6610*/  FSEL R178, R34, -INF , !P5 ;  /* 0xff80000022b27808 */ /* 0x000fe40006800000 */
        /* <DEDUP_REMOVED lines=26> */
[----:B------:R-:W-:Y:S01]  /*67c0*/  FSEL R84, R53, -INF , !P5 ;  /* 0xff80000035547808 */ /* 0x000fe20006800000 */
[----:B------:R-:W-:Y:S01]  /*67d0*/  IMAD.IADD R53, R2, 0x1, R87 ;  /* 0x0000000102357824 */ /* 0x000fe200078e0257 */
[----:B------:R-:W-:Y:S02]  /*67e0*/  FSEL R82, R54, -INF , !P6 ;  /* 0xff80000036527808 */ /* 0x000fe40007000000 */
[C---:B------:R-:W-:Y:S02]  /*67f0*/  ISETP.GT.AND P4, PT, R67.reuse, 0x41, P3 ;  /* 0x000000414300780c */ /* 0x040fe40001f84270 */
[C---:B------:R-:W-:Y:S02]  /*6800*/  ISETP.GT.AND P5, PT, R67.reuse, 0x48, P3 ;  /* 0x000000484300780c */ /* 0x040fe40001fa4270 */
[----:B------:R-:W-:-:S02]  /*6810*/  ISETP.GT.AND P6, PT, R67, 0x49, P3 ;  /* 0x000000494300780c */ /* 0x000fc40001fc4270 */
[C---:B------:R-:W-:Y:S02]  /*6820*/  ISETP.LT.OR P4, PT, R65.reuse, 0x42, P4 ;  /* 0x000000424100780c */ /* 0x040fe40002781670 */
[C---:B------:R-:W-:Y:S02]  /*6830*/  ISETP.LT.OR P5, PT, R65.reuse, 0x49, P5 ;  /* 0x000000494100780c */ /* 0x040fe40002fa1670 */
[----:B------:R-:W-:Y:S02]  /*6840*/  ISETP.LT.OR P6, PT, R65, 0x4a, P6 ;  /* 0x0000004a4100780c */ /* 0x000fe400037c1670 */
[----:B------:R-:W-:Y:S01]  /*6850*/  FSEL R80, R55, -INF , !P4 ;  /* 0xff80000037507808 */ /* 0x000fe20006000000 */
[----:B------:R-:W-:Y:S01]  /*6860*/  IMAD.IADD R55, R2, 0x1, R153 ;  /* 0x0000000102377824 */ /* 0x000fe200078e0299 */
        /* <DEDUP_REMOVED lines=37> */
[----:B------:R-:W-:Y:S01]  /*6ac0*/  FSEL R52, R85, -INF , !P6 ;  /* 0xff80000055347808 */ /* 0x000fe20007000000 */
[----:B------:R-:W-:Y:S06]  /*6ad0*/  @!P2 BRA `(.L_x_909) ;  /* 0x000000000058a947 */ /* 0x000fec0003800000 */
[----:B------:R-:W-:Y:S01]  /*6ae0*/  IMAD.IADD R9, R2, 0x1, R5 ;  /* 0x0000000102097824 */ /* 0x000fe200078e0205 */
[----:B------:R-:W-:Y:S04]  /*6af0*/  BSSY B0, `(.L_x_910) ;  /* 0x0000010000007945 */ /* 0x000fe80003800000 */
[----:B------:R-:W-:-:S13]  /*6b00*/  ISETP.GT.AND P4, PT, R9, -0x1, PT ;  /* 0xffffffff0900780c */ /* 0x000fda0003f84270 */
[----:B------:R-:W-:Y:S05]  /*6b10*/  @P4 BRA `(.L_x_911) ;  /* 0x0000000000204947 */ /* 0x000fea0003800000 */
[----:B------:R-:W-:Y:S01]  /*6b20*/  IMAD.U32 R158, RZ, RZ, UR56 ;  /* 0x00000038ff9e7e24 */ /* 0x000fe2000f8e00ff */
[----:B------:R-:W-:-:S04]  /*6b30*/  LOP3.LUT R9, RZ, R9, RZ, 0x33, !PT ;  /* 0x00000009ff097212 */ /* 0x000fc800078e33ff */
[----:B------:R-:W-:-:S13]  /*6b40*/  ISETP.NE.AND P4, PT, R158, 0x1, PT ;  /* 0x000000019e00780c */ /* 0x000fda0003f85270 */
[----:B------:R-:W1:Y:S02]  /*6b50*/  @P4 LDC.64 R34, c[0x0][0x9e8] ;  /* 0x00027a00ff224b82 */ /* 0x000e640000000a00 */
[----:B-1----:R-:W-:-:S05]  /*6b60*/  @P4 IMAD.HI.U32 R34, R9, R34, RZ ;  /* 0x0000002209224227 */ /* 0x002fca00078e00ff */
[----:B------:R-:W-:-:S04]  /*6b70*/  @P4 SHF.R.U32.HI R9, RZ, R35, R34 ;  /* 0x00000023ff094219 */ /* 0x000fc80000011622 */
[----:B------:R-:W-:Y:S01]  /*6b80*/  LOP3.LUT R9, RZ, R9, RZ, 0x33, !PT ;  /* 0x00000009ff097212 */ /* 0x000fe200078e33ff */
[----:B------:R-:W-:Y:S06]  /*6b90*/  BRA `(.L_x_912) ;  /* 0x0000000000147947 */ /* 0x000fec0003800000 */
.L_x_911:
[----:B------:R-:W-:-:S05]  /*6ba0*/  IMAD.U32 R158, RZ, RZ, UR56 ;  /* 0x00000038ff9e7e24 */ /* 0x000fca000f8e00ff */
[----:B------:R-:W-:-:S13]  /*6bb0*/  ISETP.NE.AND P4, PT, R158, 0x1, PT ;  /* 0x000000019e00780c */ /* 0x000fda0003f85270 */
[----:B------:R-:W1:Y:S02]  /*6bc0*/  @P4 LDC.64 R34, c[0x0][0x9e8] ;  /* 0x00027a00ff224b82 */ /* 0x000e640000000a00 */
[----:B-1----:R-:W-:-:S05]  /*6bd0*/  @P4 IMAD.HI.U32 R34, R9, R34, RZ ;  /* 0x0000002209224227 */ /* 0x002fca00078e00ff */
[----:B------:R-:W-:-:S07]  /*6be0*/  @P4 SHF.R.U32.HI R9, RZ, R35, R34 ;  /* 0x00000023ff094219 */ /* 0x000fce0000011622 */
.L_x_912:
[----:B------:R-:W-:Y:S05]  /*6bf0*/  BSYNC B0 ;  /* 0x0000000000007941 */ /* 0x000fea0003800000 */
.L_x_910:
[----:B------:R-:W-:-:S04]  /*6c00*/  IMAD R9, R9, R158, -R83 ;  /* 0x0000009e09097224 */ /* 0x000fc800078e0a53 */
[----:B------:R-:W-:-:S05]  /*6c10*/  IMAD R34, R16, -0x2, R9 ;  /* 0xfffffffe10227824 */ /* 0x000fca00078e0209 */
[----:B------:R-:W-:Y:S02]  /*6c20*/  VIADDMNMX R53, R34, R158, R53, PT ;  /* 0x0000009e22357246 */ /* 0x000fe40003800135 */
[----:B------:R-:W-:-:S07]  /*6c30*/  VIMNMX R55, R55, R34, !PT ;  /* 0x0000002237377248 */ /* 0x000fce0007fe0100 */
.L_x_909:
[----:B------:R-:W-:Y:S01]  /*6c40*/  FMNMX.FTZ R9, R182, R7, !PT ;  /* 0x00000007b6097209 */ /* 0x000fe20007810000 */
[----:B------:R-:W-:Y:S01]  /*6c50*/  UMOV UR36, UR60 ;  /* 0x0000003c00247c82 */ /* 0x000fe20008000000 */
[----:B------:R-:W-:Y:S02]  /*6c60*/  ISETP.GT.AND P5, PT, R55, 0x8, P3 ;  /* 0x000000083700780c */ /* 0x000fe40001fa4270 */
[----:B------:R-:W-:Y:S02]  /*6c70*/  FMNMX.FTZ R9, R180, R9, !PT ;  /* 0x00000009b4097209 */ /* 0x000fe40007810000 */
[----:B------:R-:W-:Y:S02]  /*6c80*/  ISETP.LT.OR P5, PT, R53, 0x9, P5 ;  /* 0x000000093500780c */ /* 0x000fe40002fa1670 */
[----:B------:R-:W-:Y:S02]  /*6c90*/  FMNMX.FTZ R9, R174, R9, !PT ;  /* 0x00000009ae097209 */ /* 0x000fe40007810000 */
[----:B------:R-:W-:-:S02]  /*6ca0*/  FSEL R158, R14, -INF , !P5 ;  /* 0xff8000000e9e7808 */ /* 0x000fc40006800000 */
[----:B------:R-:W-:Y:S02]  /*6cb0*/  FMNMX.FTZ R9, R196, R9, !PT ;  /* 0x00000009c4097209 */ /* 0x000fe40007810000 */
[C---:B------:R-:W-:Y:S02]  /*6cc0*/  ISETP.GT.AND P5, PT, R55.reuse, 0x11, P3 ;  /* 0x000000113700780c */ /* 0x040fe40001fa4270 */
[----:B------:R-:W-:Y:S02]  /*6cd0*/  FMNMX.FTZ R9, R176, R9, !PT ;  /* 0x00000009b0097209 */ /* 0x000fe40007810000 */
[----:B------:R-:W-:Y:S02]  /*6ce0*/  ISETP.GT.AND P4, PT, R55, 0x9, P3 ;  /* 0x000000093700780c */ /* 0x000fe40001f84270 */
[----:B------:R-:W-:Y:S02]  /*6cf0*/  FMNMX.FTZ R9, R194, R9, !PT ;  /* 0x00000009c2097209 */ /* 0x000fe40007810000 */
[----:B------:R-:W-:-:S02]  /*6d00*/  ISETP.LT.OR P5, PT, R53, 0x12, P5 ;  /* 0x000000123500780c */ /* 0x000fc40002fa1670 */
[----:B------:R-:W-:Y:S02]  /*6d10*/  FMNMX.FTZ R9, R178, R9, !PT ;  /* 0x00000009b2097209 */ /* 0x000fe40007810000 */
[----:B------:R-:W-:Y:S02]  /*6d20*/  ISETP.LT.OR P4, PT, R53, 0xa, P4 ;  /* 0x0000000a3500780c */ /* 0x000fe40002781670 */
[----:B------:R-:W-:Y:S02]  /*6d30*/  FMNMX.FTZ R9, R192, R9, !PT ;  /* 0x00000009c0097209 */ /* 0x000fe40007810000 */
[----:B------:R-:W-:Y:S02]  /*6d40*/  FSEL R20, R20, -INF , !P5 ;  /* 0xff80000014147808 */ /* 0x000fe40006800000 */
[----:B------:R-:W-:Y:S02]  /*6d50*/  FMNMX.FTZ R9, R172, R9, !PT ;  /* 0x00000009ac097209 */ /* 0x000fe40007810000 */
[----:B------:R-:W-:-:S02]  /*6d60*/  ISETP.GT.AND P5, PT, R55, 0x19, P3 ;  /* 0x000000193700780c */ /* 0x000fc40001fa4270 */
[----:B------:R-:W-:Y:S02]  /*6d70*/  FMNMX.FTZ R9, R156, R9, !PT ;  /* 0x000000099c097209 */ /* 0x000fe40007810000 */
[----:B------:R-:W-:Y:S02]  /*6d80*/  ISETP.GT.AND P6, PT, R55, 0x1, P3 ;  /* 0x000000013700780c */ /* 0x000fe40001fc4270 */
[----:B------:R-:W-:Y:S02]  /*6d90*/  FMNMX.FTZ R9, R162, R9, !PT ;  /* 0x00000009a2097209 */ /* 0x000fe40007810000 */
[----:B------:R-:W-:Y:S02]  /*6da0*/  FSEL R160, R15, -INF , !P4 ;  /* 0xff8000000fa07808 */ /* 0x000fe40006000000 */
[----:B------:R-:W-:Y:S02]  /*6db0*/  FMNMX.FTZ R9, R154, R9, !PT ;  /* 0x000000099a097209 */ /* 0x000fe40007810000 */
[----:B------:R-:W-:-:S02]  /*6dc0*/  ISETP.GT.AND P4, PT, R55, 0x18, P3 ;  /* 0x000000183700780c */ /* 0x000fc40001f84270 */
[----:B------:R-:W-:Y:S02]  /*6dd0*/  FMNMX.FTZ R9, R152, R9, !PT ;  /* 0x0000000998097209 */ /* 0x000fe40007810000 */
[C---:B------:R-:W-:Y:S02]  /*6de0*/  ISETP.LT.OR P5, PT, R53.reuse, 0x1a, P5 ;  /* 0x0000001a3500780c */ /* 0x040fe40002fa1670 */
[----:B------:R-:W-:Y:S02]  /*6df0*/  FMNMX.FTZ R9, R170, R9, !PT ;  /* 0x00000009aa097209 */ /* 0x000fe40007810000 */
[C---:B------:R-:W-:Y:S02]  /*6e00*/  ISETP.LT.OR P6, PT, R53.reuse, 0x2, P6 ;  /* 0x000000023500780c */ /* 0x040fe400037c1670 */
[----:B------:R-:W-:Y:S02]  /*6e10*/  FMNMX.FTZ R9, R86, R9, !PT ;  /* 0x0000000956097209 */ /* 0x000fe40007810000 */
[----:B------:R-:W-:-:S02]  /*6e20*/  ISETP.LT.OR P4, PT, R53, 0x19, P4 ;  /* 0x000000193500780c */ /* 0x000fc40002781670 */
[----:B------:R-:W-:Y:S02]  /*6e30*/  FMNMX.FTZ R9, R84, R9, !PT ;  /* 0x0000000954097209 */ /* 0x000fe40007810000 */
[----:B------:R-:W-:Y:S02]  /*6e40*/  FSEL R26, R26, -INF , !P5 ;  /* 0xff8000001a1a7808 */ /* 0x000fe40006800000 */
        /* <DEDUP_REMOVED lines=21> */
[----:B------:R-:W-:-:S02]  /*6fa0*/  ISETP.GT.AND P5, PT, R55, RZ, P3 ;  /* 0x000000ff3700720c */ /* 0x000fc40001fa4270 */
[----:B------:R-:W-:Y:S02]  /*6fb0*/  FMNMX.FTZ R9, R60, R9, !PT ;  /* 0x000000093c097209 */ /* 0x000fe40007810000 */
[----:B------:R-:W-:Y:S02]  /*6fc0*/  FSEL R32, R32, -INF , !P4 ;  /* 0xff80000020207808 */ /* 0x000fe40006000000 */
[----:B------:R-:W-:Y:S02]  /*6fd0*/  FMNMX.FTZ R9, R56, R9, !PT ;  /* 0x0000000938097209 */ /* 0x000fe40007810000 */
[----:B------:R-:W-:Y:S02]  /*6fe0*/  ISETP.GT.AND P4, PT, R55, 0x28, P3 ;  /* 0x000000283700780c */ /* 0x000fe40001f84270 */
[----:B------:R-:W-:Y:S02]  /*6ff0*/  FMNMX.FTZ R9, R58, R9, !PT ;  /* 0x000000093a097209 */ /* 0x000fe40007810000 */
[----:B------:R-:W-:-:S02]  /*7000*/  ISETP.LT.OR P5, PT, R53, 0x1, P5 ;  /* 0x000000013500780c */ /* 0x000fc40002fa1670 */
[----:B------:R-:W-:Y:S02]  /*7010*/  FMNMX.FTZ R9, R54, R9, !PT ;  /* 0x0000000936097209 */ /* 0x000fe40007810000 */
[----:B------:R-:W-:Y:S02]  /*7020*/  ISETP.LT.OR P4, PT, R53, 0x29, P4 ;  /* 0x000000293500780c */ /* 0x000fe40002781670 */
[----:B------:R-:W-:Y:S02]  /*7030*/  FMNMX.FTZ R35, R52, R9, !PT ;  /* 0x0000000934237209 */ /* 0x000fe40007810000 */
[----:B------:R-:W1:Y:S01]  /*7040*/  LDC R9, c[0x0][0x988] ;  /* 0x00026200ff097b82 */ /* 0x000e620000000800 */
[----:B------:R-:W-:Y:S02]  /*7050*/  FSEL R27, R12, -INF , !P5 ;  /* 0xff8000000c1b7808 */ /* 0x000fe40006800000 */
[----:B------:R-:W2:Y:S01]  /*7060*/  SHFL.BFLY PT, R34, R35, 0x2, 0x1f ;  /* 0x0c401f0023227f89 */ /* 0x000ea200000e0000 */
[----:B------:R-:W-:-:S02]  /*7070*/  ISETP.GT.AND P5, PT, R55, 0x30, P3 ;  /* 0x000000303700780c */ /* 0x000fc40001fa4270 */
[----:B------:R-:W-:Y:S02]  /*7080*/  FMNMX.FTZ R21, R27, R8, !PT ;  /* 0x000000081b157209 */ /* 0x000fe40007810000 */
[----:B------:R-:W-:Y:S02]  /*7090*/  ISETP.LT.OR P5, PT, R53, 0x31, P5 ;  /* 0x000000313500780c */ /* 0x000fe40002fa1670 */
[----:B------:R-:W-:Y:S02]  /*70a0*/  FMNMX.FTZ R21, R164, R21, !PT ;  /* 0x00000015a4157209 */ /* 0x000fe40007810000 */
[----:B------:R-:W-:Y:S02]  /*70b0*/  FSEL R12, R31, -INF , !P5 ;  /* 0xff8000001f0c7808 */ /* 0x000fe40006800000 */
[----:B------:R-:W-:Y:S02]  /*70c0*/  FMNMX.FTZ R21, R158, R21, !PT ;  /* 0x000000159e157209 */ /* 0x000fe40007810000 */
[----:B------:R-:W-:-:S02]  /*70d0*/  ISETP.GT.AND P5, PT, R55, 0x38, P3 ;  /* 0x000000383700780c */ /* 0x000fc40001fa4270 */
[----:B------:R-:W-:Y:S02]  /*70e0*/  FMNMX.FTZ R25, R160, R21, !PT ;  /* 0x00000015a0197209 */ /* 0x000fe40007810000 */
[----:B------:R-:W-:Y:S02]  /*70f0*/  ISETP.LT.OR P5, PT, R53, 0x39, P5 ;  /* 0x000000393500780c */ /* 0x000fe40002fa1670 */
[----:B------:R-:W-:Y:S02]  /*7100*/  FMNMX.FTZ R25, R14, R25, !PT ;  /* 0x000000190e197209 */ /* 0x000fe40007810000 */
[----:B------:R-:W-:Y:S02]  /*7110*/  FSEL R30, R30, -INF , !P5 ;  /* 0xff8000001e1e7808 */ /* 0x000fe40006800000 */
[----:B------:R-:W-:Y:S02]  /*7120*/  FMNMX.FTZ R25, R20, R25, !PT ;  /* 0x0000001914197209 */ /* 0x000fe40007810000 */
[----:B--2---:R-:W-:-:S02]  /*7130*/  FMNMX.FTZ R57, R35, R34, !PT ;  /* 0x0000002223397209 */ /* 0x004fc40007810000 */
[----:B------:R-:W-:Y:S02]  /*7140*/  FMNMX.FTZ R25, R166, R25, !PT ;  /* 0x00000019a6197209 */ /* 0x000fe40007810000 */
[----:B------:R-:W-:Y:S01]  /*7150*/  ISETP.GT.AND P5, PT, R55, 0x40, P3 ;  /* 0x000000403700780c */ /* 0x000fe20001fa4270 */
[----:B------:R-:W2:Y:S03]  /*7160*/  SHFL.BFLY PT, R34, R57, 0x1, 0x1f ;  /* 0x0c201f0039227f89 */ /* 0x000ea600000e0000 */
[----:B------:R-:W-:Y:S02]  /*7170*/  ISETP.LT.OR P5, PT, R53, 0x41, P5 ;  /* 0x000000413500780c */ /* 0x000fe40002fa1670 */
[----:B--2---:R-:W-:-:S04]  /*7180*/  FMNMX.FTZ R34, R57, R34, !PT ;  /* 0x0000002239227209 */ /* 0x004fc80007810000 */
[C---:B------:R-:W-:Y:S01]  /*7190*/  FSETP.NEU.FTZ.AND P6, PT, R34.reuse, -INF , PT ;  /* 0xff8000002200780b */ /* 0x040fe20003fdd000 */
[----:B-1----:R-:W-:-:S05]  /*71a0*/  FMUL.FTZ R35, R34, R9 ;  /* 0x0000000922237220 */ /* 0x002fca0000410000 */
[----:B------:R-:W-:-:S05]  /*71b0*/  FSEL R35, R35, RZ, P6 ;  /* 0x000000ff23237208 */ /* 0x000fca0003000000 */
[-CC-:B------:R-:W-:Y:S01]  /*71c0*/  FFMA.FTZ R13, R182, R9.reuse, -R35.reuse ;  /* 0x00000009b60d7223 */ /* 0x180fe20000010823 */
[-CC-:B------:R-:W-:Y:S01]  /*71d0*/  FFMA.FTZ R182, R174, R9.reuse, -R35.reuse ;  /* 0x00000009aeb67223 */ /* 0x180fe20000010823 */
[----:B------:R-:W-:Y:S01]  /*71e0*/  FSEL R174, R33, -INF , !P4 ;  /* 0xff80000021ae7808 */ /* 0x000fe20006000000 */
[-CC-:B------:R-:W-:Y:S01]  /*71f0*/  FFMA.FTZ R31, R194, R9.reuse, -R35.reuse ;  /* 0x00000009c21f7223 */ /* 0x180fe20000010823 */
[----:B------:R-:W-:Y:S01]  /*7200*/  ISETP.GT.AND P4, PT, R55, 0x29, P3 ;  /* 0x000000293700780c */ /* 0x000fe20001f84270 */
[-CC-:B------:R-:W-:Y:S01]  /*7210*/  FFMA.FTZ R15, R196, R9.reuse, -R35.reuse ;  /* 0x00000009c40f7223 */ /* 0x180fe20000010823 */
[-CC-:B------:R-:W-:Y:S01]  /*7220*/  FFMA.FTZ R162, R162, R9.reuse, -R35.reuse ;  /* 0x00000009a2a27223 */ /* 0x180fe20000010823 */
[----:B------:R1:W-:Y:S01]  /*7230*/  MUFU.EX2 R21, R31 ;  /* 0x0000001f00157308 */ /* 0x0003e20000000800 */
[----:B------:R-:W-:Y:S01]  /*7240*/  ISETP.LT.OR P4, PT, R53, 0x2a, P4 ;  /* 0x0000002a3500780c */ /* 0x000fe20002781670 */
[-CC-:B------:R-:W-:Y:S01]  /*7250*/  FFMA.FTZ R84, R84, R9.reuse, -R35.reuse ;  /* 0x0000000954547223 */ /* 0x180fe20000010823 */
[-CC-:B------:R-:W-:Y:S01]  /*7260*/  FFMA.FTZ R180, R180, R9.reuse, -R35.reuse ;  /* 0x00000009b4b47223 */ /* 0x180fe20000010823 */
[-CC-:B------:R-:W-:Y:S01]  /*7270*/  FFMA.FTZ R176, R176, R9.reuse, -R35.reuse ;  /* 0x00000009b0b07223 */ /* 0x180fe20000010823 */
[----:B------:R-:W-:Y:S01]  /*7280*/  FSEL R24, R24, -INF , !P4 ;  /* 0xff80000018187808 */ /* 0x000fe20006000000 */
[-CC-:B------:R-:W-:Y:S01]  /*7290*/  FFMA.FTZ R178, R178, R9.reuse, -R35.reuse ;  /* 0x00000009b2b27223 */ /* 0x180fe20000010823 */
[----:B------:R-:W-:Y:S01]  /*72a0*/  ISETP.GT.AND P4, PT, R55, 0x31, P3 ;  /* 0x000000313700780c */ /* 0x000fe20001f84270 */
[----:B------:R-:W-:Y:S01]  /*72b0*/  MUFU.EX2 R13, R13 ;  /* 0x0000000d000d7308 */ /* 0x000fe20000000800 */
[-CC-:B-1----:R-:W-:Y:S01]  /*72c0*/  FFMA.FTZ R31, R192, R9.reuse, -R35.reuse ;  /* 0x00000009c01f7223 */ /* 0x182fe20000010823 */
[----:B------:R-:W-:Y:S01]  /*72d0*/  FSEL R192, R39, -INF , !P5 ;  /* 0xff80000027c07808 */ /* 0x000fe20006800000 */
[-CC-:B------:R-:W-:Y:S01]  /*72e0*/  FFMA.FTZ R39, R152, R9.reuse, -R35.reuse ;  /* 0x0000000998277223 */ /* 0x180fe20000010823 */
[----:B------:R-:W-:Y:S01]  /*72f0*/  ISETP.LT.OR P4, PT, R53, 0x32, P4 ;  /* 0x000000323500780c */ /* 0x000fe20002781670 */
[-CC-:B------:R-:W-:Y:S01]  /*7300*/  FFMA.FTZ R172, R172, R9.reuse, -R35.reuse ;  /* 0x00000009acac7223 */ /* 0x180fe20000010823 */
[C---:B------:R-:W-:Y:S01]  /*7310*/  ISETP.GT.AND P5, PT, R55.reuse, 0x48, P3 ;  /* 0x000000483700780c */ /* 0x040fe20001fa4270 */
[-CC-:B------:R-:W-:Y:S01]  /*7320*/  FFMA.FTZ R64, R64, R9.reuse, -R35.reuse ;  /* 0x0000000940407223 */ /* 0x180fe20000010823 */
[----:B------:R-:W-:Y:S01]  /*7330*/  FSEL R28, R28, -INF , !P4 ;  /* 0xff8000001c1c7808 */ /* 0x000fe20006000000 */
[----:B------:R-:W-:Y:S01]  /*7340*/  MUFU.EX2 R180, R180 ;  /* 0x000000b400b47308 */ /* 0x000fe20000000800 */
[----:B------:R-:W-:Y:S01]  /*7350*/  ISETP.GT.AND P4, PT, R55, 0x39, P3 ;  /* 0x000000393700780c */ /* 0x000fe20001f84270 */
[-CC-:B------:R-:W-:Y:S01]  /*7360*/  FFMA.FTZ R60, R60, R9.reuse, -R35.reuse ;  /* 0x000000093c3c7223 */ /* 0x180fe20000010823 */
[C---:B------:R-:W-:Y:S01]  /*7370*/  ISETP.LT.OR P5, PT, R53.reuse, 0x49, P5 ;  /* 0x000000493500780c */ /* 0x040fe20002fa1670 */
[----:B------:R-:W-:Y:S01]  /*7380*/  FFMA.FTZ R52, R52, R9, -R35 ;  /* 0x0000000934347223 */ /* 0x000fe20000010823 */
[----:B------:R-:W-:-:S02]  /*7390*/  ISETP.LT.OR P4, PT, R53, 0x3a, P4 ;  /* 0x0000003a3500780c */ /* 0x000fc40002781670 */
[----:B------:R-:W-:Y:S01]  /*73a0*/  FSEL R38, R38, -INF , !P5 ;  /* 0xff80000026267808 */ /* 0x000fe20006800000 */
[----:B------:R-:W-:Y:S01]  /*73b0*/  MUFU.EX2 R182, R182 ;  /* 0x000000b600b67308 */ /* 0x000fe20000000800 */
[----:B------:R-:W-:Y:S02]  /*73c0*/  FSEL R194, R29, -INF , !P4 ;  /* 0xff8000001dc27808 */ /* 0x000fe40006000000 */
[----:B------:R-:W-:Y:S02]  /*73d0*/  FMNMX.FTZ R29, R26, R25, !PT ;  /* 0x000000191a1d7209 */ /* 0x000fe40007810000 */
[----:B------:R-:W-:Y:S02]  /*73e0*/  ISETP.GT.AND P4, PT, R55, 0x41, P3 ;  /* 0x000000413700780c */ /* 0x000fe40001f84270 */
[----:B------:R-:W-:Y:S01]  /*73f0*/  FMNMX.FTZ R29, R32, R29, !PT ;  /* 0x0000001d201d7209 */ /* 0x000fe20007810000 */
[----:B------:R1:W-:Y:S01]  /*7400*/  MUFU.EX2 R25, R31 ;  /* 0x0000001f00197308 */ /* 0x0003e20000000800 */
[----:B------:R-:W-:-:S02]  /*7410*/  ISETP.LT.OR P4, PT, R53, 0x42, P4 ;  /* 0x000000423500780c */ /* 0x000fc40002781670 */
[----:B------:R-:W-:Y:S02]  /*7420*/  FMNMX.FTZ R29, R168, R29, !PT ;  /* 0x0000001da81d7209 */ /* 0x000fe40007810000 */
[----:B------:R-:W-:Y:S01]  /*7430*/  FSEL R196, R37, -INF , !P4 ;  /* 0xff80000025c47808 */ /* 0x000fe20006000000 */
[----:B------:R-:W-:Y:S01]  /*7440*/  FFMA.FTZ R37, R156, R9, -R35 ;  /* 0x000000099c257223 */ /* 0x000fe20000010823 */
[----:B------:R-:W-:Y:S01]  /*7450*/  FMNMX.FTZ R29, R174, R29, !PT ;  /* 0x0000001dae1d7209 */ /* 0x000fe20007810000 */
[----:B------:R-:W-:Y:S01]  /*7460*/  MUFU.EX2 R15, R15 ;  /* 0x0000000f000f7308 */ /* 0x000fe20000000800 */
[C---:B------:R-:W-:Y:S02]  /*7470*/  ISETP.GT.AND P4, PT, R55.reuse, 0x49, P3 ;  /* 0x000000493700780c */ /* 0x040fe40001f84270 */
[----:B-1----:R-:W-:Y:S02]  /*7480*/  FMNMX.FTZ R31, R24, R29, !PT ;  /* 0x0000001d181f7209 */ /* 0x002fe40007810000 */
[----:B------:R-:W-:-:S02]  /*7490*/  ISETP.GT.AND P5, PT, R55, 0x50, P3 ;  /* 0x000000503700780c */ /* 0x000fc40001fa4270 */
[----:B------:R-:W-:Y:S01]  /*74a0*/  FMNMX.FTZ R31, R12, R31, !PT ;  /* 0x0000001f0c1f7209 */ /* 0x000fe20007810000 */
[----:B------:R1:W-:Y:S01]  /*74b0*/  MUFU.EX2 R29, R37 ;  /* 0x00000025001d7308 */ /* 0x0003e20000000800 */
[C---:B------:R-:W-:Y:S02]  /*74c0*/  ISETP.LT.OR P4, PT, R53.reuse, 0x4a, P4 ;  /* 0x0000004a3500780c */ /* 0x040fe40002781670 */
[----:B------:R-:W-:Y:S02]  /*74d0*/  FMNMX.FTZ R33, R28, R31, !PT ;  /* 0x0000001f1c217209 */ /* 0x000fe40007810000 */
[----:B------:R-:W-:Y:S02]  /*74e0*/  ISETP.LT.OR P5, PT, R53, 0x51, P5 ;  /* 0x000000513500780c */ /* 0x000fe40002fa1670 */
[----:B------:R-:W-:Y:S01]  /*74f0*/  FMNMX.FTZ R33, R30, R33, !PT ;  /* 0x000000211e217209 */ /* 0x000fe20007810000 */
[----:B------:R2:W-:Y:S01]  /*7500*/  MUFU.EX2 R31, R162 ;  /* 0x000000a2001f7308 */ /* 0x0005e20000000800 */
[----:B------:R-:W-:Y:S01]  /*7510*/  FSEL R156, R36, -INF , !P4 ;  /* 0xff800000249c7808 */ /* 0x000fe20006000000 */
[----:B------:R-:W-:Y:S01]  /*7520*/  FFMA.FTZ R36, R154, R9, -R35 ;  /* 0x000000099a247223 */ /* 0x000fe20000010823 */
[----:B------:R-:W-:-:S02]  /*7530*/  FMNMX.FTZ R33, R194, R33, !PT ;  /* 0x00000021c2217209 */ /* 0x000fc40007810000 */
[C---:B------:R-:W-:Y:S02]  /*7540*/  ISETP.GT.AND P4, PT, R55.reuse, 0x51, P3 ;  /* 0x000000513700780c */ /* 0x040fe40001f84270 */
[----:B------:R-:W-:Y:S01]  /*7550*/  FMNMX.FTZ R33, R192, R33, !PT ;  /* 0x00000021c0217209 */ /* 0x000fe20007810000 */
[----:B------:R-:W-:Y:S01]  /*7560*/  MUFU.EX2 R176, R176 ;  /* 0x000000b000b07308 */ /* 0x000fe20000000800 */
[----:B------:R-:W-:Y:S02]  /*7570*/  FSEL R42, R42, -INF , !P5 ;  /* 0xff8000002a2a7808 */ /* 0x000fe40006800000 */
[----:B-1----:R-:W-:Y:S02]  /*7580*/  FMNMX.FTZ R37, R196, R33, !PT ;  /* 0x00000021c4257209 */ /* 0x002fe40007810000 */
[----:B------:R-:W-:Y:S02]  /*7590*/  ISETP.GT.AND P5, PT, R55, 0x58, P3 ;  /* 0x000000583700780c */ /* 0x000fe40001fa4270 */
[----:B------:R-:W-:Y:S01]  /*75a0*/  ISETP.LT.OR P4, PT, R53, 0x52, P4 ;  /* 0x000000523500780c */ /* 0x000fe20002781670 */
[----:B------:R1:W-:Y:S01]  /*75b0*/  MUFU.EX2 R33, R39 ;  /* 0x0000002700217308 */ /* 0x0003e20000000800 */
[----:B------:R-:W-:-:S02]  /*75c0*/  FMNMX.FTZ R37, R38, R37, !PT ;  /* 0x0000002526257209 */ /* 0x000fc40007810000 */
[----:B------:R-:W-:Y:S02]  /*75d0*/  ISETP.LT.OR P5, PT, R53, 0x59, P5 ;  /* 0x000000593500780c */ /* 0x000fe40002fa1670 */
[----:B------:R-:W-:Y:S02]  /*75e0*/  FSEL R40, R40, -INF , !P4 ;  /* 0xff80000028287808 */ /* 0x000fe40006000000 */
[----:B------:R-:W-:Y:S01]  /*75f0*/  FMNMX.FTZ R37, R156, R37, !PT ;  /* 0x000000259c257209 */ /* 0x000fe20007810000 */
[----:B------:R-:W-:Y:S01]  /*7600*/  MUFU.EX2 R178, R178 ;  /* 0x000000b200b27308 */ /* 0x000fe20000000800 */
[----:B------:R-:W-:Y:S02]  /*7610*/  ISETP.GT.AND P4, PT, R55, 0x59, P3 ;  /* 0x000000593700780c */ /* 0x000fe40001f84270 */
[----:B------:R-:W-:Y:S01]  /*7620*/  FSEL R154, R43, -INF , !P5 ;  /* 0xff8000002b9a7808 */ /* 0x000fe20006800000 */
[----:B------:R-:W-:Y:S01]  /*7630*/  FFMA.FTZ R43, R82, R9, -R35 ;  /* 0x00000009522b7223 */ /* 0x000fe20000010823 */
[----:B------:R-:W-:-:S02]  /*7640*/  FMNMX.FTZ R37, R42, R37, !PT ;  /* 0x000000252a257209 */ /* 0x000fc40007810000 */
[----:B------:R-:W-:Y:S01]  /*7650*/  ISETP.GT.AND P5, PT, R55, 0x60, P3 ;  /* 0x000000603700780c */ /* 0x000fe20001fa4270 */
[----:B------:R-:W-:Y:S01]  /*7660*/  MUFU.EX2 R172, R172 ;  /* 0x000000ac00ac7308 */ /* 0x000fe20000000800 */
[C---:B------:R-:W-:Y:S02]  /*7670*/  ISETP.LT.OR P4, PT, R53.reuse, 0x5a, P4 ;  /* 0x0000005a3500780c */ /* 0x040fe40002781670 */
[----:B------:R-:W-:Y:S02]  /*7680*/  FMNMX.FTZ R37, R40, R37, !PT ;  /* 0x0000002528257209 */ /* 0x000fe40007810000 */
[----:B------:R-:W-:Y:S02]  /*7690*/  ISETP.LT.OR P5, PT, R53, 0x61, P5 ;  /* 0x000000613500780c */ /* 0x000fe40002fa1670 */
[----:B------:R-:W-:Y:S01]  /*76a0*/  FSEL R152, R41, -INF , !P4 ;  /* 0xff80000029987808 */ /* 0x000fe20006000000 */
[-CC-:B------:R-:W-:Y:S01]  /*76b0*/  FFMA.FTZ R41, R170, R9.reuse, -R35.reuse ;  /* 0x00000009aa297223 */ /* 0x180fe20000010823 */
[----:B------:R-:W-:Y:S01]  /*76c0*/  ISETP.GT.AND P4, PT, R55, 0x61, P3 ;  /* 0x000000613700780c */ /* 0x000fe20001f84270 */
[----:B------:R-:W-:Y:S01]  /*76d0*/  FFMA.FTZ R170, R86, R9, -R35 ;  /* 0x0000000956aa7223 */ /* 0x000fe20000010823 */
[----:B------:R-:W-:Y:S01]  /*76e0*/  FMNMX.FTZ R37, R154, R37, !PT ;  /* 0x000000259a257209 */ /* 0x000fe20007810000 */
[----:B------:R-:W-:Y:S01]  /*76f0*/  MUFU.EX2 R36, R36 ;  /* 0x0000002400247308 */ /* 0x000fe20000000800 */
[----:B--2---:R-:W-:-:S02]  /*7700*/  FSEL R162, R44, -INF , !P5 ;  /* 0xff8000002ca27808 */ /* 0x004fc40006800000 */
[----:B------:R-:W-:Y:S02]  /*7710*/  ISETP.GT.AND P5, PT, R55, 0x68, P3 ;  /* 0x000000683700780c */ /* 0x000fe40001fa4270 */
[C---:B------:R-:W-:Y:S02]  /*7720*/  ISETP.LT.OR P4, PT, R53.reuse, 0x62, P4 ;  /* 0x000000623500780c */ /* 0x040fe40002781670 */
[----:B-1----:R-:W-:Y:S01]  /*7730*/  FMNMX.FTZ R39, R152, R37, !PT ;  /* 0x0000002598277209 */ /* 0x002fe20007810000 */
[----:B------:R1:W-:Y:S01]  /*7740*/  MUFU.EX2 R44, R41 ;  /* 0x00000029002c7308 */ /* 0x0003e20000000800 */
[----:B------:R-:W-:Y:S02]  /*7750*/  ISETP.LT.OR P5, PT, R53, 0x69, P5 ;  /* 0x000000693500780c */ /* 0x000fe40002fa1670 */
[----:B------:R-:W-:Y:S01]  /*7760*/  FSEL R86, R45, -INF , !P4 ;  /* 0xff8000002d567808 */ /* 0x000fe20006000000 */
[----:B------:R-:W-:Y:S01]  /*7770*/  FFMA.FTZ R45, R80, R9, -R35 ;  /* 0x00000009502d7223 */ /* 0x000fe20000010823 */
[----:B------:R-:W-:-:S02]  /*7780*/  ISETP.GT.AND P4, PT, R55, 0x69, P3 ;  /* 0x000000693700780c */ /* 0x000fc40001f84270 */
[----:B------:R-:W-:Y:S01]  /*7790*/  FMNMX.FTZ R39, R162, R39, !PT ;  /* 0x00000027a2277209 */ /* 0x000fe20007810000 */
[----:B------:R2:W-:Y:S01]  /*77a0*/  MUFU.EX2 R37, R84 ;  /* 0x0000005400257308 */ /* 0x0005e20000000800 */
[----:B------:R-:W-:Y:S01]  /*77b0*/  FSEL R198, R47, -INF , !P5 ;  /* 0xff8000002fc67808 */ /* 0x000fe20006800000 */
[----:B------:R-:W-:Y:S01]  /*77c0*/  FFMA.FTZ R47, R78, R9, -R35 ;  /* 0x000000094e2f7223 */ /* 0x000fe20000010823 */
[----:B------:R-:W-:Y:S02]  /*77d0*/  ISETP.GT.AND P5, PT, R55, 0x70, P3 ;  /* 0x000000703700780c */ /* 0x000fe40001fa4270 */
[C---:B------:R-:W-:Y:S02]  /*77e0*/  ISETP.LT.OR P4, PT, R53.reuse, 0x6a, P4 ;  /* 0x0000006a3500780c */ /* 0x040fe40002781670 */
[----:B-1----:R-:W-:Y:S01]  /*77f0*/  FMNMX.FTZ R41, R86, R39, !PT ;  /* 0x0000002756297209 */ /* 0x002fe20007810000 */
[----:B------:R-:W-:Y:S01]  /*7800*/  MUFU.EX2 R170, R170 ;  /* 0x000000aa00aa7308 */ /* 0x000fe20000000800 */
[----:B------:R-:W-:-:S02]  /*7810*/  ISETP.LT.OR P5, PT, R53, 0x71, P5 ;  /* 0x000000713500780c */ /* 0x000fc40002fa1670 */
[----:B------:R-:W-:Y:S02]  /*7820*/  FSEL R46, R46, -INF , !P4 ;  /* 0xff8000002e2e7808 */ /* 0x000fe40006000000 */
[----:B------:R-:W-:Y:S02]  /*7830*/  ISETP.GT.AND P4, PT, R55, 0x71, P3 ;  /* 0x000000713700780c */ /* 0x000fe40001f84270 */
[----:B------:R-:W-:Y:S01]  /*7840*/  FMNMX.FTZ R41, R198, R41, !PT ;  /* 0x00000029c6297209 */ /* 0x000fe20007810000 */
[----:B------:R1:W-:Y:S01]  /*7850*/  MUFU.EX2 R39, R43 ;  /* 0x0000002b00277308 */ /* 0x0003e20000000800 */
[----:B------:R-:W-:Y:S02]  /*7860*/  FSEL R82, R49, -INF , !P5 ;  /* 0xff80000031527808 */ /* 0x000fe40006800000 */
[----:B------:R-:W-:Y:S02]  /*7870*/  ISETP.GT.AND P5, PT, R55, 0x78, P3 ;  /* 0x000000783700780c */ /* 0x000fe40001fa4270 */
[----:B------:R-:W-:-:S02]  /*7880*/  ISETP.LT.OR P4, PT, R53, 0x72, P4 ;  /* 0x000000723500780c */ /* 0x000fc40002781670 */
[----:B------:R-:W-:Y:S01]  /*7890*/  FMNMX.FTZ R41, R46, R41, !PT ;  /* 0x000000292e297209 */ /* 0x000fe20007810000 */
[----:B------:R-:W-:Y:S01]  /*78a0*/  MUFU.EX2 R64, R64 ;  /* 0x0000004000407308 */ /* 0x000fe20000000800 */
[----:B------:R-:W-:Y:S01]  /*78b0*/  ISETP.GT.AND P3, PT, R55, 0x79, P3 ;  /* 0x000000793700780c */ /* 0x000fe20001f64270 */
[----:B------:R-:W-:Y:S01]  /*78c0*/  FFMA.FTZ R55, R54, R9, -R35 ;  /* 0x0000000936377223 */ /* 0x000fe20000010823 */
[C---:B------:R-:W-:Y:S02]  /*78d0*/  ISETP.LT.OR P5, PT, R53.reuse, 0x79, P5 ;  /* 0x000000793500780c */ /* 0x040fe40002fa1670 */
[----:B------:R-:W-:Y:S02]  /*78e0*/  FSEL R80, R48, -INF , !P4 ;  /* 0xff80000030507808 */ /* 0x000fe40006000000 */
[----:B------:R-:W-:Y:S01]  /*78f0*/  FMNMX.FTZ R41, R82, R41, !PT ;  /* 0x0000002952297209 */ /* 0x000fe20007810000 */
[----:B------:R3:W-:Y:S01]  /*7900*/  MUFU.EX2 R48, R45 ;  /* 0x0000002d00307308 */ /* 0x0007e20000000800 */
[----:B------:R-:W-:-:S02]  /*7910*/  ISETP.LT.OR P3, PT, R53, 0x7a, P3 ;  /* 0x0000007a3500780c */ /* 0x000fc40001f61670 */
[----:B--2---:R-:W-:Y:S01]  /*7920*/  FSEL R84, R50, -INF , !P5 ;  /* 0xff80000032547808 */ /* 0x004fe20006800000 */
[--C-:B------:R-:W-:Y:S01]  /*7930*/  FFMA.FTZ R50, R72, R9, -R35.reuse ;  /* 0x0000000948327223 */ /* 0x100fe20000010823 */
[----:B-1----:R-:W-:Y:S02]  /*7940*/  FMNMX.FTZ R43, R80, R41, !PT ;  /* 0x00000029502b7209 */ /* 0x002fe40007810000 */
[----:B------:R-:W-:Y:S01]  /*7950*/  FSEL R78, R51, -INF , !P3 ;  /* 0xff800000334e7808 */ /* 0x000fe20005800000 */
[--C-:B------:R-:W-:Y:S01]  /*7960*/  FFMA.FTZ R51, R56, R9, -R35.reuse ;  /* 0x0000000938337223 */ /* 0x100fe20000010823 */
[----:B------:R-:W-:Y:S01]  /*7970*/  FMNMX.FTZ R43, R84, R43, !PT ;  /* 0x0000002b542b7209 */ /* 0x000fe20007810000 */
[--C-:B------:R-:W-:Y:S01]  /*7980*/  FFMA.FTZ R56, R58, R9, -R35.reuse ;  /* 0x000000093a387223 */ /* 0x100fe20000010823 */
[----:B------:R-:W-:Y:S01]  /*7990*/  FSEL R58, R34, RZ, P6 ;  /* 0x000000ff223a7208 */ /* 0x000fe20003000000 */
[----:B------:R1:W-:Y:S01]  /*79a0*/  MUFU.EX2 R41, R47 ;  /* 0x0000002f00297308 */ /* 0x0003e20000000800 */
[----:B------:R-:W-:Y:S01]  /*79b0*/  FMNMX.FTZ R49, R78, R43, !PT ;  /* 0x0000002b4e317209 */ /* 0x000fe20007810000 */
[-CC-:B------:R-:W-:Y:S01]  /*79c0*/  FFMA.FTZ R43, R68, R9.reuse, -R35.reuse ;  /* 0x00000009442b7223 */ /* 0x180fe20000010823 */
[-C--:B---3--:R-:W-:Y:S01]  /*79d0*/  FFMA.FTZ R45, R70, R9.reuse, -R35 ;  /* 0x00000009462d7223 */ /* 0x088fe20000010823 */
[----:B------:R-:W-:Y:S01]  /*79e0*/  FADD.FTZ R58, -R58, R7 ;  /* 0x000000073a3a7221 */ /* 0x000fe20000010100 */
[-CC-:B------:R-:W-:Y:S01]  /*79f0*/  FFMA.FTZ R68, R76, R9.reuse, -R35.reuse ;  /* 0x000000094c447223 */ /* 0x180fe20000010823 */
[----:B------:R-:W2:Y:S01]  /*7a00*/  SHFL.BFLY PT, R72, R49, 0x2, 0x1f ;  /* 0x0c401f0031487f89 */ /* 0x000ea200000e0000 */
[-CC-:B------:R-:W-:Y:S01]  /*7a10*/  FFMA.FTZ R70, R74, R9.reuse, -R35.reuse ;  /* 0x000000094a467223 */ /* 0x180fe20000010823 */
[-C--:B------:R-:W-:Y:S01]  /*7a20*/  FMUL.FTZ R58, R58, R9.reuse ;  /* 0x000000093a3a7220 */ /* 0x080fe20000410000 */
[-CC-:B-1----:R-:W-:Y:S01]  /*7a30*/  FFMA.FTZ R47, R66, R9.reuse, -R35.reuse ;  /* 0x00000009422f7223 */ /* 0x182fe20000010823 */
[----:B------:R-:W-:Y:S08]  /*7a40*/  MUFU.EX2 R50, R50 ;  /* 0x0000003200327308 */ /* 0x000ff00000000800 */
[----:B------:R-:W1:Y:S08]  /*7a50*/  MUFU.EX2 R58, R58 ;  /* 0x0000003a003a7308 */ /* 0x000e700000000800 */
[----:B------:R-:W-:Y:S01]  /*7a60*/  MUFU.EX2 R43, R43 ;  /* 0x0000002b002b7308 */ /* 0x000fe20000000800 */
[----:B--2---:R-:W-:Y:S01]  /*7a70*/  FMNMX.FTZ R72, R49, R72, !PT ;  /* 0x0000004831487209 */ /* 0x004fe20007810000 */
[----:B------:R-:W-:-:S06]  /*7a80*/  FFMA.FTZ R49, R62, R9, -R35 ;  /* 0x000000093e317223 */ /* 0x000fcc0000010823 */
[----:B------:R-:W-:Y:S01]  /*7a90*/  MUFU.EX2 R68, R68 ;  /* 0x0000004400447308 */ /* 0x000fe20000000800 */
[----:B------:R-:W2:Y:S01]  /*7aa0*/  SHFL.BFLY PT, R53, R72, 0x1, 0x1f ;  /* 0x0c201f0048357f89 */ /* 0x000ea200000e0000 */
[----:B-1----:R-:W-:Y:S01]  /*7ab0*/  FFMA.FTZ R7, R58, R4, R13 ;  /* 0x000000043a077223 */ /* 0x002fe2000001000d */
[-C--:B------:R-:W-:Y:S01]  /*7ac0*/  FMUL.FTZ R88, R88, R58.reuse ;  /* 0x0000003a58587220 */ /* 0x080fe20000410000 */
[-C--:B------:R-:W-:Y:S01]  /*7ad0*/  FMUL.FTZ R89, R89, R58.reuse ;  /* 0x0000003a59597220 */ /* 0x080fe20000410000 */
[-C--:B------:R-:W-:Y:S01]  /*7ae0*/  FMUL.FTZ R92, R92, R58.reuse ;  /* 0x0000003a5c5c7220 */ /* 0x080fe20000410000 */
[C---:B------:R-:W-:Y:S01]  /*7af0*/  FADD.FTZ R7, R180.reuse, R7 ;  /* 0x00000007b4077221 */ /* 0x040fe20000010000 */
[----:B------:R-:W-:Y:S01]  /*7b00*/  F2FP.BF16.F32.PACK_AB R180, R180, R13 ;  /* 0x0000000db4b4723e */ /* 0x000fe200000010ff */
[----:B------:R-:W-:Y:S01]  /*7b10*/  MUFU.EX2 R45, R45 ;  /* 0x0000002d002d7308 */ /* 0x000fe20000000800 */
[----:B------:R-:W-:Y:S01]  /*7b20*/  FMUL.FTZ R93, R93, R58 ;  /* 0x0000003a5d5d7220 */ /* 0x000fe20000410000 */
[----:B------:R-:W-:Y:S01]  /*7b30*/  FADD.FTZ R4, R182, R7 ;  /* 0x00000007b6047221 */ /* 0x000fe20000010000 */
[----:B------:R-:W-:Y:S01]  /*7b40*/  F2FP.BF16.F32.PACK_AB R182, R15, R182 ;  /* 0x000000b60fb6723e */ /* 0x000fe200000010ff */
[-C--:B------:R-:W-:Y:S01]  /*7b50*/  FMUL.FTZ R96, R96, R58.reuse ;  /* 0x0000003a60607220 */ /* 0x080fe20000410000 */
[-C--:B------:R-:W-:Y:S01]  /*7b60*/  FMUL.FTZ R97, R97, R58.reuse ;  /* 0x0000003a61617220 */ /* 0x080fe20000410000 */
[----:B------:R-:W-:Y:S01]  /*7b70*/  FADD.FTZ R7, R15, R4 ;  /* 0x000000040f077221 */ /* 0x000fe20000010000 */
[-C--:B------:R-:W-:Y:S01]  /*7b80*/  FMUL.FTZ R100, R100, R58.reuse ;  /* 0x0000003a64647220 */ /* 0x080fe20000410000 */
[----:B------:R-:W-:Y:S01]  /*7b90*/  MUFU.EX2 R70, R70 ;  /* 0x0000004600467308 */ /* 0x000fe20000000800 */
[----:B------:R-:W-:Y:S01]  /*7ba0*/  FMUL.FTZ R101, R101, R58 ;  /* 0x0000003a65657220 */ /* 0x000fe20000410000 */
[----:B------:R-:W-:Y:S01]  /*7bb0*/  FADD.FTZ R4, R176, R7 ;  /* 0x00000007b0047221 */ /* 0x000fe20000010000 */
[----:B------:R-:W-:Y:S01]  /*7bc0*/  F2FP.BF16.F32.PACK_AB R176, R21, R176 ;  /* 0x000000b015b0723e */ /* 0x000fe200000010ff */
[-C--:B------:R-:W-:Y:S01]  /*7bd0*/  FMUL.FTZ R104, R104, R58.reuse ;  /* 0x0000003a68687220 */ /* 0x080fe20000410000 */
[-C--:B------:R-:W-:Y:S01]  /*7be0*/  FMUL.FTZ R105, R105, R58.reuse ;  /* 0x0000003a69697220 */ /* 0x080fe20000410000 */
[----:B------:R-:W-:Y:S01]  /*7bf0*/  FADD.FTZ R7, R21, R4 ;  /* 0x0000000415077221 */ /* 0x000fe20000010000 */
[----:B------:R-:W-:Y:S01]  /*7c00*/  FMUL.FTZ R108, R108, R58 ;  /* 0x0000003a6c6c7220 */ /* 0x000fe20000410000 */
[----:B------:R-:W-:Y:S01]  /*7c10*/  MUFU.EX2 R47, R47 ;  /* 0x0000002f002f7308 */ /* 0x000fe20000000800 */
[----:B--2---:R-:W-:Y:S01]  /*7c20*/  FMNMX.FTZ R54, R72, R53, !PT ;  /* 0x0000003548367209 */ /* 0x004fe20007810000 */
[----:B------:R-:W-:Y:S01]  /*7c30*/  FADD.FTZ R4, R178, R7 ;  /* 0x00000007b2047221 */ /* 0x000fe20000010000 */
[----:B------:R-:W-:Y:S01]  /*7c40*/  F2FP.BF16.F32.PACK_AB R178, R25, R178 ;  /* 0x000000b219b2723e */ /* 0x000fe200000010ff */
[-C--:B------:R-:W-:Y:S01]  /*7c50*/  FMUL.FTZ R109, R109, R58.reuse ;  /* 0x0000003a6d6d7220 */ /* 0x080fe20000410000 */
[C---:B------:R-:W-:Y:S01]  /*7c60*/  FSETP.NEU.FTZ.AND P3, PT, R54.reuse, -INF , PT ;  /* 0xff8000003600780b */ /* 0x040fe20003f7d000 */
[----:B------:R-:W-:Y:S01]  /*7c70*/  FADD.FTZ R7, R25, R4 ;  /* 0x0000000419077221 */ /* 0x000fe20000010000 */
[-C--:B------:R-:W-:Y:S01]  /*7c80*/  FMUL.FTZ R35, R54, R9.reuse ;  /* 0x0000000936237220 */ /* 0x080fe20000410000 */
[----:B------:R1:W-:Y:S01]  /*7c90*/  MUFU.EX2 R53, R55 ;  /* 0x0000003700357308 */ /* 0x0003e20000000800 */
[----:B------:R-:W-:Y:S01]  /*7ca0*/  FMUL.FTZ R112, R112, R58 ;  /* 0x0000003a70707220 */ /* 0x000fe20000410000 */
[----:B------:R-:W-:Y:S01]  /*7cb0*/  FADD.FTZ R4, R172, R7 ;  /* 0x00000007ac047221 */ /* 0x000fe20000010000 */
[----:B------:R-:W-:Y:S01]  /*7cc0*/  IMAD.U32 R7, RZ, RZ, UR37 ;  /* 0x00000025ff077e24 */ /* 0x000fe2000f8e00ff */
[----:B------:R-:W-:Y:S01]  /*7cd0*/  FSEL R35, R35, RZ, P3 ;  /* 0x000000ff23237208 */ /* 0x000fe20001800000 */
[----:B------:R-:W-:Y:S01]  /*7ce0*/  UMOV UR37, UR61 ;  /* 0x0000003d00257c82 */ /* 0x000fe20008000000 */
[C---:B------:R-:W-:Y:S01]  /*7cf0*/  FADD.FTZ R4, R29.reuse, R4 ;  /* 0x000000041d047221 */ /* 0x040fe20000010000 */
[----:B------:R-:W-:Y:S01]  /*7d00*/  F2FP.BF16.F32.PACK_AB R172, R29, R172 ;  /* 0x000000ac1dac723e */ /* 0x000fe200000010ff */
[----:B------:R-:W-:Y:S01]  /*7d10*/  MUFU.EX2 R49, R49 ;  /* 0x0000003100317308 */ /* 0x000fe20000000800 */
[-CC-:B------:R-:W-:Y:S01]  /*7d20*/  FFMA.FTZ R62, R27, R9.reuse, -R35.reuse ;  /* 0x000000091b3e7223 */ /* 0x180fe20000010823 */
[-CC-:B------:R-:W-:Y:S01]  /*7d30*/  FFMA.FTZ R171, R30, R9.reuse, -R35.reuse ;  /* 0x000000091eab7223 */ /* 0x180fe20000010823 */
[----:B------:R-:W-:Y:S01]  /*7d40*/  FADD.FTZ R27, R31, R4 ;  /* 0x000000041f1b7221 */ /* 0x000fe20000010000 */
[----:B------:R-:W-:Y:S01]  /*7d50*/  @!P1 LEA R30, R7, UR39, 0x3 ;  /* 0x00000027071e9c11 */ /* 0x000fe2000f8e18ff */
[-CC-:B------:R-:W-:Y:S01]  /*7d60*/  FFMA.FTZ R169, R12, R9.reuse, -R35.reuse ;  /* 0x000000090ca97223 */ /* 0x180fe20000010823 */
[----:B------:R-:W-:Y:S01]  /*7d70*/  FSEL R7, R54, RZ, P3 ;  /* 0x000000ff36077208 */ /* 0x000fe20001800000 */
[----:B------:R-:W-:Y:S01]  /*7d80*/  FFMA.FTZ R12, R28, R9, -R35 ;  /* 0x000000091c0c7223 */ /* 0x000fe20000010823 */
[----:B------:R-:W-:Y:S01]  /*7d90*/  FADD.FTZ R28, R36, R27 ;  /* 0x0000001b241c7221 */ /* 0x000fe20000010000 */
[----:B------:R-:W-:-:S02]  /*7da0*/  @!P1 VIADD R27, R30, 0x28860 ;  /* 0x000288601e1b9836 */ /* 0x000fc40000000000 */
[-C--:B------:R-:W-:Y:S01]  /*7db0*/  FFMA.FTZ R181, R164, R9.reuse, -R35 ;  /* 0x00000009a4b57223 */ /* 0x080fe20000010823 */
[----:B------:R-:W-:Y:S01]  /*7dc0*/  FADD.FTZ R4, -R7, R8 ;  /* 0x0000000807047221 */ /* 0x000fe20000010100 */
[----:B------:R-:W-:Y:S01]  /*7dd0*/  FADD.FTZ R7, R33, R28 ;  /* 0x0000001c21077221 */ /* 0x000fe20000010000 */
[----:B------:R-:W-:Y:S01]  /*7de0*/  MUFU.EX2 R62, R62 ;  /* 0x0000003e003e7308 */ /* 0x000fe20000000800 */
[----:B------:R-:W-:Y:S01]  /*7df0*/  @!P1 PRMT R28, RZ, 0x654, R27 ;  /* 0x00000654ff1c9816 */ /* 0x000fe2000000001b */
[-C--:B------:R-:W-:Y:S01]  /*7e00*/  FMUL.FTZ R4, R4, R9.reuse ;  /* 0x0000000904047220 */ /* 0x080fe20000410000 */
[----:B------:R-:W-:Y:S01]  /*7e10*/  FADD.FTZ R27, R44, R7 ;  /* 0x000000072c1b7221 */ /* 0x000fe20000010000 */
[-CC-:B------:R-:W-:Y:S01]  /*7e20*/  FFMA.FTZ R183, R158, R9.reuse, -R35.reuse ;  /* 0x000000099eb77223 */ /* 0x180fe20000010823 */
[-CC-:B------:R-:W-:Y:S01]  /*7e30*/  FFMA.FTZ R66, R160, R9.reuse, -R35.reuse ;  /* 0x00000009a0427223 */ /* 0x180fe20000010823 */
[-C--:B------:R-:W-:Y:S01]  /*7e40*/  FFMA.FTZ R177, R14, R9.reuse, -R35 ;  /* 0x000000090eb17223 */ /* 0x080fe20000010823 */
[----:B------:R-:W-:Y:S01]  /*7e50*/  FADD.FTZ R30, R170, R27 ;  /* 0x0000001baa1e7221 */ /* 0x000fe20000010000 */
[----:B------:R2:W3:Y:S01]  /*7e60*/  MUFU.EX2 R7, R4 ;  /* 0x0000000400077308 */ /* 0x0004e20000000800 */
[-CC-:B------:R-:W-:Y:S01]  /*7e70*/  FFMA.FTZ R14, R20, R9.reuse, -R35.reuse ;  /* 0x00000009140e7223 */ /* 0x180fe20000010823 */
[-CC-:B------:R-:W-:Y:S01]  /*7e80*/  FFMA.FTZ R179, R166, R9.reuse, -R35.reuse ;  /* 0x00000009a6b37223 */ /* 0x180fe20000010823 */
[----:B------:R-:W-:Y:S01]  /*7e90*/  FADD.FTZ R30, R37, R30 ;  /* 0x0000001e251e7221 */ /* 0x000fe20000010000 */
[-CC-:B------:R-:W-:Y:S01]  /*7ea0*/  FFMA.FTZ R20, R26, R9.reuse, -R35.reuse ;  /* 0x000000091a147223 */ /* 0x180fe20000010823 */
[-CC-:B------:R-:W-:Y:S01]  /*7eb0*/  FFMA.FTZ R173, R32, R9.reuse, -R35.reuse ;  /* 0x0000000920ad7223 */ /* 0x180fe20000010823 */
[-CC-:B------:R-:W-:Y:S01]  /*7ec0*/  FFMA.FTZ R26, R168, R9.reuse, -R35.reuse ;  /* 0x00000009a81a7223 */ /* 0x180fe20000010823 */
[----:B-1----:R-:W-:Y:S01]  /*7ed0*/  FADD.FTZ R55, R39, R30 ;  /* 0x0000001e27377221 */ /* 0x002fe20000010000 */
[----:B------:R-:W1:Y:S01]  /*7ee0*/  MUFU.EX2 R181, R181 ;  /* 0x000000b500b57308 */ /* 0x000e620000000800 */
[-CC-:B------:R-:W-:Y:S01]  /*7ef0*/  FFMA.FTZ R175, R174, R9.reuse, -R35.reuse ;  /* 0x00000009aeaf7223 */ /* 0x180fe20000010823 */
[-C--:B------:R-:W-:Y:S01]  /*7f00*/  FFMA.FTZ R24, R24, R9.reuse, -R35 ;  /* 0x0000000918187223 */ /* 0x080fe20000010823 */
[----:B--2---:R-:W-:Y:S01]  /*7f10*/  FADD.FTZ R4, R48, R55 ;  /* 0x0000003730047221 */ /* 0x004fe20000010000 */
[-CC-:B------:R-:W-:Y:S01]  /*7f20*/  FFMA.FTZ R194, R194, R9.reuse, -R35.reuse ;  /* 0x00000009c2c27223 */ /* 0x180fe20000010823 */
[--C-:B------:R-:W-:Y:S01]  /*7f30*/  FFMA.FTZ R165, R192, R9, -R35.reuse ;  /* 0x00000009c0a57223 */ /* 0x100fe20000010823 */
[----:B------:R2:W-:Y:S01]  /*7f40*/  @!P1 SYNCS.ARRIVE.TRANS64.RED.A1T0 RZ, [R28+URZ], RZ ;  /* 0x000000ff1cff99a7 */ /* 0x0005e2000810043f */
[----:B------:R-:W-:Y:S01]  /*7f50*/  FADD.FTZ R55, R41, R4 ;  /* 0x0000000429377221 */ /* 0x000fe20000010000 */
[----:B------:R-:W4:Y:S01]  /*7f60*/  MUFU.EX2 R183, R183 ;  /* 0x000000b700b77308 */ /* 0x000f220000000800 */
[----:B---3--:R-:W-:Y:S01]  /*7f70*/  FFMA.FTZ R4, R7, R3, R62 ;  /* 0x0000000307047223 */ /* 0x008fe2000001003e */
[-C--:B------:R-:W-:Y:S01]  /*7f80*/  FFMA.FTZ R38, R38, R9.reuse, -R35 ;  /* 0x0000000926267223 */ /* 0x080fe20000010823 */
[----:B------:R-:W-:Y:S01]  /*7f90*/  FADD.FTZ R32, R50, R55 ;  /* 0x0000003732207221 */ /* 0x000fe20000010000 */
[-CC-:B------:R-:W-:Y:S01]  /*7fa0*/  FFMA.FTZ R156, R156, R9.reuse, -R35.reuse ;  /* 0x000000099c9c7223 */ /* 0x180fe20000010823 */
[-CC-:B------:R-:W-:Y:S01]  /*7fb0*/  FFMA.FTZ R42, R42, R9.reuse, -R35.reuse ;  /* 0x000000092a2a7223 */ /* 0x180fe20000010823 */
[-CC-:B--2---:R-:W-:Y:S01]  /*7fc0*/  FFMA.FTZ R28, R196, R9.reuse, -R35.reuse ;  /* 0x00000009c41c7223 */ /* 0x184fe20000010823 */
[----:B------:R-:W-:Y:S01]  /*7fd0*/  FADD.FTZ R55, R43, R32 ;  /* 0x000000202b377221 */ /* 0x000fe20000010000 */
[----:B------:R-:W2:Y:S01]  /*7fe0*/  MUFU.EX2 R66, R66 ;  /* 0x0000004200427308 */ /* 0x000ea20000000800 */
[----:B-1----:R-:W-:Y:S01]  /*7ff0*/  FADD.FTZ R4, R181, R4 ;  /* 0x00000004b5047221 */ /* 0x002fe20000010000 */
[-C--:B------:R-:W-:Y:S01]  /*8000*/  FFMA.FTZ R40, R40, R9.reuse, -R35 ;  /* 0x0000000928287223 */ /* 0x080fe20000010823 */
[----:B------:R-:W-:Y:S01]  /*8010*/  FADD.FTZ R32, R68, R55 ;  /* 0x0000003744207221 */ /* 0x000fe20000010000 */
[-CC-:B------:R-:W-:Y:S01]  /*8020*/  FFMA.FTZ R154, R154, R9.reuse, -R35.reuse ;  /* 0x000000099a9a7223 */ /* 0x180fe20000010823 */
[--C-:B------:R-:W-:Y:S01]  /*8030*/  FFMA.FTZ R27, R152, R9, -R35.reuse ;  /* 0x00000009981b7223 */ /* 0x100fe20000010823 */
[----:B------:R-:W-:Y:S01]  /*8040*/  F2FP.BF16.F32.PACK_AB R174, R36, R31 ;  /* 0x0000001f24ae723e */ /* 0x000fe200000010ff */
[----:B------:R-:W-:Y:S01]  /*8050*/  FADD.FTZ R13, R45, R32 ;  /* 0x000000202d0d7221 */ /* 0x000fe20000010000 */
[----:B------:R-:W1:Y:S01]  /*8060*/  MUFU.EX2 R177, R177 ;  /* 0x000000b100b17308 */ /* 0x000e620000000800 */
[----:B----4-:R-:W-:Y:S01]  /*8070*/  FADD.FTZ R3, R183, R4 ;  /* 0x00000004b7037221 */ /* 0x010fe20000010000 */
[-C--:B------:R-:W-:Y:S01]  /*8080*/  FFMA.FTZ R30, R162, R9.reuse, -R35 ;  /* 0x00000009a21e7223 */ /* 0x080fe20000010823 */
[----:B------:R-:W-:Y:S01]  /*8090*/  FADD.FTZ R32, R70, R13 ;  /* 0x0000000d46207221 */ /* 0x000fe20000010000 */
[-CC-:B------:R-:W-:Y:S01]  /*80a0*/  FFMA.FTZ R86, R86, R9.reuse, -R35.reuse ;  /* 0x0000000956567223 */ /* 0x180fe20000010823 */
[-CC-:B------:R-:W-:Y:S01]  /*80b0*/  FFMA.FTZ R198, R198, R9.reuse, -R35.reuse ;  /* 0x00000009c6c67223 */ /* 0x180fe20000010823 */
[-C--:B------:R-:W-:Y:S01]  /*80c0*/  FFMA.FTZ R46, R46, R9.reuse, -R35 ;  /* 0x000000092e2e7223 */ /* 0x080fe20000010823 */
[----:B------:R-:W-:Y:S01]  /*80d0*/  FADD.FTZ R13, R47, R32 ;  /* 0x000000202f0d7221 */ /* 0x000fe20000010000 */
[----:B------:R-:W3:Y:S01]  /*80e0*/  MUFU.EX2 R14, R14 ;  /* 0x0000000e000e7308 */ /* 0x000ee20000000800 */
[----:B--2---:R-:W-:Y:S01]  /*80f0*/  FADD.FTZ R4, R66, R3 ;  /* 0x0000000342047221 */ /* 0x004fe20000010000 */
[-C--:B------:R-:W-:Y:S01]  /*8100*/  FFMA.FTZ R82, R82, R9.reuse, -R35 ;  /* 0x0000000952527223 */ /* 0x080fe20000010823 */
[----:B------:R-:W-:Y:S01]  /*8110*/  FADD.FTZ R32, R64, R13 ;  /* 0x0000000d40207221 */ /* 0x000fe20000010000 */
[-CC-:B------:R-:W-:Y:S01]  /*8120*/  FFMA.FTZ R80, R80, R9.reuse, -R35.reuse ;  /* 0x0000000950507223 */ /* 0x180fe20000010823 */
[-CC-:B------:R-:W-:Y:S01]  /*8130*/  FFMA.FTZ R84, R84, R9.reuse, -R35.reuse ;  /* 0x0000000954547223 */ /* 0x180fe20000010823 */
[----:B------:R-:W-:Y:S01]  /*8140*/  FFMA.FTZ R35, R78, R9, -R35 ;  /* 0x000000094e237223 */ /* 0x000fe20000010823 */
[----:B------:R-:W-:Y:S01]  /*8150*/  FADD.FTZ R13, R49, R32 ;  /* 0x00000020310d7221 */ /* 0x000fe20000010000 */
[----:B------:R-:W2:Y:S01]  /*8160*/  MUFU.EX2 R179, R179 ;  /* 0x000000b300b37308 */ /* 0x000ea20000000800 */
[----:B-1----:R-:W-:Y:S01]  /*8170*/  FADD.FTZ R3, R177, R4 ;  /* 0x00000004b1037221 */ /* 0x002fe20000010000 */
[----:B------:R-:W-:Y:S01]  /*8180*/  ISETP.GT.AND P3, PT, R6, R11, PT ;  /* 0x0000000b0600720c */ /* 0x000fe20003f64270 */
[-C--:B------:R-:W-:Y:S01]  /*8190*/  FMUL.FTZ R90, R90, R7.reuse ;  /* 0x000000075a5a7220 */ /* 0x080fe20000410000 */
[-C--:B------:R-:W-:Y:S01]  /*81a0*/  FMUL.FTZ R91, R91, R7.reuse ;  /* 0x000000075b5b7220 */ /* 0x080fe20000410000 */
[-C--:B------:R-:W-:Y:S01]  /*81b0*/  FMUL.FTZ R94, R94, R7.reuse ;  /* 0x000000075e5e7220 */ /* 0x080fe20000410000 */
[-C--:B------:R-:W-:Y:S01]  /*81c0*/  FMUL.FTZ R95, R95, R7.reuse ;  /* 0x000000075f5f7220 */ /* 0x080fe20000410000 */
[-C--:B------:R-:W-:Y:S01]  /*81d0*/  FMUL.FTZ R98, R98, R7.reuse ;  /* 0x0000000762627220 */ /* 0x080fe20000410000 */
[----:B------:R-:W1:Y:S01]  /*81e0*/  MUFU.EX2 R20, R20 ;  /* 0x0000001400147308 */ /* 0x000e620000000800 */
[----:B---3--:R-:W-:Y:S01]  /*81f0*/  FADD.FTZ R4, R14, R3 ;  /* 0x000000030e047221 */ /* 0x008fe20000010000 */
[-C--:B------:R-:W-:Y:S01]  /*8200*/  FMUL.FTZ R99, R99, R7.reuse ;  /* 0x0000000763637220 */ /* 0x080fe20000410000 */
[-C--:B------:R-:W-:Y:S01]  /*8210*/  FMUL.FTZ R102, R102, R7.reuse ;  /* 0x0000000766667220 */ /* 0x080fe20000410000 */
[-C--:B------:R-:W-:Y:S01]  /*8220*/  FMUL.FTZ R103, R103, R7.reuse ;  /* 0x0000000767677220 */ /* 0x080fe20000410000 */
[-C--:B------:R-:W-:Y:S01]  /*8230*/  FMUL.FTZ R106, R106, R7.reuse ;  /* 0x000000076a6a7220 */ /* 0x080fe20000410000 */
[-C--:B------:R-:W-:Y:S01]  /*8240*/  FMUL.FTZ R107, R107, R7.reuse ;  /* 0x000000076b6b7220 */ /* 0x080fe20000410000 */
[-C--:B------:R-:W-:Y:S01]  /*8250*/  FMUL.FTZ R110, R110, R7.reuse ;  /* 0x000000076e6e7220 */ /* 0x080fe20000410000 */
[----:B------:R-:W3:Y:S01]  /*8260*/  MUFU.EX2 R173, R173 ;  /* 0x000000ad00ad7308 */ /* 0x000ee20000000800 */
[----:B--2---:R-:W-:Y:S01]  /*8270*/  FADD.FTZ R3, R179, R4 ;  /* 0x00000004b3037221 */ /* 0x004fe20000010000 */
[-C--:B------:R-:W-:Y:S01]  /*8280*/  FMUL.FTZ R111, R111, R7.reuse ;  /* 0x000000076f6f7220 */ /* 0x080fe20000410000 */
[-C--:B------:R-:W-:Y:S01]  /*8290*/  FMUL.FTZ R114, R114, R7.reuse ;  /* 0x0000000772727220 */ /* 0x080fe20000410000 */
[-C--:B------:R-:W-:Y:S01]  /*82a0*/  FMUL.FTZ R115, R115, R7.reuse ;  /* 0x0000000773737220 */ /* 0x080fe20000410000 */
[-C--:B------:R-:W-:Y:S01]  /*82b0*/  FMUL.FTZ R118, R118, R7.reuse ;  /* 0x0000000776767220 */ /* 0x080fe20000410000 */
[-C--:B------:R-:W-:Y:S01]  /*82c0*/  FMUL.FTZ R119, R119, R7.reuse ;  /* 0x0000000777777220 */ /* 0x080fe20000410000 */
[-C--:B------:R-:W-:Y:S01]  /*82d0*/  FMUL.FTZ R122, R122, R7.reuse ;  /* 0x000000077a7a7220 */ /* 0x080fe20000410000 */
[----:B------:R-:W2:Y:S01]  /*82e0*/  MUFU.EX2 R26, R26 ;  /* 0x0000001a001a7308 */ /* 0x000ea20000000800 */
[----:B-1----:R-:W-:Y:S01]  /*82f0*/  FADD.FTZ R4, R20, R3 ;  /* 0x0000000314047221 */ /* 0x002fe20000010000 */
[-C--:B------:R-:W-:Y:S01]  /*8300*/  FMUL.FTZ R123, R123, R7.reuse ;  /* 0x000000077b7b7220 */ /* 0x080fe20000410000 */
        /* <DEDUP_REMOVED lines=17> */
[----:B------:R-:W-:Y:S01]  /*8420*/  FMUL.FTZ R151, R151, R7 ;  /* 0x0000000797977220 */ /* 0x000fe20000410000 */
[----:B------:R-:W-:Y:S01]  /*8430*/  F2FP.BF16.F32.PACK_AB R168, R44, R33 ;  /* 0x000000212ca8723e */ /* 0x000fe200000010ff */
[----:B------:R-:W-:Y:S01]  /*8440*/  FMUL.FTZ R113, R113, R58 ;  /* 0x0000003a71717220 */ /* 0x000fe20000410000 */
[----:B------:R-:W-:Y:S01]  /*8450*/  F2FP.BF16.F32.PACK_AB R170, R37, R170 ;  /* 0x000000aa25aa723e */ /* 0x000fe200000010ff */
[----:B------:R-:W2:Y:S01]  /*8460*/  MUFU.EX2 R51, R51 ;  /* 0x0000003300337308 */ /* 0x000ea20000000800 */
[----:B-1----:R-:W-:Y:S01]  /*8470*/  FADD.FTZ R32, R60, R13 ;  /* 0x0000000d3c207221 */ /* 0x002fe20000010000 */
[----:B------:R-:W-:Y:S01]  /*8480*/  F2FP.BF16.F32.PACK_AB R164, R48, R39 ;  /* 0x0000002730a4723e */ /* 0x000fe200000010ff */
[-C--:B------:R-:W-:Y:S01]  /*8490*/  FMUL.FTZ R116, R116, R58.reuse ;  /* 0x0000003a74747220 */ /* 0x080fe20000410000 */
[----:B------:R-:W-:Y:S01]  /*84a0*/  F2FP.BF16.F32.PACK_AB R166, R50, R41 ;  /* 0x0000002932a6723e */ /* 0x000fe200000010ff */
[-C--:B------:R-:W-:Y:S01]  /*84b0*/  FMUL.FTZ R117, R117, R58.reuse ;  /* 0x0000003a75757220 */ /* 0x080fe20000410000 */
[----:B------:R-:W-:Y:S01]  /*84c0*/  F2FP.BF16.F32.PACK_AB R160, R68, R43 ;  /* 0x0000002b44a0723e */ /* 0x000fe200000010ff */
[-C--:B------:R-:W-:Y:S01]  /*84d0*/  FMUL.FTZ R120, R120, R58.reuse ;  /* 0x0000003a78787220 */ /* 0x080fe20000410000 */
[----:B------:R-:W1:Y:S01]  /*84e0*/  MUFU.EX2 R24, R24 ;  /* 0x0000001800187308 */ /* 0x000e620000000800 */
[----:B---3--:R-:W-:Y:S01]  /*84f0*/  FADD.FTZ R3, R175, R4 ;  /* 0x00000004af037221 */ /* 0x008fe20000010000 */
[----:B------:R-:W-:Y:S01]  /*8500*/  F2FP.BF16.F32.PACK_AB R162, R70, R45 ;  /* 0x0000002d46a2723e */ /* 0x000fe200000010ff */
[-C--:B------:R-:W-:Y:S01]  /*8510*/  FMUL.FTZ R121, R121, R58.reuse ;  /* 0x0000003a79797220 */ /* 0x080fe20000410000 */
[----:B------:R-:W-:Y:S01]  /*8520*/  F2FP.BF16.F32.PACK_AB R158, R60, R49 ;  /* 0x000000313c9e723e */ /* 0x000fe200000010ff */
        /* <DEDUP_REMOVED lines=17> */
[----:B------:R-:W-:Y:S01]  /*8640*/  FMUL.FTZ R149, R149, R58 ;  /* 0x0000003a95957220 */ /* 0x000fe20000410000 */
[----:B------:R-:W-:Y:S01]  /*8650*/  F2FP.BF16.F32.PACK_AB R181, R181, R62 ;  /* 0x0000003eb5b5723e */ /* 0x000fe200000010ff */
[----:B------:R-:W1:Y:S01]  /*8660*/  MUFU.EX2 R12, R12 ;  /* 0x0000000c000c7308 */ /* 0x000e620000000800 */
[C---:B---3--:R-:W-:Y:S01]  /*8670*/  FADD.FTZ R32, R56.reuse, R13 ;  /* 0x0000000d38207221 */ /* 0x048fe20000010000 */
[----:B------:R-:W-:Y:S01]  /*8680*/  F2FP.BF16.F32.PACK_AB R152, R56, R51 ;  /* 0x000000333898723e */ /* 0x000fe200000010ff */
[----:B------:R-:W-:Y:S01]  /*8690*/  VIADD R6, R6, 0xffffffff ;  /* 0xffffffff06067836 */ /* 0x000fe20000000000 */
[----:B------:R-:W-:Y:S01]  /*86a0*/  F2FP.BF16.F32.PACK_AB R183, R66, R183 ;  /* 0x000000b742b7723e */ /* 0x000fe200000010ff */
[----:B------:R-:W-:Y:S01]  /*86b0*/  FADD.FTZ R13, R53, R32 ;  /* 0x00000020350d7221 */ /* 0x000fe20000010000 */
[----:B------:R-:W-:Y:S01]  /*86c0*/  F2FP.BF16.F32.PACK_AB R177, R14, R177 ;  /* 0x000000b10eb1723e */ /* 0x000fe200000010ff */
[----:B------:R-:W-:Y:S01]  /*86d0*/  IMAD.MOV.U32 R7, RZ, RZ, R34 ;  /* 0x000000ffff077224 */ /* 0x000fe200078e0022 */
[----:B------:R-:W3:Y:S01]  /*86e0*/  MUFU.EX2 R171, R171 ;  /* 0x000000ab00ab7308 */ /* 0x000ee20000000800 */
[----:B--2---:R-:W-:Y:S01]  /*86f0*/  FADD.FTZ R3, R169, R4 ;  /* 0x00000004a9037221 */ /* 0x004fe20000010000 */
[----:B------:R-:W-:-:S02]  /*8700*/  F2FP.BF16.F32.PACK_AB R179, R20, R179 ;  /* 0x000000b314b3723e */ /* 0x000fc400000010ff */
[----:B------:R-:W-:Y:S02]  /*8710*/  F2FP.BF16.F32.PACK_AB R173, R26, R173 ;  /* 0x000000ad1aad723e */ /* 0x000fe400000010ff */
[----:B------:R-:W-:Y:S02]  /*8720*/  F2FP.BF16.F32.PACK_AB R175, R24, R175 ;  /* 0x000000af18af723e */ /* 0x000fe400000010ff */
[----:B------:R-:W2:Y:S01]  /*8730*/  MUFU.EX2 R8, R194 ;  /* 0x000000c200087308 */ /* 0x000ea20000000800 */
[C---:B-1----:R-:W-:Y:S01]  /*8740*/  FADD.FTZ R32, R12.reuse, R3 ;  /* 0x000000030c207221 */ /* 0x042fe20000010000 */
[----:B------:R-:W-:-:S06]  /*8750*/  F2FP.BF16.F32.PACK_AB R169, R12, R169 ;  /* 0x000000a90ca9723e */ /* 0x000fcc00000010ff */
[----:B------:R-:W1:Y:S01]  /*8760*/  MUFU.EX2 R165, R165 ;  /* 0x000000a500a57308 */ /* 0x000e620000000800 */
[----:B---3--:R-:W-:-:S07]  /*8770*/  FADD.FTZ R3, R171, R32 ;  /* 0x00000020ab037221 */ /* 0x008fce0000010000 */
[----:B------:R-:W3:Y:S01]  /*8780*/  MUFU.EX2 R28, R28 ;  /* 0x0000001c001c7308 */ /* 0x000ee20000000800 */
[C---:B--2---:R-:W-:Y:S01]  /*8790*/  FADD.FTZ R32, R8.reuse, R3 ;  /* 0x0000000308207221 */ /* 0x044fe20000010000 */
[----:B------:R-:W-:Y:S01]  /*87a0*/  F2FP.BF16.F32.PACK_AB R171, R8, R171 ;  /* 0x000000ab08ab723e */ /* 0x000fe200000010ff */
[----:B------:R-:W-:-:S05]  /*87b0*/  IMAD.MOV.U32 R8, RZ, RZ, R54 ;  /* 0x000000ffff087224 */ /* 0x000fca00078e0036 */
[----:B------:R-:W2:Y:S01]  /*87c0*/  MUFU.EX2 R38, R38 ;  /* 0x0000002600267308 */ /* 0x000ea20000000800 */
[----:B-1----:R-:W-:-:S07]  /*87d0*/  FADD.FTZ R3, R165, R32 ;  /* 0x00000020a5037221 */ /* 0x002fce0000010000 */
[----:B------:R1:W4:Y:S01]  /*87e0*/  MUFU.EX2 R167, R156 ;  /* 0x0000009c00a77308 */ /* 0x0003220000000800 */
[C---:B---3--:R-:W-:Y:S01]  /*87f0*/  FADD.FTZ R3, R28.reuse, R3 ;  /* 0x000000031c037221 */ /* 0x048fe20000010000 */
[----:B------:R-:W-:-:S06]  /*8800*/  F2FP.BF16.F32.PACK_AB R165, R28, R165 ;  /* 0x000000a51ca5723e */ /* 0x000fcc00000010ff */
[----:B------:R-:W3:Y:S01]  /*8810*/  MUFU.EX2 R42, R42 ;  /* 0x0000002a002a7308 */ /* 0x000ee20000000800 */
[----:B--2---:R-:W-:Y:S01]  /*8820*/  FADD.FTZ R3, R38, R3 ;  /* 0x0000000326037221 */ /* 0x004fe20000010000 */
[----:B-1----:R-:W-:-:S06]  /*8830*/  F2FP.BF16.F32.PACK_AB R156, R64, R47 ;  /* 0x0000002f409c723e */ /* 0x002fcc00000010ff */
[----:B------:R-:W1:Y:S01]  /*8840*/  MUFU.EX2 R40, R40 ;  /* 0x0000002800287308 */ /* 0x000e620000000800 */
[C---:B----4-:R-:W-:Y:S01]  /*8850*/  FADD.FTZ R3, R167.reuse, R3 ;  /* 0x00000003a7037221 */ /* 0x050fe20000010000 */
[----:B------:R-:W-:-:S06]  /*8860*/  F2FP.BF16.F32.PACK_AB R167, R167, R38 ;  /* 0x00000026a7a7723e */ /* 0x000fcc00000010ff */
[----:B------:R-:W2:Y:S01]  /*8870*/  MUFU.EX2 R36, R154 ;  /* 0x0000009a00247308 */ /* 0x000ea20000000800 */
[----:B---3--:R-:W-:-:S07]  /*8880*/  FADD.FTZ R3, R42, R3 ;  /* 0x000000032a037221 */ /* 0x008fce0000010000 */
[----:B------:R-:W3:Y:S01]  /*8890*/  MUFU.EX2 R27, R27 ;  /* 0x0000001b001b7308 */ /* 0x000ee20000000800 */
[C---:B-1----:R-:W-:Y:S01]  /*88a0*/  FADD.FTZ R3, R40.reuse, R3 ;  /* 0x0000000328037221 */ /* 0x042fe20000010000 */
[----:B------:R-:W-:-:S06]  /*88b0*/  F2FP.BF16.F32.PACK_AB R161, R40, R42 ;  /* 0x0000002a28a1723e */ /* 0x000fcc00000010ff */
        /* <DEDUP_REMOVED lines=8> */
[C---:B--2---:R-:W-:Y:S01]  /*8940*/  FADD.FTZ R3, R86.reuse, R3 ;  /* 0x0000000356037221 */ /* 0x044fe20000010000 */
        /* <DEDUP_REMOVED lines=12> */
[----:B-1----:R-:W-:Y:S01]  /*8a10*/  FADD.FTZ R3, R84, R3 ;  /* 0x0000000354037221 */ /* 0x002fe20000010000 */
[C---:B--2---:R-:W-:Y:S01]  /*8a20*/  FADD.FTZ R4, R52.reuse, R13 ;  /* 0x0000000d34047221 */ /* 0x044fe20000010000 */
[----:B------:R-:W-:Y:S02]  /*8a30*/  F2FP.BF16.F32.PACK_AB R154, R52, R53 ;  /* 0x00000035349a723e */ /* 0x000fe400000010ff */
[C---:B---3--:R-:W-:Y:S01]  /*8a40*/  FADD.FTZ R3, R35.reuse, R3 ;  /* 0x0000000323037221 */ /* 0x048fe20000010000 */
[----:B------:R-:W-:Y:S01]  /*8a50*/  F2FP.BF16.F32.PACK_AB R155, R35, R84 ;  /* 0x00000054239b723e */ /* 0x000fe200000010ff */
[----:B------:R-:W-:Y:S06]  /*8a60*/  @P3 BRA `(.L_x_913) ;  /* 0xffffffc800143947 */ /* 0x000fec000383ffff */
[----:B------:R-:W-:Y:S01]  /*8a70*/  IMAD.MOV.U32 R8, RZ, RZ, R54 ;  /* 0x000000ffff087224 */ /* 0x000fe200078e0036 */
[----:B------:R-:W-:Y:S01]  /*8a80*/  UMOV UR37, UR61 ;  /* 0x0000003d00257c82 */ /* 0x000fe20008000000 */
[----:B------:R-:W-:Y:S01]  /*8a90*/  IMAD.MOV.U32 R7, RZ, RZ, R34 ;  /* 0x000000ffff077224 */ /* 0x000fe200078e0022 */
[----:B------:R-:W-:-:S06]  /*8aa0*/  UMOV UR36, UR60 ;  /* 0x0000003c00247c82 */ /* 0x000fcc0008000000 */
.L_x_896:
[----:B------:R-:W-:Y:S01]  /*8ab0*/  ULDC UR15, c[0x0][0x9e4] ;  /* 0x00027900000f7ab9 */ /* 0x000fe20000000800 */
[----:B------:R-:W-:Y:S01]  /*8ac0*/  ULDC UR14, c[0x0][0x9dc] ;  /* 0x00027700000e7ab9 */ /* 0x000fe20000000800 */
[----:B------:R-:W-:Y:S02]  /*8ad0*/  UISETP.GE.AND UP0, UPT, UR15, 0x1, UPT ;  /* 0x000000010f00788c */ /* 0x000fe4000bf06270 */
[----:B------:R-:W-:-:S04]  /*8ae0*/  UIADD3 UR14, UR53, -UR14, URZ ;  /* 0x8000000e350e7290 */ /* 0x000fc8000fffe03f */
[----:B------:R-:W-:-:S13]  /*8af0*/  PLOP3.LUT P6, PT, PT, PT, UP0, 0x80, 0x0 ;  /* 0x000000000000781c */ /* 0x000fda0003fcf008 */
[----:B------:R-:W-:Y:S05]  /*8b00*/  @!P6 BRA `(.L_x_914) ;  /* 0x000000000044e947 */ /* 0x000fea0003800000 */
        /* <DEDUP_REMOVED lines=10> */
.L_x_915:
[----:B------:R-:W-:-:S11]  /*8bb0*/  UISETP.NE.AND UP0, UPT, UR15, 0x1, UPT ;  /* 0x000000010f00788c */ /* 0x000fd6000bf05270 */
[----:B------:R-:W-:Y:S02]  /*8bc0*/  @UP0 ULDC.64 UR6, c[0x0][0x9e8] ;  /* 0x00027a0000060ab9 */ /* 0x000fe40000000a00 */
[----:B------:R-:W-:-:S04]  /*8bd0*/  UIMAD.WIDE.U32 UR10, UR53, UR6, URZ ;  /* 0x00000006350a72a5 */ /* 0x000fc8000f8e003f */
[----:B------:R-:W-:-:S12]  /*8be0*/  @UP0 USHF.R.U32.HI UR53, URZ, UR7, UR11 ;  /* 0x000000073f350299 */ /* 0x000fd8000801160b */
.L_x_916:
[----:B------:R-:W-:-:S04]  /*8bf0*/  UIMAD UR53, UR53, UR15, URZ ;  /* 0x0000000f353572a4 */ /* 0x000fc8000f8e023f */
[----:B------:R-:W-:-:S04]  /*8c00*/  UISETP.LT.AND UP0, UPT, UR14, UR53, UPT ;  /* 0x000000350e00728c */ /* 0x000fc8000bf01270 */
[----:B------:R-:W-:-:S12]  /*8c10*/  USEL UR14, UR14, UR53, !UP0 ;  /* 0x000000350e0e7287 */ /* 0x000fd8000c000000 */
.L_x_914:
[----:B------:R-:W-:-:S04]  /*8c20*/  UIADD3 UR14, UR14, 0x7f, URZ ;  /* 0x0000007f0e0e7890 */ /* 0x000fc8000fffe03f */
[----:B------:R-:W-:-:S04]  /*8c30*/  USHF.R.S32.HI UR6, URZ, 0x1f, UR14 ;  /* 0x0000001f3f067899 */ /* 0x000fc8000801140e */
[----:B------:R-:W-:-:S04]  /*8c40*/  ULEA.HI UR6, UR6, UR14, URZ, 0x7 ;  /* 0x0000000e06067291 */ /* 0x000fc8000f8f383f */
[----:B------:R-:W-:-:S04]  /*8c50*/  USHF.R.S32.HI UR6, URZ, 0x7, UR6 ;  /* 0x000000073f067899 */ /* 0x000fc80008011406 */
[----:B------:R-:W-:-:S04]  /*8c60*/  UISETP.LT.AND UP0, UPT, UR40, UR6, UPT ;  /* 0x000000062800728c */ /* 0x000fc8000bf01270 */
[----:B------:R-:W-:-:S06]  /*8c70*/  USEL UR56, UR40, UR6, !UP0 ;  /* 0x0000000628387287 */ /* 0x000fcc000c000000 */
[----:B------:R-:W-:-:S13]  /*8c80*/  ISETP.GE.AND P2, PT, R6, UR56, PT ;  /* 0x0000003806007c0c */ /* 0x000fda000bf46270 */
[----:B------:R-:W-:Y:S05]  /*8c90*/  @!P2 BRA `(.L_x_917) ;  /* 0x0000002400f8a947 */ /* 0x000fea0003800000 */
[----:B------:R-:W-:Y:S01]  /*8ca0*/  IMAD.MOV.U32 R11, RZ, RZ, R8 ;  /* 0x000000ffff0b7224 */ /* 0x000fe200078e0008 */
[----:B------:R-:W-:Y:S01]  /*8cb0*/  UMOV UR58, UR36 ;  /* 0x00000024003a7c82 */ /* 0x000fe20008000000 */
[----:B------:R-:W-:Y:S01]  /*8cc0*/  IMAD.MOV.U32 R10, RZ, RZ, R7 ;  /* 0x000000ffff0a7224 */ /* 0x000fe200078e0007 */
[----:B------:R-:W-:Y:S01]  /*8cd0*/  UMOV UR57, UR37 ;  /* 0x0000002500397c82 */ /* 0x000fe20008000000 */
[----:B------:R-:W-:-:S05]  /*8ce0*/  ULDC UR53, c[0x0][0x9d8] ;  /* 0x0002760000357ab9 */ /* 0x000fca0000000800 */
.L_x_926:
        /* <DEDUP_REMOVED lines=9> */
.L_x_919:
[----:B------:R-:W-:Y:S01]  /*8d80*/  ULEA UR6, UR37, UR39, 0x3 ;  /* 0x0000002725067291 */ /* 0x000fe2000f8e183f */
[----:B------:R-:W-:-:S05]  /*8d90*/  IMAD.U32 R7, RZ, RZ, UR36 ;  /* 0x00000024ff077e24 */ /* 0x000fca000f8e00ff */
[----:B------:R-:W-:-:S04]  /*8da0*/  SHF.L.U32 R7, R7, 0x1f, RZ ;  /* 0x0000001f07077819 */ /* 0x000fc800000006ff */
[----:B------:R1:W2:Y:S01]  /*8db0*/  SYNCS.PHASECHK.TRANS64.TRYWAIT P2, [UR6+0x28830], R7 ;  /* 0x02883007ff0075a7 */ /* 0x0002a20008040146 */
[----:B------:R-:W-:Y:S05]  /*8dc0*/  @!P0 BRA `(.L_x_920) ;  /* 0x0000000000048947 */ /* 0x000fea0003800000 */
[----:B------:R-:W-:Y:S01]  /*8dd0*/  BPT.TRAP 0x1 ;  /* 0x000000040000795c */ /* 0x000fe20000300000 */
.L_x_920:
[----:B--2---:R-:W-:Y:S05]  /*8de0*/  @P2 BRA `(.L_x_918) ;  /* 0x0000000000082947 */ /* 0x004fea0003800000 */
[----:B------:R-:W2:Y:S02]  /*8df0*/  SYNCS.PHASECHK.TRANS64.TRYWAIT P2, [UR6+0x28830], R7 ;  /* 0x02883007ff0075a7 */ /* 0x000ea40008040146 */
[----:B--2---:R-:W-:Y:S05]  /*8e00*/  @!P2 BRA `(.L_x_921) ;  /* 0x000000ac0090a947 */ /* 0x004fea0003800000 */
.L_x_918:
        /* <DEDUP_REMOVED lines=45> */
.L_x_923:
[----:B------:R-:W-:Y:S01]  /*90e0*/  ULEA UR6, UR57, UR39, 0x3 ;  /* 0x0000002739067291 */ /* 0x000fe2000f8e183f */
[----:B------:R-:W-:-:S05]  /*90f0*/  IMAD.U32 R7, RZ, RZ, UR58 ;  /* 0x0000003aff077e24 */ /* 0x000fca000f8e00ff */
[----:B------:R-:W-:-:S04]  /*9100*/  SHF.L.U32 R7, R7, 0x1f, RZ ;  /* 0x0000001f07077819 */ /* 0x000fc800000006ff */
[----:B------:R1:W2:Y:S01]  /*9110*/  SYNCS.PHASECHK.TRANS64.TRYWAIT P2, [UR6+0x28850], R7 ;  /* 0x02885007ff0075a7 */ /* 0x0002a20008040146 */
[----:B------:R-:W-:Y:S05]  /*9120*/  @!P0 BRA `(.L_x_924) ;  /* 0x0000000000048947 */ /* 0x000fea0003800000 */
[----:B------:R-:W-:Y:S01]  /*9130*/  BPT.TRAP 0x1 ;  /* 0x000000040000795c */ /* 0x000fe20000300000 */
.L_x_924:
[----:B--2---:R-:W-:Y:S05]  /*9140*/  @P2 BRA `(.L_x_922) ;  /* 0x0000000000082947 */ /* 0x004fea0003800000 */
[----:B------:R-:W2:Y:S02]  /*9150*/  SYNCS.PHASECHK.TRANS64.TRYWAIT P2, [UR6+0x28850], R7 ;  /* 0x02885007ff0075a7 */ /* 0x000ea40008040146 */
[----:B--2---:R-:W-:Y:S05]  /*9160*/  @!P2 BRA `(.L_x_925) ;  /* 0x000000a800d0a947 */ /* 0x004fea0003800000 */
.L_x_922:
[----:B------:R-:W-:Y:S01]  /*9170*/  UIADD3 UR6, UR39, 0x400, URZ ;  /* 0x0000040027067890 */ /* 0x000fe2000fffe03f */
[----:B------:R-:W-:Y:S01]  /*9180*/  WARPGROUP.ARRIVE ;  /* 0x00000000000079c5 */ /* 0x000fe20000000000 */
[----:B------:R-:W-:Y:S01]  /*9190*/  UMOV UR7, 0x40000040 ;  /* 0x4000004000077882 */ /* 0x000fe20000000000 */
[----:B--2---:R-:W-:Y:S01]  /*91a0*/  FMUL.FTZ R8, R24, UR53 ;  /* 0x0000003518087c20 */ /* 0x004fe20008410000 */
        /* <DEDUP_REMOVED lines=12> */
[----:B------:R-:W-:Y:S01]  /*9270*/  ULEA UR10, UR57, UR6, 0xb ;  /* 0x00000006390a7291 */ /* 0x000fe2000f8e583f */
        /* <DEDUP_REMOVED lines=34> */
[----:B------:R-:W-:Y:S01]  /*94a0*/  MUFU.TANH R194, R194 ;  /* 0x000000c200c27308 */ /* 0x000fe20000002400 */
[----:B-1----:R-:W-:Y:S01]  /*94b0*/  FMNMX.FTZ R7, R28, R7, !PT ;  /* 0x000000071c077209 */ /* 0x002fe20007810000 */
[----:B------:R-:W-:Y:S01]  /*94c0*/  FMUL.FTZ R80, R80, UR53 ;  /* 0x0000003550507c20 */ /* 0x000fe20008410000 */
[----:B------:R-:W-:Y:S01]  /*94d0*/  FMUL.FTZ R44, R46, UR53 ;  /* 0x000000352e2c7c20 */ /* 0x000fe20008410000 */
[----:B------:R-:W-:Y:S01]  /*94e0*/  FMUL.FTZ R228, R81, UR53 ;  /* 0x0000003551e47c20 */ /* 0x000fe20008410000 */
[----:B------:R-:W-:Y:S01]  /*94f0*/  FMUL.FTZ R46, R47, UR53 ;  /* 0x000000352f2e7c20 */ /* 0x000fe20008410000 */
[----:B------:R-:W-:Y:S01]  /*9500*/  FMUL.FTZ R230, R84, UR53 ;  /* 0x0000003554e67c20 */ /* 0x000fe20008410000 */
[----:B------:R-:W-:Y:S01]  /*9510*/  FMUL.FTZ R84, R85, UR53 ;  /* 0x0000003555547c20 */ /* 0x000fe20008410000 */
[----:B------:R-:W-:Y:S01]  /*9520*/  MUFU.TANH R192, R192 ;  /* 0x000000c000c07308 */ /* 0x000fe20000002400 */
[----:B--2---:R-:W-:Y:S01]  /*9530*/  FMNMX.FTZ R7, R32, R7, !PT ;  /* 0x0000000720077209 */ /* 0x004fe20007810000 */
[----:B------:R-:W-:Y:S01]  /*9540*/  FMUL.FTZ R52, R54, UR53 ;  /* 0x0000003536347c20 */ /* 0x000fe20008410000 */
[----:B------:R-:W-:Y:S01]  /*9550*/  FMUL.FTZ R54, R55, UR53 ;  /* 0x0000003537367c20 */ /* 0x000fe20008410000 */
[----:B------:R-:W-:Y:S01]  /*9560*/  FMUL.FTZ R56, R58, UR53 ;  /* 0x000000353a387c20 */ /* 0x000fe20008410000 */
[----:B------:R-:W-:Y:S01]  /*9570*/  FMUL.FTZ R58, R59, UR53 ;  /* 0x000000353b3a7c20 */ /* 0x000fe20008410000 */
[----:B------:R-:W-:Y:S01]  /*9580*/  FMUL.FTZ R60, R62, UR53 ;  /* 0x000000353e3c7c20 */ /* 0x000fe20008410000 */
[----:B------:R-:W-:Y:S01]  /*9590*/  FMUL.FTZ R62, R63, UR53 ;  /* 0x000000353f3e7c20 */ /* 0x000fe20008410000 */
[----:B------:R-:W-:Y:S01]  /*95a0*/  MUFU.TANH R196, R196 ;  /* 0x000000c400c47308 */ /* 0x000fe20000002400 */
[----:B------:R-:W-:Y:S01]  /*95b0*/  FMUL.FTZ R68, R70, UR53 ;  /* 0x0000003546447c20 */ /* 0x000fe20008410000 */
[----:B------:R-:W-:Y:S01]  /*95c0*/  FMUL.FTZ R70, R71, UR53 ;  /* 0x0000003547467c20 */ /* 0x000fe20008410000 */
[----:B------:R-:W-:Y:S01]  /*95d0*/  FMUL.FTZ R72, R74, UR53 ;  /* 0x000000354a487c20 */ /* 0x000fe20008410000 */
[----:B------:R-:W-:Y:S01]  /*95e0*/  FMUL.FTZ R74, R75, UR53 ;  /* 0x000000354b4a7c20 */ /* 0x000fe20008410000 */
[----:B------:R-:W-:Y:S01]  /*95f0*/  FMUL.FTZ R82, R82, UR53 ;  /* 0x0000003552527c20 */ /* 0x000fe20008410000 */
[----:B------:R-:W1:Y:S01]  /*9600*/  LDC R9, c[0x0][0x988] ;  /* 0x00026200ff097b82 */ /* 0x000e620000000800 */
[----:B------:R-:W-:Y:S01]  /*9610*/  FMUL.FTZ R86, R86, UR53 ;  /* 0x0000003556567c20 */ /* 0x000fe20008410000 */
[----:B------:R-:W-:Y:S01]  /*9620*/  MUFU.TANH R198, R198 ;  /* 0x000000c600c67308 */ /* 0x000fe20000002400 */
[C---:B------:R-:W-:Y:S01]  /*9630*/  ISETP.GT.AND P2, PT, R6.reuse, UR56, PT ;  /* 0x0000003806007c0c */ /* 0x040fe2000bf44270 */
[----:B------:R-:W-:Y:S01]  /*9640*/  UMOV UR58, UR36 ;  /* 0x00000024003a7c82 */ /* 0x000fe20008000000 */
[----:B------:R-:W-:-:S05]  /*9650*/  VIADD R6, R6, 0xffffffff ;  /* 0xffffffff06067836 */ /* 0x000fca0000000000 */
[----:B------:R-:W-:Y:S08]  /*9660*/  MUFU.TANH R200, R200 ;  /* 0x000000c800c87308 */ /* 0x000ff00000002400 */
[----:B------:R-:W-:Y:S08]  /*9670*/  MUFU.TANH R202, R202 ;  /* 0x000000ca00ca7308 */ /* 0x000ff00000002400 */
[----:B------:R-:W-:Y:S08]  /*9680*/  MUFU.TANH R204, R204 ;  /* 0x000000cc00cc7308 */ /* 0x000ff00000002400 */
[----:B------:R-:W-:Y:S08]  /*9690*/  MUFU.TANH R206, R206 ;  /* 0x000000ce00ce7308 */ /* 0x000ff00000002400 */
[----:B------:R-:W-:Y:S08]  /*96a0*/  MUFU.TANH R208, R208 ;  /* 0x000000d000d07308 */ /* 0x000ff00000002400 */
[----:B------:R-:W-:Y:S08]  /*96b0*/  MUFU.TANH R210, R210 ;  /* 0x000000d200d27308 */ /* 0x000ff00000002400 */
[----:B------:R-:W-:Y:S08]  /*96c0*/  MUFU.TANH R212, R212 ;  /* 0x000000d400d47308 */ /* 0x000ff00000002400 */
[----:B------:R-:W2:Y:S08]  /*96d0*/  MUFU.TANH R14, R14 ;  /* 0x0000000e000e7308 */ /* 0x000eb00000002400 */
[----:B------:R-:W-:Y:S08]  /*96e0*/  MUFU.TANH R214, R214 ;  /* 0x000000d600d67308 */ /* 0x000ff00000002400 */
[----:B------:R-:W3:Y:S01]  /*96f0*/  MUFU.TANH R20, R20 ;  /* 0x0000001400147308 */ /* 0x000ee20000002400 */
[----:B--2---:R-:W-:-:S07]  /*9700*/  FMNMX.FTZ R25, R14, R11, !PT ;  /* 0x0000000b0e197209 */ /* 0x004fce0007810000 */
[----:B------:R-:W2:Y:S01]  /*9710*/  MUFU.TANH R26, R26 ;  /* 0x0000001a001a7308 */ /* 0x000ea20000002400 */
[----:B------:R-:W-:Y:S02]  /*9720*/  WARPGROUP.DEPBAR.LE gsb0, 0x0 ;  /* 0x00008000000079c5 */ /* 0x000fe40000010000 */
[----:B------:R-:W-:Y:S01]  /*9730*/  WARPGROUP.ARRIVE ;  /* 0x00000000000079c5 */ /* 0x000fe20000000000 */
[----:B------:R-:W-:-:S04]  /*9740*/  FMUL.FTZ R180, R33, UR53 ;  /* 0x0000003521b47c20 */ /* 0x000fc80008410000 */
[----:B------:R-:W4:Y:S01]  /*9750*/  MUFU.TANH R30, R30 ;  /* 0x0000001e001e7308 */ /* 0x000f220000002400 */
[----:B------:R-:W-:Y:S01]  /*9760*/  FMUL.FTZ R182, R35, UR53 ;  /* 0x0000003523b67c20 */ /* 0x000fe20008410000 */
[----:B---3--:R-:W-:Y:S01]  /*9770*/  FMNMX.FTZ R25, R20, R25, !PT ;  /* 0x0000001914197209 */ /* 0x008fe20007810000 */
[----:B------:R-:W-:Y:S01]  /*9780*/  HGMMA.64x128x16.F32.BF16 R88, R176, gdesc[UR4].tnspB, R88, gsb0 ;  /* 0x41e00004b0587df0 */ /* 0x000fe20008001858 */
[----:B------:R-:W-:Y:S01]  /*9790*/  UIADD3 UR6, UR10, 0x100, URZ ;  /* 0x000001000a067890 */ /* 0x000fe2000fffe03f */
[----:B------:R-:W-:-:S03]  /*97a0*/  UMOV UR7, 0x40000040 ;  /* 0x4000004000077882 */ /* 0x000fc60000000000 */
[----:B------:R-:W3:Y:S01]  /*97b0*/  MUFU.TANH R180, R180 ;  /* 0x000000b400b47308 */ /* 0x000ee20000002400 */
[----:B--2---:R-:W-:-:S07]  /*97c0*/  FMNMX.FTZ R25, R26, R25, !PT ;  /* 0x000000191a197209 */ /* 0x004fce0007810000 */
[----:B------:R-:W-:Y:S01]  /*97d0*/  MUFU.TANH R216, R216 ;  /* 0x000000d800d87308 */ /* 0x000fe20000002400 */
[----:B----4-:R-:W-:-:S07]  /*97e0*/  FMNMX.FTZ R25, R30, R25, !PT ;  /* 0x000000191e197209 */ /* 0x010fce0007810000 */
[----:B------:R-:W2:Y:S01]  /*97f0*/  MUFU.TANH R34, R34 ;  /* 0x0000002200227308 */ /* 0x000ea20000002400 */
[----:B---3--:R-:W-:-:S04]  /*9800*/  FMNMX.FTZ R7, R180, R7, !PT ;  /* 0x00000007b4077209 */ /* 0x008fc80007810000 */
[----:B------:R-:W-:-:S03]  /*9810*/  FMNMX.FTZ R7, R194, R7, !PT ;  /* 0x00000007c2077209 */ /* 0x000fc60007810000 */
[----:B------:R-:W-:Y:S01]  /*9820*/  MUFU.TANH R218, R218 ;  /* 0x000000da00da7308 */ /* 0x000fe20000002400 */
[----:B------:R-:W-:-:S04]  /*9830*/  FMNMX.FTZ R7, R192, R7, !PT ;  /* 0x00000007c0077209 */ /* 0x000fc80007810000 */
[----:B------:R-:W-:-:S03]  /*9840*/  FMNMX.FTZ R7, R196, R7, !PT ;  /* 0x00000007c4077209 */ /* 0x000fc60007810000 */
[----:B------:R-:W3:Y:S01]  /*9850*/  MUFU.TANH R182, R182 ;  /* 0x000000b600b67308 */ /* 0x000ee20000002400 */
[----:B------:R-:W-:Y:S02]  /*9860*/  FMNMX.FTZ R7, R198, R7, !PT ;  /* 0x00000007c6077209 */ /* 0x000fe40007810000 */
[----:B--2---:R-:W-:Y:S02]  /*9870*/  FMNMX.FTZ R25, R34, R25, !PT ;  /* 0x0000001922197209 */ /* 0x004fe40007810000 */
[----:B------:R-:W-:-:S03]  /*9880*/  FMNMX.FTZ R7, R200, R7, !PT ;  /* 0x00000007c8077209 */ /* 0x000fc60007810000 */
[----:B------:R-:W-:Y:S08]  /*9890*/  MUFU.TANH R220, R220 ;  /* 0x000000dc00dc7308 */ /* 0x000ff00000002400 */
[----:B------:R-:W2:Y:S01]  /*98a0*/  MUFU.TANH R36, R36 ;  /* 0x0000002400247308 */ /* 0x000ea20000002400 */
[----:B---3--:R-:W-:-:S07]  /*98b0*/  FMNMX.FTZ R29, R182, R25, !PT ;  /* 0x00000019b61d7209 */ /* 0x008fce0007810000 */
[----:B------:R-:W-:Y:S08]  /*98c0*/  MUFU.TANH R222, R222 ;  /* 0x000000de00de7308 */ /* 0x000ff00000002400 */
[----:B------:R-:W3:Y:S01]  /*98d0*/  MUFU.TANH R38, R38 ;  /* 0x0000002600267308 */ /* 0x000ee20000002400 */
[----:B--2---:R-:W-:-:S07]  /*98e0*/  FMNMX.FTZ R29, R36, R29, !PT ;  /* 0x0000001d241d7209 */ /* 0x004fce0007810000 */
        /* <DEDUP_REMOVED lines=12> */
[----:B------:R-:W-:Y:S01]  /*99b0*/  MUFU.TANH R230, R230 ;  /* 0x000000e600e67308 */ /* 0x000fe20000002400 */
[----:B------:R-:W-:Y:S02]  /*99c0*/  WARPGROUP.DEPBAR.LE gsb0, 0x0 ;  /* 0x00008000000079c5 */ /* 0x000fe40000010000 */
[----:B------:R-:W-:Y:S01]  /*99d0*/  WARPGROUP.ARRIVE ;  /* 0x00000000000079c5 */ /* 0x000fe20000000000 */
[----:B------:R-:W-:Y:S01]  /*99e0*/  FMUL.FTZ R176, R45, UR53 ;  /* 0x000000352db07c20 */ /* 0x000fe20008410000 */
[----:B------:R-:W-:Y:S01]  /*99f0*/  FMUL.FTZ R178, R48, UR53 ;  /* 0x0000003530b27c20 */ /* 0x000fe20008410000 */
[----:B------:R-:W-:Y:S01]  /*9a00*/  FMUL.FTZ R48, R50, UR53 ;  /* 0x0000003532307c20 */ /* 0x000fe20008410000 */
[----:B------:R-:W-:Y:S01]  /*9a10*/  FMUL.FTZ R50, R51, UR53 ;  /* 0x0000003533327c20 */ /* 0x000fe20008410000 */
[----:B------:R-:W-:Y:S01]  /*9a20*/  MUFU.TANH R84, R84 ;  /* 0x0000005400547308 */ /* 0x000fe20000002400 */
[----:B------:R-:W-:Y:S01]  /*9a30*/  HGMMA.64x128x16.F32.BF16 R88, R172, gdesc[UR4].tnspB, R88, gsb0 ;  /* 0x41e00004ac587df0 */ /* 0x000fe20008001858 */
[----:B------:R-:W-:Y:S01]  /*9a40*/  UIADD3 UR6, UR10, 0x180, URZ ;  /* 0x000001800a067890 */ /* 0x000fe2000fffe03f */
[----:B---3--:R-:W-:Y:S01]  /*9a50*/  FMNMX.FTZ R31, R46, R31, !PT ;  /* 0x0000001f2e1f7209 */ /* 0x008fe20007810000 */
[----:B------:R-:W-:-:S04]  /*9a60*/  UMOV UR7, 0x40000040 ;  /* 0x4000004000077882 */ /* 0x000fc80000000000 */
[----:B------:R-:W2:Y:S08]  /*9a70*/  MUFU.TANH R176, R176 ;  /* 0x000000b000b07308 */ /* 0x000eb00000002400 */
[----:B------:R-:W3:Y:S08]  /*9a80*/  MUFU.TANH R178, R178 ;  /* 0x000000b200b27308 */ /* 0x000ef00000002400 */
[----:B------:R-:W4:Y:S01]  /*9a90*/  MUFU.TANH R48, R48 ;  /* 0x0000003000307308 */ /* 0x000f220000002400 */
[----:B--2---:R-:W-:-:S07]  /*9aa0*/  FMNMX.FTZ R7, R176, R7, !PT ;  /* 0x00000007b0077209 */ /* 0x004fce0007810000 */
[----:B------:R-:W2:Y:S01]  /*9ab0*/  MUFU.TANH R50, R50 ;  /* 0x0000003200327308 */ /* 0x000ea20000002400 */
[----:B---3--:R-:W-:-:S04]  /*9ac0*/  FMNMX.FTZ R7, R178, R7, !PT ;  /* 0x00000007b2077209 */ /* 0x008fc80007810000 */
[----:B------:R-:W-:-:S03]  /*9ad0*/  FMNMX.FTZ R7, R202, R7, !PT ;  /* 0x00000007ca077209 */ /* 0x000fc60007810000 */
[----:B------:R-:W3:Y:S01]  /*9ae0*/  MUFU.TANH R52, R52 ;  /* 0x0000003400347308 */ /* 0x000ee20000002400 */
[----:B------:R-:W-:Y:S02]  /*9af0*/  FMNMX.FTZ R7, R204, R7, !PT ;  /* 0x00000007cc077209 */ /* 0x000fe40007810000 */
[----:B----4-:R-:W-:Y:S02]  /*9b00*/  FMNMX.FTZ R31, R48, R31, !PT ;  /* 0x0000001f301f7209 */ /* 0x010fe40007810000 */
[----:B------:R-:W-:-:S03]  /*9b10*/  FMNMX.FTZ R7, R206, R7, !PT ;  /* 0x00000007ce077209 */ /* 0x000fc60007810000 */
[----:B------:R-:W4:Y:S01]  /*9b20*/  MUFU.TANH R54, R54 ;  /* 0x0000003600367308 */ /* 0x000f220000002400 */
[----:B------:R-:W-:Y:S02]  /*9b30*/  FMNMX.FTZ R7, R208, R7, !PT ;  /* 0x00000007d0077209 */ /* 0x000fe40007810000 */
[----:B--2---:R-:W-:Y:S02]  /*9b40*/  FMNMX.FTZ R33, R50, R31, !PT ;  /* 0x0000001f32217209 */ /* 0x004fe40007810000 */
[----:B------:R-:W-:-:S03]  /*9b50*/  FMNMX.FTZ R7, R210, R7, !PT ;  /* 0x00000007d2077209 */ /* 0x000fc60007810000 */
[----:B------:R-:W2:Y:S01]  /*9b60*/  MUFU.TANH R56, R56 ;  /* 0x0000003800387308 */ /* 0x000ea20000002400 */
[----:B------:R-:W-:Y:S02]  /*9b70*/  FMNMX.FTZ R7, R212, R7, !PT ;  /* 0x00000007d4077209 */ /* 0x000fe40007810000 */
[----:B---3--:R-:W-:Y:S02]  /*9b80*/  FMNMX.FTZ R33, R52, R33, !PT ;  /* 0x0000002134217209 */ /* 0x008fe40007810000 */
[----:B------:R-:W-:-:S03]  /*9b90*/  FMNMX.FTZ R7, R214, R7, !PT ;  /* 0x00000007d6077209 */ /* 0x000fc60007810000 */
[----:B------:R-:W3:Y:S01]  /*9ba0*/  MUFU.TANH R58, R58 ;  /* 0x0000003a003a7308 */ /* 0x000ee20000002400 */
[----:B----4-:R-:W-:-:S07]  /*9bb0*/  FMNMX.FTZ R33, R54, R33, !PT ;  /* 0x0000002136217209 */ /* 0x010fce0007810000 */
[----:B------:R-:W4:Y:S01]  /*9bc0*/  MUFU.TANH R60, R60 ;  /* 0x0000003c003c7308 */ /* 0x000f220000002400 */
[----:B--2---:R-:W-:-:S07]  /*9bd0*/  FMNMX.FTZ R33, R56, R33, !PT ;  /* 0x0000002138217209 */ /* 0x004fce0007810000 */
[----:B------:R-:W2:Y:S01]  /*9be0*/  MUFU.TANH R62, R62 ;  /* 0x0000003e003e7308 */ /* 0x000ea20000002400 */
[----:B---3--:R-:W-:-:S07]  /*9bf0*/  FMNMX.FTZ R37, R58, R33, !PT ;  /* 0x000000213a257209 */ /* 0x008fce0007810000 */
[----:B------:R-:W-:Y:S01]  /*9c00*/  MUFU.TANH R68, R68 ;  /* 0x0000004400447308 */ /* 0x000fe20000002400 */
[----:B----4-:R-:W-:-:S07]  /*9c10*/  FMNMX.FTZ R37, R60, R37, !PT ;  /* 0x000000253c257209 */ /* 0x010fce0007810000 */
[----:B------:R-:W-:Y:S01]  /*9c20*/  MUFU.TANH R70, R70 ;  /* 0x0000004600467308 */ /* 0x000fe20000002400 */
[----:B--2---:R-:W-:-:S07]  /*9c30*/  FMNMX.FTZ R37, R62, R37, !PT ;  /* 0x000000253e257209 */ /* 0x004fce0007810000 */
        /* <DEDUP_REMOVED lines=9> */
[----:B------:R-:W-:Y:S02]  /*9cd0*/  FMUL.FTZ R66, R67, UR53 ;  /* 0x0000003543427c20 */ /* 0x000fe40008410000 */
[----:B------:R-:W-:Y:S01]  /*9ce0*/  HGMMA.64x128x16.F32.BF16 R88, R168, gdesc[UR4].tnspB, R88, gsb0 ;  /* 0x41e00004a8587df0 */ /* 0x000fe20008001858 */
[----:B------:R-:W-:Y:S01]  /*9cf0*/  UIADD3 UR6, UR10, 0x200, URZ ;  /* 0x000002000a067890 */ /* 0x000fe2000fffe03f */
[----:B------:R-:W2:Y:S01]  /*9d00*/  MUFU.TANH R172, R172 ;  /* 0x000000ac00ac7308 */ /* 0x000ea20000002400 */
[----:B------:R-:W-:-:S07]  /*9d10*/  UMOV UR7, 0x40000040 ;  /* 0x4000004000077882 */ /* 0x000fce0000000000 */
[----:B------:R-:W3:Y:S08]  /*9d20*/  MUFU.TANH R174, R174 ;  /* 0x000000ae00ae7308 */ /* 0x000ef00000002400 */
[----:B------:R-:W4:Y:S01]  /*9d30*/  MUFU.TANH R64, R64 ;  /* 0x0000004000407308 */ /* 0x000f220000002400 */
[----:B--2---:R-:W-:-:S07]  /*9d40*/  FMNMX.FTZ R7, R172, R7, !PT ;  /* 0x00000007ac077209 */ /* 0x004fce0007810000 */
[----:B------:R-:W2:Y:S01]  /*9d50*/  MUFU.TANH R66, R66 ;  /* 0x0000004200427308 */ /* 0x000ea20000002400 */
[----:B---3--:R-:W-:-:S04]  /*9d60*/  FMNMX.FTZ R7, R174, R7, !PT ;  /* 0x00000007ae077209 */ /* 0x008fc80007810000 */
[----:B------:R-:W-:-:S04]  /*9d70*/  FMNMX.FTZ R7, R216, R7, !PT ;  /* 0x00000007d8077209 */ /* 0x000fc80007810000 */
[----:B------:R-:W-:Y:S02]  /*9d80*/  FMNMX.FTZ R7, R218, R7, !PT ;  /* 0x00000007da077209 */ /* 0x000fe40007810000 */
[----:B----4-:R-:W-:Y:S02]  /*9d90*/  FMNMX.FTZ R37, R64, R37, !PT ;  /* 0x0000002540257209 */ /* 0x010fe40007810000 */
[----:B------:R-:W-:-:S04]  /*9da0*/  FMNMX.FTZ R7, R220, R7, !PT ;  /* 0x00000007dc077209 */ /* 0x000fc80007810000 */
[----:B------:R-:W-:Y:S02]  /*9db0*/  FMNMX.FTZ R7, R222, R7, !PT ;  /* 0x00000007de077209 */ /* 0x000fe40007810000 */
[----:B--2---:R-:W-:Y:S02]  /*9dc0*/  FMNMX.FTZ R39, R66, R37, !PT ;  /* 0x0000002542277209 */ /* 0x004fe40007810000 */
[----:B------:R-:W-:Y:S02]  /*9dd0*/  FMNMX.FTZ R7, R224, R7, !PT ;  /* 0x00000007e0077209 */ /* 0x000fe40007810000 */
[----:B------:R-:W-:Y:S02]  /*9de0*/  FMNMX.FTZ R39, R68, R39, !PT ;  /* 0x0000002744277209 */ /* 0x000fe40007810000 */
[----:B------:R-:W-:Y:S02]  /*9df0*/  FMNMX.FTZ R7, R226, R7, !PT ;  /* 0x00000007e2077209 */ /* 0x000fe40007810000 */
[----:B------:R-:W-:-:S02]  /*9e00*/  FMNMX.FTZ R39, R70, R39, !PT ;  /* 0x0000002746277209 */ /* 0x000fc40007810000 */
[----:B------:R-:W-:Y:S02]  /*9e10*/  FMNMX.FTZ R7, R80, R7, !PT ;  /* 0x0000000750077209 */ /* 0x000fe40007810000 */
[----:B------:R-:W-:Y:S02]  /*9e20*/  FMNMX.FTZ R39, R72, R39, !PT ;  /* 0x0000002748277209 */ /* 0x000fe40007810000 */
[----:B------:R-:W-:Y:S02]  /*9e30*/  FMNMX.FTZ R7, R228, R7, !PT ;  /* 0x00000007e4077209 */ /* 0x000fe40007810000 */
[----:B------:R-:W-:Y:S02]  /*9e40*/  FMNMX.FTZ R41, R74, R39, !PT ;  /* 0x000000274a297209 */ /* 0x000fe40007810000 */
[----:B------:R-:W-:-:S04]  /*9e50*/  FMNMX.FTZ R7, R230, R7, !PT ;  /* 0x00000007e6077209 */ /* 0x000fc80007810000 */
[----:B------:R-:W-:-:S05]  /*9e60*/  FMNMX.FTZ R7, R84, R7, !PT ;  /* 0x0000000754077209 */ /* 0x000fca0007810000 */
[----:B------:R-:W2:Y:S02]  /*9e70*/  SHFL.BFLY PT, R76, R7, 0x2, 0x1f ;  /* 0x0c401f00074c7f89 */ /* 0x000ea400000e0000 */
[----:B--2---:R-:W-:Y:S01]  /*9e80*/  FMNMX.FTZ R13, R7, R76, !PT ;  /* 0x0000004c070d7209 */ /* 0x004fe20007810000 */
[----:B------:R-:W-:Y:S01]  /*9e90*/  FMUL.FTZ R76, R78, UR53 ;  /* 0x000000354e4c7c20 */ /* 0x000fe20008410000 */
[----:B------:R-:W-:-:S03]  /*9ea0*/  FMUL.FTZ R78, R79, UR53 ;  /* 0x000000354f4e7c20 */ /* 0x000fc60008410000 */
[----:B------:R-:W2:Y:S02]  /*9eb0*/  SHFL.BFLY PT, R232, R13, 0x1, 0x1f ;  /* 0x0c201f000de87f89 */ /* 0x000ea400000e0000 */
[----:B------:R-:W3:Y:S08]  /*9ec0*/  MUFU.TANH R76, R76 ;  /* 0x0000004c004c7308 */ /* 0x000ef00000002400 */
[----:B------:R-:W4:Y:S01]  /*9ed0*/  MUFU.TANH R78, R78 ;  /* 0x0000004e004e7308 */ /* 0x000f220000002400 */
[----:B---3--:R-:W-:-:S02]  /*9ee0*/  FMNMX.FTZ R41, R76, R41, !PT ;  /* 0x000000294c297209 */ /* 0x008fc40007810000 */
[----:B--2---:R-:W-:Y:S02]  /*9ef0*/  FMNMX.FTZ R7, R13, R232, !PT ;  /* 0x000000e80d077209 */ /* 0x004fe40007810000 */
[----:B----4-:R-:W-:-:S03]  /*9f00*/  FMNMX.FTZ R41, R78, R41, !PT ;  /* 0x000000294e297209 */ /* 0x010fc60007810000 */
[C---:B------:R-:W-:Y:S01]  /*9f10*/  FADD.FTZ R10, -R7.reuse, R10 ;  /* 0x0000000a070a7221 */ /* 0x040fe20000010100 */
[----:B-1----:R-:W-:Y:S01]  /*9f20*/  FMUL.FTZ R35, R7, R9 ;  /* 0x0000000907237220 */ /* 0x002fe20000410000 */
[----:B------:R-:W-:Y:S02]  /*9f30*/  FMNMX.FTZ R41, R82, R41, !PT ;  /* 0x0000002952297209 */ /* 0x000fe40007810000 */
[-C--:B------:R-:W-:Y:S01]  /*9f40*/  FMUL.FTZ R13, R10, R9.reuse ;  /* 0x000000090a0d7220 */ /* 0x080fe20000410000 */
[-CC-:B------:R-:W-:Y:S01]  /*9f50*/  FFMA.FTZ R10, R8, R9.reuse, -R35.reuse ;  /* 0x00000009080a7223 */ /* 0x180fe20000010823 */
[-CC-:B------:R-:W-:Y:S01]  /*9f60*/  FFMA.FTZ R194, R194, R9.reuse, -R35.reuse ;  /* 0x00000009c2c27223 */ /* 0x180fe20000010823 */
[-CC-:B------:R-:W-:Y:S01]  /*9f70*/  FFMA.FTZ R196, R196, R9.reuse, -R35.reuse ;  /* 0x00000009c4c47223 */ /* 0x180fe20000010823 */
[-CC-:B------:R-:W-:Y:S01]  /*9f80*/  FFMA.FTZ R200, R200, R9.reuse, -R35.reuse ;  /* 0x00000009c8c87223 */ /* 0x180fe20000010823 */
[-CC-:B------:R-:W-:Y:S01]  /*9f90*/  FFMA.FTZ R15, R12, R9.reuse, -R35.reuse ;  /* 0x000000090c0f7223 */ /* 0x180fe20000010823 */
[-CC-:B------:R-:W-:Y:S01]  /*9fa0*/  FFMA.FTZ R12, R24, R9.reuse, -R35.reuse ;  /* 0x00000009180c7223 */ /* 0x180fe20000010823 */
[----:B------:R-:W-:Y:S01]  /*9fb0*/  FFMA.FTZ R21, R28, R9, -R35 ;  /* 0x000000091c157223 */ /* 0x000fe20000010823 */
[----:B------:R-:W-:-:S02]  /*9fc0*/  WARPGROUP.DEPBAR.LE gsb0, 0x0 ;  /* 0x00008000000079c5 */ /* 0x000fc40000010000 */
[----:B------:R-:W-:Y:S01]  /*9fd0*/  WARPGROUP.ARRIVE ;  /* 0x00000000000079c5 */ /* 0x000fe20000000000 */
[----:B------:R-:W-:Y:S01]  /*9fe0*/  FMUL.FTZ R168, R83, UR53 ;  /* 0x0000003553a87c20 */ /* 0x000fe20008410000 */
[----:B------:R-:W-:Y:S01]  /*9ff0*/  FMUL.FTZ R170, R87, UR53 ;  /* 0x0000003557aa7c20 */ /* 0x000fe20008410000 */
[-CC-:B------:R-:W-:Y:S01]  /*a000*/  FFMA.FTZ R24, R32, R9.reuse, -R35.reuse ;  /* 0x0000000920187223 */ /* 0x180fe20000010823 */
[----:B------:R1:W-:Y:S01]  /*a010*/  MUFU.EX2 R25, R194 ;  /* 0x000000c200197308 */ /* 0x0003e20000000800 */
[-CC-:B------:R-:W-:Y:S01]  /*a020*/  FFMA.FTZ R28, R192, R9.reuse, -R35.reuse ;  /* 0x00000009c01c7223 */ /* 0x180fe20000010823 */
[----:B------:R-:W-:Y:S01]  /*a030*/  HGMMA.64x128x16.F32.BF16 R88, R164, gdesc[UR4].tnspB, R88, gsb0 ;  /* 0x41e00004a4587df0 */ /* 0x000fe20008001858 */
[----:B------:R-:W-:Y:S01]  /*a040*/  UIADD3 UR6, UR10, 0x280, URZ ;  /* 0x000002800a067890 */ /* 0x000fe2000fffe03f */
[-CC-:B------:R-:W-:Y:S01]  /*a050*/  FFMA.FTZ R32, R198, R9.reuse, -R35.reuse ;  /* 0x00000009c6207223 */ /* 0x180fe20000010823 */
[----:B------:R-:W-:Y:S01]  /*a060*/  UMOV UR7, 0x40000040 ;  /* 0x4000004000077882 */ /* 0x000fe20000000000 */
[-CC-:B------:R-:W-:Y:S01]  /*a070*/  FFMA.FTZ R51, R80, R9.reuse, -R35.reuse ;  /* 0x0000000950337223 */ /* 0x180fe20000010823 */
[-CC-:B------:R-:W-:Y:S01]  /*a080*/  FFMA.FTZ R27, R180, R9.reuse, -R35.reuse ;  /* 0x00000009b41b7223 */ /* 0x180fe20000010823 */
[----:B------:R-:W2:Y:S01]  /*a090*/  MUFU.TANH R168, R168 ;  /* 0x000000a800a87308 */ /* 0x000ea20000002400 */
[-CC-:B------:R-:W-:Y:S01]  /*a0a0*/  FFMA.FTZ R178, R178, R9.reuse, -R35.reuse ;  /* 0x00000009b2b27223 */ /* 0x180fe20000010823 */
[-CC-:B------:R-:W-:Y:S01]  /*a0b0*/  FFMA.FTZ R204, R204, R9.reuse, -R35.reuse ;  /* 0x00000009cccc7223 */ /* 0x180fe20000010823 */
[-CC-:B------:R-:W-:Y:S01]  /*a0c0*/  FFMA.FTZ R208, R208, R9.reuse, -R35.reuse ;  /* 0x00000009d0d07223 */ /* 0x180fe20000010823 */
[-CC-:B------:R-:W-:Y:S01]  /*a0d0*/  FFMA.FTZ R212, R212, R9.reuse, -R35.reuse ;  /* 0x00000009d4d47223 */ /* 0x180fe20000010823 */
[-CC-:B------:R-:W-:Y:S01]  /*a0e0*/  FFMA.FTZ R192, R214, R9.reuse, -R35.reuse ;  /* 0x00000009d6c07223 */ /* 0x180fe20000010823 */
[-CC-:B-1----:R-:W-:Y:S01]  /*a0f0*/  FFMA.FTZ R194, R174, R9.reuse, -R35.reuse ;  /* 0x00000009aec27223 */ /* 0x182fe20000010823 */
[-CC-:B------:R-:W-:Y:S01]  /*a100*/  FFMA.FTZ R45, R216, R9.reuse, -R35.reuse ;  /* 0x00000009d82d7223 */ /* 0x180fe20000010823 */
[----:B------:R-:W1:Y:S01]  /*a110*/  MUFU.TANH R170, R170 ;  /* 0x000000aa00aa7308 */ /* 0x000e620000002400 */
[-CC-:B------:R-:W-:Y:S01]  /*a120*/  FFMA.FTZ R47, R220, R9.reuse, -R35.reuse ;  /* 0x00000009dc2f7223 */ /* 0x180fe20000010823 */
[-CC-:B------:R-:W-:Y:S01]  /*a130*/  FFMA.FTZ R198, R222, R9.reuse, -R35.reuse ;  /* 0x00000009dec67223 */ /* 0x180fe20000010823 */
[-CC-:B------:R-:W-:Y:S01]  /*a140*/  FFMA.FTZ R80, R228, R9.reuse, -R35.reuse ;  /* 0x00000009e4507223 */ /* 0x180fe20000010823 */
[-CC-:B------:R-:W-:Y:S01]  /*a150*/  FFMA.FTZ R230, R230, R9.reuse, -R35.reuse ;  /* 0x00000009e6e67223 */ /* 0x180fe20000010823 */
[----:B------:R-:W-:-:S03]  /*a160*/  FFMA.FTZ R84, R84, R9, -R35 ;  /* 0x0000000954547223 */ /* 0x000fc60000010823 */
[----:B------:R3:W-:Y:S01]  /*a170*/  MUFU.EX2 R29, R196 ;  /* 0x000000c4001d7308 */ /* 0x0007e20000000800 */
[----:B--2---:R-:W-:-:S04]  /*a180*/  FMNMX.FTZ R43, R168, R41, !PT ;  /* 0x00000029a82b7209 */ /* 0x004fc80007810000 */
[----:B------:R-:W-:-:S03]  /*a190*/  FMNMX.FTZ R43, R86, R43, !PT ;  /* 0x0000002b562b7209 */ /* 0x000fc60007810000 */
[----:B------:R2:W-:Y:S01]  /*a1a0*/  MUFU.EX2 R31, R200 ;  /* 0x000000c8001f7308 */ /* 0x0005e20000000800 */
[----:B-1----:R-:W-:Y:S01]  /*a1b0*/  FMNMX.FTZ R8, R170, R43, !PT ;  /* 0x0000002baa087209 */ /* 0x002fe20007810000 */
[-CC-:B------:R-:W-:Y:S01]  /*a1c0*/  FFMA.FTZ R43, R172, R9.reuse, -R35.reuse ;  /* 0x00000009ac2b7223 */ /* 0x180fe20000010823 */
[----:B---3--:R-:W-:-:S03]  /*a1d0*/  FFMA.FTZ R196, R218, R9, -R35 ;  /* 0x00000009dac47223 */ /* 0x008fc60000010823 */
[----:B------:R-:W1:Y:S02]  /*a1e0*/  SHFL.BFLY PT, R49, R8, 0x2, 0x1f ;  /* 0x0c401f0008317f89 */ /* 0x000e6400000e0000 */
[----:B------:R-:W-:Y:S01]  /*a1f0*/  MUFU.EX2 R13, R13 ;  /* 0x0000000d000d7308 */ /* 0x000fe20000000800 */
[----:B--2---:R-:W-:-:S07]  /*a200*/  FFMA.FTZ R200, R226, R9, -R35 ;  /* 0x00000009e2c87223 */ /* 0x004fce0000010823 */
[----:B------:R-:W2:Y:S08]  /*a210*/  MUFU.EX2 R10, R10 ;  /* 0x0000000a000a7308 */ /* 0x000eb00000000800 */
[----:B------:R-:W3:Y:S01]  /*a220*/  MUFU.EX2 R15, R15 ;  /* 0x0000000f000f7308 */ /* 0x000ee20000000800 */
[----:B-1----:R-:W-:Y:S01]  /*a230*/  FMNMX.FTZ R53, R8, R49, !PT ;  /* 0x0000003108357209 */ /* 0x002fe20007810000 */
[----:B------:R-:W-:-:S06]  /*a240*/  FFMA.FTZ R49, R224, R9, -R35 ;  /* 0x00000009e0317223 */ /* 0x000fcc0000010823 */
[----:B------:R-:W-:Y:S01]  /*a250*/  MUFU.EX2 R12, R12 ;  /* 0x0000000c000c7308 */ /* 0x000fe20000000800 */
[----:B--2---:R-:W-:Y:S01]  /*a260*/  FFMA.FTZ R4, R13, R4, R10 ;  /* 0x000000040d047223 */ /* 0x004fe2000001000a */
[----:B------:R-:W1:Y:S06]  /*a270*/  SHFL.BFLY PT, R8, R53, 0x1, 0x1f ;  /* 0x0c201f0035087f89 */ /* 0x000e6c00000e0000 */
[----:B------:R-:W-:Y:S01]  /*a280*/  MUFU.EX2 R21, R21 ;  /* 0x0000001500157308 */ /* 0x000fe20000000800 */
[----:B---3--:R-:W-:-:S07]  /*a290*/  F2FP.BF16.F32.PACK_AB R180, R15, R10 ;  /* 0x0000000a0fb4723e */ /* 0x008fce00000010ff */
[----:B------:R-:W-:Y:S08]  /*a2a0*/  MUFU.EX2 R24, R24 ;  /* 0x0000001800187308 */ /* 0x000ff00000000800 */
[----:B------:R-:W-:Y:S01]  /*a2b0*/  MUFU.EX2 R27, R27 ;  /* 0x0000001b001b7308 */ /* 0x000fe20000000800 */
[----:B-1----:R-:W-:-:S07]  /*a2c0*/  FMNMX.FTZ R8, R53, R8, !PT ;  /* 0x0000000835087209 */ /* 0x002fce0007810000 */
[----:B------:R-:W1:Y:S08]  /*a2d0*/  MUFU.EX2 R28, R28 ;  /* 0x0000001c001c7308 */ /* 0x000e700000000800 */
[----:B------:R-:W2:Y:S08]  /*a2e0*/  MUFU.EX2 R32, R32 ;  /* 0x0000002000207308 */ /* 0x000eb00000000800 */
[----:B------:R1:W-:Y:S08]  /*a2f0*/  MUFU.EX2 R33, R178 ;  /* 0x000000b200217308 */ /* 0x0003f00000000800 */
[----:B------:R-:W-:Y:S01]  /*a300*/  MUFU.EX2 R37, R204 ;  /* 0x000000cc00257308 */ /* 0x000fe20000000800 */
[----:B-1----:R-:W-:-:S02]  /*a310*/  F2FP.BF16.F32.PACK_AB R178, R28, R25 ;  /* 0x000000191cb2723e */ /* 0x002fc400000010ff */
[----:B--2---:R-:W-:-:S05]  /*a320*/  F2FP.BF16.F32.PACK_AB R172, R32, R29 ;  /* 0x0000001d20ac723e */ /* 0x004fca00000010ff */
[----:B------:R-:W-:Y:S08]  /*a330*/  MUFU.EX2 R39, R208 ;  /* 0x000000d000277308 */ /* 0x000ff00000000800 */
[----:B------:R-:W-:Y:S01]  /*a340*/  MUFU.EX2 R41, R212 ;  /* 0x000000d400297308 */ /* 0x000fe20000000800 */
[----:B------:R-:W-:Y:S02]  /*a350*/  WARPGROUP.DEPBAR.LE gsb0, 0x0 ;  /* 0x00008000000079c5 */ /* 0x000fe40000010000 */
[----:B------:R-:W-:Y:S01]  /*a360*/  WARPGROUP.ARRIVE ;  /* 0x00000000000079c5 */ /* 0x000fe20000000000 */
[-CC-:B------:R-:W-:Y:S01]  /*a370*/  FFMA.FTZ R164, R176, R9.reuse, -R35.reuse ;  /* 0x00000009b0a47223 */ /* 0x180fe20000010823 */
[----:B------:R-:W-:-:S03]  /*a380*/  FFMA.FTZ R166, R202, R9, -R35 ;  /* 0x00000009caa67223 */ /* 0x000fc60000010823 */
[----:B------:R-:W-:Y:S01]  /*a390*/  MUFU.EX2 R192, R192 ;  /* 0x000000c000c07308 */ /* 0x000fe20000000800 */
[----:B------:R-:W-:Y:S01]  /*a3a0*/  F2FP.BF16.F32.PACK_AB R176, R27, R24 ;  /* 0x000000181bb0723e */ /* 0x000fe200000010ff */
[----:B------:R-:W-:Y:S01]  /*a3b0*/  HGMMA.64x128x16.F32.BF16 R88, R160, gdesc[UR4].tnspB, R88, gsb0 ;  /* 0x41e00004a0587df0 */ /* 0x000fe20008001858 */
[----:B------:R-:W-:Y:S01]  /*a3c0*/  UIADD3 UR6, UR10, 0x300, URZ ;  /* 0x000003000a067890 */ /* 0x000fe2000fffe03f */
[----:B------:R-:W-:-:S04]  /*a3d0*/  UMOV UR7, 0x40000040 ;  /* 0x4000004000077882 */ /* 0x000fc80000000000 */
[----:B------:R-:W1:Y:S08]  /*a3e0*/  MUFU.EX2 R164, R164 ;  /* 0x000000a400a47308 */ /* 0x000e700000000800 */
        /* <DEDUP_REMOVED lines=9> */
[----:B------:R-:W1:Y:S08]  /*a480*/  MUFU.EX2 R200, R200 ;  /* 0x000000c800c87308 */ /* 0x000e700000000800 */
[----:B------:R-:W-:Y:S08]  /*a490*/  MUFU.EX2 R51, R51 ;  /* 0x0000003300337308 */ /* 0x000ff00000000800 */
[----:B------:R-:W-:Y:S08]  /*a4a0*/  MUFU.EX2 R80, R80 ;  /* 0x0000005000507308 */ /* 0x000ff00000000800 */
[----:B------:R-:W-:Y:S08]  /*a4b0*/  MUFU.EX2 R53, R230 ;  /* 0x000000e600357308 */ /* 0x000ff00000000800 */
[----:B------:R-:W-:Y:S01]  /*a4c0*/  MUFU.EX2 R84, R84 ;  /* 0x0000005400547308 */ /* 0x000fe20000000800 */
[----:B------:R-:W-:-:S02]  /*a4d0*/  WARPGROUP.DEPBAR.LE gsb0, 0x0 ;  /* 0x00008000000079c5 */ /* 0x000fc40000010000 */
[----:B------:R-:W-:Y:S01]  /*a4e0*/  WARPGROUP.ARRIVE ;  /* 0x00000000000079c5 */ /* 0x000fe20000000000 */
[-CC-:B------:R-:W-:Y:S01]  /*a4f0*/  FFMA.FTZ R160, R206, R9.reuse, -R35.reuse ;  /* 0x00000009cea07223 */ /* 0x180fe20000010823 */
[----:B------:R-:W-:Y:S01]  /*a500*/  FFMA.FTZ R162, R210, R9, -R35 ;  /* 0x00000009d2a27223 */ /* 0x000fe20000010823 */
[----:B------:R-:W-:-:S03]  /*a510*/  IMAD.U32 R35, RZ, RZ, UR37 ;  /* 0x00000025ff237e24 */ /* 0x000fc6000f8e00ff */
[----:B------:R-:W-:Y:S01]  /*a520*/  HGMMA.64x128x16.F32.BF16 R88, R156, gdesc[UR4].tnspB, R88, gsb0 ;  /* 0x41e000049c587df0 */ /* 0x000fe20008001858 */
[----:B------:R-:W-:Y:S01]  /*a530*/  UIADD3 UR6, UR10, 0x380, URZ ;  /* 0x000003800a067890 */ /* 0x000fe2000fffe03f */
[----:B------:R-:W-:Y:S01]  /*a540*/  @!P1 LEA R35, R35, UR39, 0x3 ;  /* 0x0000002723239c11 */ /* 0x000fe2000f8e18ff */
[----:B------:R-:W-:Y:S01]  /*a550*/  UMOV UR7, 0x40000040 ;  /* 0x4000004000077882 */ /* 0x000fe20000000000 */
[----:B------:R-:W-:Y:S03]  /*a560*/  MUFU.EX2 R160, R160 ;  /* 0x000000a000a07308 */ /* 0x000fe60000000800 */
[----:B------:R-:W-:-:S05]  /*a570*/  @!P1 VIADD R35, R35, 0x28840 ;  /* 0x0002884023239836 */ /* 0x000fca0000000000 */
[----:B------:R-:W-:Y:S01]  /*a580*/  @!P1 PRMT R35, RZ, 0x654, R35 ;  /* 0x00000654ff239816 */ /* 0x000fe20000000023 */
[----:B------:R-:W-:Y:S01]  /*a590*/  MUFU.EX2 R162, R162 ;  /* 0x000000a200a27308 */ /* 0x000fe20000000800 */
[----:B------:R-:W-:Y:S02]  /*a5a0*/  WARPGROUP.DEPBAR.LE gsb0, 0x0 ;  /* 0x00008000000079c5 */ /* 0x000fe40000010000 */
[----:B------:R-:W-:Y:S01]  /*a5b0*/  WARPGROUP.ARRIVE ;  /* 0x00000000000079c5 */ /* 0x000fe20000000000 */
[C---:B------:R-:W-:Y:S01]  /*a5c0*/  FADD.FTZ R156, -R8.reuse, R11 ;  /* 0x0000000b089c7221 */ /* 0x040fe20000010100 */
[----:B------:R-:W-:Y:S01]  /*a5d0*/  FMUL.FTZ R11, R8, R9 ;  /* 0x00000009080b7220 */ /* 0x000fe20000410000 */
[----:B-1----:R-:W-:Y:S02]  /*a5e0*/  F2FP.BF16.F32.PACK_AB R158, R200, R49 ;  /* 0x00000031c89e723e */ /* 0x002fe400000010ff */
[-C--:B------:R-:W-:Y:S01]  /*a5f0*/  FMUL.FTZ R156, R156, R9.reuse ;  /* 0x000000099c9c7220 */ /* 0x080fe20000410000 */
[----:B------:R-:W-:Y:S01]  /*a600*/  HGMMA.64x128x16.F32.BF16 R88, R152, gdesc[UR4].tnspB, R88, gsb0 ;  /* 0x41e0000498587df0 */ /* 0x000fe20008001858 */
[-CC-:B------:R-:W-:Y:S01]  /*a610*/  FFMA.FTZ R181, R14, R9.reuse, -R11.reuse ;  /* 0x000000090eb57223 */ /* 0x180fe2000001080b */
[-CC-:B------:R-:W-:Y:S01]  /*a620*/  FFMA.FTZ R14, R20, R9.reuse, -R11.reuse ;  /* 0x00000009140e7223 */ /* 0x180fe2000001080b */
[----:B------:R1:W-:Y:S01]  /*a630*/  MUFU.EX2 R202, R156 ;  /* 0x0000009c00ca7308 */ /* 0x0003e20000000800 */
[-CC-:B------:R-:W-:Y:S01]  /*a640*/  FFMA.FTZ R183, R26, R9.reuse, -R11.reuse ;  /* 0x000000091ab77223 */ /* 0x180fe2000001080b */
[-CC-:B------:R-:W-:Y:S01]  /*a650*/  FFMA.FTZ R20, R30, R9.reuse, -R11.reuse ;  /* 0x000000091e147223 */ /* 0x180fe2000001080b */
[-CC-:B------:R-:W-:Y:S01]  /*a660*/  FFMA.FTZ R177, R34, R9.reuse, -R11.reuse ;  /* 0x0000000922b17223 */ /* 0x180fe2000001080b */
[-CC-:B------:R-:W-:Y:S01]  /*a670*/  FFMA.FTZ R175, R44, R9.reuse, -R11.reuse ;  /* 0x000000092caf7223 */ /* 0x180fe2000001080b */
[----:B------:R-:W-:Y:S01]  /*a680*/  IADD3 R44, -R17, 0xb, RZ ;  /* 0x0000000b112c7810 */ /* 0x000fe20007ffe1ff */
[-CC-:B------:R-:W-:Y:S01]  /*a690*/  FFMA.FTZ R179, R36, R9.reuse, -R11.reuse ;  /* 0x0000000924b37223 */ /* 0x180fe2000001080b */
[-CC-:B------:R-:W-:Y:S01]  /*a6a0*/  FFMA.FTZ R26, R42, R9.reuse, -R11.reuse ;  /* 0x000000092a1a7223 */ /* 0x180fe2000001080b */
[----:B------:R-:W2:Y:S01]  /*a6b0*/  MUFU.EX2 R181, R181 ;  /* 0x000000b500b57308 */ /* 0x000ea20000000800 */
[-CC-:B-1----:R-:W-:Y:S01]  /*a6c0*/  FFMA.FTZ R156, R182, R9.reuse, -R11.reuse ;  /* 0x00000009b69c7223 */ /* 0x182fe2000001080b */
        /* <DEDUP_REMOVED lines=11> */
[----:B------:R-:W-:Y:S01]  /*a780*/  F2FP.BF16.F32.PACK_AB R182, R21, R12 ;  /* 0x0000000c15b6723e */ /* 0x000fe200000010ff */
[-CC-:B------:R-:W-:Y:S01]  /*a790*/  FFMA.FTZ R64, R64, R9.reuse, -R11.reuse ;  /* 0x0000000940407223 */ /* 0x180fe2000001080b */
[----:B------:R-:W-:Y:S01]  /*a7a0*/  FFMA.FTZ R66, R66, R9, -R11 ;  /* 0x0000000942427223 */ /* 0x000fe2000001080b */
[----:B------:R-:W3:Y:S01]  /*a7b0*/  MUFU.EX2 R183, R183 ;  /* 0x000000b700b77308 */ /* 0x000ee20000000800 */
[----:B--2---:R-:W-:Y:S01]  /*a7c0*/  FFMA.FTZ R3, R202, R3, R181 ;  /* 0x00000003ca037223 */ /* 0x004fe200000100b5 */
[-CC-:B------:R-:W-:Y:S01]  /*a7d0*/  FFMA.FTZ R68, R68, R9.reuse, -R11.reuse ;  /* 0x0000000944447223 */ /* 0x180fe2000001080b */
[-CC-:B------:R-:W-:Y:S01]  /*a7e0*/  FFMA.FTZ R70, R70, R9.reuse, -R11.reuse ;  /* 0x0000000946467223 */ /* 0x180fe2000001080b */
[-CC-:B------:R-:W-:Y:S01]  /*a7f0*/  FFMA.FTZ R72, R72, R9.reuse, -R11.reuse ;  /* 0x0000000948487223 */ /* 0x180fe2000001080b */
[-CC-:B------:R-:W-:Y:S01]  /*a800*/  FFMA.FTZ R74, R74, R9.reuse, -R11.reuse ;  /* 0x000000094a4a7223 */ /* 0x180fe2000001080b */
[-CC-:B------:R-:W-:Y:S01]  /*a810*/  FFMA.FTZ R76, R76, R9.reuse, -R11.reuse ;  /* 0x000000094c4c7223 */ /* 0x180fe2000001080b */
[-C--:B------:R-:W-:Y:S01]  /*a820*/  FFMA.FTZ R78, R78, R9.reuse, -R11 ;  /* 0x000000094e4e7223 */ /* 0x080fe2000001080b */
[----:B------:R-:W2:Y:S01]  /*a830*/  MUFU.EX2 R20, R20 ;  /* 0x0000001400147308 */ /* 0x000ea20000000800 */
[----:B-1----:R-:W-:Y:S01]  /*a840*/  FADD.FTZ R42, R14, R3 ;  /* 0x000000030e2a7221 */ /* 0x002fe20000010000 */
[-CC-:B------:R-:W-:Y:S01]  /*a850*/  FFMA.FTZ R82, R82, R9.reuse, -R11.reuse ;  /* 0x0000000952527223 */ /* 0x180fe2000001080b */
[----:B------:R-:W-:Y:S01]  /*a860*/  FFMA.FTZ R86, R86, R9, -R11 ;  /* 0x0000000956567223 */ /* 0x000fe2000001080b */
[----:B------:R-:W-:Y:S01]  /*a870*/  IMAD.U32 R46, RZ, RZ, UR57 ;  /* 0x00000039ff2e7e24 */ /* 0x000fe2000f8e00ff */
[----:B------:R-:W-:Y:S01]  /*a880*/  UMOV UR57, UR37 ;  /* 0x0000002500397c82 */ /* 0x000fe20008000000 */
[----:B------:R-:W-:-:S02]  /*a890*/  F2FP.BF16.F32.PACK_AB R181, R14, R181 ;  /* 0x000000b50eb5723e */ /* 0x000fc400000010ff */
[----:B------:R-:W1:Y:S01]  /*a8a0*/  MUFU.EX2 R177, R177 ;  /* 0x000000b100b17308 */ /* 0x000e620000000800 */
[----:B---3--:R-:W-:Y:S01]  /*a8b0*/  FADD.FTZ R3, R183, R42 ;  /* 0x0000002ab7037221 */ /* 0x008fe20000010000 */
[----:B------:R-:W-:-:S05]  /*a8c0*/  @!P1 LEA R46, R46, UR39, 0x3 ;  /* 0x000000272e2e9c11 */ /* 0x000fca000f8e18ff */
[----:B------:R-:W-:Y:S01]  /*a8d0*/  @!P1 VIADD R46, R46, 0x28860 ;  /* 0x000288602e2e9836 */ /* 0x000fe20000000000 */
[----:B------:R-:W3:Y:S01]  /*a8e0*/  MUFU.EX2 R156, R156 ;  /* 0x0000009c009c7308 */ /* 0x000ee20000000800 */
[C---:B--2---:R-:W-:Y:S01]  /*a8f0*/  FADD.FTZ R42, R20.reuse, R3 ;  /* 0x00000003142a7221 */ /* 0x044fe20000010000 */
[----:B------:R-:W-:Y:S02]  /*a900*/  F2FP.BF16.F32.PACK_AB R183, R20, R183 ;  /* 0x000000b714b7723e */ /* 0x000fe400000010ff */
[----:B------:R-:W-:-:S04]  /*a910*/  @!P1 PRMT R46, RZ, 0x654, R46 ;  /* 0x00000654ff2e9816 */ /* 0x000fc8000000002e */
[----:B------:R-:W2:Y:S01]  /*a920*/  MUFU.EX2 R179, R179 ;  /* 0x000000b300b37308 */ /* 0x000ea20000000800 */
[----:B-1----:R-:W-:-:S07]  /*a930*/  FADD.FTZ R3, R177, R42 ;  /* 0x0000002ab1037221 */ /* 0x002fce0000010000 */
[----:B------:R-:W1:Y:S01]  /*a940*/  MUFU.EX2 R38, R38 ;  /* 0x0000002600267308 */ /* 0x000e620000000800 */
[C---:B---3--:R-:W-:Y:S01]  /*a950*/  FADD.FTZ R42, R156.reuse, R3 ;  /* 0x000000039c2a7221 */ /* 0x048fe20000010000 */
[----:B------:R-:W-:Y:S02]  /*a960*/  F2FP.BF16.F32.PACK_AB R177, R156, R177 ;  /* 0x000000b19cb1723e */ /* 0x000fe400000010ff */
[----:B------:R-:W-:-:S04]  /*a970*/  F2FP.BF16.F32.PACK_AB R156, R198, R47 ;  /* 0x0000002fc69c723e */ /* 0x000fc800000010ff */
[----:B------:R-:W3:Y:S08]  /*a980*/  MUFU.EX2 R173, R173 ;  /* 0x000000ad00ad7308 */ /* 0x000ef00000000800 */
[----:B------:R-:W4:Y:S08]  /*a990*/  MUFU.EX2 R26, R26 ;  /* 0x0000001a001a7308 */ /* 0x000f300000000800 */
[----:B------:R-:W5:Y:S08]  /*a9a0*/  MUFU.EX2 R175, R175 ;  /* 0x000000af00af7308 */ /* 0x000f700000000800 */
[----:B------:R-:W5:Y:S08]  /*a9b0*/  MUFU.EX2 R30, R30 ;  /* 0x0000001e001e7308 */ /* 0x000f700000000800 */
[----:B------:R-:W5:Y:S08]  /*a9c0*/  MUFU.EX2 R169, R169 ;  /* 0x000000a900a97308 */ /* 0x000f700000000800 */
[----:B------:R-:W5:Y:S08]  /*a9d0*/  MUFU.EX2 R34, R34 ;  /* 0x0000002200227308 */ /* 0x000f700000000800 */
[----:B------:R-:W5:Y:S08]  /*a9e0*/  MUFU.EX2 R171, R171 ;  /* 0x000000ab00ab7308 */ /* 0x000f700000000800 */
[----:B------:R-:W5:Y:S08]  /*a9f0*/  MUFU.EX2 R36, R36 ;  /* 0x0000002400247308 */ /* 0x000f700000000800 */
[----:B------:R-:W5:Y:S01]  /*aa00*/  MUFU.EX2 R165, R165 ;  /* 0x000000a500a57308 */ /* 0x000f620000000800 */
[----:B------:R-:W-:-:S02]  /*aa10*/  WARPGROUP.DEPBAR.LE gsb0, 0x0 ;  /* 0x00008000000079c5 */ /* 0x000fc40000010000 */
[----:B------:R2:W-:Y:S06]  /*aa20*/  BAR.ARV R44, 0x100 ;  /* 0x0004002c0000751d */ /* 0x0005ec0000002000 */
[----:B------:R1:W-:Y:S01]  /*aa30*/  @!P1 SYNCS.ARRIVE.TRANS64.RED.A1T0 RZ, [R35+URZ], RZ ;  /* 0x000000ff23ff99a7 */ /* 0x0003e2000810043f */
[----:B------:R-:W5:Y:S01]  /*aa40*/  MUFU.EX2 R40, R40 ;  /* 0x0000002800287308 */ /* 0x000f620000000800 */
[----:B------:R-:W-:Y:S01]  /*aa50*/  F2FP.BF16.F32.PACK_AB R152, R80, R51 ;  /* 0x000000335098723e */ /* 0x000fe200000010ff */
[----:B------:R-:W-:Y:S01]  /*aa60*/  FMUL.FTZ R88, R88, R13 ;  /* 0x0000000d58587220 */ /* 0x000fe20000410000 */
[----:B------:R-:W-:Y:S01]  /*aa70*/  F2FP.BF16.F32.PACK_AB R154, R84, R53 ;  /* 0x00000035549a723e */ /* 0x000fe200000010ff */
[-C--:B------:R-:W-:Y:S01]  /*aa80*/  FMUL.FTZ R89, R89, R13.reuse ;  /* 0x0000000d59597220 */ /* 0x080fe20000410000 */
[-C--:B------:R-:W-:Y:S01]  /*aa90*/  FMUL.FTZ R92, R92, R13.reuse ;  /* 0x0000000d5c5c7220 */ /* 0x080fe20000410000 */
[----:B------:R-:W-:Y:S01]  /*aaa0*/  FMUL.FTZ R93, R93, R13 ;  /* 0x0000000d5d5d7220 */ /* 0x000fe20000410000 */
[----:B-1----:R-:W-:Y:S01]  /*aab0*/  FADD.FTZ R35, R15, R4 ;  /* 0x000000040f237221 */ /* 0x002fe20000010000 */
[----:B------:R-:W-:Y:S01]  /*aac0*/  FFMA.FTZ R4, R62, R9, -R11 ;  /* 0x000000093e047223 */ /* 0x000fe2000001080b */
[----:B------:R-:W1:Y:S01]  /*aad0*/  MUFU.EX2 R167, R167 ;  /* 0x000000a700a77308 */ /* 0x000e620000000800 */
[----:B------:R1:W-:Y:S01]  /*aae0*/  @!P1 SYNCS.ARRIVE.TRANS64.RED.A1T0 RZ, [R46+URZ], RZ ;  /* 0x000000ff2eff99a7 */ /* 0x0003e2000810043f */
[----:B--2---:R-:W-:Y:S01]  /*aaf0*/  FADD.FTZ R44, R12, R35 ;  /* 0x000000230c2c7221 */ /* 0x004fe20000010000 */
[-C--:B------:R-:W-:Y:S01]  /*ab00*/  FMUL.FTZ R96, R96, R13.reuse ;  /* 0x0000000d60607220 */ /* 0x080fe20000410000 */
[-C--:B------:R-:W-:Y:S01]  /*ab10*/  FMUL.FTZ R97, R97, R13.reuse ;  /* 0x0000000d61617220 */ /* 0x080fe20000410000 */
[-C--:B------:R-:W-:Y:S01]  /*ab20*/  FMUL.FTZ R100, R100, R13.reuse ;  /* 0x0000000d64647220 */ /* 0x080fe20000410000 */
[----:B------:R-:W-:Y:S01]  /*ab30*/  FADD.FTZ R35, R21, R44 ;  /* 0x0000002c15237221 */ /* 0x000fe20000010000 */
[-C--:B------:R-:W-:Y:S01]  /*ab40*/  FMUL.FTZ R101, R101, R13.reuse ;  /* 0x0000000d65657220 */ /* 0x080fe20000410000 */
[----:B------:R-:W2:Y:S01]  /*ab50*/  MUFU.EX2 R4, R4 ;  /* 0x0000000400047308 */ /* 0x000ea20000000800 */
[----:B------:R-:W-:Y:S01]  /*ab60*/  FMUL.FTZ R104, R104, R13 ;  /* 0x0000000d68687220 */ /* 0x000fe20000410000 */
[----:B------:R-:W-:Y:S01]  /*ab70*/  FADD.FTZ R44, R24, R35 ;  /* 0x00000023182c7221 */ /* 0x000fe20000010000 */
[----:B------:R-:W-:Y:S01]  /*ab80*/  FADD.FTZ R35, R179, R42 ;  /* 0x0000002ab3237221 */ /* 0x000fe20000010000 */
[----:B------:R-:W-:Y:S01]  /*ab90*/  F2FP.BF16.F32.PACK_AB R179, R38, R179 ;  /* 0x000000b326b3723e */ /* 0x000fe200000010ff */
[-C--:B------:R-:W-:Y:S01]  /*aba0*/  FMUL.FTZ R105, R105, R13.reuse ;  /* 0x0000000d69697220 */ /* 0x080fe20000410000 */
[----:B------:R-:W-:Y:S01]  /*abb0*/  FADD.FTZ R44, R27, R44 ;  /* 0x0000002c1b2c7221 */ /* 0x000fe20000010000 */
[-C--:B------:R-:W-:Y:S01]  /*abc0*/  FMUL.FTZ R108, R108, R13.reuse ;  /* 0x0000000d6c6c7220 */ /* 0x080fe20000410000 */
[----:B------:R-:W2:Y:S01]  /*abd0*/  MUFU.EX2 R64, R64 ;  /* 0x0000004000407308 */ /* 0x000ea20000000800 */
[-C--:B------:R-:W-:Y:S01]  /*abe0*/  FMUL.FTZ R109, R109, R13.reuse ;  /* 0x0000000d6d6d7220 */ /* 0x080fe20000410000 */
[----:B------:R-:W-:Y:S01]  /*abf0*/  FADD.FTZ R3, R25, R44 ;  /* 0x0000002c19037221 */ /* 0x000fe20000010000 */
[----:B------:R-:W-:Y:S01]  /*ac00*/  FADD.FTZ R44, R38, R35 ;  /* 0x00000023262c7221 */ /* 0x000fe20000010000 */
[-C--:B------:R-:W-:Y:S01]  /*ac10*/  FMUL.FTZ R112, R112, R13.reuse ;  /* 0x0000000d70707220 */ /* 0x080fe20000410000 */
[----:B------:R-:W-:Y:S01]  /*ac20*/  FMUL.FTZ R113, R113, R13 ;  /* 0x0000000d71717220 */ /* 0x000fe20000410000 */
[----:B------:R-:W-:Y:S01]  /*ac30*/  FADD.FTZ R42, R28, R3 ;  /* 0x000000031c2a7221 */ /* 0x000fe20000010000 */
[----:B---3--:R-:W-:Y:S01]  /*ac40*/  FADD.FTZ R35, R173, R44 ;  /* 0x0000002cad237221 */ /* 0x008fe20000010000 */
[----:B------:R-:W3:Y:S01]  /*ac50*/  MUFU.EX2 R66, R66 ;  /* 0x0000004200427308 */ /* 0x000ee20000000800 */
[C---:B----4-:R-:W-:Y:S01]  /*ac60*/  F2FP.BF16.F32.PACK_AB R173, R26.reuse, R173 ;  /* 0x000000ad1aad723e */ /* 0x050fe200000010ff */
[----:B------:R-:W-:Y:S01]  /*ac70*/  FADD.FTZ R3, R29, R42 ;  /* 0x0000002a1d037221 */ /* 0x000fe20000010000 */
[----:B------:R-:W-:Y:S01]  /*ac80*/  FADD.FTZ R44, R26, R35 ;  /* 0x000000231a2c7221 */ /* 0x000fe20000010000 */
[-C--:B------:R-:W-:Y:S01]  /*ac90*/  FMUL.FTZ R116, R116, R13.reuse ;  /* 0x0000000d74747220 */ /* 0x080fe20000410000 */
[----:B------:R-:W-:Y:S01]  /*aca0*/  FMUL.FTZ R117, R117, R13 ;  /* 0x0000000d75757220 */ /* 0x000fe20000410000 */
[----:B------:R-:W-:Y:S01]  /*acb0*/  FADD.FTZ R42, R32, R3 ;  /* 0x00000003202a7221 */ /* 0x000fe20000010000 */
[----:B-----5:R-:W-:Y:S01]  /*acc0*/  FADD.FTZ R55, R175, R44 ;  /* 0x0000002caf377221 */ /* 0x020fe20000010000 */
[----:B------:R-:W4:Y:S01]  /*acd0*/  MUFU.EX2 R68, R68 ;  /* 0x0000004400447308 */ /* 0x000f220000000800 */
[-C--:B------:R-:W-:Y:S01]  /*ace0*/  FFMA.FTZ R3, R168, R9.reuse, -R11 ;  /* 0x00000009a8037223 */ /* 0x080fe2000001080b */
[----:B------:R-:W-:Y:S01]  /*acf0*/  FADD.FTZ R35, R31, R42 ;  /* 0x0000002a1f237221 */ /* 0x000fe20000010000 */
[----:B------:R-:W-:Y:S01]  /*ad00*/  FADD.FTZ R44, R30, R55 ;  /* 0x000000371e2c7221 */ /* 0x000fe20000010000 */
[----:B------:R-:W-:Y:S01]  /*ad10*/  FFMA.FTZ R11, R170, R9, -R11 ;  /* 0x00000009aa0b7223 */ /* 0x000fe2000001080b */
[----:B------:R-:W-:Y:S01]  /*ad20*/  F2FP.BF16.F32.PACK_AB R168, R166, R33 ;  /* 0x00000021a6a8723e */ /* 0x000fe200000010ff */
[----:B------:R-:W-:Y:S01]  /*ad30*/  FADD.FTZ R42, R164, R35 ;  /* 0x00000023a42a7221 */ /* 0x000fe20000010000 */
[----:B------:R-:W-:Y:S01]  /*ad40*/  FADD.FTZ R15, R169, R44 ;  /* 0x0000002ca90f7221 */ /* 0x000fe20000010000 */
[----:B------:R-:W5:Y:S01]  /*ad50*/  MUFU.EX2 R70, R70 ;  /* 0x0000004600467308 */ /* 0x000f620000000800 */
[----:B------:R-:W-:Y:S01]  /*ad60*/  F2FP.BF16.F32.PACK_AB R170, R160, R37 ;  /* 0x00000025a0aa723e */ /* 0x000fe200000010ff */
[----:B------:R-:W-:Y:S01]  /*ad70*/  FADD.FTZ R35, R33, R42 ;  /* 0x0000002a21237221 */ /* 0x000fe20000010000 */
[----:B------:R-:W-:Y:S01]  /*ad80*/  FADD.FTZ R12, R34, R15 ;  /* 0x0000000f220c7221 */ /* 0x000fe20000010000 */
[----:B------:R-:W-:Y:S01]  /*ad90*/  F2FP.BF16.F32.PACK_AB R164, R162, R39 ;  /* 0x00000027a2a4723e */ /* 0x000fe200000010ff */
[----:B------:R-:W-:Y:S01]  /*ada0*/  FMUL.FTZ R120, R120, R13 ;  /* 0x0000000d78787220 */ /* 0x000fe20000410000 */
        /* <DEDUP_REMOVED lines=13> */
[C---:B------:R-:W-:Y:S01]  /*ae80*/  FADD.FTZ R12, R40.reuse, R21 ;  /* 0x00000015280c7221 */ /* 0x040fe20000010000 */
[----:B------:R-:W-:Y:S01]  /*ae90*/  F2FP.BF16.F32.PACK_AB R165, R40, R165 ;  /* 0x000000a528a5723e */ /* 0x000fe200000010ff */
[----:B------:R-:W-:Y:S01]  /*aea0*/  FMUL.FTZ R124, R124, R13 ;  /* 0x0000000d7c7c7220 */ /* 0x000fe20000410000 */
[----:B------:R-:W-:Y:S01]  /*aeb0*/  FADD.FTZ R10, R162, R15 ;  /* 0x0000000fa20a7221 */ /* 0x000fe20000010000 */
[----:B-1----:R-:W-:Y:S01]  /*aec0*/  FADD.FTZ R21, R167, R12 ;  /* 0x0000000ca7157221 */ /* 0x002fe20000010000 */
[----:B------:R-:W-:Y:S01]  /*aed0*/  MUFU.EX2 R76, R76 ;  /* 0x0000004c004c7308 */ /* 0x000fe20000000800 */
[C---:B--2---:R-:W-:Y:S01]  /*aee0*/  F2FP.BF16.F32.PACK_AB R167, R4.reuse, R167 ;  /* 0x000000a704a7723e */ /* 0x044fe200000010ff */
[----:B------:R-:W-:Y:S01]  /*aef0*/  FADD.FTZ R15, R41, R10 ;  /* 0x0000000a290f7221 */ /* 0x000fe20000010000 */
[----:B------:R-:W-:Y:S01]  /*af00*/  FADD.FTZ R21, R4, R21 ;  /* 0x0000001504157221 */ /* 0x000fe20000010000 */
[C---:B------:R-:W-:Y:S01]  /*af10*/  F2FP.BF16.F32.PACK_AB R166, R192.reuse, R41 ;  /* 0x00000029c0a6723e */ /* 0x040fe200000010ff */
[----:B------:R-:W-:Y:S01]  /*af20*/  FMUL.FTZ R125, R125, R13 ;  /* 0x0000000d7d7d7220 */ /* 0x000fe20000410000 */
[----:B------:R-:W-:Y:S01]  /*af30*/  FADD.FTZ R10, R192, R15 ;  /* 0x0000000fc00a7221 */ /* 0x000fe20000010000 */
[----:B------:R-:W-:Y:S01]  /*af40*/  FADD.FTZ R21, R64, R21 ;  /* 0x0000001540157221 */ /* 0x000fe20000010000 */
[----:B------:R-:W1:Y:S01]  /*af50*/  MUFU.EX2 R78, R78 ;  /* 0x0000004e004e7308 */ /* 0x000e620000000800 */
[----:B------:R-:W-:Y:S01]  /*af60*/  F2FP.BF16.F32.PACK_AB R160, R194, R43 ;  /* 0x0000002bc2a0723e */ /* 0x000fe200000010ff */
[----:B------:R-:W-:Y:S01]  /*af70*/  FADD.FTZ R15, R43, R10 ;  /* 0x0000000a2b0f7221 */ /* 0x000fe20000010000 */
[C---:B---3--:R-:W-:Y:S01]  /*af80*/  FADD.FTZ R21, R66.reuse, R21 ;  /* 0x0000001542157221 */ /* 0x048fe20000010000 */
[----:B------:R-:W-:Y:S01]  /*af90*/  F2FP.BF16.F32.PACK_AB R161, R66, R64 ;  /* 0x0000004042a1723e */ /* 0x000fe200000010ff */
[----:B------:R-:W-:Y:S01]  /*afa0*/  FMUL.FTZ R128, R128, R13 ;  /* 0x0000000d80807220 */ /* 0x000fe20000410000 */
[----:B------:R-:W-:Y:S01]  /*afb0*/  FADD.FTZ R10, R194, R15 ;  /* 0x0000000fc20a7221 */ /* 0x000fe20000010000 */
[----:B----4-:R-:W-:Y:S01]  /*afc0*/  FADD.FTZ R21, R68, R21 ;  /* 0x0000001544157221 */ /* 0x010fe20000010000 */
[----:B------:R-:W2:Y:S01]  /*afd0*/  MUFU.EX2 R82, R82 ;  /* 0x0000005200527308 */ /* 0x000ea20000000800 */
[----:B------:R-:W-:Y:S01]  /*afe0*/  F2FP.BF16.F32.PACK_AB R162, R196, R45 ;  /* 0x0000002dc4a2723e */ /* 0x000fe200000010ff */
[----:B------:R-:W-:Y:S01]  /*aff0*/  FADD.FTZ R15, R45, R10 ;  /* 0x0000000a2d0f7221 */ /* 0x000fe20000010000 */
[C---:B-----5:R-:W-:Y:S01]  /*b000*/  FADD.FTZ R21, R70.reuse, R21 ;  /* 0x0000001546157221 */ /* 0x060fe20000010000 */
[----:B------:R-:W-:Y:S01]  /*b010*/  F2FP.BF16.F32.PACK_AB R163, R70, R68 ;  /* 0x0000004446a3723e */ /* 0x000fe200000010ff */
[-C--:B------:R-:W-:Y:S01]  /*b020*/  FMUL.FTZ R129, R129, R13.reuse ;  /* 0x0000000d81817220 */ /* 0x080fe20000410000 */
[----:B------:R-:W-:Y:S01]  /*b030*/  FADD.FTZ R10, R196, R15 ;  /* 0x0000000fc40a7221 */ /* 0x000fe20000010000 */
[----:B------:R-:W-:Y:S01]  /*b040*/  FADD.FTZ R21, R72, R21 ;  /* 0x0000001548157221 */ /* 0x000fe20000010000 */
[----:B------:R3:W4:Y:S01]  /*b050*/  MUFU.EX2 R153, R3 ;  /* 0x0000000300997308 */ /* 0x0007220000000800 */
[C---:B------:R-:W-:Y:S01]  /*b060*/  F2FP.BF16.F32.PACK_AB R157, R74.reuse, R72 ;  /* 0x000000484a9d723e */ /* 0x040fe200000010ff */
[----:B------:R-:W-:Y:S01]  /*b070*/  FADD.FTZ R15, R47, R10 ;  /* 0x0000000a2f0f7221 */ /* 0x000fe20000010000 */
[----:B------:R-:W-:Y:S01]  /*b080*/  FADD.FTZ R21, R74, R21 ;  /* 0x000000154a157221 */ /* 0x000fe20000010000 */
[----:B-1----:R-:W-:Y:S01]  /*b090*/  F2FP.BF16.F32.PACK_AB R159, R78, R76 ;  /* 0x0000004c4e9f723e */ /* 0x002fe200000010ff */
[-C--:B------:R-:W-:Y:S01]  /*b0a0*/  FMUL.FTZ R132, R132, R13.reuse ;  /* 0x0000000d84847220 */ /* 0x080fe20000410000 */
[----:B------:R-:W-:Y:S01]  /*b0b0*/  FADD.FTZ R4, R198, R15 ;  /* 0x0000000fc6047221 */ /* 0x000fe20000010000 */
[----:B------:R-:W-:Y:S01]  /*b0c0*/  FADD.FTZ R21, R76, R21 ;  /* 0x000000154c157221 */ /* 0x000fe20000010000 */
[----:B------:R-:W1:Y:S01]  /*b0d0*/  MUFU.EX2 R86, R86 ;  /* 0x0000005600567308 */ /* 0x000e620000000800 */
[-C--:B------:R-:W-:Y:S01]  /*b0e0*/  FMUL.FTZ R133, R133, R13.reuse ;  /* 0x0000000d85857220 */ /* 0x080fe20000410000 */
[----:B---3--:R-:W-:Y:S01]  /*b0f0*/  FADD.FTZ R3, R49, R4 ;  /* 0x0000000431037221 */ /* 0x008fe20000010000 */
[----:B------:R-:W-:Y:S01]  /*b100*/  FADD.FTZ R21, R78, R21 ;  /* 0x000000154e157221 */ /* 0x000fe20000010000 */
[-C--:B------:R-:W-:Y:S01]  /*b110*/  FMUL.FTZ R136, R136, R13.reuse ;  /* 0x0000000d88887220 */ /* 0x080fe20000410000 */
[-C--:B------:R-:W-:Y:S01]  /*b120*/  FMUL.FTZ R137, R137, R13.reuse ;  /* 0x0000000d89897220 */ /* 0x080fe20000410000 */
[----:B------:R-:W-:Y:S01]  /*b130*/  FADD.FTZ R4, R200, R3 ;  /* 0x00000003c8047221 */ /* 0x000fe20000010000 */
[----:B--2---:R-:W-:Y:S01]  /*b140*/  FADD.FTZ R21, R82, R21 ;  /* 0x0000001552157221 */ /* 0x004fe20000010000 */
[----:B------:R-:W2:Y:S01]  /*b150*/  MUFU.EX2 R11, R11 ;  /* 0x0000000b000b7308 */ /* 0x000ea20000000800 */
[-C--:B------:R-:W-:Y:S01]  /*b160*/  FMUL.FTZ R140, R140, R13.reuse ;  /* 0x0000000d8c8c7220 */ /* 0x080fe20000410000 */
[----:B------:R-:W-:Y:S01]  /*b170*/  FADD.FTZ R3, R51, R4 ;  /* 0x0000000433037221 */ /* 0x000fe20000010000 */
[C---:B----4-:R-:W-:Y:S01]  /*b180*/  FADD.FTZ R21, R153.reuse, R21 ;  /* 0x0000001599157221 */ /* 0x050fe20000010000 */
[----:B------:R-:W-:Y:S01]  /*b190*/  F2FP.BF16.F32.PACK_AB R153, R153, R82 ;  /* 0x000000529999723e */ /* 0x000fe200000010ff */
[-C--:B------:R-:W-:Y:S01]  /*b1a0*/  FMUL.FTZ R141, R141, R13.reuse ;  /* 0x0000000d8d8d7220 */ /* 0x080fe20000410000 */
[----:B------:R-:W-:Y:S01]  /*b1b0*/  FADD.FTZ R4, R80, R3 ;  /* 0x0000000350047221 */ /* 0x000fe20000010000 */
[-C--:B------:R-:W-:Y:S01]  /*b1c0*/  FMUL.FTZ R144, R144, R13.reuse ;  /* 0x0000000d90907220 */ /* 0x080fe20000410000 */
[-C--:B------:R-:W-:Y:S01]  /*b1d0*/  FMUL.FTZ R145, R145, R13.reuse ;  /* 0x0000000d91917220 */ /* 0x080fe20000410000 */
[----:B-1----:R-:W-:Y:S01]  /*b1e0*/  FADD.FTZ R21, R86, R21 ;  /* 0x0000001556157221 */ /* 0x002fe20000010000 */
[----:B------:R-:W-:Y:S01]  /*b1f0*/  FADD.FTZ R3, R53, R4 ;  /* 0x0000000435037221 */ /* 0x000fe20000010000 */
[-C--:B------:R-:W-:Y:S01]  /*b200*/  FMUL.FTZ R148, R148, R13.reuse ;  /* 0x0000000d94947220 */ /* 0x080fe20000410000 */
[----:B------:R-:W-:Y:S01]  /*b210*/  FMUL.FTZ R149, R149, R13 ;  /* 0x0000000d95957220 */ /* 0x000fe20000410000 */
[-C--:B------:R-:W-:Y:S01]  /*b220*/  FMUL.FTZ R90, R90, R202.reuse ;  /* 0x000000ca5a5a7220 */ /* 0x080fe20000410000 */
[----:B------:R-:W-:Y:S01]  /*b230*/  FADD.FTZ R4, R84, R3 ;  /* 0x0000000354047221 */ /* 0x000fe20000010000 */
[-C--:B------:R-:W-:Y:S01]  /*b240*/  FMUL.FTZ R91, R91, R202.reuse ;  /* 0x000000ca5b5b7220 */ /* 0x080fe20000410000 */
[----:B------:R-:W-:Y:S01]  /*b250*/  FMUL.FTZ R94, R94, R202 ;  /* 0x000000ca5e5e7220 */ /* 0x000fe20000410000 */
[C---:B--2---:R-:W-:Y:S01]  /*b260*/  FADD.FTZ R3, R11.reuse, R21 ;  /* 0x000000150b037221 */ /* 0x044fe20000010000 */
        /* <DEDUP_REMOVED lines=31> */
[----:B------:R-:W-:Y:S01]  /*b460*/  IMAD.MOV.U32 R10, RZ, RZ, R7 ;  /* 0x000000ffff0a7224 */ /* 0x000fe200078e0007 */
[----:B------:R-:W-:Y:S06]  /*b470*/  @P2 BRA `(.L_x_926) ;  /* 0xffffffd8001c2947 */ /* 0x000fec000383ffff */
.L_x_917:
[----:B------:R-:W-:-:S13]  /*b480*/  ISETP.GE.AND P2, PT, R6, UR40, PT ;  /* 0x0000002806007c0c */ /* 0x000fda000bf46270 */
[----:B------:R-:W-:Y:S05]  /*b490*/  @!P2 BRA `(.L_x_927) ;  /* 0x000000380010a947 */ /* 0x000fea0003800000 */
[----:B------:R-:W-:Y:S01]  /*b4a0*/  IMAD.MOV.U32 R12, RZ, RZ, R8 ;  /* 0x000000ffff0c7224 */ /* 0x000fe200078e0008 */
[----:B------:R-:W-:Y:S01]  /*b4b0*/  UMOV UR60, UR36 ;  /* 0x00000024003c7c82 */ /* 0x000fe20008000000 */
[----:B------:R-:W-:Y:S01]  /*b4c0*/  IMAD.MOV.U32 R11, RZ, RZ, R7 ;  /* 0x000000ffff0b7224 */ /* 0x000fe200078e0007 */
[----:B------:R-:W-:Y:S01]  /*b4d0*/  UMOV UR59, UR37 ;  /* 0x00000025003b7c82 */ /* 0x000fe20008000000 */
[----:B------:R-:W-:Y:S01]  /*b4e0*/  IMAD.IADD R10, R0, 0x1, R5 ;  /* 0x00000001000a7824 */ /* 0x000fe200078e0205 */
[----:B------:R-:W-:Y:S01]  /*b4f0*/  ULDC UR53, c[0x0][0x9e4] ;  /* 0x0002790000357ab9 */ /* 0x000fe20000000800 */
[----:B------:R-:W-:Y:S01]  /*b500*/  ULDC UR57, c[0x0][0x288] ;  /* 0x0000a20000397ab9 */ /* 0x000fe20000000800 */
[----:B------:R-:W-:Y:S01]  /*b510*/  ULDC UR58, c[0x0][0x9d8] ;  /* 0x00027600003a7ab9 */ /* 0x000fe20000000800 */
[----:B------:R-:W-:-:S05]  /*b520*/  ULDC UR56, c[0x0][0x9e0] ;  /* 0x0002780000387ab9 */ /* 0x000fca0000000800 */
.L_x_944:
        /* <DEDUP_REMOVED lines=9> */
.L_x_929:
[----:B------:R-:W-:Y:S01]  /*b5c0*/  ULEA UR6, UR37, UR39, 0x3 ;  /* 0x0000002725067291 */ /* 0x000fe2000f8e183f */
[----:B------:R-:W-:-:S05]  /*b5d0*/  IMAD.U32 R7, RZ, RZ, UR36 ;  /* 0x00000024ff077e24 */ /* 0x000fca000f8e00ff */
[----:B------:R-:W-:-:S04]  /*b5e0*/  SHF.L.U32 R7, R7, 0x1f, RZ ;  /* 0x0000001f07077819 */ /* 0x000fc800000006ff */
[----:B------:R1:W2:Y:S01]  /*b5f0*/  SYNCS.PHASECHK.TRANS64.TRYWAIT P2, [UR6+0x28830], R7 ;  /* 0x02883007ff0075a7 */ /* 0x0002a20008040146 */
[----:B------:R-:W-:Y:S05]  /*b600*/  @!P0 BRA `(.L_x_930) ;  /* 0x0000000000048947 */ /* 0x000fea0003800000 */
[----:B------:R-:W-:Y:S01]  /*b610*/  BPT.TRAP 0x1 ;  /* 0x000000040000795c */ /* 0x000fe20000300000 */
.L_x_930:
[----:B--2---:R-:W-:Y:S05]  /*b620*/  @P2 BRA `(.L_x_928) ;  /* 0x0000000000082947 */ /* 0x004fea0003800000 */
[----:B------:R-:W2:Y:S02]  /*b630*/  SYNCS.PHASECHK.TRANS64.TRYWAIT P2, [UR6+0x28830], R7 ;  /* 0x02883007ff0075a7 */ /* 0x000ea40008040146 */
[----:B--2---:R-:W-:Y:S05]  /*b640*/  @!P2 BRA `(.L_x_931) ;  /* 0x0000008400b0a947 */ /* 0x004fea0003800000 */
.L_x_928:
        /* <DEDUP_REMOVED lines=45> */
.L_x_933:
[----:B------:R-:W-:Y:S01]  /*b920*/  ULEA UR6, UR59, UR39, 0x3 ;  /* 0x000000273b067291 */ /* 0x000fe2000f8e183f */
[----:B------:R-:W-:-:S05]  /*b930*/  IMAD.U32 R7, RZ, RZ, UR60 ;  /* 0x0000003cff077e24 */ /* 0x000fca000f8e00ff */
[----:B------:R-:W-:-:S04]  /*b940*/  SHF.L.U32 R7, R7, 0x1f, RZ ;  /* 0x0000001f07077819 */ /* 0x000fc800000006ff */
[----:B------:R1:W2:Y:S01]  /*b950*/  SYNCS.PHASECHK.TRANS64.TRYWAIT P2, [UR6+0x28850], R7 ;  /* 0x02885007ff0075a7 */ /* 0x0002a20008040146 */
[----:B------:R-:W-:Y:S05]  /*b960*/  @!P0 BRA `(.L_x_934) ;  /* 0x0000000000048947 */ /* 0x000fea0003800000 */
[----:B------:R-:W-:Y:S01]  /*b970*/  BPT.TRAP 0x1 ;  /* 0x000000040000795c */ /* 0x000fe20000300000 */
.L_x_934:
[----:B--2---:R-:W-:Y:S05]  /*b980*/  @P2 BRA `(.L_x_932) ;  /* 0x0000000000082947 */ /* 0x004fea0003800000 */
[----:B------:R-:W2:Y:S02]  /*b990*/  SYNCS.PHASECHK.TRANS64.TRYWAIT P2, [UR6+0x28850], R7 ;  /* 0x02885007ff0075a7 */ /* 0x000ea40008040146 */
[----:B--2---:R-:W-:Y:S05]  /*b9a0*/  @!P2 BRA `(.L_x_935) ;  /* 0x0000008000f0a947 */ /* 0x004fea0003800000 */
.L_x_932:
        /* <DEDUP_REMOVED lines=9> */
[----:B------:R-:W-:Y:S01]  /*ba40*/  FMUL.FTZ R57, R60, UR58 ;  /* 0x0000003a3c397c20 */ /* 0x000fe20008410000 */
[----:B------:R-:W-:-:S02]  /*ba50*/  IMAD.U32 R60, RZ, RZ, UR37 ;  /* 0x00000025ff3c7e24 */ /* 0x000fc4000f8e00ff */
[----:B------:R-:W-:Y:S01]  /*ba60*/  FMUL.FTZ R15, R30, UR58 ;  /* 0x0000003a1e0f7c20 */ /* 0x000fe20008410000 */
[----:B------:R-:W-:Y:S01]  /*ba70*/  ULOP3.LUT UR6, UR6, 0x4000000, URZ, 0xfc, !UPT ;  /* 0x0400000006067892 */ /* 0x000fe2000f8efc3f */
[----:B------:R-:W-:Y:S01]  /*ba80*/  FMUL.FTZ R30, R54, UR58 ;  /* 0x0000003a361e7c20 */ /* 0x000fe20008410000 */
[----:B------:R-:W-:Y:S01]  /*ba90*/  FMUL.FTZ R21, R34, UR58 ;  /* 0x0000003a22157c20 */ /* 0x000fe20008410000 */
[----:B------:R-:W-:Y:S01]  /*baa0*/  @!P1 LEA R60, R60, UR39, 0x3 ;  /* 0x000000273c3c9c11 */ /* 0x000fe2000f8e18ff */
[----:B------:R-:W-:Y:S01]  /*bab0*/  ULEA UR10, UR59, UR6, 0xb ;  /* 0x000000063b0a7291 */ /* 0x000fe2000f8e583f */
[----:B--2---:R-:W-:Y:S01]  /*bac0*/  FMUL.FTZ R8, R26, UR58 ;  /* 0x0000003a1a087c20 */ /* 0x004fe20008410000 */
[----:B------:R-:W-:Y:S01]  /*bad0*/  FMUL.FTZ R34, R59, UR58 ;  /* 0x0000003a3b227c20 */ /* 0x000fe20008410000 */
[----:B------:R-:W-:Y:S01]  /*bae0*/  FMUL.FTZ R26, R51, UR58 ;  /* 0x0000003a331a7c20 */ /* 0x000fe20008410000 */
[----:B------:R-:W-:Y:S01]  /*baf0*/  FMUL.FTZ R59, R64, UR58 ;  /* 0x0000003a403b7c20 */ /* 0x000fe20008410000 */
[----:B-1----:R-:W-:Y:S01]  /*bb00*/  FMUL.FTZ R7, R24, UR58 ;  /* 0x0000003a18077c20 */ /* 0x002fe20008410000 */
        /* <DEDUP_REMOVED lines=14> */
[----:B------:R-:W-:Y:S01]  /*bbf0*/  IADD3 R69, -R17, 0xb, RZ ;  /* 0x0000000b11457810 */ /* 0x000fe20007ffe1ff */
        /* <DEDUP_REMOVED lines=60> */
[----:B------:R-:W1:Y:S01]  /*bfc0*/  MUFU.TANH R53, R53 ;  /* 0x0000003500357308 */ /* 0x000e620000002400 */
[----:B------:R-:W-:Y:S02]  /*bfd0*/  WARPGROUP.DEPBAR.LE gsb0, 0x0 ;  /* 0x00008000000079c5 */ /* 0x000fe40000010000 */
[----:B------:R-:W-:-:S06]  /*bfe0*/  WARPGROUP.ARRIVE ;  /* 0x00000000000079c5 */ /* 0x000fcc0000000000 */
[----:B------:R-:W-:Y:S01]  /*bff0*/  HGMMA.64x128x16.F32.BF16 R88, R168, gdesc[UR4].tnspB, R88, gsb0 ;  /* 0x41e00004a8587df0 */ /* 0x000fe20008001858 */
[----:B------:R-:W-:Y:S01]  /*c000*/  UIADD3 UR6, UR10, 0x200, URZ ;  /* 0x000002000a067890 */ /* 0x000fe2000fffe03f */
[----:B------:R-:W-:Y:S01]  /*c010*/  UMOV UR7, 0x40000040 ;  /* 0x4000004000077882 */ /* 0x000fe20000000000 */
[----:B------:R-:W-:Y:S02]  /*c020*/  WARPGROUP.DEPBAR.LE gsb0, 0x0 ;  /* 0x00008000000079c5 */ /* 0x000fe40000010000 */
[----:B------:R-:W-:Y:S01]  /*c030*/  WARPGROUP.ARRIVE ;  /* 0x00000000000079c5 */ /* 0x000fe20000000000 */
[----:B------:R-:W-:Y:S01]  /*c040*/  FMUL.FTZ R168, R36, UR58 ;  /* 0x0000003a24a87c20 */ /* 0x000fe20008410000 */
[----:B------:R-:W-:Y:S02]  /*c050*/  FMUL.FTZ R36, R71, UR58 ;  /* 0x0000003a47247c20 */ /* 0x000fe40008410000 */
[----:B------:R1:W1:Y:S03]  /*c060*/  MUFU.TANH R71, R76 ;  /* 0x0000004c00477308 */ /* 0x0002660000002400 */
[----:B------:R-:W-:Y:S01]  /*c070*/  HGMMA.64x128x16.F32.BF16 R88, R164, gdesc[UR4].tnspB, R88, gsb0 ;  /* 0x41e00004a4587df0 */ /* 0x000fe20008001858 */
[----:B------:R-:W-:Y:S01]  /*c080*/  UIADD3 UR6, UR10, 0x280, URZ ;  /* 0x000002800a067890 */ /* 0x000fe2000fffe03f */
[----:B------:R-:W-:-:S03]  /*c090*/  UMOV UR7, 0x40000040 ;  /* 0x4000004000077882 */ /* 0x000fc60000000000 */
[----:B------:R-:W1:Y:S08]  /*c0a0*/  MUFU.TANH R168, R168 ;  /* 0x000000a800a87308 */ /* 0x000e700000002400 */
[----:B------:R-:W1:Y:S01]  /*c0b0*/  MUFU.TANH R36, R36 ;  /* 0x0000002400247308 */ /* 0x000e620000002400 */
[----:B------:R-:W-:Y:S02]  /*c0c0*/  WARPGROUP.DEPBAR.LE gsb0, 0x0 ;  /* 0x00008000000079c5 */ /* 0x000fe40000010000 */
        /* <DEDUP_REMOVED lines=11> */
[----:B------:R-:W-:Y:S01]  /*c180*/  FMUL.FTZ R46, R79, UR58 ;  /* 0x0000003a4f2e7c20 */ /* 0x000fe20008410000 */
[----:B------:R-:W-:-:S02]  /*c190*/  IMAD.SHL.U32 R79, R6, 0x80, RZ ;  /* 0x00000080064f7824 */ /* 0x000fc400078e00ff */
[----:B------:R-:W-:Y:S01]  /*c1a0*/  FMUL.FTZ R164, R28, UR58 ;  /* 0x0000003a1ca47c20 */ /* 0x000fe20008410000 */
[----:B------:R-:W-:Y:S01]  /*c1b0*/  FMUL.FTZ R28, R39, UR58 ;  /* 0x0000003a271c7c20 */ /* 0x000fe20008410000 */
[----:B------:R-:W-:Y:S01]  /*c1c0*/  FMUL.FTZ R39, R58, UR58 ;  /* 0x0000003a3a277c20 */ /* 0x000fe20008410000 */
[----:B------:R-:W-:Y:S01]  /*c1d0*/  FMUL.FTZ R58, R61, UR58 ;  /* 0x0000003a3d3a7c20 */ /* 0x000fe20008410000 */
[----:B------:R-:W-:Y:S01]  /*c1e0*/  IADD3 R54, -R79, 0x1, RZ ;  /* 0x000000014f367810 */ /* 0x000fe20007ffe1ff */
[----:B------:R-:W-:Y:S02]  /*c1f0*/  @!P1 VIADD R61, R60, 0x28840 ;  /* 0x000288403c3d9836 */ /* 0x000fe40000000000 */
[----:B------:R-:W-:Y:S01]  /*c200*/  FMUL.FTZ R166, R32, UR58 ;  /* 0x0000003a20a67c20 */ /* 0x000fe20008410000 */
[----:B------:R-:W-:Y:S01]  /*c210*/  FMUL.FTZ R32, R42, UR58 ;  /* 0x0000003a2a207c20 */ /* 0x000fe20008410000 */
[----:B------:R-:W-:Y:S01]  /*c220*/  FMUL.FTZ R42, R66, UR58 ;  /* 0x0000003a422a7c20 */ /* 0x000fe20008410000 */
[----:B------:R-:W1:Y:S01]  /*c230*/  MUFU.TANH R164, R164 ;  /* 0x000000a400a47308 */ /* 0x000e620000002400 */
[----:B------:R-:W-:-:S07]  /*c240*/  @!P1 PRMT R61, RZ, 0x654, R61 ;  /* 0x00000654ff3d9816 */ /* 0x000fce000000003d */
[----:B------:R1:W1:Y:S01]  /*c250*/  MUFU.TANH R66, R73 ;  /* 0x0000004900427308 */ /* 0x0002620000002400 */
[----:B-----5:R-:W-:Y:S02]  /*c260*/  IMAD R60, R65, UR45, R54 ;  /* 0x0000002d413c7c24 */ /* 0x020fe4000f8e0236 */
[----:B------:R-:W-:-:S05]  /*c270*/  FMUL.FTZ R54, R87, UR58 ;  /* 0x0000003a57367c20 */ /* 0x000fca0008410000 */
        /* <DEDUP_REMOVED lines=36> */
[----:B------:R-:W1:Y:S01]  /*c4c0*/  MUFU.TANH R54, R54 ;  /* 0x0000003600367308 */ /* 0x000e620000002400 */
[----:B------:R-:W-:-:S02]  /*c4d0*/  WARPGROUP.DEPBAR.LE gsb0, 0x0 ;  /* 0x00008000000079c5 */ /* 0x000fc40000010000 */
[----:B------:R-:W-:-:S06]  /*c4e0*/  WARPGROUP.ARRIVE ;  /* 0x00000000000079c5 */ /* 0x000fcc0000000000 */
[----:B------:R-:W-:Y:S03]  /*c4f0*/  HGMMA.64x128x16.F32.BF16 R88, R152, gdesc[UR4].tnspB, R88, gsb0 ;  /* 0x41e0000498587df0 */ /* 0x000fe60008001858 */
[----:B------:R-:W-:Y:S02]  /*c500*/  WARPGROUP.DEPBAR.LE gsb0, 0x0 ;  /* 0x00008000000079c5 */ /* 0x000fe40000010000 */
[----:B------:R1:W-:Y:S06]  /*c510*/  BAR.ARV R69, 0x100 ;  /* 0x000400450000751d */ /* 0x0003ec0000002000 */
[----:B------:R5:W-:Y:S02]  /*c520*/  @!P1 SYNCS.ARRIVE.TRANS64.RED.A1T0 RZ, [R61+URZ], RZ ;  /* 0x000000ff3dff99a7 */ /* 0x000be4000810043f */
[----:B-----5:R-:W-:-:S04]  /*c530*/  VIADD R61, R60, -UR57 ;  /* 0x800000393c3d7c36 */ /* 0x020fc80008000000 */
[----:B------:R-:W-:-:S04]  /*c540*/  IMAD R61, R16, -0x2, R61 ;  /* 0xfffffffe103d7824 */ /* 0x000fc800078e023d */
[C---:B------:R-:W-:Y:S02]  /*c550*/  VIADD R83, R61.reuse, UR56 ;  /* 0x000000383d537c36 */ /* 0x040fe40008000000 */
[----:B------:R-:W-:Y:S02]  /*c560*/  VIADD R87, R61, UR52 ;  /* 0x000000343d577c36 */ /* 0x000fe40008000000 */
[C---:B------:R-:W-:Y:S02]  /*c570*/  IMAD.IADD R65, R0.reuse, 0x1, R83 ;  /* 0x0000000100417824 */ /* 0x040fe400078e0253 */
[----:B------:R-:W-:Y:S01]  /*c580*/  IMAD.IADD R67, R0, 0x1, R87 ;  /* 0x0000000100437824 */ /* 0x000fe200078e0257 */
[----:B-1234-:R-:W-:Y:S06]  /*c590*/  @!P6 BRA `(.L_x_936) ;  /* 0x00000000005ce947 */ /* 0x01efec0003800000 */
[----:B------:R-:W-:Y:S01]  /*c5a0*/  ISETP.GT.AND P2, PT, R10, -0x1, PT ;  /* 0xffffffff0a00780c */ /* 0x000fe20003f44270 */
[----:B------:R-:W-:-:S12]  /*c5b0*/  BSSY B0, `(.L_x_937) ;  /* 0x0000011000007945 */ /* 0x000fd80003800000 */
        /* <DEDUP_REMOVED lines=9> */
.L_x_938:
[----:B------:R-:W-:-:S05]  /*c650*/  IMAD.U32 R70, RZ, RZ, UR53 ;  /* 0x00000035ff467e24 */ /* 0x000fca000f8e00ff */
[----:B------:R-:W-:-:S13]  /*c660*/  ISETP.NE.AND P2, PT, R70, 0x1, PT ;  /* 0x000000014600780c */ /* 0x000fda0003f45270 */
[----:B------:R-:W1:Y:S01]  /*c670*/  @P2 LDC.64 R60, c[0x0][0x9e8] ;  /* 0x00027a00ff3c2b82 */ /* 0x000e620000000a00 */
[----:B------:R-:W-:-:S04]  /*c680*/  @P2 IMAD.IADD R69, R0, 0x1, R5 ;  /* 0x0000000100452824 */ /* 0x000fc800078e0205 */
[----:B-1----:R-:W-:-:S04]  /*c690*/  @P2 IMAD.HI.U32 R72, R69, R60, RZ ;  /* 0x0000003c45482227 */ /* 0x002fc800078e00ff */
[----:B------:R-:W-:Y:S01]  /*c6a0*/  IMAD.MOV.U32 R60, RZ, RZ, R10 ;  /* 0x000000ffff3c7224 */ /* 0x000fe200078e000a */
[----:B------:R-:W-:-:S07]  /*c6b0*/  @P2 SHF.R.U32.HI R60, RZ, R61, R72 ;  /* 0x0000003dff3c2219 */ /* 0x000fce0000011648 */
.L_x_939:
[----:B------:R-:W-:Y:S05]  /*c6c0*/  BSYNC B0 ;  /* 0x0000000000007941 */ /* 0x000fea0003800000 */
.L_x_937:
[----:B------:R-:W-:-:S04]  /*c6d0*/  IMAD R61, R60, R70, -R79 ;  /* 0x000000463c3d7224 */ /* 0x000fc800078e0a4f */
[----:B------:R-:W-:-:S05]  /*c6e0*/  IMAD R60, R16, -0x2, R61 ;  /* 0xfffffffe103c7824 */ /* 0x000fca00078e023d */
[----:B------:R-:W-:Y:S02]  /*c6f0*/  VIADDMNMX R65, R60, R70, R65, PT ;  /* 0x000000463c417246 */ /* 0x000fe40003800141 */
[----:B------:R-:W-:-:S07]  /*c700*/  VIMNMX R67, R67, R60, !PT ;  /* 0x0000003c43437248 */ /* 0x000fce0007fe0100 */
.L_x_936:
[----:B------:R-:W-:-:S04]  /*c710*/  ISETP.GT.AND P2, PT, R6, -0x1, PT ;  /* 0xffffffff0600780c */ /* 0x000fc80003f44270 */
[C---:B------:R-:W-:Y:S02]  /*c720*/  ISETP.GT.AND P4, PT, R67.reuse, RZ, P2 ;  /* 0x000000ff4300720c */ /* 0x040fe40001784270 */
[----:B------:R-:W-:Y:S02]  /*c730*/  ISETP.GT.AND P5, PT, R67, 0x1, P2 ;  /* 0x000000014300780c */ /* 0x000fe400017a4270 */
[C---:B------:R-:W-:Y:S02]  /*c740*/  ISETP.LT.OR P4, PT, R65.reuse, 0x1, P4 ;  /* 0x000000014100780c */ /* 0x040fe40002781670 */
[----:B------:R-:W-:Y:S02]  /*c750*/  ISETP.LT.OR P5, PT, R65, 0x2, P5 ;  /* 0x000000024100780c */ /* 0x000fe40002fa1670 */
        /* <DEDUP_REMOVED lines=38> */
[----:B------:R-:W-:Y:S01]  /*c9c0*/  IMAD.IADD R49, R2, 0x1, R83 ;  /* 0x0000000102317824 */ /* 0x000fe200078e0253 */
[----:B------:R-:W-:-:S02]  /*c9d0*/  ISETP.GT.AND P3, PT, R67, 0x38, P2 ;  /* 0x000000384300780c */ /* 0x000fc40001764270 */
[C---:B------:R-:W-:Y:S02]  /*c9e0*/  ISETP.GT.AND P4, PT, R67.reuse, 0x39, P2 ;  /* 0x000000394300780c */ /* 0x040fe40001784270 */
[----:B------:R-:W-:Y:S02]  /*c9f0*/  ISETP.GT.AND P5, PT, R67, 0x40, P2 ;  /* 0x000000404300780c */ /* 0x000fe400017a4270 */
[C---:B------:R-:W-:Y:S02]  /*ca00*/  ISETP.LT.OR P3, PT, R65.reuse, 0x39, P3 ;  /* 0x000000394100780c */ /* 0x040fe40001f61670 */
[C---:B------:R-:W-:Y:S02]  /*ca10*/  ISETP.LT.OR P4, PT, R65.reuse, 0x3a, P4 ;  /* 0x0000003a4100780c */ /* 0x040fe40002781670 */
[----:B------:R-:W-:Y:S02]  /*ca20*/  ISETP.LT.OR P5, PT, R65, 0x41, P5 ;  /* 0x000000414100780c */ /* 0x000fe40002fa1670 */
[----:B------:R-:W-:Y:S01]  /*ca30*/  FSEL R152, R51, -INF , !P3 ;  /* 0xff80000033987808 */ /* 0x000fe20005800000 */
[----:B------:R-:W-:Y:S01]  /*ca40*/  IMAD.IADD R51, R2, 0x1, R87 ;  /* 0x0000000102337824 */ /* 0x000fe200078e0257 */
[----:B------:R-:W-:-:S02]  /*ca50*/  FSEL R86, R52, -INF , !P4 ;  /* 0xff80000034567808 */ /* 0x000fc40006000000 */
[----:B------:R-:W-:Y:S02]  /*ca60*/  FSEL R84, R55, -INF , !P5 ;  /* 0xff80000037547808 */ /* 0x000fe40006800000 */
[C---:B------:R-:W-:Y:S02]  /*ca70*/  ISETP.GT.AND P3, PT, R67.reuse, 0x41, P2 ;  /* 0x000000414300780c */ /* 0x040fe40001764270 */
[C---:B------:R-:W-:Y:S02]  /*ca80*/  ISETP.GT.AND P4, PT, R67.reuse, 0x48, P2 ;  /* 0x000000484300780c */ /* 0x040fe40001784270 */
[----:B------:R-:W-:Y:S02]  /*ca90*/  ISETP.GT.AND P5, PT, R67, 0x49, P2 ;  /* 0x000000494300780c */ /* 0x000fe400017a4270 */
[C---:B------:R-:W-:Y:S02]  /*caa0*/  ISETP.LT.OR P3, PT, R65.reuse, 0x42, P3 ;  /* 0x000000424100780c */ /* 0x040fe40001f61670 */
[----:B------:R-:W-:-:S02]  /*cab0*/  ISETP.LT.OR P4, PT, R65, 0x49, P4 ;  /* 0x000000494100780c */ /* 0x000fc40002781670 */
[----:B------:R-:W-:Y:S02]  /*cac0*/  ISETP.LT.OR P5, PT, R65, 0x4a, P5 ;  /* 0x0000004a4100780c */ /* 0x000fe40002fa1670 */
[----:B------:R-:W-:Y:S02]  /*cad0*/  FSEL R82, R56, -INF , !P3 ;  /* 0xff80000038527808 */ /* 0x000fe40005800000 */
[----:B------:R-:W-:Y:S02]  /*cae0*/  FSEL R80, R57, -INF , !P4 ;  /* 0xff80000039507808 */ /* 0x000fe40006000000 */
[----:B------:R-:W-:Y:S02]  /*caf0*/  FSEL R74, R58, -INF , !P5 ;  /* 0xff8000003a4a7808 */ /* 0x000fe40006800000 */
[C---:B------:R-:W-:Y:S02]  /*cb00*/  ISETP.GT.AND P3, PT, R67.reuse, 0x50, P2 ;  /* 0x000000504300780c */ /* 0x040fe40001764270 */
[----:B------:R-:W-:-:S02]  /*cb10*/  ISETP.GT.AND P4, PT, R67, 0x51, P2 ;  /* 0x000000514300780c */ /* 0x000fc40001784270 */
[----:B------:R-:W-:Y:S02]  /*cb20*/  ISETP.GT.AND P5, PT, R67, 0x58, P2 ;  /* 0x000000584300780c */ /* 0x000fe400017a4270 */
[C---:B------:R-:W-:Y:S02]  /*cb30*/  ISETP.LT.OR P3, PT, R65.reuse, 0x51, P3 ;  /* 0x000000514100780c */ /* 0x040fe40001f61670 */
[C---:B------:R-:W-:Y:S02]  /*cb40*/  ISETP.LT.OR P4, PT, R65.reuse, 0x52, P4 ;  /* 0x000000524100780c */ /* 0x040fe40002781670 */
[----:B------:R-:W-:Y:S02]  /*cb50*/  ISETP.LT.OR P5, PT, R65, 0x59, P5 ;  /* 0x000000594100780c */ /* 0x000fe40002fa1670 */
[----:B------:R-:W-:Y:S02]  /*cb60*/  FSEL R70, R59, -INF , !P3 ;  /* 0xff8000003b467808 */ /* 0x000fe40005800000 */
        /* <DEDUP_REMOVED lines=42> */
.L_x_942:
[----:B------:R-:W-:-:S05]  /*ce10*/  IMAD.U32 R160, RZ, RZ, UR53 ;  /* 0x00000035ffa07e24 */ /* 0x000fca000f8e00ff */
[----:B------:R-:W-:-:S13]  /*ce20*/  ISETP.NE.AND P3, PT, R160, 0x1, PT ;  /* 0x00000001a000780c */ /* 0x000fda0003f65270 */
[----:B------:R-:W1:Y:S02]  /*ce30*/  @P3 LDC.64 R40, c[0x0][0x9e8] ;  /* 0x00027a00ff283b82 */ /* 0x000e640000000a00 */
[----:B-1----:R-:W-:-:S05]  /*ce40*/  @P3 IMAD.HI.U32 R40, R7, R40, RZ ;  /* 0x0000002807283227 */ /* 0x002fca00078e00ff */
[----:B------:R-:W-:-:S07]  /*ce50*/  @P3 SHF.R.U32.HI R7, RZ, R41, R40 ;  /* 0x00000029ff073219 */ /* 0x000fce0000011628 */
.L_x_943:
[----:B------:R-:W-:Y:S05]  /*ce60*/  BSYNC B0 ;  /* 0x0000000000007941 */ /* 0x000fea0003800000 */
.L_x_941:
[----:B------:R-:W-:-:S04]  /*ce70*/  IMAD R7, R7, R160, -R79 ;  /* 0x000000a007077224 */ /* 0x000fc800078e0a4f */
[----:B------:R-:W-:-:S05]  /*ce80*/  IMAD R40, R16, -0x2, R7 ;  /* 0xfffffffe10287824 */ /* 0x000fca00078e0207 */
[----:B------:R-:W-:Y:S02]  /*ce90*/  VIADDMNMX R49, R40, R160, R49, PT ;  /* 0x000000a028317246 */ /* 0x000fe40003800131 */
[----:B------:R-:W-:-:S07]  /*cea0*/  VIMNMX R51, R51, R40, !PT ;  /* 0x0000002833337248 */ /* 0x000fce0007fe0100 */
.L_x_940:
[----:B------:R-:W-:Y:S01]  /*ceb0*/  FMNMX.FTZ R7, R180, R11, !PT ;  /* 0x0000000bb4077209 */ /* 0x000fe20007810000 */
[----:B------:R-:W1:Y:S01]  /*cec0*/  LDC R9, c[0x0][0x988] ;  /* 0x00026200ff097b82 */ /* 0x000e620000000800 */
[----:B------:R-:W-:Y:S01]  /*ced0*/  ISETP.GT.AND P4, PT, R51, 0x8, P2 ;  /* 0x000000083300780c */ /* 0x000fe20001784270 */
[----:B------:R-:W-:Y:S01]  /*cee0*/  UMOV UR60, UR36 ;  /* 0x00000024003c7c82 */ /* 0x000fe20008000000 */
[----:B------:R-:W-:Y:S02]  /*cef0*/  FMNMX.FTZ R7, R170, R7, !PT ;  /* 0x00000007aa077209 */ /* 0x000fe40007810000 */
[----:B------:R-:W-:Y:S02]  /*cf00*/  ISETP.LT.OR P4, PT, R49, 0x9, P4 ;  /* 0x000000093100780c */ /* 0x000fe40002781670 */
[----:B------:R-:W-:Y:S02]  /*cf10*/  FMNMX.FTZ R7, R172, R7, !PT ;  /* 0x00000007ac077209 */ /* 0x000fe40007810000 */
[----:B------:R-:W-:-:S02]  /*cf20*/  ISETP.GT.AND P5, PT, R51, 0x1, P2 ;  /* 0x000000013300780c */ /* 0x000fc400017a4270 */
[----:B------:R-:W-:Y:S02]  /*cf30*/  FMNMX.FTZ R7, R192, R7, !PT ;  /* 0x00000007c0077209 */ /* 0x000fe40007810000 */
[----:B------:R-:W-:Y:S02]  /*cf40*/  ISETP.LT.OR P5, PT, R49, 0x2, P5 ;  /* 0x000000023100780c */ /* 0x000fe40002fa1670 */
[----:B------:R-:W-:Y:S02]  /*cf50*/  FMNMX.FTZ R7, R176, R7, !PT ;  /* 0x00000007b0077209 */ /* 0x000fe40007810000 */
[----:B------:R-:W-:Y:S02]  /*cf60*/  ISETP.GT.AND P3, PT, R51, 0x9, P2 ;  /* 0x000000093300780c */ /* 0x000fe40001764270 */
[----:B------:R-:W-:Y:S02]  /*cf70*/  FMNMX.FTZ R7, R196, R7, !PT ;  /* 0x00000007c4077209 */ /* 0x000fe40007810000 */
[----:B------:R-:W-:-:S02]  /*cf80*/  FSEL R164, R13, -INF , !P5 ;  /* 0xff8000000da47808 */ /* 0x000fc40006800000 */
[----:B------:R-:W-:Y:S02]  /*cf90*/  FMNMX.FTZ R7, R178, R7, !PT ;  /* 0x00000007b2077209 */ /* 0x000fe40007810000 */
[----:B------:R-:W-:Y:S02]  /*cfa0*/  ISETP.GT.AND P5, PT, R51, 0x10, P2 ;  /* 0x000000103300780c */ /* 0x000fe400017a4270 */
[----:B------:R-:W-:Y:S02]  /*cfb0*/  FMNMX.FTZ R7, R194, R7, !PT ;  /* 0x00000007c2077209 */ /* 0x000fe40007810000 */
[C---:B------:R-:W-:Y:S02]  /*cfc0*/  ISETP.LT.OR P3, PT, R49.reuse, 0xa, P3 ;  /* 0x0000000a3100780c */ /* 0x040fe40001f61670 */
[----:B------:R-:W-:Y:S02]  /*cfd0*/  FMNMX.FTZ R7, R174, R7, !PT ;  /* 0x00000007ae077209 */ /* 0x000fe40007810000 */
[----:B------:R-:W-:-:S02]  /*cfe0*/  ISETP.LT.OR P5, PT, R49, 0x11, P5 ;  /* 0x000000113100780c */ /* 0x000fc40002fa1670 */
        /* <DEDUP_REMOVED lines=22> */
[----:B------:R-:W-:-:S05]  /*d150*/  FMNMX.FTZ R40, R52, R7, !PT ;  /* 0x0000000734287209 */ /* 0x000fca0007810000 */
[----:B------:R-:W2:Y:S02]  /*d160*/  SHFL.BFLY PT, R7, R40, 0x2, 0x1f ;  /* 0x0c401f0028077f89 */ /* 0x000ea400000e0000 */
[----:B--2---:R-:W-:Y:S02]  /*d170*/  FMNMX.FTZ R41, R40, R7, !PT ;  /* 0x0000000728297209 */ /* 0x004fe40007810000 */
[----:B------:R-:W-:Y:S02]  /*d180*/  FSEL R40, R15, -INF , !P4 ;  /* 0xff8000000f287808 */ /* 0x000fe40006000000 */
[----:B------:R-:W-:Y:S01]  /*d190*/  ISETP.GT.AND P4, PT, R51, 0x11, P2 ;  /* 0x000000113300780c */ /* 0x000fe20001784270 */
[----:B------:R-:W2:Y:S03]  /*d1a0*/  SHFL.BFLY PT, R160, R41, 0x1, 0x1f ;  /* 0x0c201f0029a07f89 */ /* 0x000ea600000e0000 */
[----:B------:R-:W-:-:S04]  /*d1b0*/  ISETP.LT.OR P4, PT, R49, 0x12, P4 ;  /* 0x000000123100780c */ /* 0x000fc80002781670 */
[----:B------:R-:W-:Y:S02]  /*d1c0*/  FSEL R20, R20, -INF , !P4 ;  /* 0xff80000014147808 */ /* 0x000fe40006000000 */
[----:B------:R-:W-:-:S04]  /*d1d0*/  ISETP.GT.AND P4, PT, R51, 0x19, P2 ;  /* 0x000000193300780c */ /* 0x000fc80001784270 */
[----:B------:R-:W-:-:S04]  /*d1e0*/  ISETP.LT.OR P4, PT, R49, 0x1a, P4 ;  /* 0x0000001a3100780c */ /* 0x000fc80002781670 */
[----:B------:R-:W-:Y:S02]  /*d1f0*/  FSEL R28, R28, -INF , !P4 ;  /* 0xff8000001c1c7808 */ /* 0x000fe40006000000 */
[----:B------:R-:W-:-:S04]  /*d200*/  ISETP.GT.AND P4, PT, R51, 0x21, P2 ;  /* 0x000000213300780c */ /* 0x000fc80001784270 */
[----:B------:R-:W-:Y:S02]  /*d210*/  ISETP.LT.OR P4, PT, R49, 0x22, P4 ;  /* 0x000000223100780c */ /* 0x000fe40002781670 */
[----:B--2---:R-:W-:Y:S02]  /*d220*/  FMNMX.FTZ R7, R41, R160, !PT ;  /* 0x000000a029077209 */ /* 0x004fe40007810000 */
[----:B------:R-:W-:Y:S02]  /*d230*/  FSEL R160, R14, -INF , !P3 ;  /* 0xff8000000ea07808 */ /* 0x000fe40005800000 */
[----:B------:R-:W-:Y:S01]  /*d240*/  FSEL R14, R21, -INF , !P5 ;  /* 0xff800000150e7808 */ /* 0x000fe20006800000 */
[C---:B-1----:R-:W-:Y:S01]  /*d250*/  FMUL.FTZ R41, R7.reuse, R9 ;  /* 0x0000000907297220 */ /* 0x042fe20000410000 */
[----:B------:R-:W-:Y:S02]  /*d260*/  FSETP.NEU.FTZ.AND P5, PT, R7, -INF , PT ;  /* 0xff8000000700780b */ /* 0x000fe40003fbd000 */
[----:B------:R-:W-:-:S02]  /*d270*/  ISETP.GT.AND P3, PT, R51, 0x18, P2 ;  /* 0x000000183300780c */ /* 0x000fc40001764270 */
[----:B------:R-:W-:Y:S02]  /*d280*/  FSEL R41, R41, RZ, P5 ;  /* 0x000000ff29297208 */ /* 0x000fe40002800000 */
[----:B------:R-:W-:-:S03]  /*d290*/  ISETP.LT.OR P3, PT, R49, 0x19, P3 ;  /* 0x000000193100780c */ /* 0x000fc60001f61670 */
[-CC-:B------:R-:W-:Y:S01]  /*d2a0*/  FFMA.FTZ R13, R180, R9.reuse, -R41.reuse ;  /* 0x00000009b40d7223 */ /* 0x180fe20000010829 */
[-CC-:B------:R-:W-:Y:S01]  /*d2b0*/  FFMA.FTZ R180, R170, R9.reuse, -R41.reuse ;  /* 0x00000009aab47223 */ /* 0x180fe20000010829 */
[----:B------:R-:W-:Y:S01]  /*d2c0*/  FSEL R170, R27, -INF , !P4 ;  /* 0xff8000001baa7808 */ /* 0x000fe20006000000 */
[-CC-:B------:R-:W-:Y:S01]  /*d2d0*/  FFMA.FTZ R182, R172, R9.reuse, -R41.reuse ;  /* 0x00000009acb67223 */ /* 0x180fe20000010829 */
[----:B------:R-:W-:Y:S01]  /*d2e0*/  ISETP.GT.AND P4, PT, R51, RZ, P2 ;  /* 0x000000ff3300720c */ /* 0x000fe20001784270 */
[-CC-:B------:R-:W-:Y:S01]  /*d2f0*/  FFMA.FTZ R15, R192, R9.reuse, -R41.reuse ;  /* 0x00000009c00f7223 */ /* 0x180fe20000010829 */
[----:B------:R-:W-:Y:S01]  /*d300*/  FSEL R168, R29, -INF , !P3 ;  /* 0xff8000001da87808 */ /* 0x000fe20005800000 */
[-CC-:B------:R-:W-:Y:S01]  /*d310*/  FFMA.FTZ R84, R84, R9.reuse, -R41.reuse ;  /* 0x0000000954547223 */ /* 0x180fe20000010829 */
[----:B------:R-:W-:Y:S01]  /*d320*/  ISETP.LT.OR P4, PT, R49, 0x1, P4 ;  /* 0x000000013100780c */ /* 0x000fe20002781670 */
[-CC-:B------:R-:W-:Y:S01]  /*d330*/  FFMA.FTZ R55, R56, R9.reuse, -R41.reuse ;  /* 0x0000000938377223 */ /* 0x180fe20000010829 */
[----:B------:R-:W-:Y:S01]  /*d340*/  ISETP.GT.AND P3, PT, R51, 0x20, P2 ;  /* 0x000000203300780c */ /* 0x000fe20001764270 */
[----:B------:R-:W-:Y:S01]  /*d350*/  MUFU.EX2 R13, R13 ;  /* 0x0000000d000d7308 */ /* 0x000fe20000000800 */
[----:B------:R-:W-:Y:S01]  /*d360*/  FSEL R29, R8, -INF , !P4 ;  /* 0xff800000081d7808 */ /* 0x000fe20006000000 */
[-CC-:B------:R-:W-:Y:S01]  /*d370*/  FFMA.FTZ R8, R196, R9.reuse, -R41.reuse ;  /* 0x00000009c4087223 */ /* 0x180fe20000010829 */
[----:B------:R-:W-:Y:S01]  /*d380*/  ISETP.LT.OR P3, PT, R49, 0x21, P3 ;  /* 0x000000213100780c */ /* 0x000fe20001f61670 */
[-CC-:B------:R-:W-:Y:S01]  /*d390*/  FFMA.FTZ R176, R176, R9.reuse, -R41.reuse ;  /* 0x00000009b0b07223 */ /* 0x180fe20000010829 */
[----:B------:R-:W-:Y:S01]  /*d3a0*/  FMNMX.FTZ R21, R29, R12, !PT ;  /* 0x0000000c1d157209 */ /* 0x000fe20007810000 */
[--C-:B------:R-:W-:Y:S01]  /*d3b0*/  FFMA.FTZ R178, R178, R9, -R41.reuse ;  /* 0x00000009b2b27223 */ /* 0x100fe20000010829 */
[----:B------:R-:W-:Y:S01]  /*d3c0*/  FSEL R32, R32, -INF , !P3 ;  /* 0xff80000020207808 */ /* 0x000fe20005800000 */
[----:B------:R-:W-:Y:S01]  /*d3d0*/  MUFU.EX2 R180, R180 ;  /* 0x000000b400b47308 */ /* 0x000fe20000000800 */
[----:B------:R-:W-:Y:S01]  /*d3e0*/  FMNMX.FTZ R21, R164, R21, !PT ;  /* 0x00000015a4157209 */ /* 0x000fe20007810000 */
[-CC-:B------:R-:W-:Y:S01]  /*d3f0*/  FFMA.FTZ R86, R86, R9.reuse, -R41.reuse ;  /* 0x0000000956567223 */ /* 0x180fe20000010829 */
[----:B------:R-:W-:Y:S01]  /*d400*/  ISETP.GT.AND P3, PT, R51, 0x28, P2 ;  /* 0x000000283300780c */ /* 0x000fe20001764270 */
[--C-:B------:R-:W-:Y:S01]  /*d410*/  FFMA.FTZ R66, R66, R9, -R41.reuse ;  /* 0x0000000942427223 */ /* 0x100fe20000010829 */
[----:B------:R-:W-:Y:S01]  /*d420*/  FMNMX.FTZ R21, R40, R21, !PT ;  /* 0x0000001528157209 */ /* 0x000fe20007810000 */
[--C-:B------:R-:W-:Y:S01]  /*d430*/  FFMA.FTZ R62, R62, R9, -R41.reuse ;  /* 0x000000093e3e7223 */ /* 0x100fe20000010829 */
[----:B------:R-:W-:Y:S01]  /*d440*/  ISETP.LT.OR P3, PT, R49, 0x29, P3 ;  /* 0x000000293100780c */ /* 0x000fe20001f61670 */
[----:B------:R-:W-:Y:S01]  /*d450*/  MUFU.EX2 R182, R182 ;  /* 0x000000b600b67308 */ /* 0x000fe20000000800 */
[----:B------:R-:W-:Y:S01]  /*d460*/  FMNMX.FTZ R27, R160, R21, !PT ;  /* 0x00000015a01b7209 */ /* 0x000fe20007810000 */
[----:B------:R-:W-:Y:S01]  /*d470*/  FFMA.FTZ R52, R52, R9, -R41 ;  /* 0x0000000934347223 */ /* 0x000fe20000010829 */
[----:B------:R-:W-:-:S02]  /*d480*/  FSEL R172, R33, -INF , !P3 ;  /* 0xff80000021ac7808 */ /* 0x000fc40005800000 */
[----:B------:R-:W-:Y:S02]  /*d490*/  FMNMX.FTZ R27, R14, R27, !PT ;  /* 0x0000001b0e1b7209 */ /* 0x000fe40007810000 */
[C---:B------:R-:W-:Y:S01]  /*d4a0*/  ISETP.GT.AND P3, PT, R51.reuse, 0x29, P2 ;  /* 0x000000293300780c */ /* 0x040fe20001764270 */
[----:B------:R1:W-:Y:S01]  /*d4b0*/  MUFU.EX2 R21, R8 ;  /* 0x0000000800157308 */ /* 0x0003e20000000800 */
[----:B------:R-:W-:Y:S02]  /*d4c0*/  FMNMX.FTZ R27, R20, R27, !PT ;  /* 0x0000001b141b7209 */ /* 0x000fe40007810000 */
[----:B------:R-:W-:Y:S02]  /*d4d0*/  ISETP.GT.AND P4, PT, R51, 0x30, P2 ;  /* 0x000000303300780c */ /* 0x000fe40001784270 */
[----:B------:R-:W-:Y:S02]  /*d4e0*/  FMNMX.FTZ R27, R168, R27, !PT ;  /* 0x0000001ba81b7209 */ /* 0x000fe40007810000 */
[C---:B------:R-:W-:Y:S01]  /*d4f0*/  ISETP.LT.OR P3, PT, R49.reuse, 0x2a, P3 ;  /* 0x0000002a3100780c */ /* 0x040fe20001f61670 */
[----:B------:R-:W-:Y:S01]  /*d500*/  MUFU.EX2 R15, R15 ;  /* 0x0000000f000f7308 */ /* 0x000fe20000000800 */
[----:B------:R-:W-:Y:S01]  /*d510*/  FMNMX.FTZ R27, R28, R27, !PT ;  /* 0x0000001b1c1b7209 */ /* 0x000fe20007810000 */
[----:B-1----:R-:W-:Y:S01]  /*d520*/  FFMA.FTZ R8, R174, R9, -R41 ;  /* 0x00000009ae087223 */ /* 0x002fe20000010829 */
[----:B------:R-:W-:-:S02]  /*d530*/  ISETP.LT.OR P4, PT, R49, 0x31, P4 ;  /* 0x000000313100780c */ /* 0x000fc40002781670 */
[----:B------:R-:W-:Y:S02]  /*d540*/  FSEL R24, R24, -INF , !P3 ;  /* 0xff80000018187808 */ /* 0x000fe40005800000 */
[----:B------:R-:W-:Y:S01]  /*d550*/  ISETP.GT.AND P3, PT, R51, 0x31, P2 ;  /* 0x000000313300780c */ /* 0x000fe20001764270 */
[----:B------:R-:W-:Y:S01]  /*d560*/  MUFU.EX2 R176, R176 ;  /* 0x000000b000b07308 */ /* 0x000fe20000000800 */
[----:B------:R-:W-:Y:S02]  /*d570*/  FMNMX.FTZ R27, R32, R27, !PT ;  /* 0x0000001b201b7209 */ /* 0x000fe40007810000 */
[----:B------:R-:W-:Y:S02]  /*d580*/  FSEL R192, R31, -INF , !P4 ;  /* 0xff8000001fc07808 */ /* 0x000fe40006000000 */
[----:B------:R-:W-:Y:S02]  /*d590*/  ISETP.GT.AND P4, PT, R51, 0x38, P2 ;  /* 0x000000383300780c */ /* 0x000fe40001784270 */
[----:B------:R-:W-:Y:S01]  /*d5a0*/  ISETP.LT.OR P3, PT, R49, 0x32, P3 ;  /* 0x000000323100780c */ /* 0x000fe20001f61670 */
[----:B------:R-:W-:Y:S01]  /*d5b0*/  MUFU.EX2 R178, R178 ;  /* 0x000000b200b27308 */ /* 0x000fe20000000800 */
[----:B------:R-:W-:-:S02]  /*d5c0*/  FMNMX.FTZ R31, R170, R27, !PT ;  /* 0x0000001baa1f7209 */ /* 0x000fc40007810000 */
[----:B------:R-:W-:Y:S02]  /*d5d0*/  ISETP.LT.OR P4, PT, R49, 0x39, P4 ;  /* 0x000000393100780c */ /* 0x000fe40002781670 */
[----:B------:R-:W-:Y:S02]  /*d5e0*/  FSEL R26, R26, -INF , !P3 ;  /* 0xff8000001a1a7808 */ /* 0x000fe40005800000 */
[----:B------:R-:W-:Y:S01]  /*d5f0*/  FMNMX.FTZ R31, R172, R31, !PT ;  /* 0x0000001fac1f7209 */ /* 0x000fe20007810000 */
[----:B------:R1:W-:Y:S01]  /*d600*/  MUFU.EX2 R27, R8 ;  /* 0x00000008001b7308 */ /* 0x0003e20000000800 */
[----:B------:R-:W-:Y:S02]  /*d610*/  ISETP.GT.AND P3, PT, R51, 0x39, P2 ;  /* 0x000000393300780c */ /* 0x000fe40001764270 */
[----:B------:R-:W-:Y:S02]  /*d620*/  FSEL R30, R30, -INF , !P4 ;  /* 0xff8000001e1e7808 */ /* 0x000fe40006000000 */
[----:B------:R-:W-:-:S02]  /*d630*/  FMNMX.FTZ R31, R24, R31, !PT ;  /* 0x0000001f181f7209 */ /* 0x000fc40007810000 */
[----:B------:R-:W-:Y:S01]  /*d640*/  ISETP.GT.AND P4, PT, R51, 0x40, P2 ;  /* 0x000000403300780c */ /* 0x000fe20001784270 */
[----:B------:R-:W-:Y:S01]  /*d650*/  MUFU.EX2 R86, R86 ;  /* 0x0000005600567308 */ /* 0x000fe20000000800 */
[C---:B------:R-:W-:Y:S01]  /*d660*/  ISETP.LT.OR P3, PT, R49.reuse, 0x3a, P3 ;  /* 0x0000003a3100780c */ /* 0x040fe20001f61670 */
[--C-:B-1----:R-:W-:Y:S01]  /*d670*/  FFMA.FTZ R8, R158, R9, -R41.reuse ;  /* 0x000000099e087223 */ /* 0x102fe20000010829 */
[----:B------:R-:W-:Y:S02]  /*d680*/  FMNMX.FTZ R31, R192, R31, !PT ;  /* 0x0000001fc01f7209 */ /* 0x000fe40007810000 */
[----:B------:R-:W-:Y:S02]  /*d690*/  ISETP.LT.OR P4, PT, R49, 0x41, P4 ;  /* 0x000000413100780c */ /* 0x000fe40002781670 */
[----:B------:R-:W-:Y:S01]  /*d6a0*/  FSEL R196, R25, -INF , !P3 ;  /* 0xff80000019c47808 */ /* 0x000fe20005800000 */
[----:B------:R-:W-:Y:S01]  /*d6b0*/  FFMA.FTZ R25, R194, R9, -R41 ;  /* 0x00000009c2197223 */ /* 0x000fe20000010829 */
[----:B------:R-:W-:Y:S01]  /*d6c0*/  ISETP.GT.AND P3, PT, R51, 0x41, P2 ;  /* 0x000000413300780c */ /* 0x000fe20001764270 */
[----:B------:R-:W-:Y:S01]  /*d6d0*/  MUFU.EX2 R66, R66 ;  /* 0x0000004200427308 */ /* 0x000fe20000000800 */
[----:B------:R-:W-:-:S02]  /*d6e0*/  FMNMX.FTZ R33, R26, R31, !PT ;  /* 0x0000001f1a217209 */ /* 0x000fc40007810000 */
[----:B------:R-:W-:Y:S02]  /*d6f0*/  FSEL R194, R39, -INF , !P4 ;  /* 0xff80000027c27808 */ /* 0x000fe40006000000 */
[----:B------:R-:W-:Y:S02]  /*d700*/  ISETP.GT.AND P4, PT, R51, 0x48, P2 ;  /* 0x000000483300780c */ /* 0x000fe40001784270 */
[C---:B------:R-:W-:Y:S01]  /*d710*/  ISETP.LT.OR P3, PT, R49.reuse, 0x42, P3 ;  /* 0x000000423100780c */ /* 0x040fe20001f61670 */
[----:B------:R1:W-:Y:S01]  /*d720*/  MUFU.EX2 R31, R8 ;  /* 0x00000008001f7308 */ /* 0x0003e20000000800 */
[----:B------:R-:W-:Y:S02]  /*d730*/  FMNMX.FTZ R33, R30, R33, !PT ;  /* 0x000000211e217209 */ /* 0x000fe40007810000 */
[----:B------:R-:W-:Y:S02]  /*d740*/  ISETP.LT.OR P4, PT, R49, 0x49, P4 ;  /* 0x000000493100780c */ /* 0x000fe40002781670 */
[----:B------:R-:W-:Y:S01]  /*d750*/  FSEL R174, R34, -INF , !P3 ;  /* 0xff80000022ae7808 */ /* 0x000fe20005800000 */
[--C-:B------:R-:W-:Y:S01]  /*d760*/  FFMA.FTZ R34, R166, R9, -R41.reuse ;  /* 0x00000009a6227223 */ /* 0x100fe20000010829 */
[----:B------:R-:W-:Y:S01]  /*d770*/  ISETP.GT.AND P3, PT, R51, 0x49, P2 ;  /* 0x000000493300780c */ /* 0x000fe20001764270 */
[----:B------:R-:W-:Y:S01]  /*d780*/  MUFU.EX2 R25, R25 ;  /* 0x0000001900197308 */ /* 0x000fe20000000800 */
[----:B------:R-:W-:Y:S01]  /*d790*/  FMNMX.FTZ R33, R196, R33, !PT ;  /* 0x00000021c4217209 */ /* 0x000fe20007810000 */
[----:B-1----:R-:W-:Y:S01]  /*d7a0*/  FFMA.FTZ R8, R156, R9, -R41 ;  /* 0x000000099c087223 */ /* 0x002fe20000010829 */
[----:B------:R-:W-:-:S02]  /*d7b0*/  FSEL R38, R38, -INF , !P4 ;  /* 0xff80000026267808 */ /* 0x000fc40006000000 */
[----:B------:R-:W-:Y:S02]  /*d7c0*/  ISETP.GT.AND P4, PT, R51, 0x50, P2 ;  /* 0x000000503300780c */ /* 0x000fe40001784270 */
[C---:B------:R-:W-:Y:S01]  /*d7d0*/  ISETP.LT.OR P3, PT, R49.reuse, 0x4a, P3 ;  /* 0x0000004a3100780c */ /* 0x040fe20001f61670 */
[----:B------:R-:W-:Y:S01]  /*d7e0*/  MUFU.EX2 R34, R34 ;  /* 0x0000002200227308 */ /* 0x000fe20000000800 */
[----:B------:R-:W-:Y:S02]  /*d7f0*/  FMNMX.FTZ R33, R194, R33, !PT ;  /* 0x00000021c2217209 */ /* 0x000fe40007810000 */
[----:B------:R-:W-:Y:S02]  /*d800*/  ISETP.LT.OR P4, PT, R49, 0x51, P4 ;  /* 0x000000513100780c */ /* 0x000fe40002781670 */
[----:B------:R-:W-:Y:S02]  /*d810*/  FSEL R166, R35, -INF , !P3 ;  /* 0xff80000023a67808 */ /* 0x000fe40005800000 */
[----:B------:R-:W-:Y:S01]  /*d820*/  ISETP.GT.AND P3, PT, R51, 0x51, P2 ;  /* 0x000000513300780c */ /* 0x000fe20001764270 */
[----:B------:R-:W-:Y:S01]  /*d830*/  MUFU.EX2 R62, R62 ;  /* 0x0000003e003e7308 */ /* 0x000fe20000000800 */
[----:B------:R-:W-:-:S02]  /*d840*/  FMNMX.FTZ R35, R174, R33, !PT ;  /* 0x00000021ae237209 */ /* 0x000fc40007810000 */
[----:B------:R-:W-:Y:S01]  /*d850*/  FSEL R158, R42, -INF , !P4 ;  /* 0xff8000002a9e7808 */ /* 0x000fe20006000000 */
[----:B------:R-:W-:Y:S01]  /*d860*/  FFMA.FTZ R42, R162, R9, -R41 ;  /* 0x00000009a22a7223 */ /* 0x000fe20000010829 */
[----:B------:R-:W-:Y:S02]  /*d870*/  ISETP.GT.AND P4, PT, R51, 0x58, P2 ;  /* 0x000000583300780c */ /* 0x000fe40001784270 */
[C---:B------:R-:W-:Y:S01]  /*d880*/  ISETP.LT.OR P3, PT, R49.reuse, 0x52, P3 ;  /* 0x000000523100780c */ /* 0x040fe20001f61670 */
[----:B------:R1:W-:Y:S01]  /*d890*/  MUFU.EX2 R33, R8 ;  /* 0x0000000800217308 */ /* 0x0003e20000000800 */
[----:B------:R-:W-:Y:S02]  /*d8a0*/  FMNMX.FTZ R35, R38, R35, !PT ;  /* 0x0000002326237209 */ /* 0x000fe40007810000 */
[----:B------:R-:W-:Y:S02]  /*d8b0*/  ISETP.LT.OR P4, PT, R49, 0x59, P4 ;  /* 0x000000593100780c */ /* 0x000fe40002781670 */
[----:B------:R-:W-:-:S02]  /*d8c0*/  FSEL R162, R37, -INF , !P3 ;  /* 0xff80000025a27808 */ /* 0x000fc40005800000 */
[----:B------:R-:W-:Y:S01]  /*d8d0*/  FMNMX.FTZ R35, R166, R35, !PT ;  /* 0x00000023a6237209 */ /* 0x000fe20007810000 */
[----:B------:R-:W-:Y:S01]  /*d8e0*/  MUFU.EX2 R42, R42 ;  /* 0x0000002a002a7308 */ /* 0x000fe20000000800 */
[----:B------:R-:W-:Y:S01]  /*d8f0*/  ISETP.GT.AND P3, PT, R51, 0x59, P2 ;  /* 0x000000593300780c */ /* 0x000fe20001764270 */
[----:B-1----:R-:W-:Y:S01]  /*d900*/  FFMA.FTZ R8, R152, R9, -R41 ;  /* 0x0000000998087223 */ /* 0x002fe20000010829 */
[----:B------:R-:W-:Y:S02]  /*d910*/  FSEL R198, R43, -INF , !P4 ;  /* 0xff8000002bc67808 */ /* 0x000fe40006000000 */
[----:B------:R-:W-:Y:S02]  /*d920*/  FMNMX.FTZ R35, R158, R35, !PT ;  /* 0x000000239e237209 */ /* 0x000fe40007810000 */
[----:B------:R-:W-:Y:S01]  /*d930*/  ISETP.GT.AND P4, PT, R51, 0x60, P2 ;  /* 0x000000603300780c */ /* 0x000fe20001784270 */
[----:B------:R-:W-:Y:S01]  /*d940*/  MUFU.EX2 R52, R52 ;  /* 0x0000003400347308 */ /* 0x000fe20000000800 */
[----:B------:R-:W-:-:S02]  /*d950*/  ISETP.LT.OR P3, PT, R49, 0x5a, P3 ;  /* 0x0000005a3100780c */ /* 0x000fc40001f61670 */
[----:B------:R-:W-:Y:S02]  /*d960*/  FMNMX.FTZ R37, R162, R35, !PT ;  /* 0x00000023a2257209 */ /* 0x000fe40007810000 */
[----:B------:R-:W-:Y:S02]  /*d970*/  ISETP.LT.OR P4, PT, R49, 0x61, P4 ;  /* 0x000000613100780c */ /* 0x000fe40002781670 */
[----:B------:R-:W-:Y:S01]  /*d980*/  FSEL R156, R36, -INF , !P3 ;  /* 0xff800000249c7808 */ /* 0x000fe20005800000 */
[----:B------:R-:W-:Y:S01]  /*d990*/  FFMA.FTZ R36, R154, R9, -R41 ;  /* 0x000000099a247223 */ /* 0x000fe20000010829 */
[----:B------:R-:W-:Y:S01]  /*d9a0*/  ISETP.GT.AND P3, PT, R51, 0x61, P2 ;  /* 0x000000613300780c */ /* 0x000fe20001764270 */
[----:B------:R-:W-:Y:S01]  /*d9b0*/  MUFU.EX2 R35, R8 ;  /* 0x0000000800237308 */ /* 0x000fe20000000800 */
[----:B------:R-:W-:Y:S02]  /*d9c0*/  FMNMX.FTZ R37, R198, R37, !PT ;  /* 0x00000025c6257209 */ /* 0x000fe40007810000 */
[----:B------:R-:W-:-:S02]  /*d9d0*/  FSEL R44, R44, -INF , !P4 ;  /* 0xff8000002c2c7808 */ /* 0x000fc40006000000 */
[----:B------:R-:W-:Y:S02]  /*d9e0*/  ISETP.GT.AND P4, PT, R51, 0x68, P2 ;  /* 0x000000683300780c */ /* 0x000fe40001784270 */
[C---:B------:R-:W-:Y:S01]  /*d9f0*/  ISETP.LT.OR P3, PT, R49.reuse, 0x62, P3 ;  /* 0x000000623100780c */ /* 0x040fe20001f61670 */
[----:B------:R-:W-:Y:S01]  /*da00*/  MUFU.EX2 R36, R36 ;  /* 0x0000002400247308 */ /* 0x000fe20000000800 */
[----:B------:R-:W-:Y:S02]  /*da10*/  FMNMX.FTZ R37, R156, R37, !PT ;  /* 0x000000259c257209 */ /* 0x000fe40007810000 */
[----:B------:R-:W-:Y:S02]  /*da20*/  ISETP.LT.OR P4, PT, R49, 0x69, P4 ;  /* 0x000000693100780c */ /* 0x000fe40002781670 */
[----:B------:R-:W-:Y:S01]  /*da30*/  FSEL R152, R45, -INF , !P3 ;  /* 0xff8000002d987808 */ /* 0x000fe20005800000 */
[----:B------:R-:W-:Y:S01]  /*da40*/  FFMA.FTZ R45, R82, R9, -R41 ;  /* 0x00000009522d7223 */ /* 0x000fe20000010829 */
[----:B------:R-:W-:-:S02]  /*da50*/  ISETP.GT.AND P3, PT, R51, 0x69, P2 ;  /* 0x000000693300780c */ /* 0x000fc40001764270 */
[----:B------:R-:W-:Y:S02]  /*da60*/  FMNMX.FTZ R37, R44, R37, !PT ;  /* 0x000000252c257209 */ /* 0x000fe40007810000 */
[----:B------:R-:W-:Y:S01]  /*da70*/  FSEL R154, R47, -INF , !P4 ;  /* 0xff8000002f9a7808 */ /* 0x000fe20006000000 */
[----:B------:R-:W-:Y:S01]  /*da80*/  FFMA.FTZ R47, R80, R9, -R41 ;  /* 0x00000009502f7223 */ /* 0x000fe20000010829 */
[----:B------:R-:W-:Y:S02]  /*da90*/  ISETP.GT.AND P4, PT, R51, 0x70, P2 ;  /* 0x000000703300780c */ /* 0x000fe40001784270 */
[C---:B------:R-:W-:Y:S02]  /*daa0*/  ISETP.LT.OR P3, PT, R49.reuse, 0x6a, P3 ;  /* 0x0000006a3100780c */ /* 0x040fe40001f61670 */
[----:B------:R-:W-:Y:S02]  /*dab0*/  FMNMX.FTZ R39, R152, R37, !PT ;  /* 0x0000002598277209 */ /* 0x000fe40007810000 */
[----:B------:R-:W-:Y:S01]  /*dac0*/  ISETP.LT.OR P4, PT, R49, 0x71, P4 ;  /* 0x000000713100780c */ /* 0x000fe20002781670 */
[----:B------:R1:W-:Y:S01]  /*dad0*/  MUFU.EX2 R37, R84 ;  /* 0x0000005400257308 */ /* 0x0003e20000000800 */
[----:B------:R-:W-:-:S02]  /*dae0*/  FSEL R46, R46, -INF , !P3 ;  /* 0xff8000002e2e7808 */ /* 0x000fc40005800000 */
[C---:B------:R-:W-:Y:S02]  /*daf0*/  ISETP.GT.AND P3, PT, R51.reuse, 0x71, P2 ;  /* 0x000000713300780c */ /* 0x040fe40001764270 */
[----:B------:R-:W-:Y:S02]  /*db00*/  FMNMX.FTZ R39, R154, R39, !PT ;  /* 0x000000279a277209 */ /* 0x000fe40007810000 */
[----:B------:R-:W-:Y:S02]  /*db10*/  FSEL R50, R50, -INF , !P4 ;  /* 0xff80000032327808 */ /* 0x000fe40006000000 */
[----:B------:R-:W-:Y:S02]  /*db20*/  ISETP.GT.AND P4, PT, R51, 0x78, P2 ;  /* 0x000000783300780c */ /* 0x000fe40001784270 */
[----:B------:R-:W-:Y:S02]  /*db30*/  ISETP.LT.OR P3, PT, R49, 0x72, P3 ;  /* 0x000000723100780c */ /* 0x000fe40001f61670 */
[----:B------:R-:W-:-:S02]  /*db40*/  FMNMX.FTZ R39, R46, R39, !PT ;  /* 0x000000272e277209 */ /* 0x000fc40007810000 */
[----:B------:R-:W-:Y:S01]  /*db50*/  ISETP.GT.AND P2, PT, R51, 0x79, P2 ;  /* 0x000000793300780c */ /* 0x000fe20001744270 */
[-CC-:B------:R-:W-:Y:S01]  /*db60*/  FFMA.FTZ R51, R58, R9.reuse, -R41.reuse ;  /* 0x000000093a337223 */ /* 0x180fe20000010829 */
[C---:B------:R-:W-:Y:S01]  /*db70*/  ISETP.LT.OR P4, PT, R49.reuse, 0x79, P4 ;  /* 0x000000793100780c */ /* 0x040fe20002781670 */
[----:B------:R-:W-:Y:S01]  /*db80*/  FFMA.FTZ R58, R60, R9, -R41 ;  /* 0x000000093c3a7223 */ /* 0x000fe20000010829 */
[----:B------:R-:W-:Y:S02]  /*db90*/  FSEL R82, R48, -INF , !P3 ;  /* 0xff80000030527808 */ /* 0x000fe40005800000 */
[----:B------:R-:W-:Y:S01]  /*dba0*/  FMNMX.FTZ R39, R50, R39, !PT ;  /* 0x0000002732277209 */ /* 0x000fe20007810000 */
[----:B------:R2:W-:Y:S01]  /*dbb0*/  MUFU.EX2 R48, R45 ;  /* 0x0000002d00307308 */ /* 0x0005e20000000800 */
[----:B------:R-:W-:Y:S02]  /*dbc0*/  ISETP.LT.OR P2, PT, R49, 0x7a, P2 ;  /* 0x0000007a3100780c */ /* 0x000fe40001741670 */
[----:B-1----:R-:W-:-:S02]  /*dbd0*/  FSEL R84, R53, -INF , !P4 ;  /* 0xff80000035547808 */ /* 0x002fc40006000000 */
[----:B------:R-:W-:Y:S02]  /*dbe0*/  FMNMX.FTZ R43, R82, R39, !PT ;  /* 0x00000027522b7209 */ /* 0x000fe40007810000 */
[----:B------:R-:W-:Y:S01]  /*dbf0*/  FSEL R80, R54, -INF , !P2 ;  /* 0xff80000036507808 */ /* 0x000fe20005000000 */
[----:B------:R1:W-:Y:S01]  /*dc00*/  MUFU.EX2 R39, R47 ;  /* 0x0000002f00277308 */ /* 0x0003e20000000800 */
[----:B------:R-:W-:Y:S01]  /*dc10*/  FMNMX.FTZ R43, R84, R43, !PT ;  /* 0x0000002b542b7209 */ /* 0x000fe20007810000 */
[-CC-:B--2---:R-:W-:Y:S01]  /*dc20*/  FFMA.FTZ R45, R72, R9.reuse, -R41.reuse ;  /* 0x00000009482d7223 */ /* 0x184fe20000010829 */
[----:B------:R-:W-:Y:S01]  /*dc30*/  FSEL R60, R7, RZ, P5 ;  /* 0x000000ff073c7208 */ /* 0x000fe20002800000 */
[--C-:B------:R-:W-:Y:S01]  /*dc40*/  FFMA.FTZ R54, R74, R9, -R41.reuse ;  /* 0x000000094a367223 */ /* 0x100fe20000010829 */
[----:B------:R-:W-:Y:S01]  /*dc50*/  FMNMX.FTZ R8, R80, R43, !PT ;  /* 0x0000002b50087209 */ /* 0x000fe20007810000 */
[-CC-:B------:R-:W-:Y:S01]  /*dc60*/  FFMA.FTZ R43, R70, R9.reuse, -R41.reuse ;  /* 0x00000009462b7223 */ /* 0x180fe20000010829 */
[-C--:B------:R-:W-:Y:S01]  /*dc70*/  FFMA.FTZ R70, R78, R9.reuse, -R41 ;  /* 0x000000094e467223 */ /* 0x080fe20000010829 */
[----:B------:R-:W-:Y:S01]  /*dc80*/  FADD.FTZ R60, -R60, R11 ;  /* 0x0000000b3c3c7221 */ /* 0x000fe20000010100 */
[-CC-:B------:R-:W-:Y:S01]  /*dc90*/  FFMA.FTZ R72, R76, R9.reuse, -R41.reuse ;  /* 0x000000094c487223 */ /* 0x180fe20000010829 */
[----:B------:R-:W2:Y:S01]  /*dca0*/  SHFL.BFLY PT, R49, R8, 0x2, 0x1f ;  /* 0x0c401f0008317f89 */ /* 0x000ea200000e0000 */
[-CC-:B-1----:R-:W-:Y:S01]  /*dcb0*/  FFMA.FTZ R47, R68, R9.reuse, -R41.reuse ;  /* 0x00000009442f7223 */ /* 0x182fe20000010829 */
[----:B------:R-:W-:Y:S01]  /*dcc0*/  FMUL.FTZ R56, R60, R9 ;  /* 0x000000093c387220 */ /* 0x000fe20000410000 */
[----:B------:R-:W-:Y:S08]  /*dcd0*/  MUFU.EX2 R54, R54 ;  /* 0x0000003600367308 */ /* 0x000ff00000000800 */
[----:B------:R-:W1:Y:S08]  /*dce0*/  MUFU.EX2 R56, R56 ;  /* 0x0000003800387308 */ /* 0x000e700000000800 */
[----:B------:R-:W-:Y:S01]  /*dcf0*/  MUFU.EX2 R43, R43 ;  /* 0x0000002b002b7308 */ /* 0x000fe20000000800 */
[----:B--2---:R-:W-:Y:S01]  /*dd00*/  FMNMX.FTZ R53, R8, R49, !PT ;  /* 0x0000003108357209 */ /* 0x004fe20007810000 */
[----:B------:R-:W-:-:S06]  /*dd10*/  FFMA.FTZ R49, R64, R9, -R41 ;  /* 0x0000000940317223 */ /* 0x000fcc0000010829 */
[----:B------:R-:W-:Y:S01]  /*dd20*/  MUFU.EX2 R70, R70 ;  /* 0x0000004600467308 */ /* 0x000fe20000000800 */
[-C--:B-1----:R-:W-:Y:S01]  /*dd30*/  FMUL.FTZ R88, R88, R56.reuse ;  /* 0x0000003858587220 */ /* 0x082fe20000410000 */
[----:B------:R-:W1:Y:S01]  /*dd40*/  SHFL.BFLY PT, R8, R53, 0x1, 0x1f ;  /* 0x0c201f0035087f89 */ /* 0x000e6200000e0000 */
[-C--:B------:R-:W-:Y:S01]  /*dd50*/  FMUL.FTZ R89, R89, R56.reuse ;  /* 0x0000003859597220 */ /* 0x080fe20000410000 */
[-C--:B------:R-:W-:Y:S01]  /*dd60*/  FMUL.FTZ R92, R92, R56.reuse ;  /* 0x000000385c5c7220 */ /* 0x080fe20000410000 */
[-C--:B------:R-:W-:Y:S01]  /*dd70*/  FMUL.FTZ R93, R93, R56.reuse ;  /* 0x000000385d5d7220 */ /* 0x080fe20000410000 */
[-C--:B------:R-:W-:Y:S01]  /*dd80*/  FMUL.FTZ R96, R96, R56.reuse ;  /* 0x0000003860607220 */ /* 0x080fe20000410000 */
[-C--:B------:R-:W-:Y:S01]  /*dd90*/  FMUL.FTZ R97, R97, R56.reuse ;  /* 0x0000003861617220 */ /* 0x080fe20000410000 */
[----:B------:R-:W-:Y:S01]  /*dda0*/  MUFU.EX2 R45, R45 ;  /* 0x0000002d002d7308 */ /* 0x000fe20000000800 */
[-C--:B------:R-:W-:Y:S01]  /*ddb0*/  FMUL.FTZ R100, R100, R56.reuse ;  /* 0x0000003864647220 */ /* 0x080fe20000410000 */
[-C--:B------:R-:W-:Y:S01]  /*ddc0*/  FMUL.FTZ R101, R101, R56.reuse ;  /* 0x0000003865657220 */ /* 0x080fe20000410000 */
        /* <DEDUP_REMOVED lines=14> */
[----:B------:R-:W-:Y:S01]  /*deb0*/  FMUL.FTZ R128, R128, R56 ;  /* 0x0000003880807220 */ /* 0x000fe20000410000 */
[----:B-1----:R-:W-:Y:S01]  /*dec0*/  FMNMX.FTZ R8, R53, R8, !PT ;  /* 0x0000000835087209 */ /* 0x002fe20007810000 */
[-C--:B------:R-:W-:Y:S01]  /*ded0*/  FMUL.FTZ R129, R129, R56.reuse ;  /* 0x0000003881817220 */ /* 0x080fe20000410000 */
[-C--:B------:R-:W-:Y:S01]  /*dee0*/  FMUL.FTZ R132, R132, R56.reuse ;  /* 0x0000003884847220 */ /* 0x080fe20000410000 */
[-C--:B------:R-:W-:Y:S01]  /*def0*/  FMUL.FTZ R133, R133, R56.reuse ;  /* 0x0000003885857220 */ /* 0x080fe20000410000 */
[C---:B------:R-:W-:Y:S01]  /*df00*/  FSETP.NEU.FTZ.AND P2, PT, R8.reuse, -INF , PT ;  /* 0xff8000000800780b */ /* 0x040fe20003f5d000 */
[-C--:B------:R-:W-:Y:S01]  /*df10*/  FMUL.FTZ R11, R8, R9.reuse ;  /* 0x00000009080b7220 */ /* 0x080fe20000410000 */
[----:B------:R1:W-:Y:S01]  /*df20*/  MUFU.EX2 R53, R55 ;  /* 0x0000003700357308 */ /* 0x0003e20000000800 */
[-C--:B------:R-:W-:Y:S01]  /*df30*/  FMUL.FTZ R136, R136, R56.reuse ;  /* 0x0000003888887220 */ /* 0x080fe20000410000 */
[-C--:B------:R-:W-:Y:S01]  /*df40*/  FMUL.FTZ R137, R137, R56.reuse ;  /* 0x0000003889897220 */ /* 0x080fe20000410000 */
[----:B------:R-:W-:Y:S01]  /*df50*/  FMUL.FTZ R140, R140, R56 ;  /* 0x000000388c8c7220 */ /* 0x000fe20000410000 */
[----:B------:R-:W-:Y:S01]  /*df60*/  FSEL R41, R11, RZ, P2 ;  /* 0x000000ff0b297208 */ /* 0x000fe20001000000 */
[----:B------:R-:W-:Y:S01]  /*df70*/  FFMA.FTZ R11, R56, R4, R13 ;  /* 0x00000004380b7223 */ /* 0x000fe2000001000d */
[-C--:B------:R-:W-:Y:S01]  /*df80*/  FMUL.FTZ R141, R141, R56.reuse ;  /* 0x000000388d8d7220 */ /* 0x080fe20000410000 */
[----:B------:R-:W-:Y:S01]  /*df90*/  FMUL.FTZ R144, R144, R56 ;  /* 0x0000003890907220 */ /* 0x000fe20000410000 */
[----:B------:R-:W-:Y:S01]  /*dfa0*/  MUFU.EX2 R49, R49 ;  /* 0x0000003100317308 */ /* 0x000fe20000000800 */
[----:B------:R-:W-:Y:S01]  /*dfb0*/  FADD.FTZ R11, R180, R11 ;  /* 0x0000000bb40b7221 */ /* 0x000fe20000010000 */
[----:B------:R-:W-:Y:S01]  /*dfc0*/  FFMA.FTZ R173, R32, R9, -R41 ;  /* 0x0000000920ad7223 */ /* 0x000fe20000010829 */
[----:B------:R-:W-:-:S02]  /*dfd0*/  IMAD.U32 R32, RZ, RZ, UR59 ;  /* 0x0000003bff207e24 */ /* 0x000fc4000f8e00ff */
[-C--:B------:R-:W-:Y:S01]  /*dfe0*/  FFMA.FTZ R60, R29, R9.reuse, -R41 ;  /* 0x000000091d3c7223 */ /* 0x080fe20000010829 */
[----:B------:R-:W-:Y:S01]  /*dff0*/  FADD.FTZ R4, R182, R11 ;  /* 0x0000000bb6047221 */ /* 0x000fe20000010000 */
[-CC-:B------:R-:W-:Y:S01]  /*e000*/  FFMA.FTZ R171, R30, R9.reuse, -R41.reuse ;  /* 0x000000091eab7223 */ /* 0x180fe20000010829 */
[-CC-:B------:R-:W-:Y:S01]  /*e010*/  FFMA.FTZ R181, R164, R9.reuse, -R41.reuse ;  /* 0x00000009a4b57223 */ /* 0x180fe20000010829 */
[----:B------:R-:W-:Y:S01]  /*e020*/  @!P1 LEA R32, R32, UR39, 0x3 ;  /* 0x0000002720209c11 */ /* 0x000fe2000f8e18ff */
[----:B------:R-:W-:Y:S01]  /*e030*/  FADD.FTZ R11, R15, R4 ;  /* 0x000000040f0b7221 */ /* 0x000fe20000010000 */
[----:B------:R-:W-:Y:S01]  /*e040*/  MUFU.EX2 R60, R60 ;  /* 0x0000003c003c7308 */ /* 0x000fe20000000800 */
[-CC-:B------:R-:W-:Y:S01]  /*e050*/  FFMA.FTZ R183, R40, R9.reuse, -R41.reuse ;  /* 0x0000000928b77223 */ /* 0x180fe20000010829 */
[-C--:B------:R-:W-:Y:S01]  /*e060*/  FFMA.FTZ R40, R160, R9.reuse, -R41 ;  /* 0x00000009a0287223 */ /* 0x080fe20000010829 */
[----:B------:R-:W-:Y:S01]  /*e070*/  FADD.FTZ R4, R176, R11 ;  /* 0x0000000bb0047221 */ /* 0x000fe20000010000 */
[-CC-:B------:R-:W-:Y:S01]  /*e080*/  FFMA.FTZ R177, R14, R9.reuse, -R41.reuse ;  /* 0x000000090eb17223 */ /* 0x180fe20000010829 */
[-CC-:B------:R-:W-:Y:S01]  /*e090*/  FFMA.FTZ R14, R20, R9.reuse, -R41.reuse ;  /* 0x00000009140e7223 */ /* 0x180fe20000010829 */
[-CC-:B------:R-:W-:Y:S01]  /*e0a0*/  FFMA.FTZ R179, R168, R9.reuse, -R41.reuse ;  /* 0x00000009a8b37223 */ /* 0x180fe20000010829 */
[----:B------:R-:W-:Y:S01]  /*e0b0*/  FADD.FTZ R11, R21, R4 ;  /* 0x00000004150b7221 */ /* 0x000fe20000010000 */
[----:B------:R-:W-:Y:S01]  /*e0c0*/  MUFU.EX2 R181, R181 ;  /* 0x000000b500b57308 */ /* 0x000fe20000000800 */
[-CC-:B------:R-:W-:Y:S01]  /*e0d0*/  FFMA.FTZ R20, R28, R9.reuse, -R41.reuse ;  /* 0x000000091c147223 */ /* 0x180fe20000010829 */
[-C--:B------:R-:W-:Y:S01]  /*e0e0*/  FFMA.FTZ R28, R170, R9.reuse, -R41 ;  /* 0x00000009aa1c7223 */ /* 0x080fe20000010829 */
[----:B------:R-:W-:Y:S01]  /*e0f0*/  FADD.FTZ R4, R178, R11 ;  /* 0x0000000bb2047221 */ /* 0x000fe20000010000 */
[-CC-:B------:R-:W-:Y:S01]  /*e100*/  FFMA.FTZ R175, R172, R9.reuse, -R41.reuse ;  /* 0x00000009acaf7223 */ /* 0x180fe20000010829 */
[--C-:B------:R-:W-:Y:S01]  /*e110*/  FFMA.FTZ R38, R38, R9, -R41.reuse ;  /* 0x0000000926267223 */ /* 0x100fe20000010829 */
[----:B------:R-:W-:Y:S01]  /*e120*/  F2FP.BF16.F32.PACK_AB R180, R180, R13 ;  /* 0x0000000db4b4723e */ /* 0x000fe200000010ff */
[----:B------:R-:W-:Y:S01]  /*e130*/  FADD.FTZ R4, R25, R4 ;  /* 0x0000000419047221 */ /* 0x000fe20000010000 */
[----:B------:R-:W-:Y:S01]  /*e140*/  MUFU.EX2 R183, R183 ;  /* 0x000000b700b77308 */ /* 0x000fe20000000800 */
[-CC-:B------:R-:W-:Y:S01]  /*e150*/  FFMA.FTZ R24, R24, R9.reuse, -R41.reuse ;  /* 0x0000000918187223 */ /* 0x180fe20000010829 */
[-CC-:B------:R-:W-:Y:S01]  /*e160*/  FFMA.FTZ R169, R192, R9.reuse, -R41.reuse ;  /* 0x00000009c0a97223 */ /* 0x180fe20000010829 */
[----:B------:R-:W-:Y:S01]  /*e170*/  FADD.FTZ R11, R27, R4 ;  /* 0x000000041b0b7221 */ /* 0x000fe20000010000 */
[--C-:B------:R-:W-:Y:S01]  /*e180*/  FFMA.FTZ R26, R26, R9, -R41.reuse ;  /* 0x000000091a1a7223 */ /* 0x100fe20000010829 */
[----:B------:R-:W-:Y:S01]  /*e190*/  F2FP.BF16.F32.PACK_AB R172, R34, R27 ;  /* 0x0000001b22ac723e */ /* 0x000fe200000010ff */
[-C--:B------:R-:W-:Y:S01]  /*e1a0*/  FFMA.FTZ R196, R196, R9.reuse, -R41 ;  /* 0x00000009c4c47223 */ /* 0x080fe20000010829 */
[----:B------:R-:W-:Y:S01]  /*e1b0*/  FADD.FTZ R4, R34, R11 ;  /* 0x0000000b22047221 */ /* 0x000fe20000010000 */
[----:B------:R-:W-:Y:S01]  /*e1c0*/  FSEL R11, R8, RZ, P2 ;  /* 0x000000ff080b7208 */ /* 0x000fe20001000000 */
[----:B------:R-:W-:Y:S01]  /*e1d0*/  MUFU.EX2 R40, R40 ;  /* 0x0000002800287308 */ /* 0x000fe20000000800 */
[-CC-:B------:R-:W-:Y:S01]  /*e1e0*/  FFMA.FTZ R165, R194, R9.reuse, -R41.reuse ;  /* 0x00000009c2a57223 */ /* 0x180fe20000010829 */
[----:B------:R-:W-:Y:S01]  /*e1f0*/  FADD.FTZ R29, R31, R4 ;  /* 0x000000041f1d7221 */ /* 0x000fe20000010000 */
[-CC-:B------:R-:W-:Y:S01]  /*e200*/  FFMA.FTZ R166, R166, R9.reuse, -R41.reuse ;  /* 0x00000009a6a67223 */ /* 0x180fe20000010829 */
[----:B------:R-:W-:Y:S01]  /*e210*/  FADD.FTZ R4, -R11, R12 ;  /* 0x0000000c0b047221 */ /* 0x000fe20000010100 */
[----:B------:R-:W-:Y:S01]  /*e220*/  FFMA.FTZ R158, R158, R9, -R41 ;  /* 0x000000099e9e7223 */ /* 0x000fe20000010829 */
[----:B------:R-:W-:Y:S01]  /*e230*/  FADD.FTZ R30, R42, R29 ;  /* 0x0000001d2a1e7221 */ /* 0x000fe20000010000 */
[----:B------:R-:W-:-:S02]  /*e240*/  @!P1 VIADD R29, R32, 0x28860 ;  /* 0x00028860201d9836 */ /* 0x000fc40000000000 */
[-C--:B------:R-:W-:Y:S01]  /*e250*/  FMUL.FTZ R4, R4, R9.reuse ;  /* 0x0000000904047220 */ /* 0x080fe20000410000 */
[----:B------:R-:W-:Y:S01]  /*e260*/  MUFU.EX2 R177, R177 ;  /* 0x000000b100b17308 */ /* 0x000fe20000000800 */
[----:B------:R-:W-:Y:S01]  /*e270*/  FADD.FTZ R11, R33, R30 ;  /* 0x0000001e210b7221 */ /* 0x000fe20000010000 */
[-C--:B------:R-:W-:Y:S01]  /*e280*/  FFMA.FTZ R162, R162, R9.reuse, -R41 ;  /* 0x00000009a2a27223 */ /* 0x080fe20000010829 */
[----:B------:R-:W-:Y:S01]  /*e290*/  @!P1 PRMT R29, RZ, 0x654, R29 ;  /* 0x00000654ff1d9816 */ /* 0x000fe2000000001d */
[-C--:B------:R-:W-:Y:S01]  /*e2a0*/  FFMA.FTZ R198, R198, R9.reuse, -R41 ;  /* 0x00000009c6c67223 */ /* 0x080fe20000010829 */
[----:B------:R-:W-:Y:S01]  /*e2b0*/  FADD.FTZ R30, R36, R11 ;  /* 0x0000000b241e7221 */ /* 0x000fe20000010000 */
[-CC-:B------:R-:W-:Y:S01]  /*e2c0*/  FFMA.FTZ R44, R44, R9.reuse, -R41.reuse ;  /* 0x000000092c2c7223 */ /* 0x180fe20000010829 */
[----:B------:R2:W-:Y:S01]  /*e2d0*/  @!P1 SYNCS.ARRIVE.TRANS64.RED.A1T0 RZ, [R29+URZ], RZ ;  /* 0x000000ff1dff99a7 */ /* 0x0005e2000810043f */
[----:B------:R-:W3:Y:S01]  /*e2e0*/  MUFU.EX2 R11, R4 ;  /* 0x00000004000b7308 */ /* 0x000ee20000000800 */
[-CC-:B------:R-:W-:Y:S01]  /*e2f0*/  FFMA.FTZ R46, R46, R9.reuse, -R41.reuse ;  /* 0x000000092e2e7223 */ /* 0x180fe20000010829 */
[-CC-:B------:R-:W-:Y:S01]  /*e300*/  FFMA.FTZ R50, R50, R9.reuse, -R41.reuse ;  /* 0x0000000932327223 */ /* 0x180fe20000010829 */
[-CC-:B------:R-:W-:Y:S01]  /*e310*/  FFMA.FTZ R82, R82, R9.reuse, -R41.reuse ;  /* 0x0000000952527223 */ /* 0x180fe20000010829 */
[-CC-:B------:R-:W-:Y:S01]  /*e320*/  FFMA.FTZ R84, R84, R9.reuse, -R41.reuse ;  /* 0x0000000954547223 */ /* 0x180fe20000010829 */
[----:B------:R-:W-:Y:S01]  /*e330*/  ISETP.GT.AND P2, PT, R6, UR40, PT ;  /* 0x0000002806007c0c */ /* 0x000fe2000bf44270 */
[----:B------:R-:W-:Y:S01]  /*e340*/  UMOV UR59, UR37 ;  /* 0x00000025003b7c82 */ /* 0x000fe20008000000 */
[----:B--2---:R-:W-:Y:S01]  /*e350*/  FADD.FTZ R29, R35, R30 ;  /* 0x0000001e231d7221 */ /* 0x004fe20000010000 */
[----:B------:R-:W2:Y:S01]  /*e360*/  MUFU.EX2 R14, R14 ;  /* 0x0000000e000e7308 */ /* 0x000ea20000000800 */
[-C--:B------:R-:W-:Y:S01]  /*e370*/  FFMA.FTZ R30, R174, R9.reuse, -R41 ;  /* 0x00000009ae1e7223 */ /* 0x080fe20000010829 */
[----:B------:R-:W-:Y:S01]  /*e380*/  F2FP.BF16.F32.PACK_AB R182, R15, R182 ;  /* 0x000000b60fb6723e */ /* 0x000fe200000010ff */
[----:B------:R-:W-:Y:S01]  /*e390*/  FADD.FTZ R32, R86, R29 ;  /* 0x0000001d56207221 */ /* 0x000fe20000010000 */
[-CC-:B------:R-:W-:Y:S01]  /*e3a0*/  FFMA.FTZ R29, R156, R9.reuse, -R41.reuse ;  /* 0x000000099c1d7223 */ /* 0x180fe20000010829 */
[----:B------:R-:W-:Y:S01]  /*e3b0*/  F2FP.BF16.F32.PACK_AB R176, R21, R176 ;  /* 0x000000b015b0723e */ /* 0x000fe200000010ff */
[----:B------:R-:W-:Y:S01]  /*e3c0*/  FMUL.FTZ R145, R145, R56 ;  /* 0x0000003891917220 */ /* 0x000fe20000410000 */
[----:B-1----:R-:W-:Y:S01]  /*e3d0*/  FADD.FTZ R55, R37, R32 ;  /* 0x0000002025377221 */ /* 0x002fe20000010000 */
[----:B------:R-:W1:Y:S01]  /*e3e0*/  MUFU.EX2 R179, R179 ;  /* 0x000000b300b37308 */ /* 0x000e620000000800 */
[----:B------:R-:W-:Y:S01]  /*e3f0*/  FFMA.FTZ R32, R152, R9, -R41 ;  /* 0x0000000998207223 */ /* 0x000fe20000010829 */
[----:B---3--:R-:W-:Y:S01]  /*e400*/  FMUL.FTZ R90, R90, R11 ;  /* 0x0000000b5a5a7220 */ /* 0x008fe20000410000 */
[----:B------:R-:W-:Y:S01]  /*e410*/  FADD.FTZ R4, R48, R55 ;  /* 0x0000003730047221 */ /* 0x000fe20000010000 */
[-CC-:B------:R-:W-:Y:S01]  /*e420*/  FFMA.FTZ R55, R154, R9.reuse, -R41.reuse ;  /* 0x000000099a377223 */ /* 0x180fe20000010829 */
[----:B------:R-:W-:Y:S01]  /*e430*/  FFMA.FTZ R41, R80, R9, -R41 ;  /* 0x0000000950297223 */ /* 0x000fe20000010829 */
[----:B------:R-:W-:Y:S01]  /*e440*/  FMUL.FTZ R91, R91, R11 ;  /* 0x0000000b5b5b7220 */ /* 0x000fe20000410000 */
[----:B------:R-:W-:Y:S01]  /*e450*/  FADD.FTZ R57, R39, R4 ;  /* 0x0000000427397221 */ /* 0x000fe20000010000 */
[----:B------:R-:W-:Y:S01]  /*e460*/  FFMA.FTZ R4, R11, R3, R60 ;  /* 0x000000030b047223 */ /* 0x000fe2000001003c */
[----:B------:R-:W3:Y:S01]  /*e470*/  MUFU.EX2 R20, R20 ;  /* 0x0000001400147308 */ /* 0x000ee20000000800 */
[-C--:B------:R-:W-:Y:S01]  /*e480*/  FMUL.FTZ R94, R94, R11.reuse ;  /* 0x0000000b5e5e7220 */ /* 0x080fe20000410000 */
[----:B------:R-:W-:Y:S01]  /*e490*/  FADD.FTZ R64, R54, R57 ;  /* 0x0000003936407221 */ /* 0x000fe20000010000 */
[----:B------:R-:W-:Y:S01]  /*e4a0*/  FADD.FTZ R4, R181, R4 ;  /* 0x00000004b5047221 */ /* 0x000fe20000010000 */
[-C--:B------:R-:W-:Y:S01]  /*e4b0*/  FMUL.FTZ R95, R95, R11.reuse ;  /* 0x0000000b5f5f7220 */ /* 0x080fe20000410000 */
[-C--:B------:R-:W-:Y:S01]  /*e4c0*/  FMUL.FTZ R98, R98, R11.reuse ;  /* 0x0000000b62627220 */ /* 0x080fe20000410000 */
[----:B------:R-:W-:Y:S01]  /*e4d0*/  FADD.FTZ R57, R43, R64 ;  /* 0x000000402b397221 */ /* 0x000fe20000010000 */
[----:B------:R-:W-:Y:S01]  /*e4e0*/  FADD.FTZ R3, R183, R4 ;  /* 0x00000004b7037221 */ /* 0x000fe20000010000 */
[----:B------:R-:W4:Y:S01]  /*e4f0*/  MUFU.EX2 R173, R173 ;  /* 0x000000ad00ad7308 */ /* 0x000f220000000800 */
[-C--:B------:R-:W-:Y:S01]  /*e500*/  FMUL.FTZ R99, R99, R11.reuse ;  /* 0x0000000b63637220 */ /* 0x080fe20000410000 */
[----:B------:R-:W-:Y:S01]  /*e510*/  FADD.FTZ R64, R70, R57 ;  /* 0x0000003946407221 */ /* 0x000fe20000010000 */
[----:B------:R-:W-:Y:S01]  /*e520*/  FADD.FTZ R4, R40, R3 ;  /* 0x0000000328047221 */ /* 0x000fe20000010000 */
[-C--:B------:R-:W-:Y:S01]  /*e530*/  FMUL.FTZ R102, R102, R11.reuse ;  /* 0x0000000b66667220 */ /* 0x080fe20000410000 */
[-C--:B------:R-:W-:Y:S01]  /*e540*/  FMUL.FTZ R103, R103, R11.reuse ;  /* 0x0000000b67677220 */ /* 0x080fe20000410000 */
[----:B------:R-:W-:Y:S01]  /*e550*/  FADD.FTZ R13, R45, R64 ;  /* 0x000000402d0d7221 */ /* 0x000fe20000010000 */
[----:B------:R-:W-:Y:S01]  /*e560*/  FADD.FTZ R3, R177, R4 ;  /* 0x00000004b1037221 */ /* 0x000fe20000010000 */
[----:B------:R-:W5:Y:S01]  /*e570*/  MUFU.EX2 R28, R28 ;  /* 0x0000001c001c7308 */ /* 0x000f620000000800 */
[-C--:B------:R-:W-:Y:S01]  /*e580*/  FMUL.FTZ R106, R106, R11.reuse ;  /* 0x0000000b6a6a7220 */ /* 0x080fe20000410000 */
[-C--:B------:R-:W-:Y:S01]  /*e590*/  FMUL.FTZ R107, R107, R11.reuse ;  /* 0x0000000b6b6b7220 */ /* 0x080fe20000410000 */
[----:B--2---:R-:W-:Y:S01]  /*e5a0*/  FADD.FTZ R4, R14, R3 ;  /* 0x000000030e047221 */ /* 0x004fe20000010000 */
[-C--:B------:R-:W-:Y:S01]  /*e5b0*/  FMUL.FTZ R110, R110, R11.reuse ;  /* 0x0000000b6e6e7220 */ /* 0x080fe20000410000 */
[-C--:B------:R-:W-:Y:S01]  /*e5c0*/  FMUL.FTZ R111, R111, R11.reuse ;  /* 0x0000000b6f6f7220 */ /* 0x080fe20000410000 */
[-C--:B------:R-:W-:Y:S01]  /*e5d0*/  FMUL.FTZ R114, R114, R11.reuse ;  /* 0x0000000b72727220 */ /* 0x080fe20000410000 */
[----:B-1----:R-:W-:Y:S01]  /*e5e0*/  FADD.FTZ R3, R179, R4 ;  /* 0x00000004b3037221 */ /* 0x002fe20000010000 */
[----:B------:R1:W-:Y:S01]  /*e5f0*/  MUFU.EX2 R68, R38 ;  /* 0x0000002600447308 */ /* 0x0003e20000000800 */
[-C--:B------:R-:W-:Y:S01]  /*e600*/  FMUL.FTZ R115, R115, R11.reuse ;  /* 0x0000000b73737220 */ /* 0x080fe20000410000 */
[-C--:B------:R-:W-:Y:S01]  /*e610*/  FMUL.FTZ R118, R118, R11.reuse ;  /* 0x0000000b76767220 */ /* 0x080fe20000410000 */
[----:B---3--:R-:W-:Y:S01]  /*e620*/  FADD.FTZ R4, R20, R3 ;  /* 0x0000000314047221 */ /* 0x008fe20000010000 */
[-C--:B------:R-:W-:Y:S01]  /*e630*/  FMUL.FTZ R119, R119, R11.reuse ;  /* 0x0000000b77777220 */ /* 0x080fe20000410000 */
[-C--:B------:R-:W-:Y:S01]  /*e640*/  FMUL.FTZ R122, R122, R11.reuse ;  /* 0x0000000b7a7a7220 */ /* 0x080fe20000410000 */
[-C--:B------:R-:W-:Y:S01]  /*e650*/  FMUL.FTZ R123, R123, R11.reuse ;  /* 0x0000000b7b7b7220 */ /* 0x080fe20000410000 */
[----:B----4-:R-:W-:Y:S01]  /*e660*/  FADD.FTZ R3, R173, R4 ;  /* 0x00000004ad037221 */ /* 0x010fe20000010000 */
[----:B------:R-:W2:Y:S01]  /*e670*/  MUFU.EX2 R175, R175 ;  /* 0x000000af00af7308 */ /* 0x000ea20000000800 */
[----:B-1----:R-:W-:Y:S01]  /*e680*/  FADD.FTZ R38, R72, R13 ;  /* 0x0000000d48267221 */ /* 0x002fe20000010000 */
[-C--:B------:R-:W-:Y:S01]  /*e690*/  FMUL.FTZ R126, R126, R11.reuse ;  /* 0x0000000b7e7e7220 */ /* 0x080fe20000410000 */
[----:B-----5:R-:W-:Y:S01]  /*e6a0*/  FADD.FTZ R4, R28, R3 ;  /* 0x000000031c047221 */ /* 0x020fe20000010000 */
[-C--:B------:R-:W-:Y:S01]  /*e6b0*/  FMUL.FTZ R127, R127, R11.reuse ;  /* 0x0000000b7f7f7220 */ /* 0x080fe20000410000 */
[----:B------:R-:W-:Y:S01]  /*e6c0*/  FADD.FTZ R13, R47, R38 ;  /* 0x000000262f0d7221 */ /* 0x000fe20000010000 */
[-C--:B------:R-:W-:Y:S01]  /*e6d0*/  FMUL.FTZ R130, R130, R11.reuse ;  /* 0x0000000b82827220 */ /* 0x080fe20000410000 */
[-C--:B------:R-:W-:Y:S01]  /*e6e0*/  FMUL.FTZ R131, R131, R11.reuse ;  /* 0x0000000b83837220 */ /* 0x080fe20000410000 */
[----:B------:R-:W1:Y:S01]  /*e6f0*/  MUFU.EX2 R51, R51 ;  /* 0x0000003300337308 */ /* 0x000e620000000800 */
[----:B------:R-:W-:Y:S01]  /*e700*/  FADD.FTZ R34, R66, R13 ;  /* 0x0000000d42227221 */ /* 0x000fe20000010000 */
[-C--:B------:R-:W-:Y:S01]  /*e710*/  FMUL.FTZ R134, R134, R11.reuse ;  /* 0x0000000b86867220 */ /* 0x080fe20000410000 */
[-C--:B------:R-:W-:Y:S01]  /*e720*/  FMUL.FTZ R135, R135, R11.reuse ;  /* 0x0000000b87877220 */ /* 0x080fe20000410000 */
[-C--:B------:R-:W-:Y:S01]  /*e730*/  FMUL.FTZ R138, R138, R11.reuse ;  /* 0x0000000b8a8a7220 */ /* 0x080fe20000410000 */
[----:B------:R-:W-:Y:S01]  /*e740*/  FADD.FTZ R13, R49, R34 ;  /* 0x00000022310d7221 */ /* 0x000fe20000010000 */
[-C--:B------:R-:W-:Y:S01]  /*e750*/  FMUL.FTZ R139, R139, R11.reuse ;  /* 0x0000000b8b8b7220 */ /* 0x080fe20000410000 */
[-C--:B------:R-:W-:Y:S01]  /*e760*/  FMUL.FTZ R142, R142, R11.reuse ;  /* 0x0000000b8e8e7220 */ /* 0x080fe20000410000 */
[----:B------:R-:W3:Y:S01]  /*e770*/  MUFU.EX2 R24, R24 ;  /* 0x0000001800187308 */ /* 0x000ee20000000800 */
[----:B------:R-:W-:Y:S01]  /*e780*/  FADD.FTZ R34, R62, R13 ;  /* 0x0000000d3e227221 */ /* 0x000fe20000010000 */
[----:B--2---:R-:W-:Y:S01]  /*e790*/  FADD.FTZ R3, R175, R4 ;  /* 0x00000004af037221 */ /* 0x004fe20000010000 */
[-C--:B------:R-:W-:Y:S01]  /*e7a0*/  FMUL.FTZ R143, R143, R11.reuse ;  /* 0x0000000b8f8f7220 */ /* 0x080fe20000410000 */
[-C--:B------:R-:W-:Y:S01]  /*e7b0*/  FMUL.FTZ R146, R146, R11.reuse ;  /* 0x0000000b92927220 */ /* 0x080fe20000410000 */
[-C--:B------:R-:W-:Y:S01]  /*e7c0*/  FMUL.FTZ R147, R147, R11.reuse ;  /* 0x0000000b93937220 */ /* 0x080fe20000410000 */
[-C--:B------:R-:W-:Y:S01]  /*e7d0*/  FMUL.FTZ R150, R150, R11.reuse ;  /* 0x0000000b96967220 */ /* 0x080fe20000410000 */
[----:B------:R-:W-:Y:S01]  /*e7e0*/  FMUL.FTZ R151, R151, R11 ;  /* 0x0000000b97977220 */ /* 0x000fe20000410000 */
[----:B------:R-:W2:Y:S01]  /*e7f0*/  MUFU.EX2 R58, R58 ;  /* 0x0000003a003a7308 */ /* 0x000ea20000000800 */
[----:B-1----:R-:W-:Y:S01]  /*e800*/  FADD.FTZ R13, R51, R34 ;  /* 0x00000022330d7221 */ /* 0x002fe20000010000 */
[----:B------:R-:W-:Y:S01]  /*e810*/  F2FP.BF16.F32.PACK_AB R178, R25, R178 ;  /* 0x000000b219b2723e */ /* 0x000fe200000010ff */
[-C--:B------:R-:W-:Y:S01]  /*e820*/  FMUL.FTZ R148, R148, R56.reuse ;  /* 0x0000003894947220 */ /* 0x080fe20000410000 */
[----:B------:R-:W-:Y:S01]  /*e830*/  F2FP.BF16.F32.PACK_AB R174, R42, R31 ;  /* 0x0000001f2aae723e */ /* 0x000fe200000010ff */
[----:B------:R-:W-:Y:S01]  /*e840*/  FMUL.FTZ R149, R149, R56 ;  /* 0x0000003895957220 */ /* 0x000fe20000410000 */
[----:B------:R-:W-:Y:S01]  /*e850*/  F2FP.BF16.F32.PACK_AB R168, R36, R33 ;  /* 0x0000002124a8723e */ /* 0x000fe200000010ff */
[----:B------:R-:W-:Y:S01]  /*e860*/  VIADD R6, R6, 0xffffffff ;  /* 0xffffffff06067836 */ /* 0x000fe20000000000 */
[----:B------:R-:W1:Y:S01]  /*e870*/  MUFU.EX2 R169, R169 ;  /* 0x000000a900a97308 */ /* 0x000e620000000800 */
[----:B---3--:R-:W-:Y:S01]  /*e880*/  FADD.FTZ R4, R24, R3 ;  /* 0x0000000318047221 */ /* 0x008fe20000010000 */
[----:B------:R-:W-:Y:S01]  /*e890*/  F2FP.BF16.F32.PACK_AB R170, R86, R35 ;  /* 0x0000002356aa723e */ /* 0x000fe200000010ff */
[----:B------:R-:W-:Y:S01]  /*e8a0*/  IMAD.MOV.U32 R11, RZ, RZ, R7 ;  /* 0x000000ffff0b7224 */ /* 0x000fe200078e0007 */
[----:B------:R-:W-:-:S02]  /*e8b0*/  F2FP.BF16.F32.PACK_AB R164, R48, R37 ;  /* 0x0000002530a4723e */ /* 0x000fc400000010ff */
[----:B------:R-:W-:Y:S02]  /*e8c0*/  F2FP.BF16.F32.PACK_AB R160, R70, R43 ;  /* 0x0000002b46a0723e */ /* 0x000fe400000010ff */
[----:B------:R-:W3:Y:S01]  /*e8d0*/  MUFU.EX2 R26, R26 ;  /* 0x0000001a001a7308 */ /* 0x000ee20000000800 */
[----:B--2---:R-:W-:Y:S01]  /*e8e0*/  FADD.FTZ R34, R58, R13 ;  /* 0x0000000d3a227221 */ /* 0x004fe20000010000 */
[----:B------:R-:W-:Y:S02]  /*e8f0*/  F2FP.BF16.F32.PACK_AB R156, R66, R47 ;  /* 0x0000002f429c723e */ /* 0x000fe400000010ff */
[----:B------:R-:W-:Y:S01]  /*e900*/  F2FP.BF16.F32.PACK_AB R152, R58, R51 ;  /* 0x000000333a98723e */ /* 0x000fe200000010ff */
[----:B------:R-:W-:Y:S01]  /*e910*/  FADD.FTZ R13, R53, R34 ;  /* 0x00000022350d7221 */ /* 0x000fe20000010000 */
[C---:B------:R-:W-:Y:S02]  /*e920*/  F2FP.BF16.F32.PACK_AB R154, R52.reuse, R53 ;  /* 0x00000035349a723e */ /* 0x040fe400000010ff */
[----:B------:R-:W2:Y:S01]  /*e930*/  MUFU.EX2 R171, R171 ;  /* 0x000000ab00ab7308 */ /* 0x000ea20000000800 */
[----:B-1----:R-:W-:Y:S01]  /*e940*/  FADD.FTZ R3, R169, R4 ;  /* 0x00000004a9037221 */ /* 0x002fe20000010000 */
[----:B------:R-:W-:Y:S01]  /*e950*/  FADD.FTZ R4, R52, R13 ;  /* 0x0000000d34047221 */ /* 0x000fe20000010000 */
[----:B------:R-:W-:-:S02]  /*e960*/  F2FP.BF16.F32.PACK_AB R181, R181, R60 ;  /* 0x0000003cb5b5723e */ /* 0x000fc400000010ff */
[----:B------:R-:W-:Y:S02]  /*e970*/  F2FP.BF16.F32.PACK_AB R183, R40, R183 ;  /* 0x000000b728b7723e */ /* 0x000fe400000010ff */
[----:B------:R-:W-:Y:S01]  /*e980*/  F2FP.BF16.F32.PACK_AB R177, R14, R177 ;  /* 0x000000b10eb1723e */ /* 0x000fe200000010ff */
[----:B------:R-:W1:Y:S01]  /*e990*/  MUFU.EX2 R12, R196 ;  /* 0x000000c4000c7308 */ /* 0x000e620000000800 */
[----:B---3--:R-:W-:Y:S01]  /*e9a0*/  FADD.FTZ R34, R26, R3 ;  /* 0x000000031a227221 */ /* 0x008fe20000010000 */
[----:B------:R-:W-:Y:S02]  /*e9b0*/  F2FP.BF16.F32.PACK_AB R179, R20, R179 ;  /* 0x000000b314b3723e */ /* 0x000fe400000010ff */
[----:B------:R-:W-:Y:S02]  /*e9c0*/  F2FP.BF16.F32.PACK_AB R173, R28, R173 ;  /* 0x000000ad1cad723e */ /* 0x000fe400000010ff */
[----:B------:R-:W-:Y:S02]  /*e9d0*/  F2FP.BF16.F32.PACK_AB R175, R24, R175 ;  /* 0x000000af18af723e */ /* 0x000fe400000010ff */
[----:B------:R-:W3:Y:S01]  /*e9e0*/  MUFU.EX2 R165, R165 ;  /* 0x000000a500a57308 */ /* 0x000ee20000000800 */
[----:B--2---:R-:W-:Y:S01]  /*e9f0*/  FADD.FTZ R3, R171, R34 ;  /* 0x00000022ab037221 */ /* 0x004fe20000010000 */
[----:B------:R-:W-:-:S06]  /*ea00*/  F2FP.BF16.F32.PACK_AB R169, R26, R169 ;  /* 0x000000a91aa9723e */ /* 0x000fcc00000010ff */
[----:B------:R-:W2:Y:S01]  /*ea10*/  MUFU.EX2 R30, R30 ;  /* 0x0000001e001e7308 */ /* 0x000ea20000000800 */
[C---:B-1----:R-:W-:Y:S01]  /*ea20*/  FADD.FTZ R34, R12.reuse, R3 ;  /* 0x000000030c227221 */ /* 0x042fe20000010000 */
[----:B------:R-:W-:Y:S01]  /*ea30*/  F2FP.BF16.F32.PACK_AB R171, R12, R171 ;  /* 0x000000ab0cab723e */ /* 0x000fe200000010ff */
[----:B------:R-:W-:-:S05]  /*ea40*/  IMAD.MOV.U32 R12, RZ, RZ, R8 ;  /* 0x000000ffff0c7224 */ /* 0x000fca00078e0008 */
[----:B------:R1:W4:Y:S01]  /*ea50*/  MUFU.EX2 R167, R166 ;  /* 0x000000a600a77308 */ /* 0x0003220000000800 */
[----:B---3--:R-:W-:-:S07]  /*ea60*/  FADD.FTZ R3, R165, R34 ;  /* 0x00000022a5037221 */ /* 0x008fce0000010000 */
[----:B------:R3:W5:Y:S01]  /*ea70*/  MUFU.EX2 R64, R158 ;  /* 0x0000009e00407308 */ /* 0x0007620000000800 */
[----:B--2---:R-:W-:Y:S01]  /*ea80*/  FADD.FTZ R3, R30, R3 ;  /* 0x000000031e037221 */ /* 0x004fe20000010000 */
[----:B-1----:R-:W-:Y:S02]  /*ea90*/  F2FP.BF16.F32.PACK_AB R166, R54, R39 ;  /* 0x0000002736a6723e */ /* 0x002fe400000010ff */
[----:B------:R-:W-:Y:S01]  /*eaa0*/  F2FP.BF16.F32.PACK_AB R165, R30, R165 ;  /* 0x000000a51ea5723e */ /* 0x000fe200000010ff */
[----:B------:R-:W-:-:S03]  /*eab0*/  FADD.FTZ R3, R68, R3 ;  /* 0x0000000344037221 */ /* 0x000fc60000010000 */
[----:B------:R1:W2:Y:S01]  /*eac0*/  MUFU.EX2 R161, R162 ;  /* 0x000000a200a17308 */ /* 0x0002a20000000800 */
[C---:B----4-:R-:W-:Y:S01]  /*ead0*/  FADD.FTZ R3, R167.reuse, R3 ;  /* 0x00000003a7037221 */ /* 0x050fe20000010000 */
[----:B---3--:R-:W-:Y:S02]  /*eae0*/  F2FP.BF16.F32.PACK_AB R158, R62, R49 ;  /* 0x000000313e9e723e */ /* 0x008fe400000010ff */
[----:B------:R-:W-:-:S04]  /*eaf0*/  F2FP.BF16.F32.PACK_AB R167, R167, R68 ;  /* 0x00000044a7a7723e */ /* 0x000fc800000010ff */
[----:B------:R-:W3:Y:S01]  /*eb00*/  MUFU.EX2 R198, R198 ;  /* 0x000000c600c67308 */ /* 0x000ee20000000800 */
[----:B-----5:R-:W-:Y:S01]  /*eb10*/  FADD.FTZ R3, R64, R3 ;  /* 0x0000000340037221 */ /* 0x020fe20000010000 */
[----:B-1----:R-:W-:-:S06]  /*eb20*/  F2FP.BF16.F32.PACK_AB R162, R72, R45 ;  /* 0x0000002d48a2723e */ /* 0x002fcc00000010ff */
        /* <DEDUP_REMOVED lines=22> */
[----:B------:R-:W-:-:S03]  /*ec90*/  F2FP.BF16.F32.PACK_AB R153, R82, R50 ;  /* 0x000000325299723e */ /* 0x000fc600000010ff */
[----:B--2---:R-:W-:-:S04]  /*eca0*/  FADD.FTZ R3, R84, R3 ;  /* 0x0000000354037221 */ /* 0x004fc80000010000 */
[C---:B---3--:R-:W-:Y:S01]  /*ecb0*/  FADD.FTZ R3, R41.reuse, R3 ;  /* 0x0000000329037221 */ /* 0x048fe20000010000 */
[----:B------:R-:W-:Y:S01]  /*ecc0*/  F2FP.BF16.F32.PACK_AB R155, R41, R84 ;  /* 0x00000054299b723e */ /* 0x000fe200000010ff */
[----:B------:R-:W-:Y:S06]  /*ecd0*/  @P2 BRA `(.L_x_944) ;  /* 0xffffffc800142947 */ /* 0x000fec000383ffff */
.L_x_927:
[----:B------:R-:W-:Y:S06]  /*ece0*/  BAR.ARV 0x8, 0x120 ;  /* 0x0204800000007b1d */ /* 0x000fec0000002000 */
[----:B------:R-:W-:Y:S05]  /*ecf0*/  @!P0 BRA `(.L_x_945) ;  /* 0x0000000000048947 */ /* 0x000fea0003800000 */
[----:B------:R-:W-:Y:S01]  /*ed00*/  BPT.TRAP 0x1 ;  /* 0x000000040000795c */ /* 0x000fe20000300000 */
.L_x_945:
[----:B------:R-:W-:Y:S01]  /*ed10*/  ULEA UR5, UR37, UR39, 0x3 ;  /* 0x0000002725057291 */ /* 0x000fe2000f8e183f */
[----:B------:R-:W-:-:S05]  /*ed20*/  IMAD.U32 R0, RZ, RZ, UR36 ;  /* 0x00000024ff007e24 */ /* 0x000fca000f8e00ff */
[----:B------:R-:W-:-:S04]  /*ed30*/  SHF.L.U32 R0, R0, 0x1f, RZ ;  /* 0x0000001f00007819 */ /* 0x000fc800000006ff */
[----:B------:R1:W2:Y:S01]  /*ed40*/  SYNCS.PHASECHK.TRANS64.TRYWAIT P2, [UR5+0x28850], R0 ;  /* 0x02885000ff0075a7 */ /* 0x0002a20008040145 */
[----:B------:R-:W-:Y:S05]  /*ed50*/  @!P0 BRA `(.L_x_946) ;  /* 0x0000000000048947 */ /* 0x000fea0003800000 */
[----:B------:R-:W-:Y:S01]  /*ed60*/  BPT.TRAP 0x1 ;  /* 0x000000040000795c */ /* 0x000fe20000300000 */
.L_x_946:
[----:B--2---:R-:W-:Y:S05]  /*ed70*/  @P2 BRA `(.L_x_947) ;  /* 0x0000000000082947 */ /* 0x004fea0003800000 */
[----:B------:R-:W2:Y:S02]  /*ed80*/  SYNCS.PHASECHK.TRANS64.TRYWAIT P0, [UR5+0x28850], R0 ;  /* 0x02885000ff0075a7 */ /* 0x000ea40008000145 */
[----:B--2---:R-:W-:Y:S05]  /*ed90*/  @!P0 BRA `(.L_x_948) ;  /* 0x00000050000c8947 */ /* 0x004fea0003800000 */
.L_x_947:
[----:B------:R-:W-:Y:S01]  /*eda0*/  UIADD3 UR39, UR39, 0x400, URZ ;  /* 0x0000040027277890 */ /* 0x000fe2000fffe03f */
[----:B------:R-:W-:Y:S01]  /*edb0*/  WARPGROUP.ARRIVE ;  /* 0x00000000000079c5 */ /* 0x000fe20000000000 */
[----:B------:R-:W-:Y:S01]  /*edc0*/  UMOV UR7, 0x40000040 ;  /* 0x4000004000077882 */ /* 0x000fe20000000000 */
[----:B--2---:R-:W2:Y:S01]  /*edd0*/  SHFL.BFLY PT, R5, R4, 0x2, 0x1f ;  /* 0x0c401f0004057f89 */ /* 0x004ea200000e0000 */
[----:B------:R-:W-:Y:S01]  /*ede0*/  USHF.R.U32.HI UR39, URZ, 0x4, UR39 ;  /* 0x000000043f277899 */ /* 0x000fe20008011627 */
[----:B------:R-:W-:Y:S01]  /*edf0*/  IMAD.U32 R15, RZ, RZ, UR5 ;  /* 0x00000005ff0f7e24 */ /* 0x000fe2000f8e00ff */
[----:B------:R-:W-:Y:S01]  /*ee00*/  UIADD3 UR46, UR46, 0x1, URZ ;  /* 0x000000012e2e7890 */ /* 0x000fe2000fffe03f */
[----:B-1----:R-:W1:Y:S01]  /*ee10*/  SHFL.BFLY PT, R0, R3, 0x2, 0x1f ;  /* 0x0c401f0003007f89 */ /* 0x002e6200000e0000 */
[----:B------:R-:W-:-:S04]  /*ee20*/  ULOP3.LUT UR39, UR39, 0x3fff, URZ, 0xc0, !UPT ;  /* 0x00003fff27277892 */ /* 0x000fc8000f8ec03f */
[----:B------:R-:W-:-:S04]  /*ee30*/  ULOP3.LUT UR4, UR39, 0x4000000, URZ, 0xfc, !UPT ;  /* 0x0400000027047892 */ /* 0x000fc8000f8efc3f */
[----:B------:R-:W-:Y:S02]  /*ee40*/  ULEA UR4, UR37, UR4, 0xb ;  /* 0x0000000425047291 */ /* 0x000fe4000f8e583f */
[----:B------:R-:W-:-:S04]  /*ee50*/  UIADD3 UR37, UR37, 0x1, URZ ;  /* 0x0000000125257890 */ /* 0x000fc8000fffe03f */
[----:B------:R-:W-:Y:S01]  /*ee60*/  UISETP.NE.AND UP0, UPT, UR37, 0x2, UPT ;  /* 0x000000022500788c */ /* 0x000fe2000bf05270 */
[----:B------:R-:W-:Y:S02]  /*ee70*/  UMOV UR6, UR4 ;  /* 0x0000000400067c82 */ /* 0x000fe40008000000 */
[----:B------:R-:W-:Y:S01]  /*ee80*/  HGMMA.64x128x16.F32.BF16 R88, R180, gdesc[UR4].tnspB, R88, gsb0 ;  /* 0x41e00004b4587df0 */ /* 0x000fe20008001858 */
[----:B------:R-:W-:Y:S01]  /*ee90*/  UIADD3 UR6, UR4, 0x80, URZ ;  /* 0x0000008004067890 */ /* 0x000fe2000fffe03f */
[----:B--2---:R-:W-:Y:S01]  /*eea0*/  FADD.FTZ R5, R5, R4 ;  /* 0x0000000405057221 */ /* 0x004fe20000010000 */
[----:B------:R-:W-:Y:S01]  /*eeb0*/  UMOV UR7, 0x40000040 ;  /* 0x4000004000077882 */ /* 0x000fe20000000000 */
[----:B------:R-:W-:Y:S02]  /*eec0*/  IMAD.MOV.U32 R4, RZ, RZ, RZ ;  /* 0x000000ffff047224 */ /* 0x000fe400078e00ff */
[----:B-1----:R-:W-:Y:S01]  /*eed0*/  FADD.FTZ R2, R0, R3 ;  /* 0x0000000300027221 */ /* 0x002fe20000010000 */
[----:B------:R-:W-:Y:S01]  /*eee0*/  USEL UR37, UR37, URZ, UP0 ;  /* 0x0000003f25257287 */ /* 0x000fe20008000000 */
[----:B------:R-:W1:Y:S04]  /*eef0*/  SHFL.BFLY PT, R0, R5, 0x1, 0x1f ;  /* 0x0c201f0005007f89 */ /* 0x000e6800000e0000 */
[----:B------:R-:W2:Y:S01]  /*ef00*/  SHFL.BFLY PT, R11, R2, 0x1, 0x1f ;  /* 0x0c201f00020b7f89 */ /* 0x000ea200000e0000 */
[----:B-1----:R-:W-:Y:S01]  /*ef10*/  FADD.FTZ R13, R5, R0 ;  /* 0x00000000050d7221 */ /* 0x002fe20000010000 */
[----:B------:R-:W-:-:S02]  /*ef20*/  IMAD.MOV.U32 R0, RZ, RZ, -0x800000 ;  /* 0xff800000ff007424 */ /* 0x000fc400078e00ff */
[----:B--2---:R-:W-:Y:S02]  /*ef30*/  FADD.FTZ R14, R2, R11 ;  /* 0x0000000b020e7221 */ /* 0x004fe40000010000 */
[----:B------:R-:W-:Y:S01]  /*ef40*/  FSETP.NE.FTZ.AND P0, PT, R13, RZ, PT ;  /* 0x000000ff0d00720b */ /* 0x000fe20003f15000 */
[----:B------:R-:W-:Y:S02]  /*ef50*/  IMAD.MOV.U32 R11, RZ, RZ, RZ ;  /* 0x000000ffff0b7224 */ /* 0x000fe400078e00ff */
[----:B------:R-:W-:Y:S01]  /*ef60*/  IMAD.MOV.U32 R2, RZ, RZ, -0x800000 ;  /* 0xff800000ff027424 */ /* 0x000fe200078e00ff */
[----:B------:R-:W-:-:S09]  /*ef70*/  FSETP.NE.FTZ.AND P2, PT, R14, RZ, PT ;  /* 0x000000ff0e00720b */ /* 0x000fd20003f55000 */
[C---:B------:R-:W-:Y:S01]  /*ef80*/  @P0 FMUL.FTZ R6, R9.reuse, 0.69314718246459960938 ;  /* 0x3f31721809060820 */ /* 0x040fe20000410000 */
[----:B------:R-:W1:Y:S03]  /*ef90*/  @P0 MUFU.LG2 R10, R13 ;  /* 0x0000000d000a0308 */ /* 0x000e660000000c00 */
[----:B------:R-:W-:Y:S01]  /*efa0*/  @P2 FMUL.FTZ R20, R9, 0.69314718246459960938 ;  /* 0x3f31721809142820 */ /* 0x000fe20000410000 */
[----:B------:R-:W-:-:S04]  /*efb0*/  @!P1 VIADD R9, R15, 0x28860 ;  /* 0x000288600f099836 */ /* 0x000fc80000000000 */
[----:B------:R-:W2:Y:S01]  /*efc0*/  @P2 MUFU.LG2 R12, R14 ;  /* 0x0000000e000c2308 */ /* 0x000ea20000000c00 */
[----:B------:R-:W-:-:S07]  /*efd0*/  @!P1 PRMT R9, RZ, 0x654, R9 ;  /* 0x00000654ff099816 */ /* 0x000fce0000000009 */
[----:B------:R-:W3:Y:S01]  /*efe0*/  @P0 MUFU.RCP R4, R13 ;  /* 0x0000000d00040308 */ /* 0x000ee20000001000 */
[----:B-1----:R-:W-:-:S04]  /*eff0*/  @P0 FMUL.FTZ R3, R10, 0.69314718246459960938 ;  /* 0x3f3172180a030820 */ /* 0x002fc80000410000 */
[----:B------:R-:W-:Y:S01]  /*f000*/  @P0 FFMA.FTZ R2, R6, R7, R3 ;  /* 0x0000000706020223 */ /* 0x000fe20000010003 */
[----:B------:R-:W-:Y:S02]  /*f010*/  PLOP3.LUT P0, PT, PT, PT, PT, 0x8, 0x0 ;  /* 0x000000000000781c */ /* 0x000fe40003f0e170 */
[----:B------:R-:W1:Y:S01]  /*f020*/  @P2 MUFU.RCP R11, R14 ;  /* 0x0000000e000b2308 */ /* 0x000e620000001000 */
        /* <DEDUP_REMOVED lines=33> */
[----:B------:R-:W-:-:S04]  /*f240*/  USEL UR4, URZ, 0x1, UP0 ;  /* 0x000000013f047887 */ /* 0x000fc80008000000 */
[----:B------:R-:W-:Y:S01]  /*f250*/  ULOP3.LUT UR36, UR36, UR4, URZ, 0x3c, !UPT ;  /* 0x0000000424247292 */ /* 0x000fe2000f8e3c3f */
[----:B------:R-:W-:Y:S02]  /*f260*/  WARPGROUP.DEPBAR.LE gsb0, 0x0 ;  /* 0x00008000000079c5 */ /* 0x000fe40000010000 */
[----:B------:R-:W-:-:S06]  /*f270*/  WARPGROUP.ARRIVE ;  /* 0x00000000000079c5 */ /* 0x000fcc0000000000 */
[----:B------:R-:W-:Y:S03]  /*f280*/  HGMMA.64x128x16.F32.BF16 R88, R152, gdesc[UR4].tnspB, R88, gsb0 ;  /* 0x41e0000498587df0 */ /* 0x000fe60008001858 */
[----:B------:R-:W-:Y:S02]  /*f290*/  WARPGROUP.DEPBAR.LE gsb0, 0x0 ;  /* 0x00008000000079c5 */ /* 0x000fe40000010000 */
[----:B------:R2:W-:Y:S01]  /*f2a0*/  @!P1 SYNCS.ARRIVE.TRANS64.RED.A1T0 RZ, [R9+URZ], RZ ;  /* 0x000000ff09ff99a7 */ /* 0x0005e2000810043f */
[-C--:B---3--:R-:W-:Y:S01]  /*f2b0*/  FMUL.FTZ R8, R88, R4.reuse ;  /* 0x0000000458087220 */ /* 0x088fe20000410000 */
        /* <DEDUP_REMOVED lines=62> */
[----:B--2---:R-:W-:-:S07]  /*f6a0*/  FMUL.FTZ R151, R151, R11 ;  /* 0x0000000b97977220 */ /* 0x004fce0000410000 */
.L_x_878:
[----:B------:R-:W1:Y:S08]  /*f6b0*/  S2UR UR4, SR_CgaCtaId ;  /* 0x00000000000479c3 */ /* 0x000e700000008800 */
[----:B------:R-:W-:Y:S06]  /*f6c0*/  BAR.SYNC.DEFER_BLOCKING 0x5, 0x120 ;  /* 0x0144800000007b1d */ /* 0x000fec0000010000 */
[----:B------:R-:W-:-:S02]  /*f6d0*/  UMOV UR39, 0x400 ;  /* 0x0000040000277882 */ /* 0x000fc40000000000 */
[----:B-1----:R-:W-:-:S09]  /*f6e0*/  ULEA UR39, UR4, UR39, 0x18 ;  /* 0x0000002704277291 */ /* 0x002fd2000f8ec03f */
[----:B------:R-:W1:Y:S02]  /*f6f0*/  LDS R4, [UR39+0x288d0] ;  /* 0x0288d027ff047984 */ /* 0x000e640008000800 */
[----:B-1----:R-:W-:Y:S01]  /*f700*/  R2UR UR4, R4 ;  /* 0x00000000040472ca */ /* 0x002fe200000e0000 */
[----:B------:R-:W-:Y:S06]  /*f710*/  BAR.ARV 0x4, 0x120 ;  /* 0x0104800000007b1d */ /* 0x000fec0000002000 */
[----:B------:R-:W-:Y:S08]  /*f720*/  @P0 BRA `(.L_x_949) ;  /* 0x0000000800500947 */ /* 0x000ff00003800000 */
[C---:B------:R-:W-:Y:S01]  /*f730*/  IADD3 R27, P2, R18.reuse, 0x20, RZ ;  /* 0x00000020121b7810 */ /* 0x040fe20007f5e0ff */
[----:B------:R-:W-:Y:S01]  /*f740*/  VIADD R31, R187, UR42 ;  /* 0x0000002abb1f7c36 */ /* 0x000fe20008000000 */
[C---:B------:R-:W-:Y:S01]  /*f750*/  IADD3 R25, P6, R18.reuse, 0x40, RZ ;  /* 0x0000004012197810 */ /* 0x040fe20007fde0ff */
[----:B------:R-:W-:Y:S01]  /*f760*/  BAR.SYNC.DEFER_BLOCKING 0x1, 0x100 ;  /* 0x0044000000007b1d */ /* 0x000fe20000010000 */
[----:B------:R-:W-:Y:S01]  /*f770*/  LOP3.LUT R26, R27, 0x380, RZ, 0xc0, !PT ;  /* 0x000003801b1a7812 */ /* 0x000fe200078ec0ff */
[----:B------:R-:W-:Y:S01]  /*f780*/  VIADD R4, R31, 0x8 ;  /* 0x000000081f047836 */ /* 0x000fe20000000000 */
[C---:B------:R-:W-:Y:S01]  /*f790*/  IADD3 R15, P4, R18.reuse, 0x4000, RZ ;  /* 0x00004000120f7810 */ /* 0x040fe20007f9e0ff */
[----:B------:R-:W-:Y:S01]  /*f7a0*/  USHF.R.S32.HI UR5, URZ, 0x1f, UR43 ;  /* 0x0000001f3f057899 */ /* 0x000fe2000801142b */
[----:B------:R-:W-:-:S03]  /*f7b0*/  LOP3.LUT R5, R18, 0x380, RZ, 0xc0, !PT ;  /* 0x0000038012057812 */ /* 0x000fc600078ec0ff */
[----:B------:R-:W1:Y:S01]  /*f7c0*/  LDC.64 R32, c[0x0][0xb78] ;  /* 0x0002de00ff207b82 */ /* 0x000e620000000a00 */
[----:B------:R-:W-:Y:S01]  /*f7d0*/  SHF.R.U64 R26, R26, 0x3, RZ ;  /* 0x000000031a1a7819 */ /* 0x000fe200000012ff */
[----:B------:R-:W-:Y:S01]  /*f7e0*/  ULDC UR10, c[0x0][0xa88] ;  /* 0x0002a200000a7ab9 */ /* 0x000fe20000000800 */
[----:B------:R-:W-:Y:S01]  /*f7f0*/  LOP3.LUT R24, R25, 0x380, RZ, 0xc0, !PT ;  /* 0x0000038019187812 */ /* 0x000fe200078ec0ff */
[----:B------:R-:W-:Y:S01]  /*f800*/  ULDC.64 UR8, c[0x0][0xb70] ;  /* 0x0002dc0000087ab9 */ /* 0x000fe20000000a00 */
[----:B------:R-:W-:Y:S01]  /*f810*/  LOP3.LUT P0, RZ, R186, 0x3, RZ, 0xc0, !PT ;  /* 0x00000003baff7812 */ /* 0x000fe2000780c0ff */
[----:B------:R-:W-:Y:S01]  /*f820*/  UIMAD UR5, UR5, UR8, URZ ;  /* 0x00000008050572a4 */ /* 0x000fe2000f8e023f */
[----:B------:R-:W-:Y:S01]  /*f830*/  LOP3.LUT R14, R15, 0x380, RZ, 0xc0, !PT ;  /* 0x000003800f0e7812 */ /* 0x000fe200078ec0ff */
[----:B------:R-:W-:Y:S01]  /*f840*/  UIMAD.WIDE.U32 UR6, UR43, UR8, URZ ;  /* 0x000000082b0672a5 */ /* 0x000fe2000f8e003f */
[----:B------:R-:W-:Y:S01]  /*f850*/  SHF.R.U64 R5, R5, 0x3, RZ ;  /* 0x0000000305057819 */ /* 0x000fe200000012ff */
[----:B------:R-:W-:Y:S01]  /*f860*/  UIMAD UR5, UR43, UR9, UR5 ;  /* 0x000000092b0572a4 */ /* 0x000fe2000f8e0205 */
[----:B------:R-:W-:Y:S01]  /*f870*/  LOP3.LUT R26, R26, R27, RZ, 0x3c, !PT ;  /* 0x0000001b1a1a7212 */ /* 0x000fe200078e3cff */
[----:B------:R-:W-:Y:S01]  /*f880*/  IMAD.X R27, RZ, RZ, R19, P2 ;  /* 0x000000ffff1b7224 */ /* 0x000fe200010e0613 */
[----:B------:R-:W-:Y:S01]  /*f890*/  SHF.R.U64 R24, R24, 0x3, RZ ;  /* 0x0000000318187819 */ /* 0x000fe200000012ff */
[----:B------:R-:W-:Y:S01]  /*f8a0*/  USHF.R.S32.HI UR8, URZ, 0x1f, UR44 ;  /* 0x0000001f3f087899 */ /* 0x000fe2000801142c */
[----:B------:R-:W-:Y:S01]  /*f8b0*/  IADD3 R11, P2, R18, 0x4040, RZ ;  /* 0x00004040120b7810 */ /* 0x000fe20007f5e0ff */
[----:B------:R-:W-:Y:S01]  /*f8c0*/  UIADD3 UR5, UR7, UR5, URZ ;  /* 0x0000000507057290 */ /* 0x000fe2000fffe03f */
[----:B------:R-:W-:-:S02]  /*f8d0*/  ISETP.GE.OR P1, PT, R4, UR10, P0 ;  /* 0x0000000a04007c0c */ /* 0x000fc40008726670 */
[----:B------:R-:W-:Y:S02]  /*f8e0*/  SHF.R.U64 R14, R14, 0x3, RZ ;  /* 0x000000030e0e7819 */ /* 0x000fe400000012ff */
[----:B------:R-:W-:Y:S02]  /*f8f0*/  IADD3 R21, P5, R18, 0x60, RZ ;  /* 0x0000006012157810 */ /* 0x000fe40007fbe0ff */
[----:B------:R-:W-:Y:S01]  /*f900*/  LOP3.LUT R4, R5, R18, RZ, 0x3c, !PT ;  /* 0x0000001205047212 */ /* 0x000fe200078e3cff */
[--C-:B------:R-:W-:Y:S01]  /*f910*/  IMAD.MOV.U32 R5, RZ, RZ, R19.reuse ;  /* 0x000000ffff057224 */ /* 0x100fe200078e0013 */
[----:B------:R-:W-:Y:S01]  /*f920*/  LOP3.LUT R24, R24, R25, RZ, 0x3c, !PT ;  /* 0x0000001918187212 */ /* 0x000fe200078e3cff */
[----:B------:R-:W-:Y:S01]  /*f930*/  IMAD.X R25, RZ, RZ, R19, P6 ;  /* 0x000000ffff197224 */ /* 0x000fe200030e0613 */
[----:B------:R-:W-:Y:S02]  /*f940*/  LOP3.LUT R10, R11, 0x380, RZ, 0xc0, !PT ;  /* 0x000003800b0a7812 */ /* 0x000fe400078ec0ff */
[----:B------:R-:W-:-:S02]  /*f950*/  LOP3.LUT R14, R14, R15, RZ, 0x3c, !PT ;  /* 0x0000000f0e0e7212 */ /* 0x000fc400078e3cff */
[----:B------:R-:W-:Y:S02]  /*f960*/  LOP3.LUT R20, R21, 0x380, RZ, 0xc0, !PT ;  /* 0x0000038015147812 */ /* 0x000fe400078ec0ff */
[C---:B------:R-:W-:Y:S02]  /*f970*/  IADD3 R13, P3, R18.reuse, 0x4020, RZ ;  /* 0x00004020120d7810 */ /* 0x040fe40007f7e0ff */
[----:B------:R-:W-:Y:S02]  /*f980*/  IADD3 R15, P6, R18, 0x4060, RZ ;  /* 0x00004060120f7810 */ /* 0x000fe40007fde0ff */
[----:B------:R-:W-:Y:S02]  /*f990*/  MOV R9, R4 ;  /* 0x0000000400097202 */ /* 0x000fe40000000f00 */
[----:B------:R-:W-:Y:S02]  /*f9a0*/  SHF.R.U64 R10, R10, 0x3, RZ ;  /* 0x000000030a0a7819 */ /* 0x000fe400000012ff */
[----:B------:R-:W-:-:S02]  /*f9b0*/  F2FP.BF16.F32.PACK_AB R4, R89, R8 ;  /* 0x000000085904723e */ /* 0x000fc400000010ff */
[----:B------:R-:W-:Y:S02]  /*f9c0*/  SHF.R.U64 R20, R20, 0x3, RZ ;  /* 0x0000000314147819 */ /* 0x000fe400000012ff */
[----:B------:R-:W-:Y:S02]  /*f9d0*/  LOP3.LUT R12, R13, 0x380, RZ, 0xc0, !PT ;  /* 0x000003800d0c7812 */ /* 0x000fe400078ec0ff */
[----:B------:R-:W-:Y:S02]  /*f9e0*/  LOP3.LUT R8, R15, 0x380, RZ, 0xc0, !PT ;  /* 0x000003800f087812 */ /* 0x000fe400078ec0ff */
[----:B------:R-:W-:Y:S02]  /*f9f0*/  F2FP.BF16.F32.PACK_AB R5, R91, R90 ;  /* 0x0000005a5b05723e */ /* 0x000fe400000010ff */
[----:B------:R-:W-:Y:S02]  /*fa00*/  F2FP.BF16.F32.PACK_AB R6, R6, R3 ;  /* 0x000000030606723e */ /* 0x000fe400000010ff */
[----:B------:R-:W-:-:S02]  /*fa10*/  F2FP.BF16.F32.PACK_AB R7, R7, R94 ;  /* 0x0000005e0707723e */ /* 0x000fc400000010ff */
[----:B------:R-:W-:Y:S01]  /*fa20*/  LOP3.LUT R10, R10, R11, RZ, 0x3c, !PT ;  /* 0x0000000b0a0a7212 */ /* 0x000fe200078e3cff */
[--C-:B------:R-:W-:Y:S01]  /*fa30*/  IMAD.X R11, RZ, RZ, R19.reuse, P2 ;  /* 0x000000ffff0b7224 */ /* 0x100fe200010e0613 */
[----:B------:R-:W-:Y:S01]  /*fa40*/  LOP3.LUT R20, R20, R21, RZ, 0x3c, !PT ;  /* 0x0000001514147212 */ /* 0x000fe200078e3cff */
[--C-:B------:R-:W-:Y:S01]  /*fa50*/  IMAD.X R21, RZ, RZ, R19.reuse, P5 ;  /* 0x000000ffff157224 */ /* 0x100fe200028e0613 */
[----:B------:R-:W-:Y:S01]  /*fa60*/  SHF.R.U64 R12, R12, 0x3, RZ ;  /* 0x000000030c0c7819 */ /* 0x000fe200000012ff */
[----:B------:R2:W-:Y:S01]  /*fa70*/  STSM.16.M88.4 [R9], R4 ;  /* 0x0000000409007844 */ /* 0x0005e20000000200 */
[----:B------:R-:W-:Y:S02]  /*fa80*/  SHF.R.U64 R8, R8, 0x3, RZ ;  /* 0x0000000308087819 */ /* 0x000fe400000012ff */
[----:B------:R-:W-:Y:S02]  /*fa90*/  MOV R28, R24 ;  /* 0x00000018001c7202 */ /* 0x000fe40000000f00 */
[----:B------:R-:W-:Y:S01]  /*faa0*/  LOP3.LUT R12, R12, R13, RZ, 0x3c, !PT ;  /* 0x0000000d0c0c7212 */ /* 0x000fe200078e3cff */
[--C-:B------:R-:W-:Y:S01]  /*fab0*/  IMAD.X R13, RZ, RZ, R19.reuse, P3 ;  /* 0x000000ffff0d7224 */ /* 0x100fe200018e0613 */
[----:B------:R-:W-:Y:S01]  /*fac0*/  LOP3.LUT R8, R8, R15, RZ, 0x3c, !PT ;  /* 0x0000000f08087212 */ /* 0x000fe200078e3cff */
[----:B------:R-:W-:Y:S01]  /*fad0*/  IMAD.X R15, RZ, RZ, R19, P4 ;  /* 0x000000ffff0f7224 */ /* 0x000fe200020e0613 */
[----:B------:R-:W-:Y:S01]  /*fae0*/  MOV R24, R10 ;  /* 0x0000000a00187202 */ /* 0x000fe20000000f00 */
[----:B-1----:R-:W-:Y:S01]  /*faf0*/  IMAD R10, R32, UR8, RZ ;  /* 0x00000008200a7c24 */ /* 0x002fe2000f8e02ff */
[----:B------:R-:W-:-:S02]  /*fb00*/  MOV R29, R26 ;  /* 0x0000001a001d7202 */ /* 0x000fc40000000f00 */
[----:B------:R-:W-:Y:S01]  /*fb10*/  MOV R27, R20 ;  /* 0x00000014001b7202 */ /* 0x000fe20000000f00 */
[----:B------:R-:W-:Y:S01]  /*fb20*/  IMAD.U32 R21, RZ, RZ, UR7 ;  /* 0x00000007ff157e24 */ /* 0x000fe2000f8e00ff */
[----:B------:R-:W-:Y:S01]  /*fb30*/  MOV R26, R14 ;  /* 0x0000000e001a7202 */ /* 0x000fe20000000f00 */
[----:B--2---:R-:W-:Y:S01]  /*fb40*/  IMAD.X R9, RZ, RZ, R19, P6 ;  /* 0x000000ffff097224 */ /* 0x004fe200030e0613 */
[----:B------:R-:W-:Y:S01]  /*fb50*/  F2FP.BF16.F32.PACK_AB R4, R97, R96 ;  /* 0x000000606104723e */ /* 0x000fe200000010ff */
[----:B------:R-:W-:Y:S01]  /*fb60*/  IMAD.U32 R20, RZ, RZ, UR6 ;  /* 0x00000006ff147e24 */ /* 0x000fe2000f8e00ff */
[----:B------:R-:W-:Y:S01]  /*fb70*/  F2FP.BF16.F32.PACK_AB R5, R99, R98 ;  /* 0x000000626305723e */ /* 0x000fe200000010ff */
[----:B------:R-:W-:Y:S01]  /*fb80*/  IMAD.U32 R21, RZ, RZ, UR5 ;  /* 0x00000005ff157e24 */ /* 0x000fe2000f8e00ff */
[----:B------:R-:W-:Y:S01]  /*fb90*/  F2FP.BF16.F32.PACK_AB R6, R101, R100 ;  /* 0x000000646506723e */ /* 0x000fe200000010ff */
[----:B------:R-:W-:Y:S01]  /*fba0*/  IMAD R30, R33, UR44, R10 ;  /* 0x0000002c211e7c24 */ /* 0x000fe2000f8e020a */
[----:B------:R-:W-:Y:S01]  /*fbb0*/  F2FP.BF16.F32.PACK_AB R7, R103, R102 ;  /* 0x000000666707723e */ /* 0x000fe200000010ff */
[----:B------:R-:W-:Y:S01]  /*fbc0*/  IMAD.WIDE.U32 R20, R32, UR44, R20 ;  /* 0x0000002c20147c25 */ /* 0x000fe2000f8e0014 */
[----:B------:R-:W-:Y:S01]  /*fbd0*/  MOV R3, R8 ;  /* 0x0000000800037202 */ /* 0x000fe20000000f00 */
[----:B------:R-:W-:Y:S01]  /*fbe0*/  ULDC.64 UR6, c[0x0][0xb40] ;  /* 0x0002d00000067ab9 */ /* 0x000fe20000000a00 */
[----:B------:R-:W-:Y:S01]  /*fbf0*/  MOV R25, R12 ;  /* 0x0000000c00197202 */ /* 0x000fe20000000f00 */
[----:B------:R1:W-:Y:S01]  /*fc00*/  STSM.16.M88.4 [R29], R4 ;  /* 0x000000041d007844 */ /* 0x0003e20000000200 */
[----:B------:R-:W-:-:S02]  /*fc10*/  F2FP.BF16.F32.PACK_AB R8, R105, R104 ;  /* 0x000000686908723e */ /* 0x000fc400000010ff */
[----:B------:R-:W-:Y:S02]  /*fc20*/  F2FP.BF16.F32.PACK_AB R9, R107, R106 ;  /* 0x0000006a6b09723e */ /* 0x000fe400000010ff */
[----:B------:R-:W-:Y:S02]  /*fc30*/  F2FP.BF16.F32.PACK_AB R10, R109, R108 ;  /* 0x0000006c6d0a723e */ /* 0x000fe400000010ff */
[----:B------:R-:W-:Y:S02]  /*fc40*/  F2FP.BF16.F32.PACK_AB R11, R111, R110 ;  /* 0x0000006e6f0b723e */ /* 0x000fe400000010ff */
[----:B------:R-:W-:Y:S02]  /*fc50*/  F2FP.BF16.F32.PACK_AB R120, R121, R120 ;  /* 0x000000787978723e */ /* 0x000fe400000010ff */
[----:B------:R-:W-:Y:S01]  /*fc60*/  F2FP.BF16.F32.PACK_AB R12, R113, R112 ;  /* 0x00000070710c723e */ /* 0x000fe200000010ff */
[----:B------:R-:W-:Y:S01]  /*fc70*/  STSM.16.M88.4 [R28], R8 ;  /* 0x000000081c007844 */ /* 0x000fe20000000200 */
[----:B------:R-:W-:-:S02]  /*fc80*/  F2FP.BF16.F32.PACK_AB R13, R115, R114 ;  /* 0x00000072730d723e */ /* 0x000fc400000010ff */
[----:B------:R-:W-:Y:S02]  /*fc90*/  F2FP.BF16.F32.PACK_AB R14, R117, R116 ;  /* 0x00000074750e723e */ /* 0x000fe400000010ff */
[----:B------:R-:W-:Y:S02]  /*fca0*/  F2FP.BF16.F32.PACK_AB R15, R119, R118 ;  /* 0x00000076770f723e */ /* 0x000fe400000010ff */
[----:B------:R-:W-:Y:S02]  /*fcb0*/  F2FP.BF16.F32.PACK_AB R121, R123, R122 ;  /* 0x0000007a7b79723e */ /* 0x000fe400000010ff */
[----:B------:R-:W-:Y:S01]  /*fcc0*/  F2FP.BF16.F32.PACK_AB R128, R129, R128 ;  /* 0x000000808180723e */ /* 0x000fe200000010ff */
[----:B------:R-:W-:Y:S01]  /*fcd0*/  STSM.16.M88.4 [R27], R12 ;  /* 0x0000000c1b007844 */ /* 0x000fe20000000200 */
[----:B------:R-:W-:Y:S02]  /*fce0*/  F2FP.BF16.F32.PACK_AB R122, R125, R124 ;  /* 0x0000007c7d7a723e */ /* 0x000fe400000010ff */
[----:B------:R-:W-:-:S02]  /*fcf0*/  F2FP.BF16.F32.PACK_AB R123, R127, R126 ;  /* 0x0000007e7f7b723e */ /* 0x000fc400000010ff */
[----:B------:R-:W-:Y:S02]  /*fd00*/  F2FP.BF16.F32.PACK_AB R129, R131, R130 ;  /* 0x000000828381723e */ /* 0x000fe400000010ff */
[----:B------:R-:W-:Y:S01]  /*fd10*/  F2FP.BF16.F32.PACK_AB R136, R137, R136 ;  /* 0x000000888988723e */ /* 0x000fe200000010ff */
[----:B------:R-:W-:Y:S01]  /*fd20*/  STSM.16.M88.4 [R26], R120 ;  /* 0x000000781a007844 */ /* 0x000fe20000000200 */
        /* <DEDUP_REMOVED lines=10> */
[----:B------:R-:W-:Y:S02]  /*fdd0*/  F2FP.BF16.F32.PACK_AB R147, R151, R150 ;  /* 0x000000969793723e */ /* 0x000fe400000010ff */
[----:B-1----:R-:W-:Y:S02]  /*fde0*/  SHF.R.S32.HI R5, RZ, 0x1f, R31 ;  /* 0x0000001fff057819 */ /* 0x002fe4000001141f */
[C---:B------:R-:W-:Y:S01]  /*fdf0*/  IADD3 R6, P2, R31.reuse, R20, RZ ;  /* 0x000000141f067210 */ /* 0x040fe20007f5e0ff */
[----:B------:R-:W-:Y:S01]  /*fe00*/  STSM.16.M88.4 [R3], R144 ;  /* 0x0000009003007844 */ /* 0x000fe20000000200 */
[----:B------:R-:W-:-:S02]  /*fe10*/  ISETP.GE.OR P0, PT, R31, UR10, P0 ;  /* 0x0000000a1f007c0c */ /* 0x000fc40008706670 */
[----:B------:R-:W-:Y:S01]  /*fe20*/  IADD3.X R5, R5, R21, R30, P2, !PT ;  /* 0x0000001505057210 */ /* 0x000fe200017fe41e */
[----:B------:R-:W-:Y:S01]  /*fe30*/  @!PT LDS RZ, [RZ] ;  /* 0x00000000fffff984 */ /* 0x000fe20000000800 */
[----:B------:R-:W-:Y:S01]  /*fe40*/  @!PT LDS RZ, [RZ] ;  /* 0x00000000fffff984 */ /* 0x000fe20000000800 */
[----:B------:R-:W-:Y:S01]  /*fe50*/  @!PT LDS RZ, [RZ] ;  /* 0x00000000fffff984 */ /* 0x000fe20000000800 */
[----:B------:R-:W-:Y:S01]  /*fe60*/  @!PT LDS RZ, [RZ] ;  /* 0x00000000fffff984 */ /* 0x000fe20000000800 */
[----:B------:R1:W-:Y:S06]  /*fe70*/  MEMBAR.ALL.CTA ;  /* 0x0000000000007992 */ /* 0x0003ec0000008000 */
[----:B-1----:R-:W1:Y:S02]  /*fe80*/  FENCE.VIEW.ASYNC.S ;  /* 0x00000000000073c6 */ /* 0x002e640000000000 */
[----:B-1----:R-:W-:Y:S06]  /*fe90*/  BAR.ARV 0x1, 0x120 ;  /* 0x0044800000007b1d */ /* 0x002fec0000002000 */
[----:B------:R-:W-:-:S04]  /*fea0*/  LEA R4, P2, R6, UR6, 0x2 ;  /* 0x0000000606047c11 */ /* 0x000fc8000f8410ff */
[----:B------:R-:W-:Y:S02]  /*feb0*/  LEA.HI.X R5, R6, UR7, R5, 0x2, P2 ;  /* 0x0000000706057c11 */ /* 0x000fe400090f1405 */
[----:B------:R-:W1:Y:S04]  /*fec0*/  SHFL.IDX PT, R6, R189, RZ, 0x1f ;  /* 0x00001fffbd067589 */ /* 0x000e6800000e0000 */
[----:B------:R2:W-:Y:S04]  /*fed0*/  @!P1 STG.E desc[UR50][R4.64+0x20], R0 ;  /* 0x0000200004009986 */ /* 0x0005e8000c101932 */
[----:B------:R2:W-:Y:S01]  /*fee0*/  @!P0 STG.E desc[UR50][R4.64], R2 ;  /* 0x0000000204008986 */ /* 0x0005e2000c101932 */
[----:B-1----:R-:W-:-:S13]  /*fef0*/  ISETP.NE.AND P0, PT, R6, 0x7, PT ;  /* 0x000000070600780c */ /* 0x002fda0003f05270 */
[----:B--2---:R-:W-:Y:S05]  /*ff00*/  @P0 BRA `(.L_x_950) ;  /* 0x0000000800740947 */ /* 0x004fea0003800000 */
[----:B------:R-:W-:Y:S01]  /*ff10*/  BAR.SYNC.DEFER_BLOCKING 0x1, 0x120 ;  /* 0x0044800000007b1d */ /* 0x000fe20000010000 */
[----:B------:R-:W-:-:S05]  /*ff20*/  ELECT P0, URZ, PT ;  /* 0x00000000003f782f */ /* 0x000fca0003800000 */
[----:B------:R-:W-:Y:S08]  /*ff30*/  BSSY B0, `(.L_x_951) ;  /* 0x0000012000007945 */ /* 0x000ff00003800000 */
[----:B------:R-:W-:Y:S05]  /*ff40*/  @!P0 BRA `(.L_x_952) ;  /* 0x0000000000408947 */ /* 0x000fea0003800000 */
[----:B------:R-:W-:Y:S02]  /*ff50*/  UIADD3 UR6, UP0, UR54, 0x9f0, URZ ;  /* 0x000009f036067890 */ /* 0x000fe4000ff1e03f */
[----:B------:R-:W-:Y:S02]  /*ff60*/  UIADD3 UR5, UR39, 0x4000, URZ ;  /* 0x0000400027057890 */ /* 0x000fe4000fffe03f */
[----:B------:R-:W-:Y:S01]  /*ff70*/  UIADD3.X UR7, URZ, UR55, URZ, UP0, !UPT ;  /* 0x000000373f077290 */ /* 0x000fe200087fe43f */
[----:B------:R-:W-:Y:S01]  /*ff80*/  UMOV UR41, URZ ;  /* 0x0000003f00297c82 */ /* 0x000fe20008000000 */
[----:B------:R-:W-:Y:S01]  /*ff90*/  UMOV UR45, URZ ;  /* 0x0000003f002d7c82 */ /* 0x000fe20008000000 */
[----:B------:R-:W-:Y:S01]  /*ffa0*/  UMOV UR40, UR39 ;  /* 0x0000002700287c82 */ /* 0x000fe20008000000 */
[----:B------:R-:W-:-:S05]  /*ffb0*/  UMOV UR8, 0x40 ;  /* 0x0000004000087882 */ /* 0x000fca0000000000 */
        /* <DEDUP_REMOVED lines=9> */
.L_x_952:
[----:B------:R-:W-:Y:S05]  /*10050*/  BSYNC B0 ;  /* 0x0000000000007941 */ /* 0x000fea0003800000 */
.L_x_951:
[----:B------:R-:W-:Y:S05]  /*10060*/  BRA `(.L_x_950) ;  /* 0x00000008001c7947 */ /* 0x000fea0003800000 */
.L_x_949:
[----:B------:R-:W1:Y:S01]  /*10070*/  LDC R12, c[0x0][0xdac] ;  /* 0x00036b00ff0c7b82 */ /* 0x000e620000000800 */
[----:B------:R-:W-:Y:S01]  /*10080*/  ISETP.GT.AND P0, PT, R190, 0x7f, PT ;  /* 0x0000007fbe00780c */ /* 0x000fe20003f04270 */
[----:B------:R-:W-:Y:S01]  /*10090*/  USHF.R.S32.HI UR6, URZ, 0x1f, UR43 ;  /* 0x0000001f3f067899 */ /* 0x000fe2000801142b */
[----:B------:R-:W-:Y:S01]  /*100a0*/  BSSY B0, `(.L_x_953) ;  /* 0x000001c000007945 */ /* 0x000fe20003800000 */
[----:B------:R-:W-:Y:S01]  /*100b0*/  USHF.R.S32.HI UR7, URZ, 0x1f, UR44 ;  /* 0x0000001f3f077899 */ /* 0x000fe2000801142c */
[----:B------:R-:W-:-:S03]  /*100c0*/  SHF.R.S32.HI R23, RZ, 0x1f, R22 ;  /* 0x0000001fff177819 */ /* 0x000fc60000011416 */
[----:B------:R-:W2:Y:S08]  /*100d0*/  LDC.64 R6, c[0x0][0xae0] ;  /* 0x0002b800ff067b82 */ /* 0x000eb00000000a00 */
[----:B------:R-:W3:Y:S01]  /*100e0*/  LDC.64 R8, c[0x0][0xae8] ;  /* 0x0002ba00ff087b82 */ /* 0x000ee20000000a00 */
[----:B------:R-:W-:Y:S05]  /*100f0*/  @P0 BRA `(.L_x_954) ;  /* 0x0000000000580947 */ /* 0x000fea0003800000 */
[----:B------:R-:W4:Y:S01]  /*10100*/  S2R R0, SR_TID.X ;  /* 0x0000000000007919 */ /* 0x000f220000002100 */
[----:B------:R-:W-:Y:S01]  /*10110*/  IMAD.U32 R2, RZ, RZ, UR42 ;  /* 0x0000002aff027e24 */ /* 0x000fe2000f8e00ff */
[----:B------:R-:W-:-:S04]  /*10120*/  ULDC UR5, c[0x0][0xa88] ;  /* 0x0002a20000057ab9 */ /* 0x000fc80000000800 */
[----:B----4-:R-:W-:-:S04]  /*10130*/  IADD3 R2, R2, -0x80, R0 ;  /* 0xffffff8002027810 */ /* 0x010fc80007ffe000 */
[----:B------:R-:W-:-:S13]  /*10140*/  ISETP.GE.AND P0, PT, R2, UR5, PT ;  /* 0x0000000502007c0c */ /* 0x000fda000bf06270 */
[----:B------:R-:W-:Y:S05]  /*10150*/  @P0 BRA `(.L_x_954) ;  /* 0x0000000000400947 */ /* 0x000fea0003800000 */
[----:B------:R-:W4:Y:S01]  /*10160*/  LDC.64 R4, c[0x0][0xb70] ;  /* 0x0002dc00ff047b82 */ /* 0x000f220000000a00 */
[----:B------:R-:W-:Y:S01]  /*10170*/  SHF.R.S32.HI R3, RZ, 0x1f, R2 ;  /* 0x0000001fff037819 */ /* 0x000fe20000011402 */
[----:B------:R-:W-:-:S06]  /*10180*/  ULDC.64 UR8, c[0x0][0xb40] ;  /* 0x0002d00000087ab9 */ /* 0x000fcc0000000a00 */
[----:B------:R-:W5:Y:S01]  /*10190*/  LDC.64 R10, c[0x0][0xb78] ;  /* 0x0002de00ff0a7b82 */ /* 0x000f620000000a00 */
[C---:B----4-:R-:W-:Y:S02]  /*101a0*/  IMAD R0, R4.reuse, UR6, RZ ;  /* 0x0000000604007c24 */ /* 0x050fe4000f8e02ff */
[----:B------:R-:W-:-:S04]  /*101b0*/  IMAD.WIDE.U32 R2, R4, UR43, R2 ;  /* 0x0000002b04027c25 */ /* 0x000fc8000f8e0002 */
[----:B------:R-:W-:Y:S02]  /*101c0*/  IMAD R5, R5, UR43, R0 ;  /* 0x0000002b05057c24 */ /* 0x000fe4000f8e0200 */
[C---:B-----5:R-:W-:Y:S02]  /*101d0*/  IMAD R0, R10.reuse, UR7, RZ ;  /* 0x000000070a007c24 */ /* 0x060fe4000f8e02ff */
[----:B------:R-:W-:Y:S02]  /*101e0*/  IMAD.IADD R3, R3, 0x1, R5 ;  /* 0x0000000103037824 */ /* 0x000fe400078e0205 */
[----:B------:R-:W-:Y:S02]  /*101f0*/  IMAD R5, R11, UR44, R0 ;  /* 0x0000002c0b057c24 */ /* 0x000fe4000f8e0200 */
[----:B------:R-:W-:-:S04]  /*10200*/  IMAD.WIDE.U32 R2, R10, UR44, R2 ;  /* 0x0000002c0a027c25 */ /* 0x000fc8000f8e0002 */
[----:B------:R-:W-:Y:S01]  /*10210*/  IMAD.IADD R3, R3, 0x1, R5 ;  /* 0x0000000103037824 */ /* 0x000fe200078e0205 */
[----:B------:R-:W-:-:S04]  /*10220*/  LEA R4, P0, R2, UR8, 0x2 ;  /* 0x0000000802047c11 */ /* 0x000fc8000f8010ff */
[----:B------:R-:W-:Y:S01]  /*10230*/  LEA.HI.X R5, R2, UR9, R3, 0x2, P0 ;  /* 0x0000000902057c11 */ /* 0x000fe200080f1403 */
[----:B------:R-:W-:-:S05]  /*10240*/  IMAD.MOV.U32 R3, RZ, RZ, -0x800000 ;  /* 0xff800000ff037424 */ /* 0x000fca00078e00ff */
[----:B------:R4:W-:Y:S03]  /*10250*/  STG.E desc[UR50][R4.64], R3 ;  /* 0x0000000304007986 */ /* 0x0009e6000c101932 */
.L_x_954:
[----:B------:R-:W-:Y:S05]  /*10260*/  BSYNC B0 ;  /* 0x0000000000007941 */ /* 0x000fea0003800000 */
.L_x_953:
[----:B------:R-:W-:Y:S01]  /*10270*/  ULDC UR5, c[0x0][0xa88] ;  /* 0x0002a20000057ab9 */ /* 0x000fe20000000800 */
[C---:B--2---:R-:W-:Y:S01]  /*10280*/  IMAD R0, R6.reuse, UR6, RZ ;  /* 0x0000000606007c24 */ /* 0x044fe2000f8e02ff */
[----:B------:R-:W-:Y:S01]  /*10290*/  UIADD3 UR42, -UR42, UR5, URZ ;  /* 0x000000052a2a7290 */ /* 0x000fe2000fffe13f */
[----:B----4-:R-:W-:Y:S01]  /*102a0*/  IMAD.WIDE.U32 R2, R6, UR43, R22 ;  /* 0x0000002b06027c25 */ /* 0x010fe2000f8e0016 */
[----:B------:R-:W-:Y:S01]  /*102b0*/  ULOP3.LUT UR48, URZ, UR48, URZ, 0x33, !UPT ;  /* 0x000000303f307292 */ /* 0x000fe2000f8e333f */
[----:B------:R-:W-:Y:S01]  /*102c0*/  SHF.R.S32.HI R185, RZ, 0x1f, R184 ;  /* 0x0000001fffb97819 */ /* 0x000fe200000114b8 */
[----:B------:R-:W-:Y:S01]  /*102d0*/  BSSY B0, `(.L_x_955) ;  /* 0x0000021000007945 */ /* 0x000fe20003800000 */
[----:B------:R-:W-:Y:S01]  /*102e0*/  IMAD R5, R7, UR43, R0 ;  /* 0x0000002b07057c24 */ /* 0x000fe2000f8e0200 */
[C---:B------:R-:W-:Y:S01]  /*102f0*/  ISETP.GE.AND P2, PT, R184.reuse, UR42, PT ;  /* 0x0000002ab8007c0c */ /* 0x040fe2000bf46270 */
[C---:B------:R-:W-:Y:S02]  /*10300*/  VIADD R0, R184.reuse, 0x40 ;  /* 0x00000040b8007836 */ /* 0x040fe40000000000 */
[----:B------:R-:W-:-:S02]  /*10310*/  VIADD R4, R184, 0x20 ;  /* 0x00000020b8047836 */ /* 0x000fc40000000000 */
[----:B------:R-:W-:Y:S01]  /*10320*/  IMAD.IADD R3, R3, 0x1, R5 ;  /* 0x0000000103037824 */ /* 0x000fe200078e0205 */
[----:B------:R-:W-:Y:S01]  /*10330*/  ISETP.GE.AND P0, PT, R0, UR42, PT ;  /* 0x0000002a00007c0c */ /* 0x000fe2000bf06270 */
[----:B---3--:R-:W-:Y:S01]  /*10340*/  IMAD R0, R8, UR7, RZ ;  /* 0x0000000708007c24 */ /* 0x008fe2000f8e02ff */
[----:B------:R-:W-:Y:S01]  /*10350*/  ISETP.GE.AND P4, PT, R4, UR42, PT ;  /* 0x0000002a04007c0c */ /* 0x000fe2000bf86270 */
[----:B------:R-:W-:Y:S02]  /*10360*/  VIADD R4, R184, 0x60 ;  /* 0x00000060b8047836 */ /* 0x000fe40000000000 */
[----:B------:R-:W-:Y:S02]  /*10370*/  IMAD R9, R9, UR44, R0 ;  /* 0x0000002c09097c24 */ /* 0x000fe4000f8e0200 */
[----:B-1----:R-:W-:Y:S01]  /*10380*/  VIADD R5, R12, UR48 ;  /* 0x000000300c057c36 */ /* 0x002fe20008000000 */
[----:B------:R-:W-:Y:S01]  /*10390*/  ISETP.GE.AND P1, PT, R4, UR42, PT ;  /* 0x0000002a04007c0c */ /* 0x000fe2000bf26270 */
[----:B------:R-:W-:-:S04]  /*103a0*/  IMAD.WIDE.U32 R6, R8, UR44, R2 ;  /* 0x0000002c08067c25 */ /* 0x000fc8000f8e0002 */
[----:B------:R-:W-:-:S04]  /*103b0*/  IMAD.WIDE R4, R5, 0x80, R184 ;  /* 0x0000008005047825 */ /* 0x000fc800078e02b8 */
[----:B------:R-:W-:Y:S01]  /*103c0*/  IMAD.IADD R11, R7, 0x1, R9 ;  /* 0x00000001070b7824 */ /* 0x000fe200078e0209 */
[----:B------:R-:W-:Y:S06]  /*103d0*/  @P2 BRA `(.L_x_956) ;  /* 0x0000000000402947 */ /* 0x000fec0003800000 */
[----:B------:R-:W-:Y:S01]  /*103e0*/  ULDC.64 UR6, c[0x0][0xad8] ;  /* 0x0002b60000067ab9 */ /* 0x000fe20000000a00 */
[C---:B------:R-:W-:Y:S01]  /*103f0*/  VIADD R0, R22.reuse, 0x40 ;  /* 0x0000004016007836 */ /* 0x040fe20000000000 */
[----:B------:R-:W-:Y:S01]  /*10400*/  ULDC UR5, c[0x0][0xa8c] ;  /* 0x0002a30000057ab9 */ /* 0x000fe20000000800 */
[----:B------:R-:W-:Y:S01]  /*10410*/  IMAD R9, R5, UR6, RZ ;  /* 0x0000000605097c24 */ /* 0x000fe2000f8e02ff */
[----:B------:R-:W-:Y:S01]  /*10420*/  ISETP.GE.AND P2, PT, R22, UR5, PT ;  /* 0x0000000516007c0c */ /* 0x000fe2000bf46270 */
[----:B------:R-:W-:Y:S01]  /*10430*/  IMAD.MOV.U32 R2, RZ, RZ, R6 ;  /* 0x000000ffff027224 */ /* 0x000fe200078e0006 */
[----:B------:R-:W-:Y:S01]  /*10440*/  ISETP.GE.AND P3, PT, R0, UR5, PT ;  /* 0x0000000500007c0c */ /* 0x000fe2000bf66270 */
[----:B------:R-:W-:Y:S02]  /*10450*/  IMAD.MOV.U32 R3, RZ, RZ, R11 ;  /* 0x000000ffff037224 */ /* 0x000fe400078e000b */
[C---:B------:R-:W-:Y:S02]  /*10460*/  IMAD R9, R4.reuse, UR7, R9 ;  /* 0x0000000704097c24 */ /* 0x040fe4000f8e0209 */
[----:B------:R-:W-:Y:S01]  /*10470*/  IMAD.WIDE.U32 R2, R4, UR6, R2 ;  /* 0x0000000604027c25 */ /* 0x000fe2000f8e0002 */
[----:B------:R-:W-:-:S03]  /*10480*/  ULDC.64 UR6, c[0x0][0xa80] ;  /* 0x0002a00000067ab9 */ /* 0x000fc60000000a00 */
[----:B------:R-:W-:Y:S01]  /*10490*/  IMAD.IADD R3, R3, 0x1, R9 ;  /* 0x0000000103037824 */ /* 0x000fe200078e0209 */
[----:B------:R-:W-:-:S04]  /*104a0*/  LEA R8, P5, R2, UR6, 0x1 ;  /* 0x0000000602087c11 */ /* 0x000fc8000f8a08ff */
[----:B------:R-:W-:-:S05]  /*104b0*/  LEA.HI.X R9, R2, UR7, R3, 0x1, P5 ;  /* 0x0000000702097c11 */ /* 0x000fca000a8f0c03 */
[----:B------:R1:W-:Y:S04]  /*104c0*/  @!P2 STG.E.128 desc[UR50][R8.64], RZ ;  /* 0x000000ff0800a986 */ /* 0x0003e8000c101d32 */
[----:B------:R1:W-:Y:S02]  /*104d0*/  @!P3 STG.E.128 desc[UR50][R8.64+0x80], RZ ;  /* 0x000080ff0800b986 */ /* 0x0003e4000c101d32 */
.L_x_956:
[----:B------:R-:W-:Y:S05]  /*104e0*/  BSYNC B0 ;  /* 0x0000000000007941 */ /* 0x000fea0003800000 */
.L_x_955:
[----:B------:R-:W-:Y:S04]  /*104f0*/  BSSY B0, `(.L_x_957) ;  /* 0x0000014000007945 */ /* 0x000fe80003800000 */
[----:B------:R-:W-:Y:S05]  /*10500*/  @P4 BRA `(.L_x_958) ;  /* 0x0000000000484947 */ /* 0x000fea0003800000 */
[----:B-1----:R-:W-:Y:S01]  /*10510*/  IADD3 R9, P2, R4, 0x20, RZ ;  /* 0x0000002004097810 */ /* 0x002fe20007f5e0ff */
[----:B------:R-:W-:Y:S01]  /*10520*/  ULDC.64 UR6, c[0x0][0xad8] ;  /* 0x0002b60000067ab9 */ /* 0x000fe20000000a00 */
[----:B------:R-:W-:Y:S01]  /*10530*/  IMAD.MOV.U32 R2, RZ, RZ, R6 ;  /* 0x000000ffff027224 */ /* 0x000fe200078e0006 */
[----:B------:R-:W-:Y:S01]  /*10540*/  ULDC UR5, c[0x0][0xa8c] ;  /* 0x0002a30000057ab9 */ /* 0x000fe20000000800 */
[----:B------:R-:W-:Y:S01]  /*10550*/  IMAD.MOV.U32 R3, RZ, RZ, R11 ;  /* 0x000000ffff037224 */ /* 0x000fe200078e000b */
[C---:B------:R-:W-:Y:S01]  /*10560*/  ISETP.GE.AND P3, PT, R22.reuse, UR5, PT ;  /* 0x0000000516007c0c */ /* 0x040fe2000bf66270 */
[----:B------:R-:W-:Y:S02]  /*10570*/  IMAD.X R0, RZ, RZ, R5, P2 ;  /* 0x000000ffff007224 */ /* 0x000fe400010e0605 */
[----:B------:R-:W-:Y:S02]  /*10580*/  VIADD R8, R22, 0x40 ;  /* 0x0000004016087836 */ /* 0x000fe40000000000 */
[----:B------:R-:W-:-:S02]  /*10590*/  IMAD R0, R0, UR6, RZ ;  /* 0x0000000600007c24 */ /* 0x000fc4000f8e02ff */
[----:B------:R-:W-:Y:S01]  /*105a0*/  IMAD.WIDE.U32 R2, R9, UR6, R2 ;  /* 0x0000000609027c25 */ /* 0x000fe2000f8e0002 */
[----:B------:R-:W-:-:S03]  /*105b0*/  ISETP.GE.AND P4, PT, R8, UR5, PT ;  /* 0x0000000508007c0c */ /* 0x000fc6000bf86270 */
[----:B------:R-:W-:Y:S01]  /*105c0*/  IMAD R9, R9, UR7, R0 ;  /* 0x0000000709097c24 */ /* 0x000fe2000f8e0200 */
[----:B------:R-:W-:Y:S02]  /*105d0*/  ULDC.64 UR6, c[0x0][0xa80] ;  /* 0x0002a00000067ab9 */ /* 0x000fe40000000a00 */
[----:B------:R-:W-:Y:S01]  /*105e0*/  LEA R8, P2, R2, UR6, 0x1 ;  /* 0x0000000602087c11 */ /* 0x000fe2000f8408ff */
[----:B------:R-:W-:-:S05]  /*105f0*/  IMAD.IADD R3, R3, 0x1, R9 ;  /* 0x0000000103037824 */ /* 0x000fca00078e0209 */
[----:B------:R-:W-:-:S05]  /*10600*/  LEA.HI.X R9, R2, UR7, R3, 0x1, P2 ;  /* 0x0000000702097c11 */ /* 0x000fca00090f0c03 */
[----:B------:R2:W-:Y:S04]  /*10610*/  @!P3 STG.E.128 desc[UR50][R8.64], RZ ;  /* 0x000000ff0800b986 */ /* 0x0005e8000c101d32 */
[----:B------:R2:W-:Y:S02]  /*10620*/  @!P4 STG.E.128 desc[UR50][R8.64+0x80], RZ ;  /* 0x000080ff0800c986 */ /* 0x0005e4000c101d32 */
.L_x_958:
[----:B------:R-:W-:Y:S05]  /*10630*/  BSYNC B0 ;  /* 0x0000000000007941 */ /* 0x000fea0003800000 */
.L_x_957:
[----:B------:R-:W-:Y:S04]  /*10640*/  BSSY B0, `(.L_x_959) ;  /* 0x0000014000007945 */ /* 0x000fe80003800000 */
[----:B------:R-:W-:Y:S05]  /*10650*/  @P0 BRA `(.L_x_960) ;  /* 0x0000000000480947 */ /* 0x000fea0003800000 */
[----:B-12---:R-:W-:Y:S01]  /*10660*/  IADD3 R9, P0, R4, 0x40, RZ ;  /* 0x0000004004097810 */ /* 0x006fe20007f1e0ff */
        /* <DEDUP_REMOVED lines=17> */
.L_x_960:
[----:B------:R-:W-:Y:S05]  /*10780*/  BSYNC B0 ;  /* 0x0000000000007941 */ /* 0x000fea0003800000 */
.L_x_959:
[----:B------:R-:W-:Y:S04]  /*10790*/  BSSY B0, `(.L_x_950) ;  /* 0x0000014000007945 */ /* 0x000fe80003800000 */
[----:B------:R-:W-:Y:S05]  /*107a0*/  @P1 BRA `(.L_x_961) ;  /* 0x0000000000481947 */ /* 0x000fea0003800000 */
[----:B------:R-:W-:Y:S01]  /*107b0*/  IADD3 R7, P0, R4, 0x60, RZ ;  /* 0x0000006004077810 */ /* 0x000fe20007f1e0ff */
        /* <DEDUP_REMOVED lines=17> */
.L_x_961:
[----:B------:R-:W-:Y:S05]  /*108d0*/  BSYNC B0 ;  /* 0x0000000000007941 */ /* 0x000fea0003800000 */
.L_x_950:
[----:B------:R-:W5:Y:S02]  /*108e0*/  LDC R0, c[0x0][0xda8] ;  /* 0x00036a00ff007b82 */ /* 0x000f640000000800 */
[----:B-----5:R-:W-:-:S13]  /*108f0*/  ISETP.LE.AND P0, PT, R0, UR4, PT ;  /* 0x0000000400007c0c */ /* 0x020fda000bf03270 */
[----:B------:R-:W-:Y:S05]  /*10900*/  @!P0 BRA `(.L_x_962) ;  /* 0xffffff04002c8947 */ /* 0x000fea000383ffff */
[----:B------:R-:W-:Y:S05]  /*10910*/  EXIT ;  /* 0x000000000000794d */ /* 0x000fea0003800000 */
.L_x_868:
[----:B------:R-:W-:-:S08]  /*10920*/  NOP ;  /* 0x0000000000007918 */ /* 0x000fd00000000000 */
[----:B------:R-:W1:-:S00]  /*10930*/  USETMAXREG.DEALLOC.CTAPOOL 0x18 ;  /* 0x00000018000079c8 */ /* 0x000e4000080e0500 */
[----:B-1----:R-:W-:-:S06]  /*10940*/  LOP3.LUT R0, R0, 0x3, RZ, 0xc0, !PT ;  /* 0x0000000300007812 */ /* 0x002fcc00078ec0ff */
[----:B------:R-:W1:Y:S02]  /*10950*/  SHFL.IDX PT, R0, R0, RZ, 0x1f ;  /* 0x00001fff00007589 */ /* 0x000e6400000e0000 */
[----:B-1----:R-:W-:-:S13]  /*10960*/  ISETP.NE.AND P0, PT, R0, RZ, PT ;  /* 0x000000ff0000720c */ /* 0x002fda0003f05270 */
[----:B------:R-:W-:Y:S05]  /*10970*/  @P0 EXIT ;  /* 0x000000000000094d */ /* 0x000fea0003800000 */
[----:B------:R-:W1:Y:S01]  /*10980*/  S2UR UR4, SR_CTAID.X ;  /* 0x00000000000479c3 */ /* 0x000e620000002500 */
[----:B------:R-:W-:Y:S01]  /*10990*/  UMOV UR47, URZ ;  /* 0x0000003f002f7c82 */ /* 0x000fe20008000000 */
[----:B------:R-:W-:Y:S02]  /*109a0*/  IMAD.MOV.U32 R16, RZ, RZ, RZ ;  /* 0x000000ffff107224 */ /* 0x000fe400078e00ff */
[----:B------:R-:W-:-:S04]  /*109b0*/  IMAD.MOV.U32 R17, RZ, RZ, 0x1 ;  /* 0x00000001ff117424 */ /* 0x000fc800078e00ff */
[----:B------:R-:W1:Y:S02]  /*109c0*/  LDC R0, c[0x0][0xda8] ;  /* 0x00036a00ff007b82 */ /* 0x000e640000000800 */
[----:B-1----:R-:W-:-:S13]  /*109d0*/  ISETP.LE.AND P0, PT, R0, UR4, PT ;  /* 0x0000000400007c0c */ /* 0x002fda000bf03270 */
[----:B------:R-:W-:Y:S05]  /*109e0*/  @P0 BRA `(.L_x_963) ;  /* 0x0000002c006c0947 */ /* 0x000fea0003800000 */
[----:B------:R-:W-:Y:S01]  /*109f0*/  IMAD.U32 R19, RZ, RZ, UR4 ;  /* 0x00000004ff137e24 */ /* 0x000fe2000f8e00ff */
[----:B------:R-:W-:Y:S01]  /*10a00*/  ULDC UR46, c[0x0][0xc] ;  /* 0x00000300002e7ab9 */ /* 0x000fe20000000800 */
[----:B------:R-:W-:Y:S01]  /*10a10*/  IMAD.MOV.U32 R17, RZ, RZ, 0x1 ;  /* 0x00000001ff117424 */ /* 0x000fe200078e00ff */
[----:B------:R-:W-:Y:S01]  /*10a20*/  ULDC.64 UR48, c[0x0][0x198] ;  /* 0x0000660000307ab9 */ /* 0x000fe20000000a00 */
[----:B------:R-:W-:Y:S01]  /*10a30*/  IMAD.MOV.U32 R16, RZ, RZ, RZ ;  /* 0x000000ffff107224 */ /* 0x000fe200078e00ff */
[----:B------:R-:W-:-:S06]  /*10a40*/  UMOV UR47, URZ ;  /* 0x0000003f002f7c82 */ /* 0x000fcc0008000000 */
.L_x_1017:
[----:B------:R-:W-:Y:S01]  /*10a50*/  ULDC UR8, c[0x0][0xdd0] ;  /* 0x0003740000087ab9 */ /* 0x000fe20000000800 */
[----:B-1----:R-:W1:Y:S01]  /*10a60*/  LDC R0, c[0x0][0xde8] ;  /* 0x00037a00ff007b82 */ /* 0x002e620000000800 */
[C---:B------:R-:W-:Y:S01]  /*10a70*/  R2UR UR6, R19.reuse ;  /* 0x00000000130672ca */ /* 0x040fe200000e0000 */
[----:B------:R-:W-:Y:S01]  /*10a80*/  UISETP.NE.AND UP0, UPT, UR8, 0x1, UPT ;  /* 0x000000010800788c */ /* 0x000fe2000bf05270 */
[----:B------:R-:W-:-:S10]  /*10a90*/  R2UR UR7, R19 ;  /* 0x00000000130772ca */ /* 0x000fd400000e0000 */
[----:B------:R-:W-:Y:S01]  /*10aa0*/  @UP0 ULDC UR4, c[0x0][0xdd4] ;  /* 0x0003750000040ab9 */ /* 0x000fe20000000800 */
[----:B------:R-:W-:Y:S01]  /*10ab0*/  @UP0 ULDC UR9, c[0x0][0xdd8] ;  /* 0x0003760000090ab9 */ /* 0x000fe20000000800 */
[----:B------:R-:W-:-:S04]  /*10ac0*/  UIMAD.WIDE.U32 UR4, UR6, UR4, URZ ;  /* 0x00000004060472a5 */ /* 0x000fc8000f8e003f */
[----:B------:R-:W-:-:S04]  /*10ad0*/  @UP0 USHF.R.U32.HI UR6, URZ, UR9, UR5 ;  /* 0x000000093f060299 */ /* 0x000fc80008011605 */
[----:B------:R-:W-:Y:S02]  /*10ae0*/  UIADD3 UR4, -UR6, URZ, URZ ;  /* 0x0000003f06047290 */ /* 0x000fe4000fffe13f */
[----:B-1----:R-:W-:Y:S02]  /*10af0*/  ISETP.LE.AND P0, PT, R0, UR6, PT ;  /* 0x0000000600007c0c */ /* 0x002fe4000bf03270 */
[----:B------:R-:W-:-:S11]  /*10b00*/  UIMAD UR8, UR8, UR4, UR7 ;  /* 0x00000004080872a4 */ /* 0x000fd6000f8e0207 */
[----:B------:R-:W-:Y:S05]  /*10b10*/  @!P0 BRA `(.L_x_964) ;  /* 0x0000000000208947 */ /* 0x000fea0003800000 */
        /* <DEDUP_REMOVED lines=8> */
.L_x_964:
[----:B------:R-:W-:Y:S01]  /*10ba0*/  ULDC UR9, c[0x0][0xdc4] ;  /* 0x0003710000097ab9 */ /* 0x000fe20000000800 */
[----:B------:R-:W-:Y:S01]  /*10bb0*/  UMOV UR7, UR8 ;  /* 0x0000000800077c82 */ /* 0x000fe20008000000 */
[----:B------:R-:W-:-:S11]  /*10bc0*/  UISETP.NE.AND UP0, UPT, UR9, 0x1, UPT ;  /* 0x000000010900788c */ /* 0x000fd6000bf05270 */
[----:B------:R-:W-:Y:S02]  /*10bd0*/  @UP0 ULDC.64 UR10, c[0x0][0xdc8] ;  /* 0x00037200000a0ab9 */ /* 0x000fe40000000a00 */
[----:B------:R-:W-:-:S04]  /*10be0*/  UIMAD.WIDE.U32 UR4, UR8, UR10, URZ ;  /* 0x0000000a080472a5 */ /* 0x000fc8000f8e003f */
[----:B------:R-:W-:-:S04]  /*10bf0*/  @UP0 USHF.R.U32.HI UR7, URZ, UR11, UR5 ;  /* 0x0000000b3f070299 */ /* 0x000fc80008011605 */
[----:B------:R-:W-:-:S12]  /*10c00*/  UIMAD UR4, UR7, UR9, URZ ;  /* 0x00000009070472a4 */ /* 0x000fd8000f8e023f */
.L_x_965:
[----:B------:R-:W-:Y:S01]  /*10c10*/  ULDC.64 UR10, c[0x0][0x3f8] ;  /* 0x0000fe00000a7ab9 */ /* 0x000fe20000000a00 */
[----:B------:R-:W-:Y:S02]  /*10c20*/  UIADD3 UR8, UR8, -UR4, URZ ;  /* 0x8000000408087290 */ /* 0x000fe4000fffe03f */
[----:B------:R-:W-:Y:S02]  /*10c30*/  UISETP.NE.U32.AND UP0, UPT, UR10, URZ, UPT ;  /* 0x0000003f0a00728c */ /* 0x000fe4000bf05070 */
[----:B------:R-:W-:Y:S01]  /*10c40*/  ULOP3.LUT UR7, URZ, UR7, URZ, 0x33, !UPT ;  /* 0x000000073f077292 */ /* 0x000fe2000f8e333f */
[----:B------:R-:W-:Y:S01]  /*10c50*/  ULDC UR10, c[0x0][0xdb8] ;  /* 0x00036e00000a7ab9 */ /* 0x000fe20000000800 */
[----:B------:R-:W-:Y:S01]  /*10c60*/  ULDC.64 UR4, c[0x0][0x9e0] ;  /* 0x0002780000047ab9 */ /* 0x000fe20000000a00 */
[----:B------:R-:W-:Y:S01]  /*10c70*/  UISETP.NE.AND UP1, UPT, UR10, 0x1, UPT ;  /* 0x000000010a00788c */ /* 0x000fe2000bf25270 */
[----:B------:R-:W-:Y:S01]  /*10c80*/  ULDC UR9, c[0x0][0xdc4] ;  /* 0x0003710000097ab9 */ /* 0x000fe20000000800 */
[----:B------:R-:W-:Y:S01]  /*10c90*/  ULDC UR41, c[0x0][0xdac] ;  /* 0x00036b0000297ab9 */ /* 0x000fe20000000800 */
[----:B------:R-:W-:-:S02]  /*10ca0*/  UISETP.GE.AND UP2, UPT, UR5, 0x1, UPT ;  /* 0x000000010500788c */ /* 0x000fc4000bf46270 */
[----:B------:R-:W-:Y:S02]  /*10cb0*/  UIMAD UR9, UR6, UR9, UR8 ;  /* 0x00000009060972a4 */ /* 0x000fe4000f8e0208 */
[----:B------:R-:W-:Y:S02]  /*10cc0*/  UIADD3 UR41, UR7, UR41, URZ ;  /* 0x0000002907297290 */ /* 0x000fe4000fffe03f */
[----:B------:R-:W-:Y:S01]  /*10cd0*/  UISETP.NE.AND.EX UP0, UPT, UR11, URZ, UPT, UP0 ;  /* 0x0000003f0b00728c */ /* 0x000fe2000bf05300 */
[----:B------:R-:W-:Y:S01]  /*10ce0*/  PLOP3.LUT P1, PT, PT, PT, UP2, 0x80, 0x0 ;  /* 0x000000000000781c */ /* 0x000fe20003f2f028 */
[----:B------:R-:W-:Y:S01]  /*10cf0*/  @UP1 ULDC UR6, c[0x0][0xdbc] ;  /* 0x00036f0000061ab9 */ /* 0x000fe20000000800 */
[----:B------:R-:W-:Y:S02]  /*10d00*/  USHF.L.U32 UR41, UR41, 0x7, URZ ;  /* 0x0000000729297899 */ /* 0x000fe4000800063f */
[----:B------:R-:W-:Y:S01]  /*10d10*/  UIMAD.WIDE.U32 UR6, UR9, UR6, URZ ;  /* 0x00000006090672a5 */ /* 0x000fe2000f8e003f */
[----:B------:R-:W-:Y:S01]  /*10d20*/  ULDC UR11, c[0x0][0x404] ;  /* 0x00010100000b7ab9 */ /* 0x000fe20000000800 */
[----:B------:R-:W-:Y:S01]  /*10d30*/  ULDC UR12, c[0x0][0x288] ;  /* 0x0000a200000c7ab9 */ /* 0x000fe20000000800 */
[----:B------:R-:W-:Y:S01]  /*10d40*/  @UP1 ULDC UR14, c[0x0][0xdc0] ;  /* 0x00037000000e1ab9 */ /* 0x000fe20000000800 */
[----:B------:R-:W-:Y:S01]  /*10d50*/  UMOV UR43, UR9 ;  /* 0x00000009002b7c82 */ /* 0x000fe20008000000 */
[----:B------:R-:W-:-:S02]  /*10d60*/  USEL UR11, UR11, 0x1, UP0 ;  /* 0x000000010b0b7887 */ /* 0x000fc40008000000 */
[----:B------:R-:W-:Y:S02]  /*10d70*/  UIADD3 UR8, UR41, 0x80, -UR12 ;  /* 0x0000008029087890 */ /* 0x000fe4000fffe80c */
[----:B------:R-:W-:Y:S01]  /*10d80*/  @UP1 USHF.R.U32.HI UR43, URZ, UR14, UR7 ;  /* 0x0000000e3f2b1299 */ /* 0x000fe20008011607 */
[----:B------:R-:W-:Y:S02]  /*10d90*/  ULDC UR13, c[0x0][0x2e0] ;  /* 0x0000b800000d7ab9 */ /* 0x000fe40000000800 */
[----:B------:R-:W-:Y:S02]  /*10da0*/  UIMAD UR6, UR11, UR13, UR8 ;  /* 0x0000000d0b0672a4 */ /* 0x000fe4000f8e0208 */
[----:B------:R-:W-:Y:S02]  /*10db0*/  UIADD3 UR42, -UR43, URZ, URZ ;  /* 0x0000003f2b2a7290 */ /* 0x000fe4000fffe13f */
[----:B------:R-:W-:Y:S02]  /*10dc0*/  UIADD3 UR4, UR6, UR4, URZ ;  /* 0x0000000406047290 */ /* 0x000fe4000fffe03f */
[----:B------:R-:W-:Y:S01]  /*10dd0*/  UIMAD UR42, UR10, UR42, UR9 ;  /* 0x0000002a0a2a72a4 */ /* 0x000fe2000f8e0209 */
[----:B------:R-:W-:Y:S11]  /*10de0*/  @!P1 BRA `(.L_x_966) ;  /* 0x0000000000449947 */ /* 0x000ff60003800000 */
        /* <DEDUP_REMOVED lines=10> */
.L_x_967:
[----:B------:R-:W-:-:S11]  /*10e90*/  UISETP.NE.AND UP0, UPT, UR5, 0x1, UPT ;  /* 0x000000010500788c */ /* 0x000fd6000bf05270 */
[----:B------:R-:W-:Y:S02]  /*10ea0*/  @UP0 ULDC.64 UR14, c[0x0][0x9e8] ;  /* 0x00027a00000e0ab9 */ /* 0x000fe40000000a00 */
[----:B------:R-:W-:-:S04]  /*10eb0*/  UIMAD.WIDE.U32 UR6, UR8, UR14, URZ ;  /* 0x0000000e080672a5 */ /* 0x000fc8000f8e003f */
[----:B------:R-:W-:-:S12]  /*10ec0*/  @UP0 USHF.R.U32.HI UR8, URZ, UR15, UR7 ;  /* 0x0000000f3f080299 */ /* 0x000fd80008011607 */
.L_x_968:
[----:B------:R-:W-:-:S04]  /*10ed0*/  UIMAD UR8, UR8, UR5, UR5 ;  /* 0x00000005080872a4 */ /* 0x000fc8000f8e0205 */
[----:B------:R-:W-:-:S04]  /*10ee0*/  UISETP.LT.AND UP0, UPT, UR4, UR8, UPT ;  /* 0x000000080400728c */ /* 0x000fc8000bf01270 */
[----:B------:R-:W-:-:S12]  /*10ef0*/  USEL UR4, UR4, UR8, UP0 ;  /* 0x0000000804047287 */ /* 0x000fd80008000000 */
.L_x_966:
[----:B------:R-:W-:Y:S02]  /*10f00*/  UIMAD UR7, UR11, UR13, 0x7f ;  /* 0x0000007f0b0774a4 */ /* 0x000fe4000f8e020d */
[----:B------:R-:W-:Y:S02]  /*10f10*/  UIADD3 UR4, UR4, 0x7f, URZ ;  /* 0x0000007f04047890 */ /* 0x000fe4000fffe03f */
[----:B------:R-:W-:Y:S02]  /*10f20*/  USHF.R.S32.HI UR8, URZ, 0x1f, UR7 ;  /* 0x0000001f3f087899 */ /* 0x000fe40008011407 */
[----:B------:R-:W-:Y:S02]  /*10f30*/  USHF.R.S32.HI UR6, URZ, 0x1f, UR4 ;  /* 0x0000001f3f067899 */ /* 0x000fe40008011404 */
[----:B------:R-:W-:Y:S02]  /*10f40*/  ULEA.HI UR8, UR8, UR7, URZ, 0x7 ;  /* 0x0000000708087291 */ /* 0x000fe4000f8f383f */
[----:B------:R-:W-:-:S02]  /*10f50*/  ULEA.HI UR6, UR6, UR4, URZ, 0x7 ;  /* 0x0000000406067291 */ /* 0x000fc4000f8f383f */
[----:B------:R-:W-:Y:S02]  /*10f60*/  UIADD3 UR4, UR41, -UR12, URZ ;  /* 0x8000000c29047290 */ /* 0x000fe4000fffe03f */
[----:B------:R-:W-:Y:S02]  /*10f70*/  USHF.R.S32.HI UR45, URZ, 0x7, UR8 ;  /* 0x000000073f2d7899 */ /* 0x000fe40008011408 */
[----:B------:R-:W-:Y:S02]  /*10f80*/  USHF.R.S32.HI UR6, URZ, 0x7, UR6 ;  /* 0x000000073f067899 */ /* 0x000fe40008011406 */
[----:B------:R-:W-:Y:S02]  /*10f90*/  UIMAD UR4, UR11, UR13, UR4 ;  /* 0x0000000d0b0472a4 */ /* 0x000fe4000f8e0204 */
[----:B------:R-:W-:Y:S01]  /*10fa0*/  UISETP.LT.AND UP0, UPT, UR45, UR6, UPT ;  /* 0x000000062d00728c */ /* 0x000fe2000bf01270 */
[----:B------:R-:W-:Y:S02]  /*10fb0*/  ULDC UR8, c[0x0][0x9dc] ;  /* 0x0002770000087ab9 */ /* 0x000fe40000000800 */
[----:B------:R-:W-:-:S02]  /*10fc0*/  UIADD3 UR8, UR4, -UR8, URZ ;  /* 0x8000000804087290 */ /* 0x000fc4000fffe03f */
[----:B------:R-:W-:Y:S01]  /*10fd0*/  USEL UR45, UR45, UR6, UP0 ;  /* 0x000000062d2d7287 */ /* 0x000fe20008000000 */
[----:B------:R-:W-:Y:S11]  /*10fe0*/  @!P1 BRA `(.L_x_969) ;  /* 0x0000000000449947 */ /* 0x000ff60003800000 */
        /* <DEDUP_REMOVED lines=10> */
.L_x_970:
[----:B------:R-:W-:-:S11]  /*11090*/  UISETP.NE.AND UP0, UPT, UR5, 0x1, UPT ;  /* 0x000000010500788c */ /* 0x000fd6000bf05270 */
[----:B------:R-:W-:Y:S02]  /*110a0*/  @UP0 ULDC.64 UR10, c[0x0][0x9e8] ;  /* 0x00027a00000a0ab9 */ /* 0x000fe40000000a00 */
[----:B------:R-:W-:-:S04]  /*110b0*/  UIMAD.WIDE.U32 UR6, UR4, UR10, URZ ;  /* 0x0000000a040672a5 */ /* 0x000fc8000f8e003f */
[----:B------:R-:W-:-:S12]  /*110c0*/  @UP0 USHF.R.U32.HI UR4, URZ, UR11, UR7 ;  /* 0x0000000b3f040299 */ /* 0x000fd80008011607 */
.L_x_971:
[----:B------:R-:W-:-:S04]  /*110d0*/  UIMAD UR4, UR4, UR5, URZ ;  /* 0x00000005040472a4 */ /* 0x000fc8000f8e023f */
[----:B------:R-:W-:-:S04]  /*110e0*/  UISETP.LT.AND UP0, UPT, UR8, UR4, UPT ;  /* 0x000000040800728c */ /* 0x000fc8000bf01270 */
[----:B------:R-:W-:-:S12]  /*110f0*/  USEL UR8, UR8, UR4, !UP0 ;  /* 0x0000000408087287 */ /* 0x000fd8000c000000 */
.L_x_969:
[----:B------:R-:W-:Y:S01]  /*11100*/  USHF.R.S32.HI UR4, URZ, 0x1f, UR8 ;  /* 0x0000001f3f047899 */ /* 0x000fe20008011408 */
[----:B------:R-:W-:Y:S03]  /*11110*/  BSSY B6, `(.L_x_972) ;  /* 0x0000257000067945 */ /* 0x000fe60003800000 */
[----:B------:R-:W-:-:S04]  /*11120*/  ULEA.HI UR4, UR4, UR8, URZ, 0x7 ;  /* 0x0000000804047291 */ /* 0x000fc8000f8f383f */
[----:B------:R-:W-:-:S04]  /*11130*/  USHF.R.S32.HI UR4, URZ, 0x7, UR4 ;  /* 0x000000073f047899 */ /* 0x000fc80008011404 */
[----:B------:R-:W-:-:S04]  /*11140*/  UISETP.LT.AND UP0, UPT, URZ, UR4, UPT ;  /* 0x000000043f00728c */ /* 0x000fc8000bf01270 */
[----:B------:R-:W-:-:S04]  /*11150*/  USEL UR44, URZ, UR4, !UP0 ;  /* 0x000000043f2c7287 */ /* 0x000fc8000c000000 */
[----:B------:R-:W-:-:S06]  /*11160*/  UISETP.GT.AND UP0, UPT, UR45, UR44, UPT ;  /* 0x0000002c2d00728c */ /* 0x000fcc000bf04270 */
[----:B------:R-:W-:-:S13]  /*11170*/  PLOP3.LUT P0, PT, PT, PT, UP0, 0x80, 0x0 ;  /* 0x000000000000781c */ /* 0x000fda0003f0f008 */
[----:B------:R-:W-:Y:S05]  /*11180*/  @P0 BRA `(.L_x_973) ;  /* 0x0000000000480947 */ /* 0x000fea0003800000 */
[----:B------:R-:W1:Y:S01]  /*11190*/  S2R R0, SR_TID.X ;  /* 0x0000000000007919 */ /* 0x000e620000002100 */
[----:B------:R-:W-:Y:S01]  /*111a0*/  IMAD.MOV.U32 R13, RZ, RZ, R19 ;  /* 0x000000ffff0d7224 */ /* 0x000fe200078e0013 */
[----:B-1----:R-:W-:-:S04]  /*111b0*/  LOP3.LUT R0, R0, 0x1f, RZ, 0xc0, !PT ;  /* 0x0000001f00007812 */ /* 0x002fc800078ec0ff */
[----:B------:R-:W-:-:S13]  /*111c0*/  ISETP.NE.AND P0, PT, R0, RZ, PT ;  /* 0x000000ff0000720c */ /* 0x000fda0003f05270 */
[----:B------:R-:W-:Y:S05]  /*111d0*/  @P0 BRA `(.L_x_974) ;  /* 0x0000002400280947 */ /* 0x000fea0003800000 */
[----:B------:R-:W1:Y:S01]  /*111e0*/  S2R R5, SR_LANEID ;  /* 0x0000000000057919 */ /* 0x000e620000000000 */
[----:B------:R-:W-:Y:S01]  /*111f0*/  VOTEU.ANY UR4, UPT, PT ;  /* 0x0000000000047886 */ /* 0x000fe200038e0100 */
[----:B------:R-:W2:Y:S01]  /*11200*/  LDC.64 R2, c[0x0][0xdf0] ;  /* 0x00037c00ff027b82 */ /* 0x000ea20000000a00 */
[----:B------:R-:W1:Y:S02]  /*11210*/  FLO.U32 R0, UR4 ;  /* 0x0000000400007d00 */ /* 0x000e6400080e0000 */
[----:B-1----:R-:W-:-:S06]  /*11220*/  ISETP.EQ.U32.AND P0, PT, R0, R5, PT ;  /* 0x000000050000720c */ /* 0x002fcc0003f02070 */
[----:B------:R-:W2:Y:S07]  /*11230*/  POPC R5, UR4 ;  /* 0x0000000400057d09 */ /* 0x000eae0008000000 */
[----:B--2---:R-:W2:Y:S01]  /*11240*/  @P0 ATOMG.E.ADD.STRONG.GPU PT, R3, desc[UR50][R2.64], R5 ;  /* 0x00000005020309a8 */ /* 0x004ea200081ee1f2 */
[----:B------:R-:W1:Y:S02]  /*11250*/  S2R R4, SR_LTMASK ;  /* 0x0000000000047919 */ /* 0x000e640000003900 */
[----:B-1----:R-:W-:-:S04]  /*11260*/  LOP3.LUT R4, R4, UR4, RZ, 0xc0, !PT ;  /* 0x0000000404047c12 */ /* 0x002fc8000f8ec0ff */
[----:B------:R-:W1:Y:S01]  /*11270*/  POPC R13, R4 ;  /* 0x00000004000d7309 */ /* 0x000e620000000000 */
[----:B--2---:R-:W1:Y:S02]  /*11280*/  SHFL.IDX PT, R0, R3, R0, 0x1f ;  /* 0x00001f0003007589 */ /* 0x004e6400000e0000 */
[----:B-1----:R-:W-:Y:S01]  /*11290*/  IADD3 R13, R0, UR46, R13 ;  /* 0x0000002e000d7c10 */ /* 0x002fe2000fffe00d */
[----:B------:R-:W-:Y:S06]  /*112a0*/  BRA `(.L_x_974) ;  /* 0x0000002000f47947 */ /* 0x000fec0003800000 */
.L_x_973:
[----:B------:R-:W1:Y:S01]  /*112b0*/  S2UR UR4, SR_CgaCtaId ;  /* 0x00000000000479c3 */ /* 0x000e620000008800 */
[----:B------:R-:W-:Y:S02]  /*112c0*/  UMOV UR39, 0x400 ;  /* 0x0000040000277882 */ /* 0x000fe40000000000 */
[----:B-1----:R-:W-:-:S04]  /*112d0*/  ULEA UR39, UR4, UR39, 0x18 ;  /* 0x0000002704277291 */ /* 0x002fc8000f8ec03f */
[----:B------:R-:W-:-:S04]  /*112e0*/  UIADD3 UR4, UR39, 0x18400, URZ ;  /* 0x0001840027047890 */ /* 0x000fc8000fffe03f */
[----:B------:R-:W-:-:S06]  /*112f0*/  ULOP3.LUT UP0, URZ, UR4, 0x3ff, URZ, 0xc0, !UPT ;  /* 0x000003ff043f7892 */ /* 0x000fcc000f80c03f */
[----:B------:R-:W-:-:S13]  /*11300*/  PLOP3.LUT P0, PT, PT, PT, UP0, 0x80, 0x0 ;  /* 0x000000000000781c */ /* 0x000fda0003f0f008 */
[----:B------:R-:W-:Y:S05]  /*11310*/  @!P0 BRA `(.L_x_975) ;  /* 0x0000000000408947 */ /* 0x000fea0003800000 */
        /* <DEDUP_REMOVED lines=15> */
[----:B-1----:R-:W-:Y:S05]  /*11410*/  CALL.ABS.NOINC R2 ;  /* 0x0000000002007343 */ /* 0x002fea0003c00000 */
.L_x_975:
        /* <DEDUP_REMOVED lines=12> */
[----:B------:R-:W-:-:S02]  /*114e0*/  IMAD.U32 R7, RZ, RZ, UR9 ;  /* 0x00000009ff077e24 */ /* 0x000fc4000f8e00ff */
[----:B------:R-:W-:Y:S02]  /*114f0*/  IMAD.U32 R10, RZ, RZ, UR4 ;  /* 0x00000004ff0a7e24 */ /* 0x000fe4000f8e00ff */
[----:B------:R-:W-:Y:S02]  /*11500*/  IMAD.U32 R11, RZ, RZ, UR5 ;  /* 0x00000005ff0b7e24 */ /* 0x000fe4000f8e00ff */
[----:B------:R-:W-:Y:S02]  /*11510*/  IMAD.MOV.U32 R8, RZ, RZ, 0x70 ;  /* 0x00000070ff087424 */ /* 0x000fe400078e00ff */
[----:B------:R-:W-:Y:S02]  /*11520*/  IMAD.MOV.U32 R12, RZ, RZ, 0x1 ;  /* 0x00000001ff0c7424 */ /* 0x000fe400078e00ff */
[----:B-1----:R-:W-:-:S07]  /*11530*/  IMAD.MOV.U32 R13, RZ, RZ, RZ ;  /* 0x000000ffff0d7224 */ /* 0x002fce00078e00ff */
[----:B------:R-:W-:-:S07]  /*11540*/  LEPC R20, `(.L_x_977) ;  /* 0x000000001014794e */ /* 0x000fce0000000000 */
[----:B--2---:R-:W-:Y:S05]  /*11550*/  CALL.ABS.NOINC R2 ;  /* 0x0000000002007343 */ /* 0x004fea0003c00000 */
.L_x_977:
[----:B------:R1:W2:Y:S01]  /*11560*/  LDC.64 R2, c[0x4][R18] ;  /* 0x0100000012027b82 */ /* 0x0002a20000000a00 */
[----:B------:R-:W-:Y:S01]  /*11570*/  ULDC.64 UR6, c[0x4][0xa0] ;  /* 0x0100280000067ab9 */ /* 0x000fe20000000a00 */
[----:B------:R-:W-:Y:S01]  /*11580*/  ULDC.64 UR8, c[0x4][0xa8] ;  /* 0x01002a0000087ab9 */ /* 0x000fe20000000a00 */
[----:B------:R-:W-:Y:S01]  /*11590*/  ULDC.64 UR4, c[0x4][0x18] ;  /* 0x0100060000047ab9 */ /* 0x000fe20000000a00 */
        /* <DEDUP_REMOVED lines=11> */
.L_x_976:
[----:B------:R-:W-:Y:S01]  /*11650*/  ULDC.64 UR4, c[0x0][0x9f8] ;  /* 0x00027e0000047ab9 */ /* 0x000fe20000000a00 */
[----:B------:R-:W-:Y:S01]  /*11660*/  IMAD.U32 R5, RZ, RZ, UR43 ;  /* 0x0000002bff057e24 */ /* 0x000fe2000f8e00ff */
[----:B------:R-:W-:Y:S01]  /*11670*/  ISETP.NE.U32.AND P0, PT, RZ, UR4, PT ;  /* 0x00000004ff007c0c */ /* 0x000fe2000bf05070 */
[----:B------:R-:W-:Y:S01]  /*11680*/  IMAD.U32 R0, RZ, RZ, UR43 ;  /* 0x0000002bff007e24 */ /* 0x000fe2000f8e00ff */
[----:B------:R-:W1:Y:S01]  /*11690*/  LDC R4, c[0x0][0x428] ;  /* 0x00010a00ff047b82 */ /* 0x000e620000000800 */
[----:B------:R-:W2:Y:S01]  /*116a0*/  S2R R18, SR_TID.X ;  /* 0x0000000000127919 */ /* 0x000ea20000002100 */
[----:B------:R-:W-:-:S13]  /*116b0*/  ISETP.NE.AND.EX P0, PT, RZ, UR5, PT, P0 ;  /* 0x00000005ff007c0c */ /* 0x000fda000bf05300 */
[----:B------:R-:W3:Y:S02]  /*116c0*/  @P0 LDC.64 R2, c[0x0][0x9f8] ;  /* 0x00027e00ff020b82 */ /* 0x000ee40000000a00 */
[----:B---3--:R-:W-:-:S05]  /*116d0*/  @P0 IMAD.WIDE R2, R5, 0x4, R2 ;  /* 0x0000000405020825 */ /* 0x008fca00078e0202 */
[----:B------:R3:W4:Y:S01]  /*116e0*/  @P0 LDG.E R0, desc[UR50][R2.64] ;  /* 0x0000003202000981 */ /* 0x000722000c1e1900 */
[----:B-1----:R-:W-:Y:S01]  /*116f0*/  ISETP.NE.AND P0, PT, R4, 0x1, PT ;  /* 0x000000010400780c */ /* 0x002fe20003f05270 */
[----:B------:R-:W-:Y:S01]  /*11700*/  IMAD.U32 R4, RZ, RZ, UR42 ;  /* 0x0000002aff047e24 */ /* 0x000fe2000f8e00ff */
[----:B--2---:R-:W-:Y:S01]  /*11710*/  LOP3.LUT R18, R18, 0x1f, RZ, 0xc0, !PT ;  /* 0x0000001f12127812 */ /* 0x004fe200078ec0ff */
[----:B------:R-:W-:Y:S01]  /*11720*/  UMOV UR40, URZ ;  /* 0x0000003f00287c82 */ /* 0x000fe20008000000 */
[----:B------:R-:W-:Y:S01]  /*11730*/  UMOV UR8, 0x40 ;  /* 0x0000004000087882 */ /* 0x000fe20000000000 */
[----:B------:R-:W-:Y:S01]  /*11740*/  UMOV UR9, UR41 ;  /* 0x0000002900097c82 */ /* 0x000fe20008000000 */
[----:B------:R-:W-:Y:S01]  /*11750*/  ISETP.NE.AND P1, PT, R18, RZ, PT ;  /* 0x000000ff1200720c */ /* 0x000fe20003f25270 */
[----:B------:R-:W-:Y:S01]  /*11760*/  UMOV UR10, UR42 ;  /* 0x0000002a000a7c82 */ /* 0x000fe20008000000 */
[----:B------:R-:W-:Y:S01]  /*11770*/  UMOV UR11, UR43 ;  /* 0x0000002b000b7c82 */ /* 0x000fe20008000000 */
[----:B---3--:R-:W1:Y:S01]  /*11780*/  LDC.64 R2, c[0x0][0x3f8] ;  /* 0x0000fe00ff027b82 */ /* 0x008e620000000a00 */
[----:B------:R-:W-:-:S07]  /*11790*/  UMOV UR6, 0xffffffff ;  /* 0xffffffff00067882 */ /* 0x000fce0000000000 */
[----:B------:R-:W2:Y:S02]  /*117a0*/  @P0 LDC R5, c[0x0][0x42c] ;  /* 0x00010b00ff050b82 */ /* 0x000ea40000000800 */
[----:B------:R-:W-:-:S05]  /*117b0*/  VOTEU.ALL UP1, P1 ;  /* 0x00000000003f7886 */ /* 0x000fca0000820000 */
[----:B------:R-:W-:Y:S01]  /*117c0*/  @!UP1 UIADD3 UR4, UP0, UR48, 0x270, URZ ;  /* 0x0000027030049890 */ /* 0x000fe2000ff1e03f */
[----:B------:R-:W3:Y:S03]  /*117d0*/  @P0 LDC R6, c[0x0][0x430] ;  /* 0x00010c00ff060b82 */ /* 0x000ee60000000800 */
[----:B------:R-:W-:-:S09]  /*117e0*/  @!UP1 UIADD3.X UR5, URZ, UR49, URZ, UP0, !UPT ;  /* 0x000000313f059290 */ /* 0x000fd200087fe43f */
[----:B------:R1:W-:Y:S01]  /*117f0*/  @!UP1 UTMAPF.L2.4D [UR40], [UR4] ;  /* 0x00000028040095b8 */ /* 0x0003e20008018000 */
[----:B--2---:R-:W-:Y:S01]  /*11800*/  @P0 IMAD.HI.U32 R5, R5, UR42, RZ ;  /* 0x0000002a05050c27 */ /* 0x004fe2000f8e00ff */
[----:B------:R2:W-:Y:S04]  /*11810*/  @!UP1 UTMAPF.L2.4D [UR8], [UR4] ;  /* 0x00000008040095b8 */ /* 0x0005e80008018000 */
[----:B---3--:R-:W-:Y:S01]  /*11820*/  @P0 SHF.R.U32.HI R4, RZ, R6, R5 ;  /* 0x00000006ff040219 */ /* 0x008fe20000011605 */
[----:B------:R-:W-:Y:S01]  /*11830*/  IMAD.U32 R5, RZ, RZ, UR45 ;  /* 0x0000002dff057e24 */ /* 0x000fe2000f8e00ff */
[----:B-1----:R-:W-:-:S03]  /*11840*/  ISETP.NE.U32.AND P0, PT, R2, RZ, PT ;  /* 0x000000ff0200720c */ /* 0x002fc60003f05070 */
[----:B------:R-:W-:Y:S01]  /*11850*/  VIADD R5, R5, 0xffffffff ;  /* 0xffffffff05057836 */ /* 0x000fe20000000000 */
[----:B------:R-:W-:-:S04]  /*11860*/  ISETP.NE.AND.EX P0, PT, R3, RZ, PT, P0 ;  /* 0x000000ff0300720c */ /* 0x000fc80003f05300 */
[----:B----4-:R-:W-:Y:S01]  /*11870*/  SEL R6, R0, RZ, !P0 ;  /* 0x000000ff00067207 */ /* 0x010fe20004000000 */
[----:B--2---:R-:W-:Y:S08]  /*11880*/  BRA.DIV UR6, `(.L_x_978) ;  /* 0x0000002606687947 */ /* 0x004ff0000b800000 */
.L_x_1029:
[----:B------:R-:W-:Y:S01]  /*11890*/  UMOV UR4, 0xffffffff ;  /* 0xffffffff00047882 */ /* 0x000fe20000000000 */
[----:B------:R-:W-:Y:S02]  /*118a0*/  SHF.R.S32.HI R18, RZ, 0x1f, R0 ;  /* 0x0000001fff127819 */ /* 0x000fe40000011400 */
[----:B------:R-:W-:Y:S05]  /*118b0*/  BRA.DIV UR4, `(.L_x_979) ;  /* 0x0000002604887947 */ /* 0x000fea000b800000 */
[----:B------:R-:W-:-:S13]  /*118c0*/  ELECT P6, URZ, PT ;  /* 0x00000000003f782f */ /* 0x000fda00038c0000 */
.L_x_1032:
[----:B------:R-:W-:Y:S05]  /*118d0*/  @!P6 BRA `(.L_x_980) ;  /* 0x0000000000e0e947 */ /* 0x000fea0003800000 */
[----:B------:R-:W-:Y:S01]  /*118e0*/  IMAD.MOV.U32 R6, RZ, RZ, R0 ;  /* 0x000000ffff067224 */ /* 0x000fe200078e0000 */
[----:B------:R-:W-:Y:S06]  /*118f0*/  @!P0 BRA `(.L_x_981) ;  /* 0x0000000000488947 */ /* 0x000fec0003800000 */
[----:B------:R-:W1:Y:S01]  /*11900*/  LDC R10, c[0x0][0x41c] ;  /* 0x00010700ff0a7b82 */ /* 0x000e620000000800 */
[----:B------:R-:W-:Y:S01]  /*11910*/  IMAD.MOV.U32 R11, RZ, RZ, R5 ;  /* 0x000000ffff0b7224 */ /* 0x000fe200078e0005 */
[----:B------:R-:W-:Y:S02]  /*11920*/  ULDC.64 UR4, c[0x0][0x408] ;  /* 0x0001020000047ab9 */ /* 0x000fe40000000a00 */
[----:B------:R-:W-:-:S04]  /*11930*/  IMAD R9, R18, UR4, RZ ;  /* 0x0000000412097c24 */ /* 0x000fc8000f8e02ff */
[----:B------:R-:W-:Y:S01]  /*11940*/  IMAD R9, R0, UR5, R9 ;  /* 0x0000000500097c24 */ /* 0x000fe2000f8e0209 */
[----:B-1----:R-:W-:-:S13]  /*11950*/  ISETP.NE.AND P2, PT, R10, 0x1, PT ;  /* 0x000000010a00780c */ /* 0x002fda0003f45270 */
[----:B------:R-:W1:Y:S02]  /*11960*/  @P2 LDC.64 R6, c[0x0][0x420] ;  /* 0x00010800ff062b82 */ /* 0x000e640000000a00 */
[----:B-1----:R-:W-:-:S05]  /*11970*/  @P2 IMAD.HI.U32 R6, R5, R6, RZ ;  /* 0x0000000605062227 */ /* 0x002fca00078e00ff */
[----:B------:R-:W-:-:S04]  /*11980*/  @P2 SHF.R.U32.HI R11, RZ, R7, R6 ;  /* 0x00000007ff0b2219 */ /* 0x000fc80000011606 */
[--C-:B------:R-:W-:Y:S01]  /*11990*/  SHF.R.S32.HI R7, RZ, 0x1f, R11.reuse ;  /* 0x0000001fff077819 */ /* 0x100fe2000001140b */
[----:B------:R-:W-:-:S04]  /*119a0*/  IMAD.MOV.U32 R6, RZ, RZ, R11 ;  /* 0x000000ffff067224 */ /* 0x000fc800078e000b */
[----:B------:R-:W-:-:S04]  /*119b0*/  IMAD.WIDE.U32 R6, R0, UR4, R6 ;  /* 0x0000000400067c25 */ /* 0x000fc8000f8e0006 */
[----:B------:R-:W-:Y:S01]  /*119c0*/  IMAD.IADD R7, R7, 0x1, R9 ;  /* 0x0000000107077824 */ /* 0x000fe200078e0209 */
[----:B------:R-:W-:-:S04]  /*119d0*/  LEA R8, P2, R6, R2, 0x2 ;  /* 0x0000000206087211 */ /* 0x000fc800078410ff */
[----:B------:R-:W-:-:S05]  /*119e0*/  LEA.HI.X R9, R6, R3, R7, 0x2, P2 ;  /* 0x0000000306097211 */ /* 0x000fca00010f1407 */
[----:B------:R1:W5:Y:S01]  /*119f0*/  LDG.E R6, desc[UR50][R8.64] ;  /* 0x0000003208067981 */ /* 0x000362000c1e1900 */
[----:B------:R-:W-:-:S04]  /*11a00*/  IMAD.MOV R7, RZ, RZ, -R11 ;  /* 0x000000ffff077224 */ /* 0x000fc800078e0a0b */
[----:B------:R-:W-:-:S07]  /*11a10*/  IMAD R5, R10, R7, R5 ;  /* 0x000000070a057224 */ /* 0x000fce00078e0205 */
.L_x_981:
[----:B------:R-:W2:Y:S01]  /*11a20*/  S2R R7, SR_TID.X ;  /* 0x0000000000077919 */ /* 0x000ea20000002100 */
[----:B-1----:R-:W-:Y:S02]  /*11a30*/  LEA R8, R16, UR39, 0x3 ;  /* 0x0000002710087c11 */ /* 0x002fe4000f8e18ff */
[----:B--2---:R-:W-:Y:S02]  /*11a40*/  LOP3.LUT R9, R7, 0x7f, RZ, 0xc0, !PT ;  /* 0x0000007f07097812 */ /* 0x004fe400078ec0ff */
[----:B------:R-:W-:Y:S02]  /*11a50*/  SHF.L.U32 R7, R17, 0x1f, RZ ;  /* 0x0000001f11077819 */ /* 0x000fe400000006ff */
[----:B------:R-:W-:Y:S02]  /*11a60*/  ISETP.NE.AND P3, PT, R9, RZ, PT ;  /* 0x000000ff0900720c */ /* 0x000fe40003f65270 */
[----:B------:R-:W1:Y:S02]  /*11a70*/  SYNCS.PHASECHK.TRANS64.TRYWAIT P2, [R8+URZ+0x28840], R7 ;  /* 0x02884007080075a7 */ /* 0x000e64000804017f */
[----:B-1----:R-:W-:Y:S09]  /*11a80*/  @!P2 BRA `(.L_x_982) ;  /* 0x000000240034a947 */ /* 0x002ff20003800000 */
.L_x_1033:
        /* <DEDUP_REMOVED lines=8> */
.L_x_983:
        /* <DEDUP_REMOVED lines=9> */
[----:B------:R-:W-:-:S04]  /*11ba0*/  UMOV UR15, 0x40 ;  /* 0x00000040000f7882 */ /* 0x000fc80000000000 */
[----:B------:R-:W-:Y:S02]  /*11bb0*/  ULEA UR6, UR6, UR39, 0xf ;  /* 0x0000002706067291 */ /* 0x000fe4000f8e783f */
[----:B------:R-:W-:Y:S02]  /*11bc0*/  UIADD3 UR9, UR9, 0x28830, URZ ;  /* 0x0002883009097890 */ /* 0x000fe4000fffe03f */
[----:B------:R-:W-:Y:S02]  /*11bd0*/  USHF.L.U32 UR11, UR11, 0x7, URZ ;  /* 0x000000070b0b7899 */ /* 0x000fe4000800063f */
        /* <DEDUP_REMOVED lines=8> */
.L_x_980:
[----:B------:R-:W-:Y:S05]  /*11c60*/  WARPSYNC.ALL ;  /* 0x0000000000007948 */ /* 0x000fea0003800000 */
[----:B------:R-:W-:Y:S01]  /*11c70*/  BAR.SYNC.DEFER_BLOCKING 0x8, 0x120 ;  /* 0x0204800000007b1d */ /* 0x000fe20000010000 */
[----:B------:R-:W-:Y:S01]  /*11c80*/  ELECT P2, URZ, PT ;  /* 0x00000000003f782f */ /* 0x000fe20003840000 */
[----:B------:R-:W-:Y:S02]  /*11c90*/  UIADD3 UR47, UR47, 0x1, URZ ;  /* 0x000000012f2f7890 */ /* 0x000fe4000fffe03f */
[----:B------:R-:W-:Y:S02]  /*11ca0*/  UIADD3 UR6, UP0, UR48, 0x270, URZ ;  /* 0x0000027030067890 */ /* 0x000fe4000ff1e03f */
[----:B------:R-:W-:-:S02]  /*11cb0*/  ULEA.HI UR4, UR47, UR47, URZ, 0x1 ;  /* 0x0000002f2f047291 */ /* 0x000fc4000f8f083f */
[----:B------:R-:W-:Y:S02]  /*11cc0*/  UIADD3 UR8, UR39, 0x10400, URZ ;  /* 0x0001040027087890 */ /* 0x000fe4000fffe03f */
[----:B------:R-:W-:Y:S02]  /*11cd0*/  ULOP3.LUT UR4, UR4, 0xfffffffe, URZ, 0xc0, !UPT ;  /* 0xfffffffe04047892 */ /* 0x000fe4000f8ec03f */
[----:B------:R-:W-:Y:S02]  /*11ce0*/  UIADD3 UR9, UR39, 0x28800, URZ ;  /* 0x0002880027097890 */ /* 0x000fe4000fffe03f */
[----:B-1----:R-:W-:Y:S01]  /*11cf0*/  @P2 IMAD.MOV.U32 R7, RZ, RZ, 0x8000 ;  /* 0x00008000ff072424 */ /* 0x002fe200078e00ff */
[----:B------:R-:W-:Y:S02]  /*11d00*/  UIADD3 UR4, UR47, -UR4, URZ ;  /* 0x800000042f047290 */ /* 0x000fe4000fffe03f */
[----:B------:R-:W-:Y:S02]  /*11d10*/  UIADD3.X UR7, URZ, UR49, URZ, UP0, !UPT ;  /* 0x000000313f077290 */ /* 0x000fe400087fe43f */
[----:B------:R-:W-:Y:S01]  /*11d20*/  UIADD3 UR16, UR39, 0x14400, URZ ;  /* 0x0001440027107890 */ /* 0x000fe2000fffe03f */
[----:B------:R-:W-:Y:S01]  /*11d30*/  UMOV UR11, UR41 ;  /* 0x00000029000b7c82 */ /* 0x000fe20008000000 */
[----:B------:R-:W-:Y:S01]  /*11d40*/  UMOV UR12, UR42 ;  /* 0x0000002a000c7c82 */ /* 0x000fe20008000000 */
[----:B------:R-:W-:Y:S01]  /*11d50*/  UMOV UR13, UR43 ;  /* 0x0000002b000d7c82 */ /* 0x000fe20008000000 */
[----:B------:R1:W-:Y:S01]  /*11d60*/  @P2 SYNCS.ARRIVE.TRANS64 RZ, [UR39+0x28800], R7 ;  /* 0x02880007ffff29a7 */ /* 0x0003e20008000027 */
[----:B------:R-:W-:Y:S01]  /*11d70*/  UMOV UR14, 0x0 ;  /* 0x00000000000e7882 */ /* 0x000fe20000000000 */
[----:B------:R-:W-:Y:S01]  /*11d80*/  UMOV UR15, 0x12f00000 ;  /* 0x12f00000000f7882 */ /* 0x000fe20000000000 */
[----:B------:R-:W-:Y:S01]  /*11d90*/  UMOV UR10, URZ ;  /* 0x0000003f000a7c82 */ /* 0x000fe20008000000 */
[----:B------:R-:W-:Y:S01]  /*11da0*/  UMOV UR19, UR41 ;  /* 0x0000002900137c82 */ /* 0x000fe20008000000 */
[----:B------:R-:W-:Y:S01]  /*11db0*/  UMOV UR20, UR42 ;  /* 0x0000002a00147c82 */ /* 0x000fe20008000000 */
[----:B------:R-:W-:Y:S01]  /*11dc0*/  UMOV UR21, UR43 ;  /* 0x0000002b00157c82 */ /* 0x000fe20008000000 */
[----:B------:R-:W-:Y:S01]  /*11dd0*/  UMOV UR18, 0x40 ;  /* 0x0000004000127882 */ /* 0x000fe20000000000 */
[----:B-1----:R-:W-:Y:S01]  /*11de0*/  IMAD.U32 R7, RZ, RZ, UR4 ;  /* 0x00000004ff077e24 */ /* 0x002fe2000f8e00ff */
[----:B------:R-:W-:Y:S01]  /*11df0*/  UMOV UR17, UR9 ;  /* 0x0000000900117c82 */ /* 0x000fe20008000000 */
[----:B------:R1:W-:Y:S03]  /*11e00*/  UTMALDG.4D [UR8], [UR6], desc[UR14] ;  /* 0x00000e08060075b4 */ /* 0x0003e60008019000 */
[----:B------:R-:W-:Y:S01]  /*11e10*/  SHF.L.U32 R7, R7, 0x1f, RZ ;  /* 0x0000001f07077819 */ /* 0x000fe200000006ff */
[----:B------:R1:W-:Y:S03]  /*11e20*/  UTMALDG.4D [UR16], [UR6], desc[UR14] ;  /* 0x00000e10060075b4 */ /* 0x0003e60008019000 */
[----:B------:R-:W2:Y:S02]  /*11e30*/  SYNCS.PHASECHK.TRANS64.TRYWAIT P2, [UR39+0x28820], R7 ;  /* 0x02882007ff0075a7 */ /* 0x000ea40008040167 */
[----:B-12---:R-:W-:Y:S05]  /*11e40*/  @!P2 BRA `(.L_x_984) ;  /* 0x000000200058a947 */ /* 0x006fea0003800000 */
.L_x_1034:
[----:B------:R-:W-:-:S04]  /*11e50*/  UIADD3 UR4, UR45, -0x2, URZ ;  /* 0xfffffffe2d047890 */ /* 0x000fc8000fffe03f */
[----:B------:R-:W-:-:S06]  /*11e60*/  UISETP.GE.AND UP0, UPT, UR4, UR44, UPT ;  /* 0x0000002c0400728c */ /* 0x000fcc000bf06270 */
[----:B------:R-:W-:-:S13]  /*11e70*/  PLOP3.LUT P2, PT, PT, PT, UP0, 0x80, 0x0 ;  /* 0x000000000000781c */ /* 0x000fda0003f4f008 */
[----:B------:R-:W-:Y:S05]  /*11e80*/  @!P2 BRA `(.L_x_985) ;  /* 0x00000014000ca947 */ /* 0x000fea0003800000 */
[----:B-1----:R-:W-:Y:S01]  /*11e90*/  IMAD R8, RZ, RZ, -UR45 ;  /* 0x8000002dff087e24 */ /* 0x002fe2000f8e02ff */
[----:B------:R-:W-:Y:S01]  /*11ea0*/  LOP3.LUT R11, RZ, UR44, RZ, 0x33, !PT ;  /* 0x0000002cff0b7c12 */ /* 0x000fe2000f8e33ff */
[----:B------:R-:W-:-:S03]  /*11eb0*/  ULDC.64 UR36, c[0x0][0x408] ;  /* 0x0001020000247ab9 */ /* 0x000fc60000000a00 */
[----:B------:R-:W-:-:S05]  /*11ec0*/  VIADDMNMX R11, R8, 0x1, R11, !PT ;  /* 0x00000001080b7846 */ /* 0x000fca000780010b */
[----:B------:R-:W-:-:S05]  /*11ed0*/  VIADD R7, R11, UR45 ;  /* 0x0000002d0b077c36 */ /* 0x000fca0008000000 */
[----:B------:R-:W-:-:S04]  /*11ee0*/  LOP3.LUT R7, R7, 0x1, RZ, 0xc0, !PT ;  /* 0x0000000107077812 */ /* 0x000fc800078ec0ff */
[----:B------:R-:W-:Y:S01]  /*11ef0*/  ISETP.NE.U32.AND P2, PT, R7, 0x1, PT ;  /* 0x000000010700780c */ /* 0x000fe20003f45070 */
[----:B------:R-:W-:-:S12]  /*11f00*/  IMAD.U32 R7, RZ, RZ, UR4 ;  /* 0x00000004ff077e24 */ /* 0x000fd8000f8e00ff */
        /* <DEDUP_REMOVED lines=11> */
[----:B------:R-:W-:Y:S02]  /*11fc0*/  ULDC.64 UR4, c[0x0][0x408] ;  /* 0x0001020000047ab9 */ /* 0x000fe40000000a00 */
        /* <DEDUP_REMOVED lines=9> */
[----:B------:R-:W-:-:S03]  /*12060*/  SHF.R.S32.HI R9, RZ, 0x1f, R8 ;  /* 0x0000001fff097819 */ /* 0x000fc60000011408 */
[----:B------:R-:W-:-:S04]  /*12070*/  IMAD.WIDE.U32 R8, R0, UR4, R8 ;  /* 0x0000000400087c25 */ /* 0x000fc8000f8e0008 */
[----:B------:R-:W-:Y:S01]  /*12080*/  IMAD.IADD R13, R13, 0x1, R9 ;  /* 0x000000010d0d7824 */ /* 0x000fe200078e0209 */
[----:B------:R-:W-:-:S04]  /*12090*/  LEA R2, P2, R8, R2, 0x2 ;  /* 0x0000000208027211 */ /* 0x000fc800078410ff */
[----:B------:R-:W-:-:S05]  /*120a0*/  LEA.HI.X R3, R8, R3, R13, 0x2, P2 ;  /* 0x0000000308037211 */ /* 0x000fca00010f140d */
[----:B------:R1:W5:Y:S04]  /*120b0*/  LDG.E R8, desc[UR50][R2.64] ;  /* 0x0000003202087981 */ /* 0x000368000c1e1900 */
.L_x_989:
[----:B-1----:R-:W1:Y:S01]  /*120c0*/  S2R R2, SR_TID.X ;  /* 0x0000000000027919 */ /* 0x002e620000002100 */
[----:B------:R-:W-:Y:S02]  /*120d0*/  LEA R3, R10, UR39, 0x3 ;  /* 0x000000270a037c11 */ /* 0x000fe4000f8e18ff */
[----:B-1----:R-:W-:Y:S02]  /*120e0*/  LOP3.LUT R9, R2, 0x7f, RZ, 0xc0, !PT ;  /* 0x0000007f02097812 */ /* 0x002fe400078ec0ff */
[----:B------:R-:W-:Y:S02]  /*120f0*/  SHF.L.U32 R2, R12, 0x1f, RZ ;  /* 0x0000001f0c027819 */ /* 0x000fe400000006ff */
[----:B------:R-:W-:Y:S02]  /*12100*/  ISETP.NE.AND P2, PT, R9, RZ, PT ;  /* 0x000000ff0900720c */ /* 0x000fe40003f45270 */
[----:B------:R-:W1:Y:S02]  /*12110*/  SYNCS.PHASECHK.TRANS64.TRYWAIT P3, [R3+URZ+0x28840], R2 ;  /* 0x02884002030075a7 */ /* 0x000e64000806017f */
[----:B-1----:R-:W-:Y:S09]  /*12120*/  @!P3 BRA `(.L_x_990) ;  /* 0x0000001c00b8b947 */ /* 0x002ff20003800000 */
.L_x_1035:
        /* <DEDUP_REMOVED lines=8> */
.L_x_991:
[----:B------:R-:W-:Y:S01]  /*121b0*/  R2UR UR8, R10 ;  /* 0x000000000a0872ca */ /* 0x000fe200000e0000 */
[----:B------:R-:W-:Y:S01]  /*121c0*/  UIADD3 UR4, UP0, UR48, 0x370, URZ ;  /* 0x0000037030047890 */ /* 0x000fe2000ff1e03f */
[----:B------:R-:W-:Y:S01]  /*121d0*/  R2UR UR9, R3 ;  /* 0x00000000030972ca */ /* 0x000fe200000e0000 */
[----:B------:R-:W-:Y:S01]  /*121e0*/  UIADD3 UR17, UR39, 0x28800, URZ ;  /* 0x0002880027117890 */ /* 0x000fe2000fffe03f */
[----:B------:R-:W-:Y:S01]  /*121f0*/  R2UR UR11, R7 ;  /* 0x00000000070b72ca */ /* 0x000fe200000e0000 */
[----:B------:R-:W-:Y:S01]  /*12200*/  UIADD3.X UR5, URZ, UR49, URZ, UP0, !UPT ;  /* 0x000000313f057290 */ /* 0x000fe200087fe43f */
[----:B------:R-:W-:Y:S01]  /*12210*/  R2UR UR12, R4 ;  /* 0x00000000040c72ca */ /* 0x000fe200000e0000 */
[----:B------:R-:W-:Y:S01]  /*12220*/  UMOV UR10, URZ ;  /* 0x0000003f000a7c82 */ /* 0x000fe20008000000 */
[----:B-----5:R-:W-:Y:S01]  /*12230*/  R2UR UR13, R8 ;  /* 0x00000000080d72ca */ /* 0x020fe200000e0000 */
[----:B------:R-:W-:Y:S01]  /*12240*/  UMOV UR6, 0x0 ;  /* 0x0000000000067882 */ /* 0x000fe20000000000 */
[----:B------:R-:W-:Y:S01]  /*12250*/  UMOV UR7, 0x14f00000 ;  /* 0x14f0000000077882 */ /* 0x000fe20000000000 */
[----:B------:R-:W-:Y:S01]  /*12260*/  UMOV UR16, 0x40 ;  /* 0x0000004000107882 */ /* 0x000fe20000000000 */
[----:B-1----:R-:W-:Y:S01]  /*12270*/  SHF.L.U32 R3, R17, 0x1f, RZ ;  /* 0x0000001f11037819 */ /* 0x002fe200000006ff */
[----:B------:R-:W-:Y:S01]  /*12280*/  ULEA UR8, UR8, UR39, 0xf ;  /* 0x0000002708087291 */ /* 0x000fe2000f8e783f */
[----:B------:R-:W-:Y:S01]  /*12290*/  LEA R2, R16, UR17, 0x3 ;  /* 0x0000001110027c11 */ /* 0x000fe2000f8e18ff */
[----:B------:R-:W-:-:S02]  /*122a0*/  UIADD3 UR9, UR9, 0x28830, URZ ;  /* 0x0002883009097890 */ /* 0x000fc4000fffe03f */
[----:B------:R-:W-:Y:S02]  /*122b0*/  USHF.L.U32 UR11, UR11, 0x7, URZ ;  /* 0x000000070b0b7899 */ /* 0x000fe4000800063f */
        /* <DEDUP_REMOVED lines=9> */
.L_x_1036:
[----:B------:R-:W-:Y:S05]  /*12350*/  @P2 BRA `(.L_x_993) ;  /* 0x0000000000202947 */ /* 0x000fea0003800000 */
[----:B------:R-:W2:Y:S01]  /*12360*/  S2R R9, SR_TID.X ;  /* 0x0000000000097919 */ /* 0x000ea20000002100 */
[----:B-1----:R-:W-:Y:S01]  /*12370*/  LEA R2, R16, UR39, 0x3 ;  /* 0x0000002710027c11 */ /* 0x002fe2000f8e18ff */
[----:B------:R-:W-:-:S04]  /*12380*/  IMAD.MOV.U32 R3, RZ, RZ, 0x8000 ;  /* 0x00008000ff037424 */ /* 0x000fc800078e00ff */
[----:B------:R3:W-:Y:S01]  /*12390*/  SYNCS.ARRIVE.TRANS64 RZ, [R2+URZ+0x28850], R3 ;  /* 0x0288500302ff79a7 */ /* 0x0007e2000800003f */
[----:B--2---:R-:W-:-:S04]  /*123a0*/  LOP3.LUT R9, R9, 0x1f, RZ, 0xc0, !PT ;  /* 0x0000001f09097812 */ /* 0x004fc800078ec0ff */
[----:B------:R-:W-:-:S13]  /*123b0*/  ISETP.NE.AND P2, PT, R9, RZ, PT ;  /* 0x000000ff0900720c */ /* 0x000fda0003f45270 */
[----:B---3--:R-:W-:Y:S05]  /*123c0*/  @!P2 BRA `(.L_x_993) ;  /* 0x000000000004a947 */ /* 0x008fea0003800000 */
[----:B------:R-:W-:Y:S01]  /*123d0*/  BPT.TRAP 0x1 ;  /* 0x000000040000795c */ /* 0x000fe20000300000 */
.L_x_993:
        /* <DEDUP_REMOVED lines=10> */
[----:B------:R-:W-:-:S02]  /*12480*/  IMAD.MOV.U32 R6, RZ, RZ, R8 ;  /* 0x000000ffff067224 */ /* 0x000fc400078e0008 */
[----:B------:R-:W-:Y:S01]  /*12490*/  IMAD.MOV.U32 R5, RZ, RZ, R7 ;  /* 0x000000ffff057224 */ /* 0x000fe200078e0007 */
[----:B------:R-:W-:Y:S02]  /*124a0*/  ULEA UR14, UR9, UR39, 0xf ;  /* 0x00000027090e7291 */ /* 0x000fe4000f8e783f */
[----:B------:R-:W-:Y:S02]  /*124b0*/  ULEA UR9, UR9, UR39, 0x3 ;  /* 0x0000002709097291 */ /* 0x000fe4000f8e183f */
[----:B------:R-:W-:Y:S02]  /*124c0*/  USHF.L.U32 UR11, UR11, 0x7, URZ ;  /* 0x000000070b0b7899 */ /* 0x000fe4000800063f */
        /* <DEDUP_REMOVED lines=8> */
.L_x_988:
[----:B------:R-:W-:Y:S05]  /*12550*/  BSYNC B0 ;  /* 0x0000000000007941 */ /* 0x000fea0003800000 */
.L_x_987:
[----:B------:R-:W-:Y:S01]  /*12560*/  UIADD3 UR4, UR45, -0x3, URZ ;  /* 0xfffffffd2d047890 */ /* 0x000fe2000fffe03f */
[----:B------:R-:W-:Y:S02]  /*12570*/  IMAD.MOV.U32 R16, RZ, RZ, R10 ;  /* 0x000000ffff107224 */ /* 0x000fe400078e000a */
[----:B------:R-:W-:-:S03]  /*12580*/  IMAD.MOV.U32 R17, RZ, RZ, R12 ;  /* 0x000000ffff117224 */ /* 0x000fc600078e000c */
[----:B------:R-:W-:-:S07]  /*12590*/  IMAD.U32 R7, RZ, RZ, UR4 ;  /* 0x00000004ff077e24 */ /* 0x000fce000f8e00ff */
.L_x_986:
[----:B------:R-:W-:Y:S01]  /*125a0*/  ULOP3.LUT UR4, URZ, UR45, URZ, 0x33, !UPT ;  /* 0x0000002d3f047292 */ /* 0x000fe2000f8e333f */
[----:B------:R-:W-:Y:S01]  /*125b0*/  VIADD R11, R11, 0xfffffffe ;  /* 0xfffffffe0b0b7836 */ /* 0x000fe20000000000 */
[----:B------:R-:W-:Y:S04]  /*125c0*/  BSSY B0, `(.L_x_985) ;  /* 0x00000cf000007945 */ /* 0x000fe80003800000 */
[----:B------:R-:W-:-:S13]  /*125d0*/  ISETP.NE.AND P2, PT, R11, UR4, PT ;  /* 0x000000040b007c0c */ /* 0x000fda000bf45270 */
[----:B------:R-:W-:Y:S05]  /*125e0*/  @!P2 BRA `(.L_x_994) ;  /* 0x0000000c0030a947 */ /* 0x000fea0003800000 */
[----:B------:R-:W-:-:S07]  /*125f0*/  IMAD.MOV.U32 R8, RZ, RZ, R6 ;  /* 0x000000ffff087224 */ /* 0x000fce00078e0006 */
.L_x_1009:
[----:B------:R-:W-:Y:S01]  /*12600*/  VIADD R10, R16, 0x1 ;  /* 0x00000001100a7836 */ /* 0x000fe20000000000 */
[----:B------:R-:W-:Y:S05]  /*12610*/  YIELD ;  /* 0x0000000000007946 */ /* 0x000fea0003800000 */
[----:B------:R-:W-:Y:S01]  /*12620*/  ISETP.NE.AND P2, PT, R10, 0x2, PT ;  /* 0x000000020a00780c */ /* 0x000fe20003f45270 */
[----:B------:R-:W-:Y:S03]  /*12630*/  BSSY B1, `(.L_x_995) ;  /* 0x0000060000017945 */ /* 0x000fe60003800000 */
[----:B-1----:R-:W-:-:S02]  /*12640*/  SEL R2, RZ, 0x1, P2 ;  /* 0x00000001ff027807 */ /* 0x002fc40001000000 */
[----:B------:R-:W-:Y:S02]  /*12650*/  SEL R10, R10, RZ, P2 ;  /* 0x000000ff0a0a7207 */ /* 0x000fe40001000000 */
[----:B------:R-:W-:Y:S01]  /*12660*/  LOP3.LUT R11, R17, R2, RZ, 0x3c, !PT ;  /* 0x00000002110b7212 */ /* 0x000fe200078e3cff */
[----:B------:R-:W-:Y:S06]  /*12670*/  @!P6 BRA `(.L_x_996) ;  /* 0x00000004006ce947 */ /* 0x000fec0003800000 */
[----:B------:R-:W-:Y:S01]  /*12680*/  IMAD.MOV.U32 R12, RZ, RZ, R7 ;  /* 0x000000ffff0c7224 */ /* 0x000fe200078e0007 */
[----:B------:R-:W-:Y:S06]  /*12690*/  @!P0 BRA `(.L_x_997) ;  /* 0x0000000000448947 */ /* 0x000fec0003800000 */
[----:B------:R-:W1:Y:S01]  /*126a0*/  LDC R9, c[0x0][0x41c] ;  /* 0x00010700ff097b82 */ /* 0x000e620000000800 */
        /* <DEDUP_REMOVED lines=16> */
.L_x_997:
[----:B------:R-:W1:Y:S01]  /*127b0*/  S2R R2, SR_TID.X ;  /* 0x0000000000027919 */ /* 0x000e620000002100 */
[----:B------:R-:W-:Y:S02]  /*127c0*/  LEA R3, R10, UR39, 0x3 ;  /* 0x000000270a037c11 */ /* 0x000fe4000f8e18ff */
[----:B-1----:R-:W-:Y:S02]  /*127d0*/  LOP3.LUT R9, R2, 0x7f, RZ, 0xc0, !PT ;  /* 0x0000007f02097812 */ /* 0x002fe400078ec0ff */
[----:B------:R-:W-:Y:S02]  /*127e0*/  SHF.L.U32 R2, R11, 0x1f, RZ ;  /* 0x0000001f0b027819 */ /* 0x000fe400000006ff */
[----:B------:R-:W-:Y:S02]  /*127f0*/  ISETP.NE.AND P2, PT, R9, RZ, PT ;  /* 0x000000ff0900720c */ /* 0x000fe40003f45270 */
[----:B------:R-:W1:Y:S02]  /*12800*/  SYNCS.PHASECHK.TRANS64.TRYWAIT P3, [R3+URZ+0x28840], R2 ;  /* 0x02884002030075a7 */ /* 0x000e64000806017f */
[----:B-1----:R-:W-:Y:S09]  /*12810*/  @!P3 BRA `(.L_x_998) ;  /* 0x000000180024b947 */ /* 0x002ff20003800000 */
.L_x_1037:
        /* <DEDUP_REMOVED lines=8> */
.L_x_999:
        /* <DEDUP_REMOVED lines=12> */
[----:B------:R-:W-:Y:S01]  /*12960*/  SHF.L.U32 R17, R17, 0x1f, RZ ;  /* 0x0000001f11117819 */ /* 0x000fe200000006ff */
[----:B------:R-:W-:Y:S01]  /*12970*/  ULEA UR8, UR8, UR39, 0xf ;  /* 0x0000002708087291 */ /* 0x000fe2000f8e783f */
[----:B-1----:R-:W-:Y:S01]  /*12980*/  LEA R2, R16, UR17, 0x3 ;  /* 0x0000001110027c11 */ /* 0x002fe2000f8e18ff */
        /* <DEDUP_REMOVED lines=11> */
.L_x_1038:
[----:B------:R-:W-:Y:S05]  /*12a40*/  @P2 BRA `(.L_x_1001) ;  /* 0x00000000001c2947 */ /* 0x000fea0003800000 */
[----:B------:R-:W2:Y:S02]  /*12a50*/  S2R R3, SR_TID.X ;  /* 0x0000000000037919 */ /* 0x000ea40000002100 */
[----:B--2---:R-:W-:Y:S01]  /*12a60*/  LOP3.LUT R9, R3, 0x1f, RZ, 0xc0, !PT ;  /* 0x0000001f03097812 */ /* 0x004fe200078ec0ff */
[----:B------:R-:W-:-:S03]  /*12a70*/  IMAD.MOV.U32 R3, RZ, RZ, 0x8000 ;  /* 0x00008000ff037424 */ /* 0x000fc600078e00ff */
[----:B------:R-:W-:Y:S01]  /*12a80*/  ISETP.NE.AND P2, PT, R9, RZ, PT ;  /* 0x000000ff0900720c */ /* 0x000fe20003f45270 */
[----:B------:R2:W-:-:S12]  /*12a90*/  SYNCS.ARRIVE.TRANS64 RZ, [R2+URZ+0x50], R3 ;  /* 0x0000500302ff79a7 */ /* 0x0005d8000800003f */
[----:B--2---:R-:W-:Y:S05]  /*12aa0*/  @!P2 BRA `(.L_x_1001) ;  /* 0x000000000004a947 */ /* 0x004fea0003800000 */
[----:B------:R-:W-:Y:S01]  /*12ab0*/  BPT.TRAP 0x1 ;  /* 0x000000040000795c */ /* 0x000fe20000300000 */
.L_x_1001:
        /* <DEDUP_REMOVED lines=11> */
[----:B------:R-:W-:Y:S01]  /*12b70*/  IMAD.MOV.U32 R6, RZ, RZ, R8 ;  /* 0x000000ffff067224 */ /* 0x000fe200078e0008 */
[----:B------:R-:W-:Y:S02]  /*12b80*/  ULEA UR6, UR6, UR39, 0xf ;  /* 0x0000002706067291 */ /* 0x000fe4000f8e783f */
[----:B------:R-:W-:Y:S02]  /*12b90*/  USHF.L.U32 UR11, UR11, 0x7, URZ ;  /* 0x000000070b0b7899 */ /* 0x000fe4000800063f */
[----:B------:R-:W-:Y:S02]  /*12ba0*/  UIADD3 UR9, UR9, 0x50, URZ ;  /* 0x0000005009097890 */ /* 0x000fe4000fffe03f */
        /* <DEDUP_REMOVED lines=8> */
.L_x_996:
[----:B------:R-:W-:Y:S05]  /*12c30*/  BSYNC B1 ;  /* 0x0000000000017941 */ /* 0x000fea0003800000 */
.L_x_995:
[----:B------:R-:W-:Y:S01]  /*12c40*/  VIADD R16, R10, 0x1 ;  /* 0x000000010a107836 */ /* 0x000fe20000000000 */
[----:B------:R-:W-:Y:S01]  /*12c50*/  BSSY B1, `(.L_x_1002) ;  /* 0x0000062000017945 */ /* 0x000fe20003800000 */
[----:B------:R-:W-:-:S03]  /*12c60*/  VIADD R12, R7, 0xffffffff ;  /* 0xffffffff070c7836 */ /* 0x000fc60000000000 */
[----:B------:R-:W-:-:S04]  /*12c70*/  ISETP.NE.AND P2, PT, R16, 0x2, PT ;  /* 0x000000021000780c */ /* 0x000fc80003f45270 */
[----:B-1----:R-:W-:Y:S02]  /*12c80*/  SEL R2, RZ, 0x1, P2 ;  /* 0x00000001ff027807 */ /* 0x002fe40001000000 */
[----:B------:R-:W-:Y:S02]  /*12c90*/  SEL R16, R16, RZ, P2 ;  /* 0x000000ff10107207 */ /* 0x000fe40001000000 */
[----:B------:R-:W-:Y:S01]  /*12ca0*/  LOP3.LUT R17, R11, R2, RZ, 0x3c, !PT ;  /* 0x000000020b117212 */ /* 0x000fe200078e3cff */
[----:B------:R-:W-:Y:S06]  /*12cb0*/  @!P6 BRA `(.L_x_1003) ;  /* 0x00000004006ce947 */ /* 0x000fec0003800000 */
[----:B------:R-:W-:Y:S01]  /*12cc0*/  IMAD.MOV.U32 R13, RZ, RZ, R12 ;  /* 0x000000ffff0d7224 */ /* 0x000fe200078e000c */
[----:B------:R-:W-:Y:S06]  /*12cd0*/  @!P0 BRA `(.L_x_1004) ;  /* 0x0000000000448947 */ /* 0x000fec0003800000 */
[----:B------:R-:W1:Y:S02]  /*12ce0*/  LDC R8, c[0x0][0x41c] ;  /* 0x00010700ff087b82 */ /* 0x000e640000000800 */
        /* <DEDUP_REMOVED lines=16> */
.L_x_1004:
[----:B------:R-:W-:Y:S02]  /*12df0*/  LEA R2, R16, UR39, 0x3 ;  /* 0x0000002710027c11 */ /* 0x000fe4000f8e18ff */
[----:B------:R-:W-:-:S04]  /*12e00*/  SHF.L.U32 R3, R17, 0x1f, RZ ;  /* 0x0000001f11037819 */ /* 0x000fc800000006ff */
[----:B------:R-:W2:Y:S02]  /*12e10*/  SYNCS.PHASECHK.TRANS64.TRYWAIT P2, [R2+URZ+0x28840], R3 ;  /* 0x02884003020075a7 */ /* 0x000ea4000804017f */
[----:B--2---:R-:W-:Y:S05]  /*12e20*/  @!P2 BRA `(.L_x_1005) ;  /* 0x0000001000c8a947 */ /* 0x004fea0003800000 */
.L_x_1039:
        /* <DEDUP_REMOVED lines=11> */
.L_x_1006:
[----:B------:R-:W-:Y:S01]  /*12ee0*/  R2UR UR9, R16 ;  /* 0x00000000100972ca */ /* 0x000fe200000e0000 */
[----:B------:R-:W-:Y:S01]  /*12ef0*/  UIADD3 UR17, UR39, 0x28800, URZ ;  /* 0x0002880027117890 */ /* 0x000fe2000fffe03f */
[----:B------:R-:W-:Y:S01]  /*12f00*/  R2UR UR11, R13 ;  /* 0x000000000d0b72ca */ /* 0x000fe200000e0000 */
[----:B------:R-:W-:Y:S01]  /*12f10*/  UIADD3 UR4, UP0, UR48, 0x370, URZ ;  /* 0x0000037030047890 */ /* 0x000fe2000ff1e03f */
[----:B------:R-:W-:Y:S01]  /*12f20*/  R2UR UR12, R4 ;  /* 0x00000000040c72ca */ /* 0x000fe200000e0000 */
[----:B------:R-:W-:Y:S01]  /*12f30*/  UMOV UR10, URZ ;  /* 0x0000003f000a7c82 */ /* 0x000fe20008000000 */
[----:B-----5:R-:W-:Y:S01]  /*12f40*/  R2UR UR13, R8 ;  /* 0x00000000080d72ca */ /* 0x020fe200000e0000 */
[----:B------:R-:W-:Y:S01]  /*12f50*/  UIADD3.X UR5, URZ, UR49, URZ, UP0, !UPT ;  /* 0x000000313f057290 */ /* 0x000fe200087fe43f */
[----:B------:R-:W-:Y:S01]  /*12f60*/  SHF.L.U32 R11, R11, 0x1f, RZ ;  /* 0x0000001f0b0b7819 */ /* 0x000fe200000006ff */
[----:B------:R-:W-:Y:S01]  /*12f70*/  UMOV UR6, 0x0 ;  /* 0x0000000000067882 */ /* 0x000fe20000000000 */
[----:B------:R-:W-:Y:S01]  /*12f80*/  UMOV UR7, 0x14f00000 ;  /* 0x14f0000000077882 */ /* 0x000fe20000000000 */
[----:B------:R-:W-:Y:S01]  /*12f90*/  UMOV UR16, 0x40 ;  /* 0x0000004000107882 */ /* 0x000fe20000000000 */
[----:B--2---:R-:W-:Y:S01]  /*12fa0*/  LEA R2, R10, UR17, 0x3 ;  /* 0x000000110a027c11 */ /* 0x004fe2000f8e18ff */
[----:B------:R-:W-:-:S02]  /*12fb0*/  ULEA UR8, UR9, UR39, 0xf ;  /* 0x0000002709087291 */ /* 0x000fc4000f8e783f */
[----:B------:R-:W-:Y:S02]  /*12fc0*/  ULEA UR9, UR9, UR17, 0x3 ;  /* 0x0000001109097291 */ /* 0x000fe4000f8e183f */
[----:B------:R-:W-:Y:S02]  /*12fd0*/  USHF.L.U32 UR11, UR11, 0x7, URZ ;  /* 0x000000070b0b7899 */ /* 0x000fe4000800063f */
[----:B------:R-:W-:Y:S02]  /*12fe0*/  UIADD3 UR14, UR8, 0x18400, URZ ;  /* 0x00018400080e7890 */ /* 0x000fe4000fffe03f */
[----:B------:R-:W-:Y:S02]  /*12ff0*/  UIADD3 UR9, UR9, 0x30, URZ ;  /* 0x0000003009097890 */ /* 0x000fe4000fffe03f */
[----:B------:R-:W-:-:S03]  /*13000*/  UIADD3 UR15, UR8, 0x1c400, URZ ;  /* 0x0001c400080f7890 */ /* 0x000fc6000fffe03f */
[----:B------:R-:W-:-:S04]  /*13010*/  UMOV UR8, UR14 ;  /* 0x0000000e00087c82 */ /* 0x000fc80008000000 */
[----:B------:R1:W-:Y:S02]  /*13020*/  UTMALDG.4D [UR8], [UR4], desc[UR6] ;  /* 0x00000608040075b4 */ /* 0x0003e40008019000 */
[----:B-1----:R-:W-:Y:S01]  /*13030*/  UMOV UR8, UR15 ;  /* 0x0000000f00087c82 */ /* 0x002fe20008000000 */
[----:B------:R-:W-:Y:S02]  /*13040*/  UMOV UR10, UR16 ;  /* 0x00000010000a7c82 */ /* 0x000fe40008000000 */
[----:B------:R1:W-:Y:S01]  /*13050*/  UTMALDG.4D [UR8], [UR4], desc[UR6] ;  /* 0x00000608040075b4 */ /* 0x0003e20008019000 */
[----:B------:R-:W2:Y:S02]  /*13060*/  SYNCS.PHASECHK.TRANS64.TRYWAIT P2, [R2+URZ+0x60], R11 ;  /* 0x0000600b020075a7 */ /* 0x000ea4000804017f */
[----:B-12---:R-:W-:Y:S05]  /*13070*/  @!P2 BRA `(.L_x_1007) ;  /* 0x000000100048a947 */ /* 0x006fea0003800000 */
.L_x_1040:
        /* <DEDUP_REMOVED lines=8> */
.L_x_1008:
        /* <DEDUP_REMOVED lines=11> */
[----:B------:R-:W-:-:S02]  /*131b0*/  IMAD.MOV.U32 R5, RZ, RZ, R13 ;  /* 0x000000ffff057224 */ /* 0x000fc400078e000d */
[----:B------:R-:W-:Y:S01]  /*131c0*/  ULEA UR14, UR14, UR39, 0xf ;  /* 0x000000270e0e7291 */ /* 0x000fe2000f8e783f */
[----:B------:R-:W-:Y:S01]  /*131d0*/  IMAD.MOV.U32 R6, RZ, RZ, R8 ;  /* 0x000000ffff067224 */ /* 0x000fe200078e0008 */
        /* <DEDUP_REMOVED lines=9> */
.L_x_1003:
[----:B------:R-:W-:Y:S05]  /*13270*/  BSYNC B1 ;  /* 0x0000000000017941 */ /* 0x000fea0003800000 */
.L_x_1002:
[----:B------:R-:W-:Y:S01]  /*13280*/  ISETP.GT.AND P2, PT, R12, UR44, PT ;  /* 0x0000002c0c007c0c */ /* 0x000fe2000bf44270 */
[----:B------:R-:W-:-:S12]  /*13290*/  VIADD R7, R7, 0xfffffffe ;  /* 0xfffffffe07077836 */ /* 0x000fd80000000000 */
[----:B------:R-:W-:Y:S05]  /*132a0*/  @P2 BRA `(.L_x_1009) ;  /* 0xfffffff000d42947 */ /* 0x000fea000383ffff */
.L_x_994:
[----:B------:R-:W-:Y:S05]  /*132b0*/  BSYNC B0 ;  /* 0x0000000000007941 */ /* 0x000fea0003800000 */
.L_x_985:
[----:B------:R-:W-:Y:S04]  /*132c0*/  BSSY B0, `(.L_x_1010) ;  /* 0x000000e000007945 */ /* 0x000fe80003800000 */
[----:B------:R-:W-:Y:S05]  /*132d0*/  @P1 BRA `(.L_x_1011) ;  /* 0x0000000000301947 */ /* 0x000fea0003800000 */
[----:B-1----:R-:W1:Y:S01]  /*132e0*/  S2R R7, SR_LANEID ;  /* 0x0000000000077919 */ /* 0x002e620000000000 */
        /* <DEDUP_REMOVED lines=11> */
.L_x_1011:
[----:B------:R-:W-:Y:S05]  /*133a0*/  BSYNC B0 ;  /* 0x0000000000007941 */ /* 0x000fea0003800000 */
.L_x_1010:
[----:B------:R-:W-:Y:S04]  /*133b0*/  BSSY B0, `(.L_x_1012) ;  /* 0x0000026000007945 */ /* 0x000fe80003800000 */
[----:B------:R-:W-:Y:S05]  /*133c0*/  @!P6 BRA `(.L_x_1013) ;  /* 0x000000000090e947 */ /* 0x000fea0003800000 */
[----:B------:R-:W2:Y:S01]  /*133d0*/  S2R R0, SR_TID.X ;  /* 0x0000000000007919 */ /* 0x000ea20000002100 */
[----:B-1----:R-:W-:Y:S02]  /*133e0*/  LEA R3, R16, UR39, 0x3 ;  /* 0x0000002710037c11 */ /* 0x002fe4000f8e18ff */
[----:B--2---:R-:W-:Y:S02]  /*133f0*/  LOP3.LUT R2, R0, 0x7f, RZ, 0xc0, !PT ;  /* 0x0000007f00027812 */ /* 0x004fe400078ec0ff */
[----:B------:R-:W-:Y:S02]  /*13400*/  SHF.L.U32 R0, R17, 0x1f, RZ ;  /* 0x0000001f11007819 */ /* 0x000fe400000006ff */
[----:B------:R-:W-:Y:S02]  /*13410*/  ISETP.NE.AND P1, PT, R2, RZ, PT ;  /* 0x000000ff0200720c */ /* 0x000fe40003f25270 */
[----:B------:R-:W1:Y:S02]  /*13420*/  SYNCS.PHASECHK.TRANS64.TRYWAIT P0, [R3+URZ+0x28860], R0 ;  /* 0x02886000030075a7 */ /* 0x000e64000800017f */
[----:B-1----:R-:W-:Y:S09]  /*13430*/  @!P0 BRA `(.L_x_1014) ;  /* 0x0000000c006c8947 */ /* 0x002ff20003800000 */
.L_x_1041:
        /* <DEDUP_REMOVED lines=8> */
.L_x_1015:
        /* <DEDUP_REMOVED lines=9> */
[----:B------:R-:W-:-:S04]  /*13550*/  UMOV UR15, 0x40 ;  /* 0x00000040000f7882 */ /* 0x000fc80000000000 */
        /* <DEDUP_REMOVED lines=11> */
.L_x_1013:
[----:B------:R-:W-:Y:S05]  /*13610*/  BSYNC B0 ;  /* 0x0000000000007941 */ /* 0x000fea0003800000 */
.L_x_1012:
[----:B------:R-:W-:Y:S02]  /*13620*/  VIADD R16, R16, 0x1 ;  /* 0x0000000110107836 */ /* 0x000fe40000000000 */
[----:B------:R-:W-:-:S03]  /*13630*/  IMAD.MOV.U32 R13, RZ, RZ, R19 ;  /* 0x000000ffff0d7224 */ /* 0x000fc600078e0013 */
[----:B------:R-:W-:-:S04]  /*13640*/  ISETP.NE.AND P0, PT, R16, 0x2, PT ;  /* 0x000000021000780c */ /* 0x000fc80003f05270 */
[----:B-1----:R-:W-:Y:S02]  /*13650*/  SEL R0, RZ, 0x1, P0 ;  /* 0x00000001ff007807 */ /* 0x002fe40000000000 */
[----:B------:R-:W-:Y:S02]  /*13660*/  SEL R16, R16, RZ, P0 ;  /* 0x000000ff10107207 */ /* 0x000fe40000000000 */
[----:B------:R-:W-:-:S07]  /*13670*/  LOP3.LUT R17, R17, R0, RZ, 0x3c, !PT ;  /* 0x0000000011117212 */ /* 0x000fce00078e3cff */
.L_x_974:
[----:B------:R-:W-:Y:S05]  /*13680*/  BSYNC B6 ;  /* 0x0000000000067941 */ /* 0x000fea0003800000 */
.L_x_972:
[----:B------:R-:W-:-:S03]  /*13690*/  UMOV UR4, 0xffffffff ;  /* 0xffffffff00047882 */ /* 0x000fc60000000000 */
[----:B------:R-:W-:Y:S05]  /*136a0*/  BRA.DIV UR4, `(.L_x_1016) ;  /* 0x0000000a04e47947 */ /* 0x000fea000b800000 */
[----:B------:R1:W2:Y:S02]  /*136b0*/  SHFL.IDX PT, R14, R13, RZ, 0x1f ;  /* 0x00001fff0d0e7589 */ /* 0x0002a400000e0000 */
.L_x_1044:
[----:B------:R-:W3:Y:S01]  /*136c0*/  S2R R0, SR_TID.X ;  /* 0x0000000000007919 */ /* 0x000ee20000002100 */
[----:B------:R-:W-:Y:S05]  /*136d0*/  WARPSYNC.ALL ;  /* 0x0000000000007948 */ /* 0x000fea0003800000 */
[----:B------:R-:W-:Y:S01]  /*136e0*/  BAR.SYNC.DEFER_BLOCKING 0x4, 0x120 ;  /* 0x0104800000007b1d */ /* 0x000fe20000010000 */
[----:B--2---:R-:W-:-:S05]  /*136f0*/  IMAD.MOV.U32 R19, RZ, RZ, R14 ;  /* 0x000000ffff137224 */ /* 0x004fca00078e000e */
[----:B------:R-:W-:Y:S01]  /*13700*/  ULDC UR4, c[0x0][0xda8] ;  /* 0x00036a0000047ab9 */ /* 0x000fe20000000800 */
[----:B---3--:R-:W-:-:S04]  /*13710*/  LOP3.LUT R0, R0, 0x1f, RZ, 0xc0, !PT ;  /* 0x0000001f00007812 */ /* 0x008fc800078ec0ff */
[----:B------:R-:W-:-:S13]  /*13720*/  ISETP.NE.AND P0, PT, R0, RZ, PT ;  /* 0x000000ff0000720c */ /* 0x000fda0003f05270 */
[----:B------:R-:W2:Y:S01]  /*13730*/  @!P0 S2R R3, SR_CgaCtaId ;  /* 0x0000000000038919 */ /* 0x000ea20000008800 */
[----:B------:R-:W-:-:S04]  /*13740*/  @!P0 MOV R0, 0x400 ;  /* 0x0000040000008802 */ /* 0x000fc80000000f00 */
[----:B--2---:R-:W-:-:S05]  /*13750*/  @!P0 LEA R0, R3, R0, 0x18 ;  /* 0x0000000003008211 */ /* 0x004fca00078ec0ff */
[----:B------:R2:W-:Y:S01]  /*13760*/  @!P0 STS [R0+0x288d0], R13 ;  /* 0x0288d00d00008388 */ /* 0x0005e20000000800 */
[----:B------:R-:W-:Y:S06]  /*13770*/  BAR.ARV 0x5, 0x120 ;  /* 0x0144800000007b1d */ /* 0x000fec0000002000 */
[----:B------:R-:W-:-:S13]  /*13780*/  ISETP.GE.AND P0, PT, R19, UR4, PT ;  /* 0x0000000413007c0c */ /* 0x000fda000bf06270 */
[----:B--2---:R-:W-:Y:S05]  /*13790*/  @!P0 BRA `(.L_x_1017) ;  /* 0xffffffd000ac8947 */ /* 0x004fea000383ffff */
.L_x_963:
[----:B------:R-:W2:Y:S01]  /*137a0*/  S2R R3, SR_CgaCtaId ;  /* 0x0000000000037919 */ /* 0x000ea20000008800 */
[----:B------:R-:W-:Y:S01]  /*137b0*/  UIADD3 UR47, UR47, 0x1, URZ ;  /* 0x000000012f2f7890 */ /* 0x000fe2000fffe03f */
[----:B------:R-:W-:-:S03]  /*137c0*/  MOV R0, 0x400 ;  /* 0x0000040000007802 */ /* 0x000fc60000000f00 */
[----:B------:R-:W-:-:S04]  /*137d0*/  ULEA.HI UR4, UR47, UR47, URZ, 0x1 ;  /* 0x0000002f2f047291 */ /* 0x000fc8000f8f083f */
[----:B------:R-:W-:-:S04]  /*137e0*/  ULOP3.LUT UR4, UR4, 0xfffffffe, URZ, 0xc0, !UPT ;  /* 0xfffffffe04047892 */ /* 0x000fc8000f8ec03f */
[----:B------:R-:W-:Y:S01]  /*137f0*/  UIADD3 UR4, UR47, -UR4, URZ ;  /* 0x800000042f047290 */ /* 0x000fe2000fffe03f */
[----:B--2---:R-:W-:-:S05]  /*13800*/  LEA R7, R3, R0, 0x18 ;  /* 0x0000000003077211 */ /* 0x004fca00078ec0ff */
[----:B------:R-:W-:-:S05]  /*13810*/  IMAD.U32 R0, RZ, RZ, UR4 ;  /* 0x00000004ff007e24 */ /* 0x000fca000f8e00ff */
[----:B------:R-:W-:-:S04]  /*13820*/  SHF.L.U32 R0, R0, 0x1f, RZ ;  /* 0x0000001f00007819 */ /* 0x000fc800000006ff */
[----:B------:R-:W2:Y:S02]  /*13830*/  SYNCS.PHASECHK.TRANS64.TRYWAIT P0, [R7+URZ+0x28820], R0 ;  /* 0x02882000070075a7 */ /* 0x000ea4000800017f */
[----:B--2---:R-:W-:Y:S05]  /*13840*/  @!P0 BRA `(.L_x_1018) ;  /* 0x0000000800a08947 */ /* 0x004fea0003800000 */
.L_x_1045:
[----:B------:R-:W3:Y:S02]  /*13850*/  S2R R2, SR_TID.X ;  /* 0x0000000000027919 */ /* 0x000ee40000002100 */
[----:B---3--:R-:W-:-:S04]  /*13860*/  SHF.R.U32.HI R2, RZ, 0x5, R2 ;  /* 0x00000005ff027819 */ /* 0x008fc80000011602 */
[----:B------:R-:W-:-:S05]  /*13870*/  LOP3.LUT R2, R2, 0x3, RZ, 0xc0, !PT ;  /* 0x0000000302027812 */ /* 0x000fca00078ec0ff */
[----:B--2---:R-:W2:Y:S02]  /*13880*/  SHFL.IDX PT, R0, R2, RZ, 0x1f ;  /* 0x00001fff02007589 */ /* 0x004ea400000e0000 */
[----:B--2---:R-:W-:-:S13]  /*13890*/  ISETP.NE.AND P0, PT, R0, RZ, PT ;  /* 0x000000ff0000720c */ /* 0x004fda0003f05270 */
[----:B------:R-:W-:Y:S05]  /*138a0*/  @P0 EXIT ;  /* 0x000000000000094d */ /* 0x000fea0003800000 */
[----:B------:R-:W-:Y:S01]  /*138b0*/  ELECT P0, URZ, PT ;  /* 0x00000000003f782f */ /* 0x000fe20003800000 */
[----:B------:R-:W-:-:S12]  /*138c0*/  BSSY B0, `(.L_x_1019) ;  /* 0x0000020000007945 */ /* 0x000fd80003800000 */
[----:B------:R-:W-:Y:S05]  /*138d0*/  @!P0 BRA `(.L_x_1020) ;  /* 0x0000000000788947 */ /* 0x000fea0003800000 */
[----:B------:R-:W-:-:S06]  /*138e0*/  ULOP3.LUT UR4, UR38, 0x2, URZ, 0xfc, !UPT ;  /* 0x0000000226047892 */ /* 0x000fcc000f8efc3f */
[----:B------:R-:W-:-:S05]  /*138f0*/  IMAD.U32 R0, RZ, RZ, UR4 ;  /* 0x00000004ff007e24 */ /* 0x000fca000f8e00ff */
[----:B------:R-:W-:-:S13]  /*13900*/  ISETP.NE.AND P2, PT, R0, 0x3, PT ;  /* 0x000000030000780c */ /* 0x000fda0003f45270 */
[----:B------:R-:W-:Y:S05]  /*13910*/  @!P2 BRA `(.L_x_1021) ;  /* 0x000000000004a947 */ /* 0x000fea0003800000 */
[----:B------:R-:W-:Y:S01]  /*13920*/  BPT.TRAP 0x1 ;  /* 0x000000040000795c */ /* 0x000fe20000300000 */
.L_x_1021:
[----:B------:R-:W-:Y:S01]  /*13930*/  VIADD R3, R7, 0x28840 ;  /* 0x0002884007037836 */ /* 0x000fe20000000000 */
[----:B------:R-:W-:Y:S01]  /*13940*/  SHF.L.U32 R4, R17, 0x1f, RZ ;  /* 0x0000001f11047819 */ /* 0x000fe200000006ff */
[C---:B------:R-:W-:Y:S02]  /*13950*/  VIADD R0, R16.reuse, 0x1 ;  /* 0x0000000110007836 */ /* 0x040fe40000000000 */
[----:B------:R-:W-:-:S03]  /*13960*/  IMAD R5, R16, 0x8, R3 ;  /* 0x0000000810057824 */ /* 0x000fc600078e0203 */
[----:B------:R-:W-:Y:S01]  /*13970*/  ISETP.NE.AND P1, PT, R0, 0x2, PT ;  /* 0x000000020000780c */ /* 0x000fe20003f25270 */
[----:B------:R-:W2:Y:S03]  /*13980*/  SYNCS.PHASECHK.TRANS64.TRYWAIT P0, [R5+URZ], R4 ;  /* 0x00000004050075a7 */ /* 0x000ea6000800017f */
[----:B------:R-:W-:-:S04]  /*13990*/  SEL R2, RZ, 0x1, P1 ;  /* 0x00000001ff027807 */ /* 0x000fc80000800000 */
[----:B------:R-:W-:Y:S02]  /*139a0*/  LOP3.LUT R17, R17, R2, RZ, 0x3c, !PT ;  /* 0x0000000211117212 */ /* 0x000fe400078e3cff */
[----:B------:R-:W-:Y:S02]  /*139b0*/  SEL R2, R0, RZ, P1 ;  /* 0x000000ff00027207 */ /* 0x000fe40000800000 */
[----:B------:R-:W-:-:S03]  /*139c0*/  SHF.L.U32 R0, R17, 0x1f, RZ ;  /* 0x0000001f11007819 */ /* 0x000fc600000006ff */
[----:B------:R-:W-:Y:S01]  /*139d0*/  IMAD R3, R2, 0x8, R3 ;  /* 0x0000000802037824 */ /* 0x000fe200078e0203 */
[----:B--2---:R-:W-:Y:S06]  /*139e0*/  @!P0 BRA `(.L_x_1022) ;  /* 0x00000008004c8947 */ /* 0x004fec0003800000 */
.L_x_1046:
[----:B------:R-:W3:Y:S02]  /*139f0*/  SYNCS.PHASECHK.TRANS64.TRYWAIT P0, [R3+URZ], R0 ;  /* 0x00000000030075a7 */ /* 0x000ee4000800017f */
[----:B---3--:R-:W-:Y:S05]  /*13a00*/  @!P0 BRA `(.L_x_1023) ;  /* 0x0000000800588947 */ /* 0x008fea0003800000 */
.L_x_1047:
[----:B------:R-:W-:Y:S05]  /*13a10*/  @!P2 BRA `(.L_x_1024) ;  /* 0x000000000004a947 */ /* 0x000fea0003800000 */
[----:B------:R-:W-:Y:S01]  /*13a20*/  BPT.TRAP 0x1 ;  /* 0x000000040000795c */ /* 0x000fe20000300000 */
.L_x_1024:
[----:B---3--:R-:W-:-:S04]  /*13a30*/  VIADD R3, R7, 0x28860 ;  /* 0x0002886007037836 */ /* 0x008fc80000000000 */
[----:B--2---:R-:W-:-:S04]  /*13a40*/  IMAD R5, R16, 0x8, R3 ;  /* 0x0000000810057824 */ /* 0x004fc800078e0203 */
[----:B------:R-:W2:Y:S02]  /*13a50*/  SYNCS.PHASECHK.TRANS64.TRYWAIT P0, [R5+URZ], R4 ;  /* 0x00000004050075a7 */ /* 0x000ea4000800017f */
[----:B--2---:R-:W-:Y:S05]  /*13a60*/  @!P0 BRA `(.L_x_1025) ;  /* 0x0000000800548947 */ /* 0x004fea0003800000 */
.L_x_1048:
[----:B------:R-:W-:-:S07]  /*13a70*/  IMAD R3, R2, 0x8, R3 ;  /* 0x0000000802037824 */ /* 0x000fce00078e0203 */
.L_x_1026:
[----:B---3--:R3:W4:Y:S02]  /*13a80*/  SYNCS.PHASECHK.TRANS64.TRYWAIT P0, [R3+URZ], R0 ;  /* 0x00000000030075a7 */ /* 0x008724000800017f */
[----:B----4-:R-:W-:Y:S05]  /*13a90*/  @!P0 NANOSLEEP.SYNCS 0x989680 ;  /* 0x009896800000895d */ /* 0x010fea0003900000 */
[----:B------:R-:W4:Y:S02]  /*13aa0*/  @!P0 SYNCS.PHASECHK.TRANS64 P0, [R3+URZ], R0 ;  /* 0x00000000030085a7 */ /* 0x000f24000800007f */
[----:B----4-:R-:W-:Y:S05]  /*13ab0*/  @!P0 BRA `(.L_x_1026) ;  /* 0xfffffffc00f08947 */ /* 0x010fea000383ffff */
.L_x_1020:
[----:B------:R-:W-:Y:S05]  /*13ac0*/  BSYNC B0 ;  /* 0x0000000000007941 */ /* 0x000fea0003800000 */
.L_x_1019:
[----:B------:R-:W-:Y:S05]  /*13ad0*/  EXIT ;  /* 0x000000000000794d */ /* 0x000fea0003800000 */
.L_x_880:
[----:B-1----:R-:W-:-:S04]  /*13ae0*/  IMAD.U32 R3, RZ, RZ, UR39 ;  /* 0x00000027ff037e24 */ /* 0x002fc8000f8e00ff */
[----:B------:R1:W2:Y:S03]  /*13af0*/  SYNCS.PHASECHK.TRANS64.TRYWAIT P1, [R3+URZ+0x28800], R0 ;  /* 0x02880000030075a7 */ /* 0x0002a6000802017f */
[----:B--2---:R-:W-:Y:S05]  /*13b00*/  @!P1 NANOSLEEP.SYNCS 0x989680 ;  /* 0x009896800000995d */ /* 0x004fea0003900000 */
[----:B------:R-:W2:Y:S02]  /*13b10*/  @!P1 SYNCS.PHASECHK.TRANS64 P1, [R3+URZ+0x28800], R0 ;  /* 0x02880000030095a7 */ /* 0x000ea4000802007f */
[----:B--2---:R-:W-:Y:S05]  /*13b20*/  @!P1 BRA `(.L_x_880) ;  /* 0xfffffffc00ec9947 */ /* 0x004fea000383ffff */
[----:B------:R-:W-:Y:S05]  /*13b30*/  BRA `(.L_x_1027) ;  /* 0xfffffedc00887947 */ /* 0x000fea000383ffff */
.L_x_884:
[----:B--2---:R2:W3:Y:S02]  /*13b40*/  SYNCS.PHASECHK.TRANS64.TRYWAIT P2, [R89+URZ+0x28830], R0 ;  /* 0x02883000590075a7 */ /* 0x0044e4000804017f */
[----:B---3--:R-:W-:Y:S05]  /*13b50*/  @!P2 NANOSLEEP.SYNCS 0x989680 ;  /* 0x009896800000a95d */ /* 0x008fea0003900000 */
[----:B------:R-:W3:Y:S02]  /*13b60*/  @!P2 SYNCS.PHASECHK.TRANS64 P2, [R89+URZ+0x28830], R0 ;  /* 0x028830005900a5a7 */ /* 0x000ee4000804007f */
[----:B---3--:R-:W-:Y:S05]  /*13b70*/  @!P2 BRA `(.L_x_884) ;  /* 0xfffffffc00f0a947 */ /* 0x008fea000383ffff */
[----:B------:R-:W-:Y:S05]  /*13b80*/  BRA `(.L_x_883) ;  /* 0xfffffedc00ac7947 */ /* 0x000fea000383ffff */
.L_x_900:
[----:B--2---:R-:W-:-:S04]  /*13b90*/  IMAD.U32 R12, RZ, RZ, UR6 ;  /* 0x00000006ff0c7e24 */ /* 0x004fc8000f8e00ff */
[----:B------:R2:W3:Y:S03]  /*13ba0*/  SYNCS.PHASECHK.TRANS64.TRYWAIT P3, [R12+URZ+0x28830], R9 ;  /* 0x028830090c0075a7 */ /* 0x0004e6000806017f */
[----:B---3--:R-:W-:Y:S05]  /*13bb0*/  @!P3 NANOSLEEP.SYNCS 0x989680 ;  /* 0x009896800000b95d */ /* 0x008fea0003900000 */
[----:B------:R-:W3:Y:S02]  /*13bc0*/  @!P3 SYNCS.PHASECHK.TRANS64 P3, [R12+URZ+0x28830], R9 ;  /* 0x028830090c00b5a7 */ /* 0x000ee4000806007f */
[----:B---3--:R-:W-:Y:S05]  /*13bd0*/  @!P3 BRA `(.L_x_900) ;  /* 0xfffffffc00ecb947 */ /* 0x008fea000383ffff */
[----:B------:R-:W-:Y:S05]  /*13be0*/  BRA `(.L_x_897) ;  /* 0xffffff1400fc7947 */ /* 0x000fea000383ffff */
.L_x_904:
[----:B--2---:R-:W-:-:S04]  /*13bf0*/  IMAD.U32 R12, RZ, RZ, UR6 ;  /* 0x00000006ff0c7e24 */ /* 0x004fc8000f8e00ff */
[----:B------:R2:W3:Y:S03]  /*13c00*/  SYNCS.PHASECHK.TRANS64.TRYWAIT P3, [R12+URZ+0x28850], R9 ;  /* 0x028850090c0075a7 */ /* 0x0004e6000806017f */
[----:B---3--:R-:W-:Y:S05]  /*13c10*/  @!P3 NANOSLEEP.SYNCS 0x989680 ;  /* 0x009896800000b95d */ /* 0x008fea0003900000 */
[----:B------:R-:W3:Y:S02]  /*13c20*/  @!P3 SYNCS.PHASECHK.TRANS64 P3, [R12+URZ+0x28850], R9 ;  /* 0x028850090c00b5a7 */ /* 0x000ee4000806007f */
[----:B---3--:R-:W-:Y:S05]  /*13c30*/  @!P3 BRA `(.L_x_904) ;  /* 0xfffffffc00ecb947 */ /* 0x008fea000383ffff */
[----:B------:R-:W-:Y:S05]  /*13c40*/  BRA `(.L_x_901) ;  /* 0xffffff1800bc7947 */ /* 0x000fea000383ffff */
.L_x_921:
[----:B--2---:R-:W-:-:S04]  /*13c50*/  IMAD.U32 R8, RZ, RZ, UR6 ;  /* 0x00000006ff087e24 */ /* 0x004fc8000f8e00ff */
[----:B------:R2:W3:Y:S03]  /*13c60*/  SYNCS.PHASECHK.TRANS64.TRYWAIT P2, [R8+URZ+0x28830], R7 ;  /* 0x02883007080075a7 */ /* 0x0004e6000804017f */
[----:B---3--:R-:W-:Y:S05]  /*13c70*/  @!P2 NANOSLEEP.SYNCS 0x989680 ;  /* 0x009896800000a95d */ /* 0x008fea0003900000 */
[----:B------:R-:W3:Y:S02]  /*13c80*/  @!P2 SYNCS.PHASECHK.TRANS64 P2, [R8+URZ+0x28830], R7 ;  /* 0x028830070800a5a7 */ /* 0x000ee4000804007f */
[----:B---3--:R-:W-:Y:S05]  /*13c90*/  @!P2 BRA `(.L_x_921) ;  /* 0xfffffffc00eca947 */ /* 0x008fea000383ffff */
[----:B------:R-:W-:Y:S05]  /*13ca0*/  BRA `(.L_x_918) ;  /* 0xffffff5000587947 */ /* 0x000fea000383ffff */
.L_x_925:
[----:B--2---:R-:W-:-:S04]  /*13cb0*/  IMAD.U32 R8, RZ, RZ, UR6 ;  /* 0x00000006ff087e24 */ /* 0x004fc8000f8e00ff */
[----:B------:R2:W3:Y:S03]  /*13cc0*/  SYNCS.PHASECHK.TRANS64.TRYWAIT P2, [R8+URZ+0x28850], R7 ;  /* 0x02885007080075a7 */ /* 0x0004e6000804017f */
[----:B---3--:R-:W-:Y:S05]  /*13cd0*/  @!P2 NANOSLEEP.SYNCS 0x989680 ;  /* 0x009896800000a95d */ /* 0x008fea0003900000 */
[----:B------:R-:W3:Y:S02]  /*13ce0*/  @!P2 SYNCS.PHASECHK.TRANS64 P2, [R8+URZ+0x28850], R7 ;  /* 0x028850070800a5a7 */ /* 0x000ee4000804007f */
[----:B---3--:R-:W-:Y:S05]  /*13cf0*/  @!P2 BRA `(.L_x_925) ;  /* 0xfffffffc00eca947 */ /* 0x008fea000383ffff */
[----:B------:R-:W-:Y:S05]  /*13d00*/  BRA `(.L_x_922) ;  /* 0xffffff5400187947 */ /* 0x000fea000383ffff */
.L_x_931:
[----:B--2---:R-:W-:-:S04]  /*13d10*/  IMAD.U32 R8, RZ, RZ, UR6 ;  /* 0x00000006ff087e24 */ /* 0x004fc8000f8e00ff */
[----:B------:R2:W3:Y:S03]  /*13d20*/  SYNCS.PHASECHK.TRANS64.TRYWAIT P2, [R8+URZ+0x28830], R7 ;  /* 0x02883007080075a7 */ /* 0x0004e6000804017f */
[----:B---3--:R-:W-:Y:S05]  /*13d30*/  @!P2 NANOSLEEP.SYNCS 0x989680 ;  /* 0x009896800000a95d */ /* 0x008fea0003900000 */
[----:B------:R-:W3:Y:S02]  /*13d40*/  @!P2 SYNCS.PHASECHK.TRANS64 P2, [R8+URZ+0x28830], R7 ;  /* 0x028830070800a5a7 */ /* 0x000ee4000804007f */
[----:B---3--:R-:W-:Y:S05]  /*13d50*/  @!P2 BRA `(.L_x_931) ;  /* 0xfffffffc00eca947 */ /* 0x008fea000383ffff */
[----:B------:R-:W-:Y:S05]  /*13d60*/  BRA `(.L_x_928) ;  /* 0xffffff7800387947 */ /* 0x000fea000383ffff */
.L_x_935:
[----:B--2---:R-:W-:-:S04]  /*13d70*/  IMAD.U32 R8, RZ, RZ, UR6 ;  /* 0x00000006ff087e24 */ /* 0x004fc8000f8e00ff */
[----:B------:R2:W3:Y:S03]  /*13d80*/  SYNCS.PHASECHK.TRANS64.TRYWAIT P2, [R8+URZ+0x28850], R7 ;  /* 0x02885007080075a7 */ /* 0x0004e6000804017f */
[----:B---3--:R-:W-:Y:S05]  /*13d90*/  @!P2 NANOSLEEP.SYNCS 0x989680 ;  /* 0x009896800000a95d */ /* 0x008fea0003900000 */
[----:B------:R-:W3:Y:S02]  /*13da0*/  @!P2 SYNCS.PHASECHK.TRANS64 P2, [R8+URZ+0x28850], R7 ;  /* 0x028850070800a5a7 */ /* 0x000ee4000804007f */
[----:B---3--:R-:W-:Y:S05]  /*13db0*/  @!P2 BRA `(.L_x_935) ;  /* 0xfffffffc00eca947 */ /* 0x008fea000383ffff */
[----:B------:R-:W-:Y:S05]  /*13dc0*/  BRA `(.L_x_932) ;  /* 0xffffff7800f87947 */ /* 0x000fea000383ffff */
.L_x_948:
[----:B--2---:R-:W-:-:S04]  /*13dd0*/  IMAD.U32 R5, RZ, RZ, UR5 ;  /* 0x00000005ff057e24 */ /* 0x004fc8000f8e00ff */
[----:B------:R2:W3:Y:S03]  /*13de0*/  SYNCS.PHASECHK.TRANS64.TRYWAIT P0, [R5+URZ+0x28850], R0 ;  /* 0x02885000050075a7 */ /* 0x0004e6000800017f */
[----:B---3--:R-:W-:Y:S05]  /*13df0*/  @!P0 NANOSLEEP.SYNCS 0x989680 ;  /* 0x009896800000895d */ /* 0x008fea0003900000 */
[----:B------:R-:W3:Y:S02]  /*13e00*/  @!P0 SYNCS.PHASECHK.TRANS64 P0, [R5+URZ+0x28850], R0 ;  /* 0x02885000050085a7 */ /* 0x000ee4000800007f */
[----:B---3--:R-:W-:Y:S05]  /*13e10*/  @!P0 BRA `(.L_x_948) ;  /* 0xfffffffc00ec8947 */ /* 0x008fea000383ffff */
[----:B------:R-:W-:Y:S05]  /*13e20*/  BRA `(.L_x_947) ;  /* 0xffffffac00dc7947 */ /* 0x000fea000383ffff */
.L_x_978:
[----:B------:R-:W1:Y:S01]  /*13e30*/  S2R R18, SR_TID.X ;  /* 0x0000000000127919 */ /* 0x000e620000002100 */
        /* <DEDUP_REMOVED lines=9> */
.L_x_1028:
[----:B------:R-:W-:Y:S05]  /*13ed0*/  BRA `(.L_x_1029) ;  /* 0xffffffd8006c7947 */ /* 0x000fea000383ffff */
.L_x_979:
[----:B------:R-:W-:Y:S01]  /*13ee0*/  BSSY B0, `(.L_x_1030) ;  /* 0x0000006000007945 */ /* 0x000fe20003800000 */
[----:B------:R-:W-:-:S07]  /*13ef0*/  IMAD.MOV.U32 R15, RZ, RZ, -0x1 ;  /* 0xffffffffff0f7424 */ /* 0x000fce00078e00ff */
[----:B------:R-:W-:Y:S05]  /*13f00*/  WARPSYNC.COLLECTIVE R15, `(.L_x_1031) ;  /* 0x000000000f0c7348 */ /* 0x000fea0003c00000 */
[----:B------:R-:W-:Y:S02]  /*13f10*/  ELECT P6, UR62, PT ;  /* 0x00000000003e782f */ /* 0x000fe400038c0000 */
[----:B------:R-:W-:Y:S01]  /*13f20*/  MOV R14, UR62 ;  /* 0x0000003e000e7c02 */ /* 0x000fe20008000f00 */
[----:B------:R-:W-:Y:S10]  /*13f30*/  ENDCOLLECTIVE ;  /* 0x000000000000791b */ /* 0x000ff40003800000 */
.L_x_1031:
[----:B------:R-:W-:Y:S05]  /*13f40*/  BSYNC B0 ;  /* 0x0000000000007941 */ /* 0x000fea0003800000 */
.L_x_1030:
[----:B------:R-:W-:Y:S05]  /*13f50*/  BRA `(.L_x_1032) ;  /* 0xffffffd8005c7947 */ /* 0x000fea000383ffff */
.L_x_982:
[----:B-1----:R1:W2:Y:S02]  /*13f60*/  SYNCS.PHASECHK.TRANS64.TRYWAIT P2, [R8+URZ+0x28840], R7 ;  /* 0x02884007080075a7 */ /* 0x0022a4000804017f */
[----:B--2---:R-:W-:Y:S05]  /*13f70*/  @!P2 NANOSLEEP.SYNCS 0x989680 ;  /* 0x009896800000a95d */ /* 0x004fea0003900000 */
[----:B------:R-:W2:Y:S02]  /*13f80*/  @!P2 SYNCS.PHASECHK.TRANS64 P2, [R8+URZ+0x28840], R7 ;  /* 0x028840070800a5a7 */ /* 0x000ea4000804007f */
[----:B--2---:R-:W-:Y:S05]  /*13f90*/  @!P2 BRA `(.L_x_982) ;  /* 0xfffffffc00f0a947 */ /* 0x004fea000383ffff */
[----:B------:R-:W-:Y:S05]  /*13fa0*/  BRA `(.L_x_1033) ;  /* 0xffffffd800b87947 */ /* 0x000fea000383ffff */
.L_x_984:
[----:B-1----:R-:W-:-:S04]  /*13fb0*/  IMAD.U32 R8, RZ, RZ, UR39 ;  /* 0x00000027ff087e24 */ /* 0x002fc8000f8e00ff */
[----:B------:R1:W2:Y:S03]  /*13fc0*/  SYNCS.PHASECHK.TRANS64.TRYWAIT P2, [R8+URZ+0x28820], R7 ;  /* 0x02882007080075a7 */ /* 0x0002a6000804017f */
[----:B--2---:R-:W-:Y:S05]  /*13fd0*/  @!P2 NANOSLEEP.SYNCS 0x989680 ;  /* 0x009896800000a95d */ /* 0x004fea0003900000 */
[----:B------:R-:W2:Y:S02]  /*13fe0*/  @!P2 SYNCS.PHASECHK.TRANS64 P2, [R8+URZ+0x28820], R7 ;  /* 0x028820070800a5a7 */ /* 0x000ea4000804007f */
[----:B--2---:R-:W-:Y:S05]  /*13ff0*/  @!P2 BRA `(.L_x_984) ;  /* 0xfffffffc00eca947 */ /* 0x004fea000383ffff */
[----:B------:R-:W-:Y:S05]  /*14000*/  BRA `(.L_x_1034) ;  /* 0xffffffdc00907947 */ /* 0x000fea000383ffff */
.L_x_990:
[----:B-1----:R1:W2:Y:S02]  /*14010*/  SYNCS.PHASECHK.TRANS64.TRYWAIT P3, [R3+URZ+0x28840], R2 ;  /* 0x02884002030075a7 */ /* 0x0022a4000806017f */
[----:B--2---:R-:W-:Y:S05]  /*14020*/  @!P3 NANOSLEEP.SYNCS 0x989680 ;  /* 0x009896800000b95d */ /* 0x004fea0003900000 */
[----:B------:R-:W2:Y:S02]  /*14030*/  @!P3 SYNCS.PHASECHK.TRANS64 P3, [R3+URZ+0x28840], R2 ;  /* 0x028840020300b5a7 */ /* 0x000ea4000806007f */
[----:B--2---:R-:W-:Y:S05]  /*14040*/  @!P3 BRA `(.L_x_990) ;  /* 0xfffffffc00f0b947 */ /* 0x004fea000383ffff */
[----:B------:R-:W-:Y:S05]  /*14050*/  BRA `(.L_x_1035) ;  /* 0xffffffe000347947 */ /* 0x000fea000383ffff */
.L_x_992:
[----:B-1----:R1:W2:Y:S02]  /*14060*/  SYNCS.PHASECHK.TRANS64.TRYWAIT P3, [R2+URZ+0x60], R3 ;  /* 0x00006003020075a7 */ /* 0x0022a4000806017f */
[----:B--2---:R-:W-:Y:S05]  /*14070*/  @!P3 NANOSLEEP.SYNCS 0x989680 ;  /* 0x009896800000b95d */ /* 0x004fea0003900000 */
[----:B------:R-:W2:Y:S02]  /*14080*/  @!P3 SYNCS.PHASECHK.TRANS64 P3, [R2+URZ+0x60], R3 ;  /* 0x000060030200b5a7 */ /* 0x000ea4000806007f */
[----:B--2---:R-:W-:Y:S05]  /*14090*/  @!P3 BRA `(.L_x_992) ;  /* 0xfffffffc00f0b947 */ /* 0x004fea000383ffff */
[----:B------:R-:W-:Y:S05]  /*140a0*/  BRA `(.L_x_1036) ;  /* 0xffffffe000a87947 */ /* 0x000fea000383ffff */
.L_x_998:
[----:B-1----:R1:W2:Y:S02]  /*140b0*/  SYNCS.PHASECHK.TRANS64.TRYWAIT P3, [R3+URZ+0x28840], R2 ;  /* 0x02884002030075a7 */ /* 0x0022a4000806017f */
[----:B--2---:R-:W-:Y:S05]  /*140c0*/  @!P3 NANOSLEEP.SYNCS 0x989680 ;  /* 0x009896800000b95d */ /* 0x004fea0003900000 */
[----:B------:R-:W2:Y:S02]  /*140d0*/  @!P3 SYNCS.PHASECHK.TRANS64 P3, [R3+URZ+0x28840], R2 ;  /* 0x028840020300b5a7 */ /* 0x000ea4000806007f */
[----:B--2---:R-:W-:Y:S05]  /*140e0*/  @!P3 BRA `(.L_x_998) ;  /* 0xfffffffc00f0b947 */ /* 0x004fea000383ffff */
[----:B------:R-:W-:Y:S05]  /*140f0*/  BRA `(.L_x_1037) ;  /* 0xffffffe400c87947 */ /* 0x000fea000383ffff */
.L_x_1000:
[----:B-1----:R1:W2:Y:S02]  /*14100*/  SYNCS.PHASECHK.TRANS64.TRYWAIT P3, [R2+URZ+0x60], R17 ;  /* 0x00006011020075a7 */ /* 0x0022a4000806017f */
[----:B--2---:R-:W-:Y:S05]  /*14110*/  @!P3 NANOSLEEP.SYNCS 0x989680 ;  /* 0x009896800000b95d */ /* 0x004fea0003900000 */
[----:B------:R-:W2:Y:S02]  /*14120*/  @!P3 SYNCS.PHASECHK.TRANS64 P3, [R2+URZ+0x60], R17 ;  /* 0x000060110200b5a7 */ /* 0x000ea4000806007f */
[----:B--2---:R-:W-:Y:S05]  /*14130*/  @!P3 BRA `(.L_x_1000) ;  /* 0xfffffffc00f0b947 */ /* 0x004fea000383ffff */
[----:B------:R-:W-:Y:S05]  /*14140*/  BRA `(.L_x_1038) ;  /* 0xffffffe8003c7947 */ /* 0x000fea000383ffff */
.L_x_1005:
[----:B--2---:R2:W3:Y:S02]  /*14150*/  SYNCS.PHASECHK.TRANS64.TRYWAIT P2, [R2+URZ+0x28840], R3 ;  /* 0x02884003020075a7 */ /* 0x0044e4000804017f */
[----:B---3--:R-:W-:Y:S05]  /*14160*/  @!P2 NANOSLEEP.SYNCS 0x989680 ;  /* 0x009896800000a95d */ /* 0x008fea0003900000 */
[----:B------:R-:W3:Y:S02]  /*14170*/  @!P2 SYNCS.PHASECHK.TRANS64 P2, [R2+URZ+0x28840], R3 ;  /* 0x028840030200a5a7 */ /* 0x000ee4000804007f */
[----:B---3--:R-:W-:Y:S05]  /*14180*/  @!P2 BRA `(.L_x_1005) ;  /* 0xfffffffc00f0a947 */ /* 0x008fea000383ffff */
[----:B------:R-:W-:Y:S05]  /*14190*/  BRA `(.L_x_1039) ;  /* 0xffffffec00247947 */ /* 0x000fea000383ffff */
.L_x_1007:
[----:B-1----:R1:W2:Y:S02]  /*141a0*/  SYNCS.PHASECHK.TRANS64.TRYWAIT P2, [R2+URZ+0x60], R11 ;  /* 0x0000600b020075a7 */ /* 0x0022a4000804017f */
[----:B--2---:R-:W-:Y:S05]  /*141b0*/  @!P2 NANOSLEEP.SYNCS 0x989680 ;  /* 0x009896800000a95d */ /* 0x004fea0003900000 */
[----:B------:R-:W2:Y:S02]  /*141c0*/  @!P2 SYNCS.PHASECHK.TRANS64 P2, [R2+URZ+0x60], R11 ;  /* 0x0000600b0200a5a7 */ /* 0x000ea4000804007f */
[----:B--2---:R-:W-:Y:S05]  /*141d0*/  @!P2 BRA `(.L_x_1007) ;  /* 0xfffffffc00f0a947 */ /* 0x004fea000383ffff */
[----:B------:R-:W-:Y:S05]  /*141e0*/  BRA `(.L_x_1040) ;  /* 0xffffffec00a47947 */ /* 0x000fea000383ffff */
.L_x_1014:
[----:B-1----:R1:W2:Y:S02]  /*141f0*/  SYNCS.PHASECHK.TRANS64.TRYWAIT P0, [R3+URZ+0x28860], R0 ;  /* 0x02886000030075a7 */ /* 0x0022a4000800017f */
[----:B--2---:R-:W-:Y:S05]  /*14200*/  @!P0 NANOSLEEP.SYNCS 0x989680 ;  /* 0x009896800000895d */ /* 0x004fea0003900000 */
[----:B------:R-:W2:Y:S02]  /*14210*/  @!P0 SYNCS.PHASECHK.TRANS64 P0, [R3+URZ+0x28860], R0 ;  /* 0x02886000030085a7 */ /* 0x000ea4000800007f */
[----:B--2---:R-:W-:Y:S05]  /*14220*/  @!P0 BRA `(.L_x_1014) ;  /* 0xfffffffc00f08947 */ /* 0x004fea000383ffff */
[----:B------:R-:W-:Y:S05]  /*14230*/  BRA `(.L_x_1041) ;  /* 0xfffffff000807947 */ /* 0x000fea000383ffff */
.L_x_1016:
[----:B------:R-:W-:Y:S01]  /*14240*/  BSSY B0, `(.L_x_1042) ;  /* 0x0000007000007945 */ /* 0x000fe20003800000 */
[----:B------:R-:W-:Y:S02]  /*14250*/  IMAD.MOV.U32 R12, RZ, RZ, RZ ;  /* 0x000000ffff0c7224 */ /* 0x000fe400078e00ff */
[----:B------:R-:W-:Y:S02]  /*14260*/  IMAD.MOV.U32 R11, RZ, RZ, 0x1f ;  /* 0x0000001fff0b7424 */ /* 0x000fe400078e00ff */
[----:B------:R-:W-:-:S07]  /*14270*/  IMAD.MOV.U32 R15, RZ, RZ, -0x1 ;  /* 0xffffffffff0f7424 */ /* 0x000fce00078e00ff */
[----:B------:R-:W-:Y:S05]  /*14280*/  WARPSYNC.COLLECTIVE R15, `(.L_x_1043) ;  /* 0x000000000f087348 */ /* 0x000fea0003c00000 */
[----:B------:R1:W2:Y:S02]  /*14290*/  SHFL.IDX P6, R14, R13, R12, R11 ;  /* 0x0000000c0d0e7389 */ /* 0x0002a400000c000b */
[----:B-12---:R-:W-:Y:S01]  /*142a0*/  ENDCOLLECTIVE ;  /* 0x000000000000791b */ /* 0x006fe20003800000 */
.L_x_1043:
[----:B------:R-:W-:Y:S05]  /*142b0*/  BSYNC B0 ;  /* 0x0000000000007941 */ /* 0x000fea0003800000 */
.L_x_1042:
[----:B------:R-:W-:Y:S05]  /*142c0*/  BRA `(.L_x_1044) ;  /* 0xfffffff000fc7947 */ /* 0x000fea000383ffff */
.L_x_1018:
[----:B--2---:R2:W3:Y:S02]  /*142d0*/  SYNCS.PHASECHK.TRANS64.TRYWAIT P0, [R7+URZ+0x28820], R0 ;  /* 0x02882000070075a7 */ /* 0x0044e4000800017f */
[----:B---3--:R-:W-:Y:S05]  /*142e0*/  @!P0 NANOSLEEP.SYNCS 0x989680 ;  /* 0x009896800000895d */ /* 0x008fea0003900000 */
[----:B------:R-:W3:Y:S02]  /*142f0*/  @!P0 SYNCS.PHASECHK.TRANS64 P0, [R7+URZ+0x28820], R0 ;  /* 0x02882000070085a7 */ /* 0x000ee4000800007f */
[----:B---3--:R-:W-:Y:S05]  /*14300*/  @!P0 BRA `(.L_x_1018) ;  /* 0xfffffffc00f08947 */ /* 0x008fea000383ffff */
[----:B------:R-:W-:Y:S05]  /*14310*/  BRA `(.L_x_1045) ;  /* 0xfffffff4004c7947 */ /* 0x000fea000383ffff */
.L_x_1022:
[----:B--2---:R2:W3:Y:S02]  /*14320*/  SYNCS.PHASECHK.TRANS64.TRYWAIT P0, [R5+URZ], R4 ;  /* 0x00000004050075a7 */ /* 0x0044e4000800017f */
[----:B---3--:R-:W-:Y:S05]  /*14330*/  @!P0 NANOSLEEP.SYNCS 0x989680 ;  /* 0x009896800000895d */ /* 0x008fea0003900000 */
[----:B------:R-:W3:Y:S02]  /*14340*/  @!P0 SYNCS.PHASECHK.TRANS64 P0, [R5+URZ], R4 ;  /* 0x00000004050085a7 */ /* 0x000ee4000800007f */
[----:B---3--:R-:W-:Y:S05]  /*14350*/  @!P0 BRA `(.L_x_1022) ;  /* 0xfffffffc00f08947 */ /* 0x008fea000383ffff */
[----:B------:R-:W-:Y:S05]  /*14360*/  BRA `(.L_x_1046) ;  /* 0xfffffff400a07947 */ /* 0x000fea000383ffff */
.L_x_1023:
[----:B---3--:R3:W4:Y:S02]  /*14370*/  SYNCS.PHASECHK.TRANS64.TRYWAIT P0, [R3+URZ], R0 ;  /* 0x00000000030075a7 */ /* 0x008724000800017f */
[----:B----4-:R-:W-:Y:S05]  /*14380*/  @!P0 NANOSLEEP.SYNCS 0x989680 ;  /* 0x009896800000895d */ /* 0x010fea0003900000 */
[----:B------:R-:W4:Y:S02]  /*14390*/  @!P0 SYNCS.PHASECHK.TRANS64 P0, [R3+URZ], R0 ;  /* 0x00000000030085a7 */ /* 0x000f24000800007f */
[----:B----4-:R-:W-:Y:S05]  /*143a0*/  @!P0 BRA `(.L_x_1023) ;  /* 0xfffffffc00f08947 */ /* 0x010fea000383ffff */
[----:B------:R-:W-:Y:S05]  /*143b0*/  BRA `(.L_x_1047) ;  /* 0xfffffff400947947 */ /* 0x000fea000383ffff */
.L_x_1025:
[----:B--2---:R2:W3:Y:S02]  /*143c0*/  SYNCS.PHASECHK.TRANS64.TRYWAIT P0, [R5+URZ], R4 ;  /* 0x00000004050075a7 */ /* 0x0044e4000800017f */
[----:B---3--:R-:W-:Y:S05]  /*143d0*/  @!P0 NANOSLEEP.SYNCS 0x989680 ;  /* 0x009896800000895d */ /* 0x008fea0003900000 */
[----:B------:R-:W3:Y:S02]  /*143e0*/  @!P0 SYNCS.PHASECHK.TRANS64 P0, [R5+URZ], R4 ;  /* 0x00000004050085a7 */ /* 0x000ee4000800007f */
[----:B---3--:R-:W-:Y:S05]  /*143f0*/  @!P0 BRA `(.L_x_1025) ;  /* 0xfffffffc00f08947 */ /* 0x008fea000383ffff */
[----:B------:R-:W-:Y:S05]  /*14400*/  BRA `(.L_x_1048) ;  /* 0xfffffff400987947 */ /* 0x000fea000383ffff */
.L_x_1049:
        /* <DEDUP_REMOVED lines=15> */
.L_x_2730:


//--------------------- .text._ZN7cutlass13device_kernelIN5flash11enable_sm90INS1_16FlashAttnFwdSm90INS1_25CollectiveMainloopFwdSm90ILi2EN4cute5tupleIJNS5_1CILi1EEES8_S8_EEENS6_IJNS7_ILi128EEESA_SA_EEELi128ENS_10bfloat16_tEfNS_4arch4Sm90ELb0ELb1ELb1ELb1ELb0ELb0ELb0ELb1ELb1ELb0ELb0ELb0EEENS1_21CollectiveEpilogueFwdISB_S9_SC_SE_Li256ELb1ELb0ELb0ELb0EEENS1_36VarlenDynamicPersistentTileSchedulerILi128ELi128ELi256ELi32ELb0ELb0ELb1ELb1ELb0ELb1EEEEEEEEEvNT_6ParamsE --------------------------
	.section	.text._ZN7cutlass13device_kernelIN5flash11enable_sm90INS1_16FlashAttnFwdSm90INS1_25CollectiveMainloopFwdSm90ILi2EN4cute5tupleIJNS5_1CILi1EEES8_S8_EEENS6_IJNS7_ILi128EEESA_SA_EEELi128ENS_10bfloat16_tEfNS_4arch4Sm90ELb0ELb1ELb1ELb1ELb0ELb0ELb0ELb1ELb1ELb0ELb0ELb0EEENS1_21CollectiveEpilogueFwdISB_S9_SC_SE_Li256ELb1ELb0ELb0ELb0EEENS1_36VarlenDynamicPersistentTileSchedulerILi128ELi128ELi256ELi32ELb0ELb0ELb1ELb1ELb0ELb1EEEEEEEEEvNT_6ParamsE,"ax",@progbits
	.align	128
.text._ZN7cutlass13device_kernelIN5flash11enable_sm90INS1_16FlashAttnFwdSm90INS1_25CollectiveMainloopFwdSm90ILi2EN4cute5tupleIJNS5_1CILi1EEES8_S8_EEENS6_IJNS7_ILi128EEESA_SA_EEELi128ENS_10bfloat16_tEfNS_4arch4Sm90ELb0ELb1ELb1ELb1ELb0ELb0ELb0ELb1ELb1ELb0ELb0ELb0EEENS1_21CollectiveEpilogueFwdISB_S9_SC_SE_Li256ELb1ELb0ELb0ELb0EEENS1_36VarlenDynamicPersistentTileSchedulerILi128ELi128ELi256ELi32ELb0ELb0ELb1ELb1ELb0ELb1EEEEEEEEEvNT_6ParamsE:
        .type           _ZN7cutlass13device_kernelIN5flash11enable_sm90INS1_16FlashAttnFwdSm90INS1_25CollectiveMainloopFwdSm90ILi2EN4cute5tupleIJNS5_1CILi1EEES8_S8_EEENS6_IJNS7_ILi128EEESA_SA_EEELi128ENS_10bfloat16_tEfNS_4arch4Sm90ELb0ELb1ELb1ELb1ELb0ELb0ELb0ELb1ELb1ELb0ELb0ELb0EEENS1_21CollectiveEpilogueFwdISB_S9_SC_SE_Li256ELb1ELb0ELb0ELb0EEENS1_36VarlenDynamicPersistentTileSchedulerILi128ELi128ELi256ELi32ELb0ELb0ELb1ELb1ELb0ELb1EEEEEEEEEvNT_6ParamsE,@function
        .size           _ZN7cutlass13device_kernelIN5flash11enable_sm90INS1_16FlashAttnFwdSm90INS1_25CollectiveMainloopFwdSm90ILi2EN4cute5tupleIJNS5_1CILi1EEES8_S8_EEENS6_IJNS7_ILi128EEESA_SA_EEELi128ENS_10bfloat16_tEfNS_4arch4Sm90ELb0ELb1ELb1ELb1ELb0ELb0ELb0ELb1ELb1ELb0ELb0ELb0EEENS1_21CollectiveEpilogueFwdISB_S9_SC_SE_Li256ELb1ELb0ELb0ELb0EEENS1_36VarlenDynamicPersistentTileSchedulerILi128ELi128ELi256ELi32ELb0ELb0ELb1ELb1ELb0ELb1EEEEEEEEEvNT_6ParamsE,(.L_x_2731 - _ZN7cutlass13device_kernelIN5flash11enable_sm90INS1_16FlashAttnFwdSm90INS1_25CollectiveMainloopFwdSm90ILi2EN4cute5tupleIJNS5_1CILi1EEES8_S8_EEENS6_IJNS7_ILi128EEESA_SA_EEELi128ENS_10bfloat16_tEfNS_4arch4Sm90ELb0ELb1ELb1ELb1ELb0ELb0ELb0ELb1ELb1ELb0ELb0ELb0EEENS1_21CollectiveEpilogueFwdISB_S9_SC_SE_Li256ELb1ELb0ELb0ELb0EEENS1_36VarlenDynamicPersistentTileSchedulerILi128ELi128ELi256ELi32ELb0ELb0ELb1ELb1ELb0ELb1EEEEEEEEEvNT_6ParamsE)
        .other          _ZN7cutlass13device_kernelIN5flash11enable_sm90INS1_16FlashAttnFwdSm90INS1_25CollectiveMainloopFwdSm90ILi2EN4cute5tupleIJNS5_1CILi1EEES8_S8_EEENS6_IJNS7_ILi128EEESA_SA_EEELi128ENS_10bfloat16_tEfNS_4arch4Sm90ELb0ELb1ELb1ELb1ELb0ELb0ELb0ELb1ELb1ELb0ELb0ELb0EEENS1_21CollectiveEpilogueFwdISB_S9_SC_SE_Li256ELb1ELb0ELb0ELb0EEENS1_36VarlenDynamicPersistentTileSchedulerILi128ELi128ELi256ELi32ELb0ELb0ELb1ELb1ELb0ELb1EEEEEEEEEvNT_6ParamsE,@"STO_CUDA_ENTRY STV_DEFAULT"
_ZN7cutlass13device_kernelIN5flash11enable_sm90INS1_16FlashAttnFwdSm90INS1_25CollectiveMainloopFwdSm90ILi2EN4cute5tupleIJNS5_1CILi1EEES8_S8_EEENS6_IJNS7_ILi128EEESA_SA_EEELi128ENS_10bfloat16_tEfNS_4arch4Sm90ELb0ELb1ELb1ELb1ELb0ELb0ELb0ELb1ELb1ELb0ELb0ELb0EEENS1_21CollectiveEpilogueFwdISB_S9_SC_SE_Li256ELb1ELb0ELb0ELb0EEENS1_36VarlenDynamicPersistentTileSchedulerILi128ELi128ELi256ELi32ELb0ELb0ELb1ELb1ELb0ELb1EEEEEEEEEvNT_6ParamsE:
        /* <DEDUP_REMOVED lines=21> */
.L_x_1051:
[----:B------:R-:W-:Y:S05]  /*0150*/  BSYNC B0 ;  /* 0x0000000000007941 */ /* 0x000fea0003800000 */
.L_x_1050:
        /* <DEDUP_REMOVED lines=41> */
.L_x_1052:
        /* <DEDUP_REMOVED lines=22> */
.L_x_1053:
        /* <DEDUP_REMOVED lines=18> */
.L_x_1054:
        /* <DEDUP_REMOVED lines=22> */
.L_x_1055:
        /* <DEDUP_REMOVED lines=22> */
.L_x_1056:
[----:B------:R-:W-:Y:S01]  /*0930*/  PLOP3.LUT P0, PT, PT, PT, UP0, 0x80, 0x0 ;  /* 0x000000000000781c */ /* 0x000fe20003f0f008 */
[----:B------:R-:W-:Y:S01]  /*0940*/  UMOV UR36, 0x1 ;  /* 0x0000000100247882 */ /* 0x000fe20000000000 */
[----:B------:R-:W-:Y:S01]  /*0950*/  NOP ;  /* 0x0000000000007918 */ /* 0x000fe20000000000 */
[----:B------:R-:W-:Y:S01]  /*0960*/  USEL UR36, UR36, 0x2, !UP0 ;  /* 0x0000000224247887 */ /* 0x000fe2000c000000 */
[----:B------:R-:W-:Y:S01]  /*0970*/  ULDC.64 UR48, c[0x0][0x208] ;  /* 0x0000820000307ab9 */ /* 0x000fe20000000a00 */
[----:B012-4-:R-:W-:Y:S08]  /*0980*/  BAR.SYNC.DEFER_BLOCKING 0x0 ;  /* 0x0000000000007b1d */ /* 0x017ff00000010000 */
[----:B------:R-:W-:Y:S05]  /*0990*/  @!P0 BRA `(.L_x_1057) ;  /* 0x0000010c00ac8947 */ /* 0x000fea0003800000 */
.L_x_1058:
[----:B------:R-:W-:-:S08]  /*09a0*/  NOP ;  /* 0x0000000000007918 */ /* 0x000fd00000000000 */
[----:B------:R-:W0:Y:S02]  /*09b0*/  USETMAXREG.TRY_ALLOC.CTAPOOL UP0, 0xf0 ;  /* 0x000000f0000079c8 */ /* 0x000e240008000600 */
[----:B0-----:R-:W-:-:S13]  /*09c0*/  PLOP3.LUT P0, PT, PT, PT, UP0, 0x80, 0x0 ;  /* 0x000000000000781c */ /* 0x001fda0003f0f008 */
[----:B------:R-:W-:Y:S05]  /*09d0*/  @!P0 BRA `(.L_x_1058) ;  /* 0xfffffffc00f08947 */ /* 0x000fea000383ffff */
[----:B------:R-:W0:Y:S01]  /*09e0*/  S2R R2, SR_TID.X ;  /* 0x0000000000027919 */ /* 0x000e220000002100 */
        /* <DEDUP_REMOVED lines=13> */
[----:B------:R-:W-:Y:S01]  /*0ac0*/  VIADD R193, R2, 0xffffff80 ;  /* 0xffffff8002c17836 */ /* 0x000fe20000000000 */
[----:B------:R-:W-:Y:S01]  /*0ad0*/  R2UR UR6, R186 ;  /* 0x00000000ba0672ca */ /* 0x000fe200000e0000 */
[----:B------:R-:W-:Y:S01]  /*0ae0*/  ULOP3.LUT UR45, UR36, 0x1, URZ, 0xfc, !UPT ;  /* 0x00000001242d7892 */ /* 0x000fe2000f8efc3f */
[----:B------:R-:W-:Y:S01]  /*0af0*/  R2UR UR5, R187 ;  /* 0x00000000bb0572ca */ /* 0x000fe200000e0000 */
[----:B------:R-:W-:Y:S01]  /*0b00*/  UMOV UR44, URZ ;  /* 0x0000003f002c7c82 */ /* 0x000fe20008000000 */
[----:B------:R-:W-:Y:S01]  /*0b10*/  SHF.R.S32.HI R0, RZ, 0x1f, R193 ;  /* 0x0000001fff007819 */ /* 0x000fe200000114c1 */
[----:B------:R-:W-:Y:S01]  /*0b20*/  UMOV UR43, URZ ;  /* 0x0000003f002b7c82 */ /* 0x000fe20008000000 */
[----:B------:R-:W-:Y:S02]  /*0b30*/  UMOV UR42, URZ ;  /* 0x0000003f002a7c82 */ /* 0x000fe40008000000 */
[CC--:B------:R-:W-:Y:S02]  /*0b40*/  LEA.HI R2, R0.reuse, R193.reuse, RZ, 0x7 ;  /* 0x000000c100027211 */ /* 0x0c0fe400078f38ff */
[----:B------:R-:W-:-:S02]  /*0b50*/  LEA.HI R3, R0, R193, RZ, 0x4 ;  /* 0x000000c100037211 */ /* 0x000fc400078f20ff */
[----:B------:R-:W-:Y:S02]  /*0b60*/  LOP3.LUT R4, R2, 0xffffff80, RZ, 0xc0, !PT ;  /* 0xffffff8002047812 */ /* 0x000fe400078ec0ff */
[----:B------:R-:W-:-:S03]  /*0b70*/  SHF.R.S32.HI R191, RZ, 0x7, R2 ;  /* 0x00000007ffbf7819 */ /* 0x000fc60000011402 */
[----:B------:R-:W-:Y:S01]  /*0b80*/  IMAD.IADD R189, R193, 0x1, -R4 ;  /* 0x00000001c1bd7824 */ /* 0x000fe200078e0a04 */
[----:B------:R-:W-:-:S04]  /*0b90*/  LEA.HI R2, R2, R191, RZ, 0x1 ;  /* 0x000000bf02027211 */ /* 0x000fc800078f08ff */
[----:B------:R-:W-:Y:S02]  /*0ba0*/  SHF.R.S32.HI R8, RZ, 0x1f, R189 ;  /* 0x0000001fff087819 */ /* 0x000fe400000114bd */
[----:B------:R-:W-:Y:S02]  /*0bb0*/  LOP3.LUT R2, R2, 0x3fffffe, RZ, 0xc0, !PT ;  /* 0x03fffffe02027812 */ /* 0x000fe400078ec0ff */
[CC--:B------:R-:W-:Y:S02]  /*0bc0*/  LEA.HI R7, R8.reuse, R189.reuse, RZ, 0x2 ;  /* 0x000000bd08077211 */ /* 0x0c0fe400078f10ff */
[----:B------:R-:W-:Y:S01]  /*0bd0*/  LEA.HI R8, R8, R189, RZ, 0x5 ;  /* 0x000000bd08087211 */ /* 0x000fe200078f28ff */
[----:B------:R-:W-:Y:S01]  /*0be0*/  IMAD.IADD R190, R191, 0x1, -R2 ;  /* 0x00000001bfbe7824 */ /* 0x000fe200078e0a02 */
[--C-:B------:R-:W-:Y:S02]  /*0bf0*/  SHF.R.S32.HI R5, RZ, 0x2, R7.reuse ;  /* 0x00000002ff057819 */ /* 0x100fe40000011407 */
[----:B------:R-:W-:-:S02]  /*0c00*/  SHF.R.S32.HI R4, RZ, 0x1f, R7 ;  /* 0x0000001fff047819 */ /* 0x000fc40000011407 */
[----:B------:R-:W-:Y:S02]  /*0c10*/  SHF.R.S32.HI R8, RZ, 0x5, R8 ;  /* 0x00000005ff087819 */ /* 0x000fe40000011408 */
[----:B------:R-:W-:Y:S02]  /*0c20*/  LEA.HI R4, R4, R5, RZ, 0x3 ;  /* 0x0000000504047211 */ /* 0x000fe400078f18ff */
[----:B------:R-:W-:Y:S02]  /*0c30*/  LOP3.LUT R16, R7, 0x7ffffffc, RZ, 0xc0, !PT ;  /* 0x7ffffffc07107812 */ /* 0x000fe400078ec0ff */
[----:B------:R-:W-:Y:S02]  /*0c40*/  LOP3.LUT R6, R4, 0xfffffff8, RZ, 0xc0, !PT ;  /* 0xfffffff804067812 */ /* 0x000fe400078ec0ff */
[CC--:B------:R-:W-:Y:S01]  /*0c50*/  LEA.HI R4, R0.reuse, R193.reuse, RZ, 0x5 ;  /* 0x000000c100047211 */ /* 0x0c0fe200078f28ff */
[----:B------:R-:W-:Y:S01]  /*0c60*/  IMAD.IADD R16, R189, 0x1, -R16 ;  /* 0x00000001bd107824 */ /* 0x000fe200078e0a10 */
[----:B------:R-:W-:Y:S01]  /*0c70*/  LEA.HI R0, R0, R193, RZ, 0x3 ;  /* 0x000000c100007211 */ /* 0x000fe200078f18ff */
[----:B------:R-:W-:Y:S01]  /*0c80*/  IMAD.IADD R9, R5, 0x1, -R6 ;  /* 0x0000000105097824 */ /* 0x000fe200078e0a06 */
[----:B------:R-:W-:Y:S01]  /*0c90*/  SHF.R.S32.HI R6, RZ, 0x4, R3 ;  /* 0x00000004ff067819 */ /* 0x000fe20000011403 */
[----:B------:R-:W-:Y:S01]  /*0ca0*/  IMAD.SHL.U32 R5, R4, 0x20, RZ ;  /* 0x0000002004057824 */ /* 0x000fe200078e00ff */
[C---:B------:R-:W-:Y:S01]  /*0cb0*/  LOP3.LUT R4, R3.reuse, 0x3fffff0, RZ, 0xc0, !PT ;  /* 0x03fffff003047812 */ /* 0x040fe200078ec0ff */
[----:B------:R-:W-:Y:S01]  /*0cc0*/  IMAD R9, R8, 0x10, R9 ;  /* 0x0000001008097824 */ /* 0x000fe200078e0209 */
[----:B------:R-:W-:-:S02]  /*0cd0*/  LEA.HI R3, R3, R6, RZ, 0x1 ;  /* 0x0000000603037211 */ /* 0x000fc400078f08ff */
[----:B------:R-:W-:Y:S01]  /*0ce0*/  LOP3.LUT R5, R5, 0xfffffc00, RZ, 0xc0, !PT ;  /* 0xfffffc0005057812 */ /* 0x000fe200078ec0ff */
[----:B------:R-:W-:Y:S01]  /*0cf0*/  IMAD.IADD R4, R193, 0x1, -R4 ;  /* 0x00000001c1047824 */ /* 0x000fe200078e0a04 */
[----:B------:R-:W-:Y:S01]  /*0d00*/  LOP3.LUT R3, R3, 0x1ffffffe, RZ, 0xc0, !PT ;  /* 0x1ffffffe03037812 */ /* 0x000fe200078ec0ff */
[----:B------:R-:W-:Y:S01]  /*0d10*/  IMAD R190, R190, 0x40, R9 ;  /* 0x00000040bebe7824 */ /* 0x000fe200078e0209 */
[----:B------:R-:W-:Y:S01]  /*0d20*/  LOP3.LUT R2, R0, 0x1ffffff8, RZ, 0xc0, !PT ;  /* 0x1ffffff800027812 */ /* 0x000fe200078ec0ff */
[----:B------:R-:W-:Y:S01]  /*0d30*/  IMAD R4, R4, 0x40, R5 ;  /* 0x0000004004047824 */ /* 0x000fe200078e0205 */
[----:B------:R-:W-:Y:S01]  /*0d40*/  SHF.R.S32.HI R22, RZ, 0x3, R0 ;  /* 0x00000003ff167819 */ /* 0x000fe20000011400 */
[----:B------:R-:W-:Y:S02]  /*0d50*/  IMAD.IADD R3, R6, 0x1, -R3 ;  /* 0x0000000106037824 */ /* 0x000fe400078e0a03 */
[----:B------:R-:W-:Y:S02]  /*0d60*/  IMAD.IADD R2, R193, 0x1, -R2 ;  /* 0x00000001c1027824 */ /* 0x000fe400078e0a02 */
[----:B------:R-:W-:-:S02]  /*0d70*/  IMAD R192, R3, 0x8, R4 ;  /* 0x0000000803c07824 */ /* 0x000fc400078e0204 */
[----:B------:R-:W-:-:S07]  /*0d80*/  IMAD.SHL.U32 R19, R2, 0x8, RZ ;  /* 0x0000000802137824 */ /* 0x000fce00078e00ff */
.L_x_1158:
[----:B------:R-:W-:Y:S01]  /*0d90*/  ULDC.64 UR8, c[0x0][0xa28] ;  /* 0x00028a0000087ab9 */ /* 0x000fe20000000a00 */
[----:B0-----:R-:W0:Y:S01]  /*0da0*/  LDC R18, c[0x0][0x288] ;  /* 0x0000a200ff127b82 */ /* 0x001e220000000800 */
[----:B------:R-:W-:Y:S01]  /*0db0*/  UISETP.NE.U32.AND UP0, UPT, UR8, URZ, UPT ;  /* 0x0000003f0800728c */ /* 0x000fe2000bf05070 */
[----:B----45:R-:W-:-:S03]  /*0dc0*/  IMAD.MOV.U32 R6, RZ, RZ, RZ ;  /* 0x000000ffff067224 */ /* 0x030fc600078e00ff */
[----:B------:R-:W-:-:S03]  /*0dd0*/  UISETP.NE.AND.EX UP0, UPT, UR9, URZ, UPT, UP0 ;  /* 0x0000003f0900728c */ /* 0x000fc6000bf05300 */
[----:B------:R-:W-:Y:S01]  /*0de0*/  ULDC.64 UR8, c[0x0][0xa18] ;  /* 0x0002860000087ab9 */ /* 0x000fe20000000a00 */
[----:B-12---:R-:W1:Y:S01]  /*0df0*/  LDC.64 R8, c[0x0][0x3f8] ;  /* 0x0000fe00ff087b82 */ /* 0x006e620000000a00 */
[----:B------:R-:W-:Y:S01]  /*0e00*/  UISETP.NE.U32.AND UP1, UPT, UR8, URZ, UPT ;  /* 0x0000003f0800728c */ /* 0x000fe2000bf25070 */
[----:B------:R-:W-:-:S03]  /*0e10*/  PLOP3.LUT P0, PT, PT, PT, UP0, 0x80, 0x0 ;  /* 0x000000000000781c */ /* 0x000fc60003f0f008 */
[----:B------:R-:W-:-:S03]  /*0e20*/  UISETP.NE.AND.EX UP1, UPT, UR9, URZ, UPT, UP1 ;  /* 0x0000003f0900728c */ /* 0x000fc6000bf25310 */
[----:B------:R-:W-:Y:S01]  /*0e30*/  @UP0 ULDC.64 UR8, c[0x0][0xa28] ;  /* 0x00028a0000080ab9 */ /* 0x000fe20000000a00 */
[----:B------:R-:W2:Y:S01]  /*0e40*/  LDC R0, c[0x0][0x404] ;  /* 0x00010100ff007b82 */ /* 0x000ea20000000800 */
[----:B------:R-:W-:Y:S01]  /*0e50*/  @UP0 UIMAD.WIDE UR8, UR5, 0x4, UR8 ;  /* 0x00000004050808a5 */ /* 0x000fe2000f8e0208 */
[----:B------:R-:W-:-:S05]  /*0e60*/  PLOP3.LUT P2, PT, PT, PT, UP1, 0x80, 0x0 ;  /* 0x000000000000781c */ /* 0x000fca0003f4f018 */
[----:B------:R-:W-:Y:S01]  /*0e70*/  @UP1 ULDC.64 UR10, c[0x0][0xa18] ;  /* 0x00028600000a1ab9 */ /* 0x000fe20000000a00 */
[----:B------:R-:W-:Y:S01]  /*0e80*/  IMAD.U32 R2, RZ, RZ, UR8 ;  /* 0x00000008ff027e24 */ /* 0x000fe2000f8e00ff */
[----:B---3--:R-:W3:Y:S01]  /*0e90*/  LDC R17, c[0x0][0x2e0] ;  /* 0x0000b800ff117b82 */ /* 0x008ee20000000800 */
[----:B------:R-:W-:Y:S01]  /*0ea0*/  IMAD.U32 R3, RZ, RZ, UR9 ;  /* 0x00000009ff037e24 */ /* 0x000fe2000f8e00ff */
[----:B------:R-:W-:-:S04]  /*0eb0*/  @UP1 UIMAD.WIDE UR8, UR5, 0x4, UR10 ;  /* 0x00000004050818a5 */ /* 0x000fc8000f8e020a */
[----:B------:R4:W5:Y:S02]  /*0ec0*/  @P0 LDG.E R6, desc[UR48][R2.64] ;  /* 0x0000003002060981 */ /* 0x000964000c1e1900 */
[----:B------:R-:W-:Y:S02]  /*0ed0*/  IMAD.U32 R4, RZ, RZ, UR8 ;  /* 0x00000008ff047e24 */ /* 0x000fe4000f8e00ff */
[----:B------:R-:W-:Y:S01]  /*0ee0*/  IMAD.U32 R5, RZ, RZ, UR9 ;  /* 0x00000009ff057e24 */ /* 0x000fe2000f8e00ff */
[----:B------:R-:W-:-:S04]  /*0ef0*/  ULDC.64 UR8, c[0x0][0xa20] ;  /* 0x0002880000087ab9 */ /* 0x000fc80000000a00 */
[----:B0-----:R4:W5:Y:S01]  /*0f00*/  @P2 LDG.E R18, desc[UR48][R4.64] ;  /* 0x0000003004122981 */ /* 0x001962000c1e1900 */
[----:B-1----:R-:W-:Y:S01]  /*0f10*/  ISETP.NE.U32.AND P0, PT, R8, RZ, PT ;  /* 0x000000ff0800720c */ /* 0x002fe20003f05070 */
[----:B------:R-:W-:Y:S01]  /*0f20*/  UMOV UR37, UR6 ;  /* 0x0000000600257c82 */ /* 0x000fe20008000000 */
[----:B------:R-:W-:Y:S02]  /*0f30*/  ISETP.NE.U32.AND P1, PT, RZ, UR8, PT ;  /* 0x00000008ff007c0c */ /* 0x000fe4000bf25070 */
[----:B------:R-:W-:Y:S02]  /*0f40*/  ISETP.NE.AND.EX P0, PT, R9, RZ, PT, P0 ;  /* 0x000000ff0900720c */ /* 0x000fe40003f05300 */
[----:B------:R-:W-:Y:S02]  /*0f50*/  ISETP.NE.AND.EX P1, PT, RZ, UR9, PT, P1 ;  /* 0x00000009ff007c0c */ /* 0x000fe4000bf25310 */
[----:B--2---:R-:W-:Y:S01]  /*0f60*/  SEL R0, R0, 0x1, P0 ;  /* 0x0000000100007807 */ /* 0x004fe20000000000 */
[----:B----4-:R-:W-:Y:S10]  /*0f70*/  @P2 BRA `(.L_x_1059) ;  /* 0x00000000002c2947 */ /* 0x010ff40003800000 */
[----:B------:R-:W-:Y:S02]  /*0f80*/  ULDC.64 UR6, c[0x0][0xa00] ;  /* 0x0002800000067ab9 */ /* 0x000fe40000000a00 */
[----:B------:R-:W-:-:S04]  /*0f90*/  ISETP.NE.U32.AND P0, PT, RZ, UR6, PT ;  /* 0x00000006ff007c0c */ /* 0x000fc8000bf05070 */
[----:B------:R-:W-:-:S13]  /*0fa0*/  ISETP.NE.AND.EX P0, PT, RZ, UR7, PT, P0 ;  /* 0x00000007ff007c0c */ /* 0x000fda000bf05300 */
[----:B------:R-:W-:Y:S05]  /*0fb0*/  @!P0 BRA `(.L_x_1059) ;  /* 0x00000000001c8947 */ /* 0x000fea0003800000 */
[----:B------:R-:W-:Y:S02]  /*0fc0*/  ULDC.64 UR6, c[0x0][0xa00] ;  /* 0x0002800000067ab9 */ /* 0x000fe40000000a00 */
[----:B------:R-:W-:-:S06]  /*0fd0*/  UIMAD.WIDE UR6, UR5, 0x4, UR6 ;  /* 0x00000004050678a5 */ /* 0x000fcc000f8e0206 */
[----:B------:R-:W-:Y:S02]  /*0fe0*/  IMAD.U32 R2, RZ, RZ, UR6 ;  /* 0x00000006ff027e24 */ /* 0x000fe4000f8e00ff */
[----:B------:R-:W-:-:S05]  /*0ff0*/  IMAD.U32 R3, RZ, RZ, UR7 ;  /* 0x00000007ff037e24 */ /* 0x000fca000f8e00ff */
[----:B-----5:R-:W2:Y:S04]  /*1000*/  LDG.E R18, desc[UR48][R2.64] ;  /* 0x0000003002127981 */ /* 0x020ea8000c1e1900 */
[----:B------:R-:W2:Y:S02]  /*1010*/  LDG.E R5, desc[UR48][R2.64+0x4] ;  /* 0x0000043002057981 */ /* 0x000ea4000c1e1900 */
[----:B--2---:R-:W-:-:S07]  /*1020*/  IMAD.IADD R18, R5, 0x1, -R18 ;  /* 0x0000000105127824 */ /* 0x004fce00078e0a12 */
.L_x_1059:
[----:B------:R-:W-:Y:S01]  /*1030*/  UMOV UR38, UR5 ;  /* 0x0000000500267c82 */ /* 0x000fe20008000000 */
[----:B---3--:R-:W-:Y:S02]  /*1040*/  IMAD R17, R0, R17, RZ ;  /* 0x0000001100117224 */ /* 0x008fe400078e02ff */
[----:B------:R-:W-:Y:S01]  /*1050*/  IMAD.MOV.U32 R188, RZ, RZ, R185 ;  /* 0x000000ffffbc7224 */ /* 0x000fe200078e00b9 */
[----:B------:R-:W-:Y:S06]  /*1060*/  @!P1 BRA `(.L_x_1060) ;  /* 0x0000000000189947 */ /* 0x000fec0003800000 */
[----:B------:R-:W-:Y:S02]  /*1070*/  ULDC.64 UR6, c[0x0][0xa20] ;  /* 0x0002880000067ab9 */ /* 0x000fe40000000a00 */
[----:B------:R-:W-:-:S06]  /*1080*/  UIMAD.WIDE UR4, UR5, 0x4, UR6 ;  /* 0x00000004050478a5 */ /* 0x000fcc000f8e0206 */
[----:B------:R-:W-:Y:S02]  /*1090*/  IMAD.U32 R2, RZ, RZ, UR4 ;  /* 0x00000004ff027e24 */ /* 0x000fe4000f8e00ff */
[----:B------:R-:W-:-:S05]  /*10a0*/  IMAD.U32 R3, RZ, RZ, UR5 ;  /* 0x00000005ff037e24 */ /* 0x000fca000f8e00ff */
[----:B------:R0:W5:Y:S01]  /*10b0*/  LDG.E R17, desc[UR48][R2.64] ;  /* 0x0000003002117981 */ /* 0x000162000c1e1900 */
[----:B------:R-:W-:Y:S05]  /*10c0*/  BRA `(.L_x_1061) ;  /* 0x00000000002c7947 */ /* 0x000fea0003800000 */
.L_x_1060:
        /* <DEDUP_REMOVED lines=8> */
[----:B------:R-:W2:Y:S04]  /*1150*/  LDG.E R17, desc[UR48][R2.64] ;  /* 0x0000003002117981 */ /* 0x000ea8000c1e1900 */
[----:B------:R-:W2:Y:S02]  /*1160*/  LDG.E R0, desc[UR48][R2.64+0x4] ;  /* 0x0000043002007981 */ /* 0x000ea4000c1e1900 */
[----:B--2---:R-:W-:-:S07]  /*1170*/  IMAD.IADD R17, R0, 0x1, -R17 ;  /* 0x0000000100117824 */ /* 0x004fce00078e0a11 */
.L_x_1061:
[----:B------:R-:W1:Y:S01]  /*1180*/  LDC.64 R8, c[0x0][0x9e0] ;  /* 0x00027800ff087b82 */ /* 0x000e620000000a00 */
[----:B-----5:R-:W-:Y:S01]  /*1190*/  IMAD.IADD R17, R17, 0x1, -R6 ;  /* 0x0000000111117824 */ /* 0x020fe200078e0a06 */
[----:B------:R-:W-:-:S04]  /*11a0*/  LEA R0, R185, 0x80, 0x7 ;  /* 0x00000080b9007811 */ /* 0x000fc800078e38ff */
[----:B0-----:R-:W-:Y:S02]  /*11b0*/  IADD3 R3, R17, R0, -R18 ;  /* 0x0000000011037210 */ /* 0x001fe40007ffe812 */
[----:B-1----:R-:W-:-:S03]  /*11c0*/  ISETP.GE.AND P1, PT, R9, 0x1, PT ;  /* 0x000000010900780c */ /* 0x002fc60003f26270 */
[----:B------:R-:W-:-:S10]  /*11d0*/  IMAD.IADD R0, R3, 0x1, R8 ;  /* 0x0000000103007824 */ /* 0x000fd400078e0208 */
[----:B------:R-:W-:Y:S05]  /*11e0*/  @!P1 BRA `(.L_x_1062) ;  /* 0x0000000000409947 */ /* 0x000fea0003800000 */
[C---:B------:R-:W-:Y:S01]  /*11f0*/  ISETP.GT.AND P0, PT, R3.reuse, RZ, PT ;  /* 0x000000ff0300720c */ /* 0x040fe20003f04270 */
[----:B------:R-:W-:-:S12]  /*1200*/  VIADD R2, R3, 0xffffffff ;  /* 0xffffffff03027836 */ /* 0x000fd80000000000 */
[----:B------:R-:W-:Y:S05]  /*1210*/  @P0 BRA `(.L_x_1063) ;  /* 0x00000000001c0947 */ /* 0x000fea0003800000 */
[----:B------:R-:W-:Y:S01]  /*1220*/  ISETP.NE.AND P0, PT, R9, 0x1, PT ;  /* 0x000000010900780c */ /* 0x000fe20003f05270 */
[----:B------:R-:W-:-:S12]  /*1230*/  IMAD.MOV R3, RZ, RZ, -R3 ;  /* 0x000000ffff037224 */ /* 0x000fd800078e0a03 */
[----:B------:R-:W0:Y:S02]  /*1240*/  @P0 LDC.64 R4, c[0x0][0x9e8] ;  /* 0x00027a00ff040b82 */ /* 0x000e240000000a00 */
[----:B0-----:R-:W-:-:S05]  /*1250*/  @P0 IMAD.HI.U32 R2, R3, R4, RZ ;  /* 0x0000000403020227 */ /* 0x001fca00078e00ff */
[----:B------:R-:W-:-:S04]  /*1260*/  @P0 SHF.R.U32.HI R3, RZ, R5, R2 ;  /* 0x00000005ff030219 */ /* 0x000fc80000011602 */
[----:B------:R-:W-:Y:S01]  /*1270*/  LOP3.LUT R2, RZ, R3, RZ, 0x33, !PT ;  /* 0x00000003ff027212 */ /* 0x000fe200078e33ff */
[----:B------:R-:W-:Y:S06]  /*1280*/  BRA `(.L_x_1064) ;  /* 0x0000000000107947 */ /* 0x000fec0003800000 */
.L_x_1063:
[----:B------:R-:W-:-:S13]  /*1290*/  ISETP.NE.AND P0, PT, R9, 0x1, PT ;  /* 0x000000010900780c */ /* 0x000fda0003f05270 */
[----:B------:R-:W0:Y:S02]  /*12a0*/  @P0 LDC.64 R4, c[0x0][0x9e8] ;  /* 0x00027a00ff040b82 */ /* 0x000e240000000a00 */
[----:B0-----:R-:W-:-:S05]  /*12b0*/  @P0 IMAD.HI.U32 R4, R2, R4, RZ ;  /* 0x0000000402040227 */ /* 0x001fca00078e00ff */
[----:B------:R-:W-:-:S07]  /*12c0*/  @P0 SHF.R.U32.HI R2, RZ, R5, R4 ;  /* 0x00000005ff020219 */ /* 0x000fce0000011604 */
.L_x_1064:
[----:B------:R-:W-:-:S05]  /*12d0*/  IMAD R3, R2, R9, R9 ;  /* 0x0000000902037224 */ /* 0x000fca00078e0209 */
[----:B------:R-:W-:-:S07]  /*12e0*/  VIMNMX R0, R0, R3, PT ;  /* 0x0000000300007248 */ /* 0x000fce0003fe0100 */
.L_x_1062:
[----:B------:R-:W-:Y:S01]  /*12f0*/  VIADD R2, R0, 0x7f ;  /* 0x0000007f00027836 */ /* 0x000fe20000000000 */
[----:B------:R-:W-:Y:S01]  /*1300*/  ULDC UR4, c[0x0][0x9dc] ;  /* 0x0002770000047ab9 */ /* 0x000fe20000000800 */
[----:B------:R-:W-:Y:S02]  /*1310*/  VIADD R0, R17, 0x7f ;  /* 0x0000007f11007836 */ /* 0x000fe40000000000 */
[----:B------:R-:W-:Y:S01]  /*1320*/  IMAD R4, R185, 0x80, -R18 ;  /* 0x00000080b9047824 */ /* 0x000fe200078e0a12 */
[----:B------:R-:W-:Y:S02]  /*1330*/  SHF.R.S32.HI R5, RZ, 0x1f, R2 ;  /* 0x0000001fff057819 */ /* 0x000fe40000011402 */
[----:B------:R-:W-:Y:S01]  /*1340*/  SHF.R.S32.HI R3, RZ, 0x1f, R0 ;  /* 0x0000001fff037819 */ /* 0x000fe20000011400 */
[----:B------:R-:W-:Y:S01]  /*1350*/  IMAD.IADD R4, R17, 0x1, R4 ;  /* 0x0000000111047824 */ /* 0x000fe200078e0204 */
[----:B------:R-:W-:Y:S02]  /*1360*/  LEA.HI R5, R5, R2, RZ, 0x7 ;  /* 0x0000000205057211 */ /* 0x000fe400078f38ff */
[----:B------:R-:W-:Y:S01]  /*1370*/  LEA.HI R3, R3, R0, RZ, 0x7 ;  /* 0x0000000003037211 */ /* 0x000fe200078f38ff */
[----:B------:R-:W-:Y:S01]  /*1380*/  VIADD R6, R4, -UR4 ;  /* 0x8000000404067c36 */ /* 0x000fe20008000000 */
[----:B------:R-:W-:-:S02]  /*1390*/  SHF.R.S32.HI R88, RZ, 0x7, R5 ;  /* 0x00000007ff587819 */ /* 0x000fc40000011405 */
[----:B------:R-:W-:Y:S02]  /*13a0*/  SHF.R.S32.HI R3, RZ, 0x7, R3 ;  /* 0x00000007ff037819 */ /* 0x000fe40000011403 */
[----:B------:R-:W-:Y:S02]  /*13b0*/  R2UR UR4, R6 ;  /* 0x00000000060472ca */ /* 0x000fe400000e0000 */
[----:B------:R-:W-:Y:S01]  /*13c0*/  VIMNMX R88, R3, R88, PT ;  /* 0x0000005803587248 */ /* 0x000fe20003fe0100 */
[----:B------:R-:W-:-:S12]  /*13d0*/  @!P1 BRA `(.L_x_1065) ;  /* 0x0000000000449947 */ /* 0x000fd80003800000 */
[----:B------:R-:W-:-:S13]  /*13e0*/  ISETP.GT.AND P0, PT, R4, -0x1, PT ;  /* 0xffffffff0400780c */ /* 0x000fda0003f04270 */
[----:B------:R-:W-:Y:S05]  /*13f0*/  @P0 BRA `(.L_x_1066) ;  /* 0x00000000001c0947 */ /* 0x000fea0003800000 */
[----:B------:R-:W-:Y:S02]  /*1400*/  ISETP.NE.AND P0, PT, R9, 0x1, PT ;  /* 0x000000010900780c */ /* 0x000fe40003f05270 */
[----:B------:R-:W-:-:S11]  /*1410*/  LOP3.LUT R3, RZ, R4, RZ, 0x33, !PT ;  /* 0x00000004ff037212 */ /* 0x000fd600078e33ff */
[----:B------:R-:W0:Y:S02]  /*1420*/  @P0 LDC.64 R6, c[0x0][0x9e8] ;  /* 0x00027a00ff060b82 */ /* 0x000e240000000a00 */
[----:B0-----:R-:W-:-:S05]  /*1430*/  @P0 IMAD.HI.U32 R0, R3, R6, RZ ;  /* 0x0000000603000227 */ /* 0x001fca00078e00ff */
[----:B------:R-:W-:-:S04]  /*1440*/  @P0 SHF.R.U32.HI R3, RZ, R7, R0 ;  /* 0x00000007ff030219 */ /* 0x000fc80000011600 */
[----:B------:R-:W-:Y:S01]  /*1450*/  LOP3.LUT R4, RZ, R3, RZ, 0x33, !PT ;  /* 0x00000003ff047212 */ /* 0x000fe200078e33ff */
[----:B------:R-:W-:Y:S06]  /*1460*/  BRA `(.L_x_1067) ;  /* 0x0000000000107947 */ /* 0x000fec0003800000 */
.L_x_1066:
[----:B------:R-:W-:-:S13]  /*1470*/  ISETP.NE.AND P0, PT, R9, 0x1, PT ;  /* 0x000000010900780c */ /* 0x000fda0003f05270 */
[----:B------:R-:W0:Y:S02]  /*1480*/  @P0 LDC.64 R2, c[0x0][0x9e8] ;  /* 0x00027a00ff020b82 */ /* 0x000e240000000a00 */
[----:B0-----:R-:W-:-:S05]  /*1490*/  @P0 IMAD.HI.U32 R0, R4, R2, RZ ;  /* 0x0000000204000227 */ /* 0x001fca00078e00ff */
[----:B------:R-:W-:-:S07]  /*14a0*/  @P0 SHF.R.U32.HI R4, RZ, R3, R0 ;  /* 0x00000003ff040219 */ /* 0x000fce0000011600 */
.L_x_1067:
[----:B------:R-:W-:-:S05]  /*14b0*/  IMAD R4, R4, R9, RZ ;  /* 0x0000000904047224 */ /* 0x000fca00078e02ff */
[----:B------:R-:W-:-:S13]  /*14c0*/  R2UR UR5, R4 ;  /* 0x00000000040572ca */ /* 0x000fda00000e0000 */
[----:B------:R-:W-:-:S04]  /*14d0*/  UISETP.LT.AND UP0, UPT, UR4, UR5, UPT ;  /* 0x000000050400728c */ /* 0x000fc8000bf01270 */
[----:B------:R-:W-:-:S12]  /*14e0*/  USEL UR4, UR4, UR5, !UP0 ;  /* 0x0000000504047287 */ /* 0x000fd8000c000000 */
.L_x_1065:
[----:B------:R-:W-:Y:S01]  /*14f0*/  USHF.R.S32.HI UR5, URZ, 0x1f, UR4 ;  /* 0x0000001f3f057899 */ /* 0x000fe20008011404 */
[----:B------:R-:W-:Y:S01]  /*1500*/  PLOP3.LUT P0, PT, PT, PT, PT, 0x80, 0x0 ;  /* 0x000000000000781c */ /* 0x000fe20003f0f070 */
[----:B------:R-:W-:Y:S01]  /*1510*/  IMAD.MOV.U32 R0, RZ, RZ, RZ ;  /* 0x000000ffff007224 */ /* 0x000fe200078e00ff */
[----:B------:R-:W-:Y:S01]  /*1520*/  CS2R R150, SRZ ;  /* 0x0000000000967805 */ /* 0x000fe2000001ff00 */
[----:B------:R-:W-:Y:S01]  /*1530*/  ULEA.HI UR5, UR5, UR4, URZ, 0x7 ;  /* 0x0000000405057291 */ /* 0x000fe2000f8f383f */
[----:B------:R-:W-:Y:S01]  /*1540*/  IMAD.MOV.U32 R2, RZ, RZ, RZ ;  /* 0x000000ffff027224 */ /* 0x000fe200078e00ff */
        /* <DEDUP_REMOVED lines=69> */
.L_x_1069:
[----:B------:R-:W-:Y:S01]  /*19a0*/  ULEA.HI UR4, UR44, UR44, URZ, 0x1 ;  /* 0x0000002c2c047291 */ /* 0x000fe2000f8f083f */
[----:B------:R-:W-:-:S03]  /*19b0*/  IMAD.U32 R2, RZ, RZ, UR45 ;  /* 0x0000002dff027e24 */ /* 0x000fc6000f8e00ff */
[----:B------:R-:W-:Y:S02]  /*19c0*/  ULOP3.LUT UR4, UR4, 0xfffffffe, URZ, 0xc0, !UPT ;  /* 0xfffffffe04047892 */ /* 0x000fe4000f8ec03f */
[----:B------:R-:W-:Y:S02]  /*19d0*/  ISETP.NE.AND P0, PT, R2, 0x3, PT ;  /* 0x000000030200780c */ /* 0x000fe40003f05270 */
[----:B------:R-:W-:-:S06]  /*19e0*/  UIADD3 UR4, UR44, -UR4, URZ ;  /* 0x800000042c047290 */ /* 0x000fcc000fffe03f */
[----:B------:R-:W-:-:S05]  /*19f0*/  IMAD.U32 R0, RZ, RZ, UR4 ;  /* 0x00000004ff007e24 */ /* 0x000fca000f8e00ff */
[----:B------:R-:W-:-:S04]  /*1a00*/  SHF.L.U32 R0, R0, 0x1f, RZ ;  /* 0x0000001f00007819 */ /* 0x000fc800000006ff */
[----:B------:R-:W0:Y:S02]  /*1a10*/  SYNCS.PHASECHK.TRANS64.TRYWAIT P1, [UR41+0x28800], R0 ;  /* 0x02880000ff0075a7 */ /* 0x000e240008020169 */
[----:B0-----:R-:W-:Y:S05]  /*1a20*/  @!P1 BRA `(.L_x_1070) ;  /* 0x0000014c00e89947 */ /* 0x001fea0003800000 */
.L_x_1253:
[----:B------:R-:W-:Y:S05]  /*1a30*/  @!P0 BRA `(.L_x_1071) ;  /* 0x0000000000048947 */ /* 0x000fea0003800000 */
[----:B------:R-:W-:Y:S01]  /*1a40*/  BPT.TRAP 0x1 ;  /* 0x000000040000795c */ /* 0x000fe20000300000 */
.L_x_1071:
[----:B------:R-:W-:Y:S02]  /*1a50*/  IMAD.U32 R7, RZ, RZ, UR42 ;  /* 0x0000002aff077e24 */ /* 0x000fe4000f8e00ff */
[----:B0-----:R-:W-:-:S03]  /*1a60*/  IMAD.U32 R0, RZ, RZ, UR43 ;  /* 0x0000002bff007e24 */ /* 0x001fc6000f8e00ff */
[----:B------:R-:W-:Y:S02]  /*1a70*/  LEA R7, R7, UR41, 0x3 ;  /* 0x0000002907077c11 */ /* 0x000fe4000f8e18ff */
[----:B------:R-:W-:-:S04]  /*1a80*/  SHF.L.U32 R0, R0, 0x1f, RZ ;  /* 0x0000001f00007819 */ /* 0x000fc800000006ff */
[----:B------:R0:W1:Y:S01]  /*1a90*/  SYNCS.PHASECHK.TRANS64.TRYWAIT P2, [R7+URZ+0x28830], R0 ;  /* 0x02883000070075a7 */ /* 0x000062000804017f */
[----:B------:R-:W-:Y:S05]  /*1aa0*/  @!P0 BRA `(.L_x_1072) ;  /* 0x0000000000048947 */ /* 0x000fea0003800000 */
[----:B------:R-:W-:Y:S01]  /*1ab0*/  BPT.TRAP 0x1 ;  /* 0x000000040000795c */ /* 0x000fe20000300000 */
.L_x_1072:
[----:B------:R-:W2:Y:S02]  /*1ac0*/  S2R R2, SR_TID.X ;  /* 0x0000000000027919 */ /* 0x000ea40000002100 */
[----:B--2---:R-:W-:Y:S01]  /*1ad0*/  LOP3.LUT P1, RZ, R2, 0x7f, RZ, 0xc0, !PT ;  /* 0x0000007f02ff7812 */ /* 0x004fe2000782c0ff */
[----:B-1----:R-:W-:-:S12]  /*1ae0*/  @P2 BRA `(.L_x_1073) ;  /* 0x0000000000082947 */ /* 0x002fd80003800000 */
[----:B------:R-:W1:Y:S02]  /*1af0*/  SYNCS.PHASECHK.TRANS64.TRYWAIT P2, [R7+URZ+0x28830], R0 ;  /* 0x02883000070075a7 */ /* 0x000e64000804017f */
[----:B-1----:R-:W-:Y:S05]  /*1b00*/  @!P2 BRA `(.L_x_1074) ;  /* 0x0000014c00c8a947 */ /* 0x002fea0003800000 */
.L_x_1073:
[----:B------:R-:W-:Y:S05]  /*1b10*/  WARPSYNC.ALL ;  /* 0x0000000000007948 */ /* 0x000fea0003800000 */
[----:B------:R-:W-:Y:S01]  /*1b20*/  UIADD3 UR4, UR41, 0x18400, URZ ;  /* 0x0001840029047890 */ /* 0x000fe2000fffe03f */
[----:B------:R-:W-:Y:S01]  /*1b30*/  WARPGROUP.ARRIVE ;  /* 0x00000000000079c5 */ /* 0x000fe20000000000 */
[----:B------:R-:W-:Y:S01]  /*1b40*/  ULOP3.LUT UR32, UR47, 0x10000, URZ, 0xfc, !UPT ;  /* 0x000100002f207892 */ /* 0x000fe2000f8efc3f */
[----:B------:R-:W-:Y:S01]  /*1b50*/  IMAD.MOV.U32 R5, RZ, RZ, -0x80 ;  /* 0xffffff80ff057424 */ /* 0x000fe200078e00ff */
[----:B------:R-:W-:Y:S01]  /*1b60*/  USHF.R.U32.HI UR4, URZ, 0x4, UR4 ;  /* 0x000000043f047899 */ /* 0x000fe20008011604 */
[----:B01----:R-:W-:Y:S01]  /*1b70*/  @!P1 VIADD R0, R7, 0x28840 ;  /* 0x0002884007009836 */ /* 0x003fe20000000000 */
[----:B------:R-:W-:Y:S01]  /*1b80*/  UMOV UR33, 0x40000040 ;  /* 0x4000004000217882 */ /* 0x000fe20000000000 */
[----:B------:R-:W-:Y:S01]  /*1b90*/  UMOV UR35, 0x40000040 ;  /* 0x4000004000237882 */ /* 0x000fe20000000000 */
[----:B------:R-:W-:Y:S01]  /*1ba0*/  ULOP3.LUT UR4, UR4, 0x3fff, URZ, 0xc0, !UPT ;  /* 0x00003fff04047892 */ /* 0x000fe2000f8ec03f */
[----:B------:R-:W-:Y:S01]  /*1bb0*/  IMAD R112, R88, R5, 0x80 ;  /* 0x0000008058707424 */ /* 0x000fe200078e0205 */
[----:B------:R-:W-:Y:S01]  /*1bc0*/  UMOV UR5, 0x40000040 ;  /* 0x4000004000057882 */ /* 0x000fe20000000000 */
[----:B------:R-:W-:Y:S01]  /*1bd0*/  UMOV UR7, 0x40000040 ;  /* 0x4000004000077882 */ /* 0x000fe20000000000 */
[----:B------:R-:W-:Y:S01]  /*1be0*/  ULOP3.LUT UR46, UR4, 0x10000, URZ, 0xfc, !UPT ;  /* 0x00010000042e7892 */ /* 0x000fe2000f8efc3f */
[----:B------:R-:W-:Y:S01]  /*1bf0*/  IMAD.IADD R5, R17, 0x1, R112 ;  /* 0x0000000111057824 */ /* 0x000fe200078e0270 */
[----:B------:R-:W-:Y:S01]  /*1c00*/  UIADD3 UR4, UR32, 0x2, URZ ;  /* 0x0000000220047890 */ /* 0x000fe2000fffe03f */
[----:B------:R-:W-:Y:S01]  /*1c10*/  @!P1 PRMT R0, RZ, 0x654, R0 ;  /* 0x00000654ff009816 */ /* 0x000fe20000000000 */
[----:B------:R-:W-:-:S02]  /*1c20*/  ULEA UR34, UR42, UR46, 0xb ;  /* 0x0000002e2a227291 */ /* 0x000fc4000f8e583f */
[----:B------:R-:W-:Y:S01]  /*1c30*/  UIADD3 UR8, UR32, 0x4, URZ ;  /* 0x0000000420087890 */ /* 0x000fe2000fffe03f */
[----:B------:R-:W-:Y:S01]  /*1c40*/  IADD3 R7, -R18, 0x1, R5 ;  /* 0x0000000112077810 */ /* 0x000fe20007ffe105 */
[----:B------:R-:W-:Y:S02]  /*1c50*/  UIADD3 UR6, UR34, 0x2, URZ ;  /* 0x0000000222067890 */ /* 0x000fe4000fffe03f */
[----:B------:R-:W-:Y:S01]  /*1c60*/  UIADD3 UR10, UR34, 0x4, URZ ;  /* 0x00000004220a7890 */ /* 0x000fe2000fffe03f */
[----:B------:R-:W-:Y:S02]  /*1c70*/  UMOV UR9, 0x40000040 ;  /* 0x4000004000097882 */ /* 0x000fe40000000000 */
[----:B------:R-:W-:Y:S01]  /*1c80*/  HGMMA.64x128x16.F32.BF16 R24, gdesc[UR32], RZ, !UPT, gsb0 ;  /* 0x01e00000201879f0 */ /* 0x000fe2000c0018ff */
[----:B------:R-:W-:Y:S01]  /*1c90*/  UMOV UR11, 0x40000040 ;  /* 0x40000040000b7882 */ /* 0x000fe20000000000 */
[----:B------:R-:W-:Y:S01]  /*1ca0*/  UIADD3 UR12, UR32, 0x6, URZ ;  /* 0x00000006200c7890 */ /* 0x000fe2000fffe03f */
[----:B------:R-:W-:Y:S01]  /*1cb0*/  IMAD R7, R16, -0x2, R7 ;  /* 0xfffffffe10077824 */ /* 0x000fe200078e0207 */
[----:B------:R-:W-:Y:S01]  /*1cc0*/  UIADD3 UR14, UR34, 0x6, URZ ;  /* 0x00000006220e7890 */ /* 0x000fe2000fffe03f */
[----:B------:R-:W-:Y:S01]  /*1cd0*/  UMOV UR13, 0x40000040 ;  /* 0x40000040000d7882 */ /* 0x000fe20000000000 */
[----:B------:R-:W-:Y:S01]  /*1ce0*/  UMOV UR15, 0x40000040 ;  /* 0x40000040000f7882 */ /* 0x000fe20000000000 */
[----:B------:R-:W-:-:S02]  /*1cf0*/  UIADD3 UR16, UR32, 0x400, URZ ;  /* 0x0000040020107890 */ /* 0x000fc4000fffe03f */
[----:B------:R-:W-:Y:S01]  /*1d00*/  UIADD3 UR18, UR34, 0x400, URZ ;  /* 0x0000040022127890 */ /* 0x000fe2000fffe03f */
[----:B------:R-:W-:Y:S01]  /*1d10*/  UMOV UR17, 0x40000040 ;  /* 0x4000004000117882 */ /* 0x000fe20000000000 */
[----:B------:R-:W-:Y:S01]  /*1d20*/  UMOV UR19, 0x40000040 ;  /* 0x4000004000137882 */ /* 0x000fe20000000000 */
[----:B------:R-:W-:Y:S02]  /*1d30*/  UIADD3 UR20, UR32, 0x402, URZ ;  /* 0x0000040220147890 */ /* 0x000fe4000fffe03f */
        /* <DEDUP_REMOVED lines=15> */
[----:B------:R-:W-:Y:S01]  /*1e30*/  UISETP.GE.AND UP0, UPT, UR7, 0x1, UPT ;  /* 0x000000010700788c */ /* 0x000fe2000bf06270 */
[----:B------:R-:W-:-:S05]  /*1e40*/  VIADD R114, R7, UR6 ;  /* 0x0000000607727c36 */ /* 0x000fca0008000000 */
[----:B------:R-:W-:Y:S01]  /*1e50*/  PLOP3.LUT P2, PT, PT, PT, UP0, 0x40, 0x0 ;  /* 0x000000000000781c */ /* 0x000fe20003f4e808 */
        /* <DEDUP_REMOVED lines=35> */
[----:B------:R0:W1:Y:S01]  /*2090*/  MUFU.TANH R6, R28 ;  /* 0x0000001c00067308 */ /* 0x0000620000002400 */
        /* <DEDUP_REMOVED lines=8> */
[----:B0-----:R-:W-:Y:S01]  /*2120*/  FMUL.FTZ R28, R39, UR10 ;  /* 0x0000000a271c7c20 */ /* 0x001fe20008410000 */
[----:B------:R-:W-:Y:S01]  /*2130*/  FMUL.FTZ R41, R41, UR10 ;  /* 0x0000000a29297c20 */ /* 0x000fe20008410000 */
[----:B------:R-:W-:Y:S01]  /*2140*/  FMUL.FTZ R45, R45, UR10 ;  /* 0x0000000a2d2d7c20 */ /* 0x000fe20008410000 */
[----:B------:R-:W-:Y:S01]  /*2150*/  FMUL.FTZ R49, R49, UR10 ;  /* 0x0000000a31317c20 */ /* 0x000fe20008410000 */
[----:B------:R-:W-:Y:S01]  /*2160*/  FMUL.FTZ R52, R52, UR10 ;  /* 0x0000000a34347c20 */ /* 0x000fe20008410000 */
[----:B------:R-:W-:Y:S01]  /*2170*/  FMUL.FTZ R53, R53, UR10 ;  /* 0x0000000a35357c20 */ /* 0x000fe20008410000 */
[----:B------:R-:W-:Y:S01]  /*2180*/  FMUL.FTZ R42, R54, UR10 ;  /* 0x0000000a362a7c20 */ /* 0x000fe20008410000 */
[----:B------:R0:W3:Y:S01]  /*2190*/  MUFU.TANH R11, R32 ;  /* 0x00000020000b7308 */ /* 0x0000e20000002400 */
        /* <DEDUP_REMOVED lines=8> */
[----:B0-----:R-:W-:Y:S01]  /*2220*/  FMUL.FTZ R32, R43, UR10 ;  /* 0x0000000a2b207c20 */ /* 0x001fe20008410000 */
        /* <DEDUP_REMOVED lines=13> */
[----:B----4-:R-:W-:Y:S01]  /*2300*/  FMUL.FTZ R33, R82, UR10 ;  /* 0x0000000a52217c20 */ /* 0x010fe20008410000 */
        /* <DEDUP_REMOVED lines=10> */
[----:B------:R-:W-:Y:S01]  /*23b0*/  FMUL.FTZ R77, R77, UR10 ;  /* 0x0000000a4d4d7c20 */ /* 0x000fe20008410000 */
[----:B------:R-:W-:Y:S01]  /*23c0*/  FMUL.FTZ R78, R78, UR10 ;  /* 0x0000000a4e4e7c20 */ /* 0x000fe20008410000 */
[----:B------:R-:W-:Y:S01]  /*23d0*/  FMUL.FTZ R80, R80, UR10 ;  /* 0x0000000a50507c20 */ /* 0x000fe20008410000 */
[----:B------:R-:W-:Y:S01]  /*23e0*/  FMUL.FTZ R84, R84, UR10 ;  /* 0x0000000a54547c20 */ /* 0x000fe20008410000 */
[----:B------:R4:W-:Y:S02]  /*23f0*/  @!P1 SYNCS.ARRIVE.TRANS64.RED.A1T0 RZ, [R0+URZ], RZ ;  /* 0x000000ff00ff99a7 */ /* 0x0009e4000810043f */
[----:B------:R5:W1:Y:S01]  /*2400*/  MUFU.TANH R106, R44 ;  /* 0x0000002c006a7308 */ /* 0x000a620000002400 */
[----:B0-----:R-:W-:Y:S01]  /*2410*/  FMUL.FTZ R40, R51, UR10 ;  /* 0x0000000a33287c20 */ /* 0x001fe20008410000 */
[----:B------:R-:W-:Y:S01]  /*2420*/  LEA R51, R88, 0xffffff80, 0x7 ;  /* 0xffffff8058337811 */ /* 0x000fe200078e38ff */
[----:B----4-:R-:W-:-:S05]  /*2430*/  IMAD R0, R185, 0x80, R190 ;  /* 0x00000080b9007824 */ /* 0x010fca00078e02be */
[----:B------:R0:W4:Y:S01]  /*2440*/  MUFU.TANH R102, R48 ;  /* 0x0000003000667308 */ /* 0x0001220000002400 */
[----:B-----5:R-:W-:Y:S01]  /*2450*/  FMUL.FTZ R44, R55, UR10 ;  /* 0x0000000a372c7c20 */ /* 0x020fe20008410000 */
[----:B------:R-:W-:-:S05]  /*2460*/  IMAD R55, R16, -0x2, R5 ;  /* 0xfffffffe10377824 */ /* 0x000fca00078e0205 */
[----:B------:R-:W-:Y:S01]  /*2470*/  VIADDMNMX R5, R0, R114, R55, PT ;  /* 0x0000007200057246 */ /* 0x000fe20003800137 */
[----:B------:R1:W1:Y:S01]  /*2480*/  MUFU.TANH R43, R70 ;  /* 0x00000046002b7308 */ /* 0x0002620000002400 */
[----:B0-----:R-:W-:Y:S01]  /*2490*/  FMUL.FTZ R48, R59, UR10 ;  /* 0x0000000a3b307c20 */ /* 0x001fe20008410000 */
[----:B------:R-:W-:-:S04]  /*24a0*/  VIADD R59, R7, UR47 ;  /* 0x0000002f073b7c36 */ /* 0x000fc80008000000 */
[----:B------:R-:W-:Y:S02]  /*24b0*/  IMAD.IADD R7, R59, 0x1, R0 ;  /* 0x000000013b077824 */ /* 0x000fe400078e0200 */
[----:B------:R-:W0:Y:S08]  /*24c0*/  MUFU.TANH R3, R3 ;  /* 0x0000000300037308 */ /* 0x000e300000002400 */
        /* <DEDUP_REMOVED lines=29> */
[----:B------:R0:W0:Y:S08]  /*26a0*/  MUFU.TANH R58, R63 ;  /* 0x0000003f003a7308 */ /* 0x0000300000002400 */
        /* <DEDUP_REMOVED lines=11> */
[----:B------:R0:W0:Y:S08]  /*2760*/  MUFU.TANH R27, R76 ;  /* 0x0000004c001b7308 */ /* 0x0000300000002400 */
[----:B------:R0:W0:Y:S08]  /*2770*/  MUFU.TANH R70, R77 ;  /* 0x0000004d00467308 */ /* 0x0000300000002400 */
[----:B------:R0:W0:Y:S08]  /*2780*/  MUFU.TANH R62, R78 ;  /* 0x0000004e003e7308 */ /* 0x0000300000002400 */
[----:B------:R-:W0:Y:S08]  /*2790*/  MUFU.TANH R29, R29 ;  /* 0x0000001d001d7308 */ /* 0x000e300000002400 */
[----:B------:R0:W0:Y:S08]  /*27a0*/  MUFU.TANH R39, R80 ;  /* 0x0000005000277308 */ /* 0x0000300000002400 */
[----:B------:R-:W0:Y:S08]  /*27b0*/  MUFU.TANH R81, R81 ;  /* 0x0000005100517308 */ /* 0x000e300000002400 */
[----:B------:R-:W0:Y:S08]  /*27c0*/  MUFU.TANH R33, R33 ;  /* 0x0000002100217308 */ /* 0x000e300000002400 */
[----:B------:R-:W0:Y:S08]  /*27d0*/  MUFU.TANH R31, R31 ;  /* 0x0000001f001f7308 */ /* 0x000e300000002400 */
[----:B------:R0:W0:Y:S08]  /*27e0*/  MUFU.TANH R47, R84 ;  /* 0x00000054002f7308 */ /* 0x0000300000002400 */
[----:B------:R-:W0:Y:S08]  /*27f0*/  MUFU.TANH R85, R85 ;  /* 0x0000005500557308 */ /* 0x000e300000002400 */
[----:B------:R-:W0:Y:S08]  /*2800*/  MUFU.TANH R35, R35 ;  /* 0x0000002300237308 */ /* 0x000e300000002400 */
[----:B------:R-:W0:Y:S01]  /*2810*/  MUFU.TANH R37, R37 ;  /* 0x0000002500257308 */ /* 0x000e220000002400 */
[----:B-1234-:R-:W-:Y:S05]  /*2820*/  @P2 BRA `(.L_x_1075) ;  /* 0x0000000000582947 */ /* 0x01efea0003800000 */
[----:B------:R-:W-:Y:S01]  /*2830*/  IADD3 R4, -R18, R17, R0 ;  /* 0x0000001112047210 */ /* 0x000fe20007ffe100 */
[----:B------:R-:W-:Y:S03]  /*2840*/  BSSY B0, `(.L_x_1076) ;  /* 0x0000010000007945 */ /* 0x000fe60003800000 */
[----:B------:R-:W-:-:S13]  /*2850*/  ISETP.GT.AND P2, PT, R4, -0x1, PT ;  /* 0xffffffff0400780c */ /* 0x000fda0003f44270 */
[----:B------:R-:W-:Y:S05]  /*2860*/  @P2 BRA `(.L_x_1077) ;  /* 0x0000000000202947 */ /* 0x000fea0003800000 */
[----:B------:R-:W-:Y:S01]  /*2870*/  UISETP.NE.AND UP1, UPT, UR7, 0x1, UPT ;  /* 0x000000010700788c */ /* 0x000fe2000bf25270 */
[----:B------:R-:W-:-:S05]  /*2880*/  LOP3.LUT R4, RZ, R4, RZ, 0x33, !PT ;  /* 0x00000004ff047212 */ /* 0x000fca00078e33ff */
[----:B------:R-:W-:-:S05]  /*2890*/  PLOP3.LUT P2, PT, PT, PT, UP1, 0x80, 0x0 ;  /* 0x000000000000781c */ /* 0x000fca0003f4f018 */
[----:B------:R-:W-:-:S08]  /*28a0*/  @UP1 ULDC.64 UR10, c[0x0][0x9e8] ;  /* 0x00027a00000a1ab9 */ /* 0x000fd00000000a00 */
[----:B------:R-:W-:-:S05]  /*28b0*/  @P2 IMAD.HI.U32 R9, R4, UR10, RZ ;  /* 0x0000000a04092c27 */ /* 0x000fca000f8e00ff */
[----:B------:R-:W-:-:S04]  /*28c0*/  @P2 SHF.R.U32.HI R4, RZ, UR11, R9 ;  /* 0x0000000bff042c19 */ /* 0x000fc80008011609 */
[----:B------:R-:W-:Y:S01]  /*28d0*/  LOP3.LUT R4, RZ, R4, RZ, 0x33, !PT ;  /* 0x00000004ff047212 */ /* 0x000fe200078e33ff */
[----:B------:R-:W-:Y:S06]  /*28e0*/  BRA `(.L_x_1078) ;  /* 0x0000000000147947 */ /* 0x000fec0003800000 */
.L_x_1077:
[----:B------:R-:W-:-:S06]  /*28f0*/  UISETP.NE.AND UP1, UPT, UR7, 0x1, UPT ;  /* 0x000000010700788c */ /* 0x000fcc000bf25270 */
[----:B------:R-:W-:-:S05]  /*2900*/  PLOP3.LUT P2, PT, PT, PT, UP1, 0x80, 0x0 ;  /* 0x000000000000781c */ /* 0x000fca0003f4f018 */
[----:B------:R-:W-:-:S08]  /*2910*/  @UP1 ULDC.64 UR10, c[0x0][0x9e8] ;  /* 0x00027a00000a1ab9 */ /* 0x000fd00000000a00 */
[----:B------:R-:W-:-:S05]  /*2920*/  @P2 IMAD.HI.U32 R9, R4, UR10, RZ ;  /* 0x0000000a04092c27 */ /* 0x000fca000f8e00ff */
[----:B------:R-:W-:-:S07]  /*2930*/  @P2 SHF.R.U32.HI R4, RZ, UR11, R9 ;  /* 0x0000000bff042c19 */ /* 0x000fce0008011609 */
.L_x_1078:
[----:B------:R-:W-:Y:S05]  /*2940*/  BSYNC B0 ;  /* 0x0000000000007941 */ /* 0x000fea0003800000 */
.L_x_1076:
[----:B------:R-:W-:-:S04]  /*2950*/  IMAD R9, R4, UR7, -R51 ;  /* 0x0000000704097c24 */ /* 0x000fc8000f8e0a33 */
[----:B------:R-:W-:-:S05]  /*2960*/  IMAD R4, R16, -0x2, R9 ;  /* 0xfffffffe10047824 */ /* 0x000fca00078e0209 */
[----:B------:R-:W-:Y:S02]  /*2970*/  VIMNMX R7, R7, R4, !PT ;  /* 0x0000000407077248 */ /* 0x000fe40007fe0100 */
[----:B------:R-:W-:-:S07]  /*2980*/  VIADDMNMX R5, R4, UR7, R5, PT ;  /* 0x0000000704057c46 */ /* 0x000fce000b800105 */
.L_x_1075:
[C---:B------:R-:W-:Y:S02]  /*2990*/  ISETP.GE.AND P2, PT, R112.reuse, 0x2, PT ;  /* 0x000000027000780c */ /* 0x040fe40003f46270 */
[C---:B------:R-:W-:Y:S02]  /*29a0*/  ISETP.GE.AND P5, PT, R112.reuse, 0xa, PT ;  /* 0x0000000a7000780c */ /* 0x040fe40003fa6270 */
[----:B------:R-:W-:Y:S02]  /*29b0*/  ISETP.GT.AND P3, PT, R7, 0x1, !P2 ;  /* 0x000000010700780c */ /* 0x000fe40005764270 */
[----:B------:R-:W-:Y:S02]  /*29c0*/  ISETP.GE.AND P4, PT, R112, 0x9, PT ;  /* 0x000000097000780c */ /* 0x000fe40003f86270 */
[----:B------:R-:W-:Y:S02]  /*29d0*/  ISETP.LT.OR P3, PT, R5, 0x2, P3 ;  /* 0x000000020500780c */ /* 0x000fe40001f61670 */
[----:B0-----:R-:W-:-:S02]  /*29e0*/  P2R R63, PR, RZ, 0x10 ;  /* 0x00000010ff3f7803 */ /* 0x001fc40000000000 */
[----:B------:R-:W-:Y:S02]  /*29f0*/  FSEL R116, R25, -INF , !P3 ;  /* 0xff80000019747808 */ /* 0x000fe40005800000 */
[----:B------:R-:W-:Y:S02]  /*2a00*/  ISETP.GT.AND P3, PT, R7, 0x9, !P5 ;  /* 0x000000090700780c */ /* 0x000fe40006f64270 */
[----:B------:R-:W-:Y:S02]  /*2a10*/  P2R R25, PR, RZ, 0x20 ;  /* 0x00000020ff197803 */ /* 0x000fe40000000000 */
[----:B------:R-:W-:Y:S02]  /*2a20*/  ISETP.LT.OR P3, PT, R5, 0xa, P3 ;  /* 0x0000000a0500780c */ /* 0x000fe40001f61670 */
[----:B------:R-:W-:Y:S02]  /*2a30*/  ISETP.GT.AND P4, PT, R7, 0x8, !P4 ;  /* 0x000000080700780c */ /* 0x000fe40006784270 */
[----:B------:R-:W-:-:S02]  /*2a40*/  ISETP.GE.AND P5, PT, R112, 0x11, PT ;  /* 0x000000117000780c */ /* 0x000fc40003fa6270 */
[----:B------:R-:W-:Y:S02]  /*2a50*/  FSEL R118, R8, -INF , !P3 ;  /* 0xff80000008767808 */ /* 0x000fe40005800000 */
[----:B------:R-:W-:Y:S02]  /*2a60*/  ISETP.LT.OR P4, PT, R5, 0x9, P4 ;  /* 0x000000090500780c */ /* 0x000fe40002781670 */
[----:B------:R-:W-:Y:S02]  /*2a70*/  ISETP.GT.AND P3, PT, R7, 0x10, !P5 ;  /* 0x000000100700780c */ /* 0x000fe40006f64270 */
[----:B------:R-:W-:Y:S02]  /*2a80*/  FSEL R182, R6, -INF , !P4 ;  /* 0xff80000006b67808 */ /* 0x000fe40006000000 */
        /* <DEDUP_REMOVED lines=26> */
[C---:B------:R-:W-:Y:S02]  /*2c30*/  ISETP.GE.AND P4, PT, R112.reuse, 0x29, PT ;  /* 0x000000297000780c */ /* 0x040fe40003f86270 */
        /* <DEDUP_REMOVED lines=89> */
[----:B------:R-:W-:Y:S02]  /*31d0*/  P2R R77, PR, RZ, 0x20 ;  /* 0x00000020ff4d7803 */ /* 0x000fe40000000000 */
[----:B------:R-:W-:Y:S02]  /*31e0*/  FSEL R70, R70, -INF , !P3 ;  /* 0xff80000046467808 */ /* 0x000fe40005800000 */
[----:B------:R-:W-:Y:S02]  /*31f0*/  ISETP.GE.AND P3, PT, R112, 0x71, PT ;  /* 0x000000717000780c */ /* 0x000fe40003f66270 */
[----:B------:R-:W-:Y:S02]  /*3200*/  IADD3 R27, R59, 0x8, R0 ;  /* 0x000000083b1b7810 */ /* 0x000fe40007ffe000 */
[----:B------:R-:W-:-:S04]  /*3210*/  ISETP.GT.AND P4, PT, R7, 0x70, !P3 ;  /* 0x000000700700780c */ /* 0x000fc80005f84270 */
[----:B------:R-:W-:-:S04]  /*3220*/  ISETP.LT.OR P4, PT, R5, 0x71, P4 ;  /* 0x000000710500780c */ /* 0x000fc80002781670 */
[----:B------:R-:W-:Y:S01]  /*3230*/  FSEL R68, R39, -INF , !P4 ;  /* 0xff80000027447808 */ /* 0x000fe20006000000 */
[----:B------:R-:W-:Y:S01]  /*3240*/  VIADD R39, R0, 0x8 ;  /* 0x0000000800277836 */ /* 0x000fe20000000000 */
[----:B------:R-:W-:-:S04]  /*3250*/  ISETP.GE.AND P4, PT, R112, 0x72, PT ;  /* 0x000000727000780c */ /* 0x000fc80003f86270 */
[----:B------:R-:W-:Y:S02]  /*3260*/  ISETP.GT.AND P5, PT, R7, 0x71, !P4 ;  /* 0x000000710700780c */ /* 0x000fe400067a4270 */
[----:B------:R-:W-:Y:S02]  /*3270*/  VIADDMNMX R39, R39, R114, R55, PT ;  /* 0x0000007227277246 */ /* 0x000fe40003800137 */
        /* <DEDUP_REMOVED lines=10> */
[----:B------:R-:W-:Y:S02]  /*3320*/  FSEL R180, R3, -INF , !P6 ;  /* 0xff80000003b47808 */ /* 0x000fe40007000000 */
[----:B------:R-:W-:-:S04]  /*3330*/  ISETP.GE.AND P6, PT, R112, 0x7a, PT ;  /* 0x0000007a7000780c */ /* 0x000fc80003fc6270 */
[----:B------:R-:W-:Y:S02]  /*3340*/  P2R R47, PR, RZ, 0x40 ;  /* 0x00000040ff2f7803 */ /* 0x000fe40000000000 */
[----:B------:R-:W-:-:S04]  /*3350*/  ISETP.GT.AND P6, PT, R7, 0x79, !P6 ;  /* 0x000000790700780c */ /* 0x000fc800077c4270 */
[----:B------:R-:W-:-:S04]  /*3360*/  ISETP.LT.OR P6, PT, R5, 0x7a, P6 ;  /* 0x0000007a0500780c */ /* 0x000fc800037c1670 */
[----:B------:R-:W-:Y:S02]  /*3370*/  FSEL R8, R85, -INF , !P6 ;  /* 0xff80000055087808 */ /* 0x000fe40007000000 */
[----:B------:R-:W-:-:S13]  /*3380*/  PLOP3.LUT P6, PT, PT, PT, UP0, 0x40, 0x0 ;  /* 0x000000000000781c */ /* 0x000fda0003fce808 */
[----:B------:R-:W-:Y:S05]  /*3390*/  @P6 BRA `(.L_x_1079) ;  /* 0x0000000000646947 */ /* 0x000fea0003800000 */
[----:B------:R-:W-:Y:S01]  /*33a0*/  IADD3 R3, R17, 0x8, R0 ;  /* 0x0000000811037810 */ /* 0x000fe20007ffe000 */
[----:B------:R-:W-:Y:S04]  /*33b0*/  BSSY B0, `(.L_x_1080) ;  /* 0x0000013000007945 */ /* 0x000fe80003800000 */
[----:B------:R-:W-:-:S05]  /*33c0*/  IMAD.IADD R3, R3, 0x1, -R18 ;  /* 0x0000000103037824 */ /* 0x000fca00078e0a12 */
[----:B------:R-:W-:-:S13]  /*33d0*/  ISETP.GT.AND P6, PT, R3, -0x1, PT ;  /* 0xffffffff0300780c */ /* 0x000fda0003fc4270 */
[----:B------:R-:W-:Y:S05]  /*33e0*/  @P6 BRA `(.L_x_1081) ;  /* 0x0000000000246947 */ /* 0x000fea0003800000 */
[----:B------:R-:W-:Y:S01]  /*33f0*/  UISETP.NE.AND UP1, UPT, UR7, 0x1, UPT ;  /* 0x000000010700788c */ /* 0x000fe2000bf25270 */
[----:B------:R-:W-:-:S05]  /*3400*/  LOP3.LUT R3, RZ, R3, RZ, 0x33, !PT ;  /* 0x00000003ff037212 */ /* 0x000fca00078e33ff */
[----:B------:R-:W-:-:S05]  /*3410*/  PLOP3.LUT P6, PT, PT, PT, UP1, 0x80, 0x0 ;  /* 0x000000000000781c */ /* 0x000fca0003fcf018 */
[----:B------:R-:W-:-:S08]  /*3420*/  @UP1 ULDC.64 UR10, c[0x0][0x9e8] ;  /* 0x00027a00000a1ab9 */ /* 0x000fd00000000a00 */
[----:B------:R-:W-:Y:S01]  /*3430*/  @P6 IMAD.HI.U32 R5, R3, UR10, RZ ;  /* 0x0000000a03056c27 */ /* 0x000fe2000f8e00ff */
[----:B------:R-:W-:-:S13]  /*3440*/  PLOP3.LUT P6, PT, PT, PT, UP1, 0x80, 0x0 ;  /* 0x000000000000781c */ /* 0x000fda0003fcf018 */
[----:B------:R-:W-:-:S04]  /*3450*/  @P6 SHF.R.U32.HI R3, RZ, UR11, R5 ;  /* 0x0000000bff036c19 */ /* 0x000fc80008011605 */
[----:B------:R-:W-:Y:S01]  /*3460*/  LOP3.LUT R3, RZ, R3, RZ, 0x33, !PT ;  /* 0x00000003ff037212 */ /* 0x000fe200078e33ff */
[----:B------:R-:W-:Y:S06]  /*3470*/  BRA `(.L_x_1082) ;  /* 0x0000000000187947 */ /* 0x000fec0003800000 */
.L_x_1081:
[----:B------:R-:W-:-:S06]  /*3480*/  UISETP.NE.AND UP1, UPT, UR7, 0x1, UPT ;  /* 0x000000010700788c */ /* 0x000fcc000bf25270 */
[----:B------:R-:W-:-:S05]  /*3490*/  PLOP3.LUT P6, PT, PT, PT, UP1, 0x80, 0x0 ;  /* 0x000000000000781c */ /* 0x000fca0003fcf018 */
[----:B------:R-:W-:-:S08]  /*34a0*/  @UP1 ULDC.64 UR10, c[0x0][0x9e8] ;  /* 0x00027a00000a1ab9 */ /* 0x000fd00000000a00 */
[----:B------:R-:W-:Y:S01]  /*34b0*/  @P6 IMAD.HI.U32 R5, R3, UR10, RZ ;  /* 0x0000000a03056c27 */ /* 0x000fe2000f8e00ff */
[----:B------:R-:W-:-:S13]  /*34c0*/  PLOP3.LUT P6, PT, PT, PT, UP1, 0x80, 0x0 ;  /* 0x000000000000781c */ /* 0x000fda0003fcf018 */
[----:B------:R-:W-:-:S07]  /*34d0*/  @P6 SHF.R.U32.HI R3, RZ, UR11, R5 ;  /* 0x0000000bff036c19 */ /* 0x000fce0008011605 */
.L_x_1082:
[----:B------:R-:W-:Y:S05]  /*34e0*/  BSYNC B0 ;  /* 0x0000000000007941 */ /* 0x000fea0003800000 */
.L_x_1080:
[----:B------:R-:W-:-:S04]  /*34f0*/  IMAD R3, R3, UR7, -R51 ;  /* 0x0000000703037c24 */ /* 0x000fc8000f8e0a33 */
[----:B------:R-:W-:-:S05]  /*3500*/  IMAD R52, R16, -0x2, R3 ;  /* 0xfffffffe10347824 */ /* 0x000fca00078e0203 */
[----:B------:R-:W-:Y:S02]  /*3510*/  VIMNMX R27, R27, R52, !PT ;  /* 0x000000341b1b7248 */ /* 0x000fe40007fe0100 */
[----:B------:R-:W-:-:S07]  /*3520*/  VIADDMNMX R39, R52, UR7, R39, PT ;  /* 0x0000000734277c46 */ /* 0x000fce000b800127 */
.L_x_1079:
[----:B------:R-:W-:Y:S01]  /*3530*/  ISETP.GT.AND P2, PT, R27, 0x1, !P2 ;  /* 0x000000011b00780c */ /* 0x000fe20005744270 */
[----:B------:R-:W-:Y:S01]  /*3540*/  ULDC UR10, c[0x0][0x988] ;  /* 0x00026200000a7ab9 */ /* 0x000fe20000000800 */
[----:B------:R-:W-:Y:S01]  /*3550*/  ISETP.NE.AND P6, PT, R77, RZ, PT ;  /* 0x000000ff4d00720c */ /* 0x000fe20003fc5270 */
[----:B------:R-:W-:Y:S01]  /*3560*/  IMAD.U32 R7, RZ, RZ, UR10 ;  /* 0x0000000aff077e24 */ /* 0x000fe2000f8e00ff */
        /* <DEDUP_REMOVED lines=18> */
[----:B------:R-:W-:Y:S02]  /*3690*/  FMNMX.FTZ R3, R110, R3, !PT ;  /* 0x000000036e037209 */ /* 0x000fe40007810000 */
[----:B------:R-:W-:Y:S02]  /*36a0*/  ISETP.LT.OR P2, PT, R39, 0x11, P2 ;  /* 0x000000112700780c */ /* 0x000fe40001741670 */
[----:B------:R-:W-:Y:S02]  /*36b0*/  ISETP.NE.AND P6, PT, R89, RZ, PT ;  /* 0x000000ff5900720c */ /* 0x000fe40003fc5270 */
        /* <DEDUP_REMOVED lines=55> */
[----:B------:R-:W-:Y:S01]  /*3a30*/  ISETP.GT.AND P3, PT, R27, 0x70, !P3 ;  /* 0x000000701b00780c */ /* 0x000fe20005f64270 */
[----:B------:R-:W0:Y:S01]  /*3a40*/  SHFL.BFLY PT, R112, R3, 0x2, 0x1f ;  /* 0x0c401f0003707f89 */ /* 0x000e2200000e0000 */
[----:B------:R-:W-:Y:S02]  /*3a50*/  FSEL R38, R38, -INF , !P2 ;  /* 0xff80000026267808 */ /* 0x000fe40005000000 */
[----:B------:R-:W-:Y:S02]  /*3a60*/  ISETP.NE.AND P2, PT, R87, RZ, PT ;  /* 0x000000ff5700720c */ /* 0x000fe40003f45270 */
[C---:B------:R-:W-:Y:S02]  /*3a70*/  ISETP.GT.AND P4, PT, R27.reuse, 0x71, !P4 ;  /* 0x000000711b00780c */ /* 0x040fe40006784270 */
[----:B------:R-:W-:Y:S02]  /*3a80*/  ISETP.GT.AND P2, PT, R27, 0x31, !P2 ;  /* 0x000000311b00780c */ /* 0x000fe40005744270 */
[----:B------:R-:W-:-:S02]  /*3a90*/  ISETP.LT.OR P3, PT, R39, 0x71, P3 ;  /* 0x000000712700780c */ /* 0x000fc40001f61670 */
[----:B------:R-:W-:Y:S02]  /*3aa0*/  ISETP.LT.OR P2, PT, R39, 0x32, P2 ;  /* 0x000000322700780c */ /* 0x000fe40001741670 */
[----:B------:R-:W-:Y:S02]  /*3ab0*/  ISETP.GT.AND P5, PT, R27, 0x78, !P5 ;  /* 0x000000781b00780c */ /* 0x000fe40006fa4270 */
[----:B------:R-:W-:Y:S02]  /*3ac0*/  FSEL R40, R40, -INF , !P2 ;  /* 0xff80000028287808 */ /* 0x000fe40005000000 */
[----:B------:R-:W-:Y:S02]  /*3ad0*/  ISETP.NE.AND P2, PT, R49, RZ, PT ;  /* 0x000000ff3100720c */ /* 0x000fe40003f45270 */
[----:B------:R-:W-:Y:S02]  /*3ae0*/  ISETP.LT.OR P4, PT, R39, 0x72, P4 ;  /* 0x000000722700780c */ /* 0x000fe40002781670 */
[----:B------:R-:W-:-:S02]  /*3af0*/  ISETP.GT.AND P2, PT, R27, 0x38, !P2 ;  /* 0x000000381b00780c */ /* 0x000fc40005744270 */
[C---:B------:R-:W-:Y:S02]  /*3b00*/  ISETP.LT.OR P5, PT, R39.reuse, 0x79, P5 ;  /* 0x000000792700780c */ /* 0x040fe40002fa1670 */
[----:B------:R-:W-:Y:S02]  /*3b10*/  ISETP.LT.OR P2, PT, R39, 0x39, P2 ;  /* 0x000000392700780c */ /* 0x000fe40001741670 */
[----:B0-----:R-:W-:Y:S02]  /*3b20*/  FMNMX.FTZ R112, R3, R112, !PT ;  /* 0x0000007003707209 */ /* 0x001fe40007810000 */
[----:B------:R-:W-:Y:S02]  /*3b30*/  FSEL R42, R42, -INF , !P2 ;  /* 0xff8000002a2a7808 */ /* 0x000fe40005000000 */
[----:B------:R-:W-:Y:S01]  /*3b40*/  ISETP.GT.AND P2, PT, R27, 0x39, !P6 ;  /* 0x000000391b00780c */ /* 0x000fe20007744270 */
[----:B------:R-:W0:Y:S01]  /*3b50*/  SHFL.BFLY PT, R5, R112, 0x1, 0x1f ;  /* 0x0c201f0070057f89 */ /* 0x000e2200000e0000 */
[----:B------:R-:W-:-:S02]  /*3b60*/  ISETP.NE.AND P6, PT, R73, RZ, PT ;  /* 0x000000ff4900720c */ /* 0x000fc40003fc5270 */
[----:B------:R-:W-:-:S04]  /*3b70*/  ISETP.LT.OR P2, PT, R39, 0x3a, P2 ;  /* 0x0000003a2700780c */ /* 0x000fc80001741670 */
[----:B------:R-:W-:Y:S02]  /*3b80*/  FSEL R44, R44, -INF , !P2 ;  /* 0xff8000002c2c7808 */ /* 0x000fe40005000000 */
[----:B------:R-:W-:-:S04]  /*3b90*/  ISETP.NE.AND P2, PT, R53, RZ, PT ;  /* 0x000000ff3500720c */ /* 0x000fc80003f45270 */
[----:B------:R-:W-:-:S04]  /*3ba0*/  ISETP.GT.AND P2, PT, R27, 0x40, !P2 ;  /* 0x000000401b00780c */ /* 0x000fc80005744270 */
[----:B------:R-:W-:-:S04]  /*3bb0*/  ISETP.LT.OR P2, PT, R39, 0x41, P2 ;  /* 0x000000412700780c */ /* 0x000fc80001741670 */
[----:B------:R-:W-:Y:S02]  /*3bc0*/  FSEL R46, R46, -INF , !P2 ;  /* 0xff8000002e2e7808 */ /* 0x000fe40005000000 */
[----:B------:R-:W-:Y:S02]  /*3bd0*/  ISETP.NE.AND P2, PT, R56, RZ, PT ;  /* 0x000000ff3800720c */ /* 0x000fe40003f45270 */
[----:B0-----:R-:W-:Y:S02]  /*3be0*/  FMNMX.FTZ R5, R112, R5, !PT ;  /* 0x0000000570057209 */ /* 0x001fe40007810000 */
        /* <DEDUP_REMOVED lines=36> */
[----:B------:R-:W-:Y:S01]  /*3e30*/  ISETP.NE.AND P6, PT, R9, RZ, PT ;  /* 0x000000ff0900720c */ /* 0x000fe20003fc5270 */
[----:B------:R-:W-:Y:S01]  /*3e40*/  FMUL.FTZ R9, R5, R7 ;  /* 0x0000000705097220 */ /* 0x000fe20000410000 */
        /* <DEDUP_REMOVED lines=9> */
[-CC-:B------:R-:W-:Y:S01]  /*3ee0*/  FFMA.FTZ R45, R96, R7.reuse, -R43.reuse ;  /* 0x00000007602d7223 */ /* 0x180fe2000001082b */
        /* <DEDUP_REMOVED lines=10> */
[--C-:B------:R-:W-:Y:S01]  /*3f90*/  FFMA.FTZ R182, R182, R7, -R43.reuse ;  /* 0x00000007b6b67223 */ /* 0x100fe2000001082b */
[----:B------:R-:W-:Y:S01]  /*3fa0*/  ISETP.LT.OR P2, PT, R39, 0x6a, P2 ;  /* 0x0000006a2700780c */ /* 0x000fe20001741670 */
[----:B------:R-:W-:Y:S01]  /*3fb0*/  MUFU.EX2 R180, R180 ;  /* 0x000000b400b47308 */ /* 0x000fe20000000800 */
[----:B------:R-:W-:Y:S01]  /*3fc0*/  FMNMX.FTZ R11, R14, R11, !PT ;  /* 0x0000000b0e0b7209 */ /* 0x000fe20007810000 */
[-CC-:B------:R-:W-:Y:S01]  /*3fd0*/  FFMA.FTZ R9, R118, R7.reuse, -R43.reuse ;  /* 0x0000000776097223 */ /* 0x180fe2000001082b */
[----:B------:R-:W-:Y:S01]  /*3fe0*/  FSEL R96, R29, -INF , !P2 ;  /* 0xff8000001d607808 */ /* 0x000fe20005000000 */
[--C-:B------:R-:W-:Y:S01]  /*3ff0*/  FFMA.FTZ R29, R92, R7, -R43.reuse ;  /* 0x000000075c1d7223 */ /* 0x100fe2000001082b */
[----:B------:R-:W-:Y:S01]  /*4000*/  FMNMX.FTZ R13, R20, R11, !PT ;  /* 0x0000000b140d7209 */ /* 0x000fe20007810000 */
[--C-:B------:R-:W-:Y:S01]  /*4010*/  FFMA.FTZ R176, R176, R7, -R43.reuse ;  /* 0x00000007b0b07223 */ /* 0x100fe2000001082b */
[----:B------:R-:W-:Y:S01]  /*4020*/  FSEL R94, R33, -INF , !P3 ;  /* 0xff800000215e7808 */ /* 0x000fe20005800000 */
[----:B------:R0:W-:Y:S01]  /*4030*/  MUFU.EX2 R11, R21 ;  /* 0x00000015000b7308 */ /* 0x0001e20000000800 */
[----:B------:R-:W-:Y:S01]  /*4040*/  FMNMX.FTZ R13, R24, R13, !PT ;  /* 0x0000000d180d7209 */ /* 0x000fe20007810000 */
[-CC-:B------:R-:W-:Y:S01]  /*4050*/  FFMA.FTZ R33, R86, R7.reuse, -R43.reuse ;  /* 0x0000000756217223 */ /* 0x180fe2000001082b */
[----:B------:R-:W-:Y:S01]  /*4060*/  ISETP.GT.AND P6, PT, R27, 0x79, !P6 ;  /* 0x000000791b00780c */ /* 0x000fe200077c4270 */
[--C-:B------:R-:W-:Y:S01]  /*4070*/  FFMA.FTZ R178, R178, R7, -R43.reuse ;  /* 0x00000007b2b27223 */ /* 0x100fe2000001082b */
[----:B------:R-:W-:Y:S01]  /*4080*/  FMNMX.FTZ R13, R26, R13, !PT ;  /* 0x0000000d1a0d7209 */ /* 0x000fe20007810000 */
[--C-:B------:R-:W-:Y:S01]  /*4090*/  FFMA.FTZ R8, R8, R7, -R43.reuse ;  /* 0x0000000708087223 */ /* 0x100fe2000001082b */
[----:B------:R-:W-:Y:S01]  /*40a0*/  FSEL R98, R31, -INF , !P4 ;  /* 0xff8000001f627808 */ /* 0x000fe20006000000 */
[----:B------:R-:W1:Y:S01]  /*40b0*/  MUFU.EX2 R3, R3 ;  /* 0x0000000300037308 */ /* 0x000e620000000800 */
[----:B------:R-:W-:Y:S01]  /*40c0*/  FMNMX.FTZ R13, R28, R13, !PT ;  /* 0x0000000d1c0d7209 */ /* 0x000fe20007810000 */
[-CC-:B------:R-:W-:Y:S01]  /*40d0*/  FFMA.FTZ R172, R110, R7.reuse, -R43.reuse ;  /* 0x000000076eac7223 */ /* 0x180fe2000001082b */
[----:B------:R-:W-:Y:S01]  /*40e0*/  ISETP.LT.OR P6, PT, R39, 0x7a, P6 ;  /* 0x0000007a2700780c */ /* 0x000fe200037c1670 */
[--C-:B------:R-:W-:Y:S01]  /*40f0*/  FFMA.FTZ R108, R108, R7, -R43.reuse ;  /* 0x000000076c6c7223 */ /* 0x100fe2000001082b */
[----:B------:R-:W-:Y:S01]  /*4100*/  FMNMX.FTZ R15, R30, R13, !PT ;  /* 0x0000000d1e0f7209 */ /* 0x000fe20007810000 */
[--C-:B------:R-:W-:Y:S01]  /*4110*/  FFMA.FTZ R174, R106, R7, -R43.reuse ;  /* 0x000000076aae7223 */ /* 0x100fe2000001082b */
[----:B------:R-:W-:Y:S01]  /*4120*/  FSEL R92, R35, -INF , !P5 ;  /* 0xff800000235c7808 */ /* 0x000fe20006800000 */
[----:B------:R2:W-:Y:S01]  /*4130*/  MUFU.EX2 R13, R25 ;  /* 0x00000019000d7308 */ /* 0x0005e20000000800 */
        /* <DEDUP_REMOVED lines=12> */
[----:B0-----:R-:W-:Y:S01]  /*4200*/  FMNMX.FTZ R21, R38, R15, !PT ;  /* 0x0000000f26157209 */ /* 0x001fe20007810000 */
[-CC-:B------:R-:W-:Y:S01]  /*4210*/  FFMA.FTZ R74, R74, R7.reuse, -R43.reuse ;  /* 0x000000074a4a7223 */ /* 0x180fe2000001082b */
[--C-:B------:R-:W-:Y:S01]  /*4220*/  FFMA.FTZ R72, R72, R7, -R43.reuse ;  /* 0x0000000748487223 */ /* 0x100fe2000001082b */
[----:B------:R-:W-:Y:S01]  /*4230*/  MUFU.EX2 R182, R182 ;  /* 0x000000b600b67308 */ /* 0x000fe20000000800 */
[----:B------:R-:W-:Y:S01]  /*4240*/  FMNMX.FTZ R21, R40, R21, !PT ;  /* 0x0000001528157209 */ /* 0x000fe20007810000 */
[-CC-:B------:R-:W-:Y:S01]  /*4250*/  FFMA.FTZ R70, R70, R7.reuse, -R43.reuse ;  /* 0x0000000746467223 */ /* 0x180fe2000001082b */
[-CC-:B------:R-:W-:Y:S01]  /*4260*/  FFMA.FTZ R68, R68, R7.reuse, -R43.reuse ;  /* 0x0000000744447223 */ /* 0x180fe2000001082b */
[----:B------:R-:W-:Y:S01]  /*4270*/  FFMA.FTZ R4, R4, R7, -R43 ;  /* 0x0000000704047223 */ /* 0x000fe2000001082b */
[----:B------:R-:W-:Y:S01]  /*4280*/  FMNMX.FTZ R21, R42, R21, !PT ;  /* 0x000000152a157209 */ /* 0x000fe20007810000 */
[----:B-1----:R-:W-:Y:S01]  /*4290*/  FADD.FTZ R47, R180, R3 ;  /* 0x00000003b42f7221 */ /* 0x002fe20000010000 */
[----:B------:R-:W-:Y:S01]  /*42a0*/  F2FP.BF16.F32.PACK_AB R180, R3, R180 ;  /* 0x000000b403b4723e */ /* 0x000fe200000010ff */
[----:B------:R0:W-:Y:S01]  /*42b0*/  MUFU.EX2 R27, R45 ;  /* 0x0000002d001b7308 */ /* 0x0001e20000000800 */
[----:B------:R-:W-:-:S04]  /*42c0*/  FMNMX.FTZ R21, R44, R21, !PT ;  /* 0x000000152c157209 */ /* 0x000fc80007810000 */
[----:B--2---:R-:W-:-:S03]  /*42d0*/  FMNMX.FTZ R25, R46, R21, !PT ;  /* 0x000000152e197209 */ /* 0x004fc60007810000 */
[----:B------:R-:W-:Y:S01]  /*42e0*/  MUFU.EX2 R9, R9 ;  /* 0x0000000900097308 */ /* 0x000fe20000000800 */
[----:B------:R-:W-:Y:S01]  /*42f0*/  FMNMX.FTZ R25, R48, R25, !PT ;  /* 0x0000001930197209 */ /* 0x000fe20007810000 */
[----:B0-----:R-:W-:-:S03]  /*4300*/  FFMA.FTZ R45, R6, R7, -R43 ;  /* 0x00000007062d7223 */ /* 0x001fc6000001082b */
[----:B------:R-:W-:-:S03]  /*4310*/  FMNMX.FTZ R25, R50, R25, !PT ;  /* 0x0000001932197209 */ /* 0x000fc60007810000 */
[----:B------:R-:W-:Y:S01]  /*4320*/  MUFU.EX2 R176, R176 ;  /* 0x000000b000b07308 */ /* 0x000fe20000000800 */
[----:B------:R-:W-:-:S04]  /*4330*/  FMNMX.FTZ R25, R58, R25, !PT ;  /* 0x000000193a197209 */ /* 0x000fc80007810000 */
[----:B------:R-:W-:-:S03]  /*4340*/  FMNMX.FTZ R41, R66, R25, !PT ;  /* 0x0000001942297209 */ /* 0x000fc60007810000 */
[----:B------:R0:W-:Y:S01]  /*4350*/  MUFU.EX2 R25, R100 ;  /* 0x0000006400197308 */ /* 0x0001e20000000800 */
[----:B------:R-:W-:-:S04]  /*4360*/  FMNMX.FTZ R41, R60, R41, !PT ;  /* 0x000000293c297209 */ /* 0x000fc80007810000 */
[----:B------:R-:W-:-:S03]  /*4370*/  FMNMX.FTZ R41, R56, R41, !PT ;  /* 0x0000002938297209 */ /* 0x000fc60007810000 */
[----:B------:R-:W-:Y:S01]  /*4380*/  MUFU.EX2 R178, R178 ;  /* 0x000000b200b27308 */ /* 0x000fe20000000800 */
[----:B------:R-:W-:Y:S02]  /*4390*/  FMNMX.FTZ R41, R64, R41, !PT ;  /* 0x0000002940297209 */ /* 0x000fe40007810000 */
[----:B0-----:R-:W-:Y:S02]  /*43a0*/  FSEL R100, R37, -INF , !P6 ;  /* 0xff80000025647808 */ /* 0x001fe40007000000 */
        /* <DEDUP_REMOVED lines=12> */
[----:B------:R-:W0:Y:S02]  /*4470*/  SHFL.BFLY PT, R86, R41, 0x2, 0x1f ;  /* 0x0c401f0029567f89 */ /* 0x000e2400000e0000 */
[----:B------:R-:W-:Y:S08]  /*4480*/  MUFU.EX2 R168, R168 ;  /* 0x000000a800a87308 */ /* 0x000ff00000000800 */
[----:B------:R-:W-:Y:S08]  /*4490*/  MUFU.EX2 R170, R170 ;  /* 0x000000aa00aa7308 */ /* 0x000ff00000000800 */
[----:B------:R-:W-:Y:S01]  /*44a0*/  MUFU.EX2 R164, R164 ;  /* 0x000000a400a47308 */ /* 0x000fe20000000800 */
[----:B0-----:R-:W-:-:S07]  /*44b0*/  FMNMX.FTZ R86, R41, R86, !PT ;  /* 0x0000005629567209 */ /* 0x001fce0007810000 */
[----:B------:R-:W-:Y:S01]  /*44c0*/  MUFU.EX2 R90, R90 ;  /* 0x0000005a005a7308 */ /* 0x000fe20000000800 */
[----:B------:R-:W0:Y:S07]  /*44d0*/  SHFL.BFLY PT, R29, R86, 0x1, 0x1f ;  /* 0x0c201f00561d7f89 */ /* 0x000e2e00000e0000 */
[----:B------:R-:W1:Y:S08]  /*44e0*/  MUFU.EX2 R33, R33 ;  /* 0x0000002100217308 */ /* 0x000e700000000800 */
[----:B------:R-:W-:Y:S08]  /*44f0*/  MUFU.EX2 R84, R84 ;  /* 0x0000005400547308 */ /* 0x000ff00000000800 */
[----:B------:R-:W-:Y:S01]  /*4500*/  MUFU.EX2 R35, R82 ;  /* 0x0000005200237308 */ /* 0x000fe20000000800 */
[----:B-1----:R-:W-:-:S02]  /*4510*/  F2FP.BF16.F32.PACK_AB R166, R33, R90 ;  /* 0x0000005a21a6723e */ /* 0x002fc400000010ff */
[----:B0-----:R-:W-:-:S04]  /*4520*/  FMNMX.FTZ R6, R86, R29, !PT ;  /* 0x0000001d56067209 */ /* 0x001fc80007810000 */
[C---:B------:R-:W-:Y:S01]  /*4530*/  FSETP.NEU.FTZ.AND P2, PT, R6.reuse, -INF , PT ;  /* 0xff8000000600780b */ /* 0x040fe20003f5d000 */
[-C--:B------:R-:W-:Y:S01]  /*4540*/  FMUL.FTZ R29, R6, R7.reuse ;  /* 0x00000007061d7220 */ /* 0x080fe20000410000 */
[----:B------:R-:W-:Y:S04]  /*4550*/  MUFU.EX2 R80, R80 ;  /* 0x0000005000507308 */ /* 0x000fe80000000800 */
[----:B------:R-:W-:Y:S02]  /*4560*/  FSEL R43, R29, RZ, P2 ;  /* 0x000000ff1d2b7208 */ /* 0x000fe40001000000 */
[----:B------:R-:W-:Y:S02]  /*4570*/  PLOP3.LUT P2, PT, PT, PT, UP0, 0x40, 0x0 ;  /* 0x000000000000781c */ /* 0x000fe40003f4e808 */
[----:B------:R0:W-:Y:S01]  /*4580*/  MUFU.EX2 R29, R8 ;  /* 0x00000008001d7308 */ /* 0x0001e20000000800 */
[-CC-:B------:R-:W-:Y:S01]  /*4590*/  FFMA.FTZ R2, R2, R7.reuse, -R43.reuse ;  /* 0x0000000702027223 */ /* 0x180fe2000001082b */
[-CC-:B------:R-:W-:Y:S01]  /*45a0*/  FFMA.FTZ R10, R10, R7.reuse, -R43.reuse ;  /* 0x000000070a0a7223 */ /* 0x180fe2000001082b */
[-CC-:B------:R-:W-:Y:S01]  /*45b0*/  FFMA.FTZ R12, R12, R7.reuse, -R43.reuse ;  /* 0x000000070c0c7223 */ /* 0x180fe2000001082b */
[-CC-:B------:R-:W-:Y:S01]  /*45c0*/  FFMA.FTZ R14, R14, R7.reuse, -R43.reuse ;  /* 0x000000070e0e7223 */ /* 0x180fe2000001082b */
[-CC-:B------:R-:W-:Y:S01]  /*45d0*/  FFMA.FTZ R20, R20, R7.reuse, -R43.reuse ;  /* 0x0000000714147223 */ /* 0x180fe2000001082b */
[-CC-:B------:R-:W-:Y:S01]  /*45e0*/  FFMA.FTZ R24, R24, R7.reuse, -R43.reuse ;  /* 0x0000000718187223 */ /* 0x180fe2000001082b */
[-C--:B------:R-:W-:Y:S01]  /*45f0*/  FFMA.FTZ R26, R26, R7.reuse, -R43 ;  /* 0x000000071a1a7223 */ /* 0x080fe2000001082b */
[----:B------:R-:W-:Y:S01]  /*4600*/  MUFU.EX2 R2, R2 ;  /* 0x0000000200027308 */ /* 0x000fe20000000800 */
[----:B0-----:R-:W-:Y:S01]  /*4610*/  FADD.FTZ R8, R182, R47 ;  /* 0x0000002fb6087221 */ /* 0x001fe20000010000 */
[-CC-:B------:R-:W-:Y:S01]  /*4620*/  FFMA.FTZ R28, R28, R7.reuse, -R43.reuse ;  /* 0x000000071c1c7223 */ /* 0x180fe2000001082b */
[-CC-:B------:R-:W-:Y:S01]  /*4630*/  FFMA.FTZ R30, R30, R7.reuse, -R43.reuse ;  /* 0x000000071e1e7223 */ /* 0x180fe2000001082b */
[-CC-:B------:R-:W-:Y:S01]  /*4640*/  FFMA.FTZ R32, R32, R7.reuse, -R43.reuse ;  /* 0x0000000720207223 */ /* 0x180fe2000001082b */
[----:B------:R-:W-:Y:S01]  /*4650*/  FADD.FTZ R47, R9, R8 ;  /* 0x00000008092f7221 */ /* 0x000fe20000010000 */
[-CC-:B------:R-:W-:Y:S01]  /*4660*/  FFMA.FTZ R34, R34, R7.reuse, -R43.reuse ;  /* 0x0000000722227223 */ /* 0x180fe2000001082b */
[-C--:B------:R-:W-:Y:S01]  /*4670*/  FFMA.FTZ R36, R36, R7.reuse, -R43 ;  /* 0x0000000724247223 */ /* 0x080fe2000001082b */
[----:B------:R-:W0:Y:S01]  /*4680*/  MUFU.EX2 R181, R10 ;  /* 0x0000000a00b57308 */ /* 0x000e220000000800 */
[----:B------:R-:W-:Y:S01]  /*4690*/  FADD.FTZ R8, R176, R47 ;  /* 0x0000002fb0087221 */ /* 0x000fe20000010000 */
[-CC-:B------:R-:W-:Y:S01]  /*46a0*/  FFMA.FTZ R38, R38, R7.reuse, -R43.reuse ;  /* 0x0000000726267223 */ /* 0x180fe2000001082b */
[-CC-:B------:R-:W-:Y:S01]  /*46b0*/  FFMA.FTZ R40, R40, R7.reuse, -R43.reuse ;  /* 0x0000000728287223 */ /* 0x180fe2000001082b */
[-CC-:B------:R-:W-:Y:S01]  /*46c0*/  FFMA.FTZ R42, R42, R7.reuse, -R43.reuse ;  /* 0x000000072a2a7223 */ /* 0x180fe2000001082b */
[----:B------:R-:W-:Y:S01]  /*46d0*/  FADD.FTZ R47, R11, R8 ;  /* 0x000000080b2f7221 */ /* 0x000fe20000010000 */
        /* <DEDUP_REMOVED lines=8> */
[-C--:B------:R-:W-:Y:S01]  /*4760*/  FFMA.FTZ R66, R66, R7.reuse, -R43 ;  /* 0x0000000742427223 */ /* 0x080fe2000001082b */
[----:B------:R-:W-:Y:S01]  /*4770*/  F2FP.BF16.F32.PACK_AB R182, R9, R182 ;  /* 0x000000b609b6723e */ /* 0x000fe200000010ff */
[----:B------:R-:W2:Y:S01]  /*4780*/  MUFU.EX2 R183, R14 ;  /* 0x0000000e00b77308 */ /* 0x000ea20000000800 */
[----:B------:R-:W-:Y:S01]  /*4790*/  FADD.FTZ R8, R172, R47 ;  /* 0x0000002fac087221 */ /* 0x000fe20000010000 */
[----:B0-----:R-:W-:Y:S01]  /*47a0*/  FADD.FTZ R47, R2, R181 ;  /* 0x000000b5022f7221 */ /* 0x001fe20000010000 */
[-CC-:B------:R-:W-:Y:S01]  /*47b0*/  FFMA.FTZ R60, R60, R7.reuse, -R43.reuse ;  /* 0x000000073c3c7223 */ /* 0x180fe2000001082b */
[-CC-:B------:R-:W-:Y:S01]  /*47c0*/  FFMA.FTZ R56, R56, R7.reuse, -R43.reuse ;  /* 0x0000000738387223 */ /* 0x180fe2000001082b */
[----:B------:R-:W-:Y:S01]  /*47d0*/  FADD.FTZ R49, R15, R8 ;  /* 0x000000080f317221 */ /* 0x000fe20000010000 */
[-CC-:B------:R-:W-:Y:S01]  /*47e0*/  FFMA.FTZ R64, R64, R7.reuse, -R43.reuse ;  /* 0x0000000740407223 */ /* 0x180fe2000001082b */
[-C--:B------:R-:W-:Y:S01]  /*47f0*/  FFMA.FTZ R54, R54, R7.reuse, -R43 ;  /* 0x0000000736367223 */ /* 0x080fe2000001082b */
[----:B------:R-:W0:Y:S01]  /*4800*/  MUFU.EX2 R20, R20 ;  /* 0x0000001400147308 */ /* 0x000e220000000800 */
[----:B-1----:R-:W-:Y:S01]  /*4810*/  FADD.FTZ R8, R12, R47 ;  /* 0x0000002f0c087221 */ /* 0x002fe20000010000 */
[----:B------:R-:W-:Y:S01]  /*4820*/  FADD.FTZ R10, R174, R49 ;  /* 0x00000031ae0a7221 */ /* 0x000fe20000010000 */
[-CC-:B------:R-:W-:Y:S01]  /*4830*/  FFMA.FTZ R52, R52, R7.reuse, -R43.reuse ;  /* 0x0000000734347223 */ /* 0x180fe2000001082b */
[-CC-:B------:R-:W-:Y:S01]  /*4840*/  FFMA.FTZ R62, R62, R7.reuse, -R43.reuse ;  /* 0x000000073e3e7223 */ /* 0x180fe2000001082b */
[-CC-:B------:R-:W-:Y:S01]  /*4850*/  FFMA.FTZ R96, R96, R7.reuse, -R43.reuse ;  /* 0x0000000760607223 */ /* 0x180fe2000001082b */
[----:B------:R-:W-:Y:S01]  /*4860*/  FADD.FTZ R49, R21, R10 ;  /* 0x0000000a15317221 */ /* 0x000fe20000010000 */
[-C--:B------:R-:W-:Y:S01]  /*4870*/  FFMA.FTZ R94, R94, R7.reuse, -R43 ;  /* 0x000000075e5e7223 */ /* 0x080fe2000001082b */
[----:B------:R-:W1:Y:S01]  /*4880*/  MUFU.EX2 R177, R24 ;  /* 0x0000001800b17308 */ /* 0x000e620000000800 */
[----:B--2---:R-:W-:Y:S01]  /*4890*/  FADD.FTZ R47, R183, R8 ;  /* 0x00000008b72f7221 */ /* 0x004fe20000010000 */
[----:B------:R-:W-:Y:S01]  /*48a0*/  FADD.FTZ R10, R168, R49 ;  /* 0x00000031a80a7221 */ /* 0x000fe20000010000 */
[-CC-:B------:R-:W-:Y:S01]  /*48b0*/  FFMA.FTZ R98, R98, R7.reuse, -R43.reuse ;  /* 0x0000000762627223 */ /* 0x180fe2000001082b */
[----:B------:R-:W-:Y:S01]  /*48c0*/  F2FP.BF16.F32.PACK_AB R181, R181, R2 ;  /* 0x00000002b5b5723e */ /* 0x000fe200000010ff */
[-C--:B------:R-:W-:Y:S01]  /*48d0*/  FFMA.FTZ R92, R92, R7.reuse, -R43 ;  /* 0x000000075c5c7223 */ /* 0x080fe2000001082b */
[----:B------:R-:W-:Y:S01]  /*48e0*/  FADD.FTZ R49, R25, R10 ;  /* 0x0000000a19317221 */ /* 0x000fe20000010000 */
[----:B------:R-:W-:Y:S01]  /*48f0*/  F2FP.BF16.F32.PACK_AB R176, R11, R176 ;  /* 0x000000b00bb0723e */ /* 0x000fe200000010ff */
[----:B------:R-:W2:Y:S01]  /*4900*/  MUFU.EX2 R26, R26 ;  /* 0x0000001a001a7308 */ /* 0x000ea20000000800 */
[----:B0-----:R-:W-:Y:S01]  /*4910*/  FADD.FTZ R8, R20, R47 ;  /* 0x0000002f14087221 */ /* 0x001fe20000010000 */
[----:B------:R-:W-:Y:S01]  /*4920*/  FADD.FTZ R10, R170, R49 ;  /* 0x00000031aa0a7221 */ /* 0x000fe20000010000 */
[----:B------:R-:W-:Y:S01]  /*4930*/  FFMA.FTZ R43, R100, R7, -R43 ;  /* 0x00000007642b7223 */ /* 0x000fe2000001082b */
[----:B------:R-:W-:-:S02]  /*4940*/  F2FP.BF16.F32.PACK_AB R178, R13, R178 ;  /* 0x000000b20db2723e */ /* 0x000fc400000010ff */
[----:B------:R-:W-:Y:S01]  /*4950*/  FADD.FTZ R49, R27, R10 ;  /* 0x0000000a1b317221 */ /* 0x000fe20000010000 */
[----:B------:R-:W-:Y:S01]  /*4960*/  F2FP.BF16.F32.PACK_AB R172, R15, R172 ;  /* 0x000000ac0fac723e */ /* 0x000fe200000010ff */
[----:B------:R-:W0:Y:S01]  /*4970*/  MUFU.EX2 R179, R28 ;  /* 0x0000001c00b37308 */ /* 0x000e220000000800 */
[----:B-1----:R-:W-:Y:S01]  /*4980*/  FADD.FTZ R47, R177, R8 ;  /* 0x00000008b12f7221 */ /* 0x002fe20000010000 */
[----:B------:R-:W-:Y:S01]  /*4990*/  FADD.FTZ R10, R164, R49 ;  /* 0x00000031a40a7221 */ /* 0x000fe20000010000 */
[----:B------:R-:W-:Y:S02]  /*49a0*/  F2FP.BF16.F32.PACK_AB R174, R21, R174 ;  /* 0x000000ae15ae723e */ /* 0x000fe400000010ff */
[----:B------:R-:W-:Y:S01]  /*49b0*/  F2FP.BF16.F32.PACK_AB R168, R25, R168 ;  /* 0x000000a819a8723e */ /* 0x000fe200000010ff */
[----:B------:R-:W-:Y:S01]  /*49c0*/  FADD.FTZ R49, R31, R10 ;  /* 0x0000000a1f317221 */ /* 0x000fe20000010000 */
[----:B------:R-:W-:Y:S01]  /*49d0*/  F2FP.BF16.F32.PACK_AB R170, R27, R170 ;  /* 0x000000aa1baa723e */ /* 0x000fe200000010ff */
[----:B------:R-:W1:Y:S01]  /*49e0*/  MUFU.EX2 R30, R30 ;  /* 0x0000001e001e7308 */ /* 0x000e620000000800 */
[----:B--2---:R-:W-:Y:S01]  /*49f0*/  FADD.FTZ R8, R26, R47 ;  /* 0x0000002f1a087221 */ /* 0x004fe20000010000 */
[----:B------:R-:W-:Y:S01]  /*4a00*/  FADD.FTZ R10, R90, R49 ;  /* 0x000000315a0a7221 */ /* 0x000fe20000010000 */
[----:B------:R-:W-:-:S02]  /*4a10*/  F2FP.BF16.F32.PACK_AB R164, R31, R164 ;  /* 0x000000a41fa4723e */ /* 0x000fc400000010ff */
[----:B------:R-:W-:Y:S01]  /*4a20*/  F2FP.BF16.F32.PACK_AB R160, R35, R84 ;  /* 0x0000005423a0723e */ /* 0x000fe200000010ff */
[----:B------:R-:W-:Y:S01]  /*4a30*/  FADD.FTZ R49, R33, R10 ;  /* 0x0000000a21317221 */ /* 0x000fe20000010000 */
[----:B------:R-:W-:Y:S01]  /*4a40*/  F2FP.BF16.F32.PACK_AB R183, R183, R12 ;  /* 0x0000000cb7b7723e */ /* 0x000fe200000010ff */
[----:B------:R-:W2:Y:S01]  /*4a50*/  MUFU.EX2 R173, R32 ;  /* 0x0000002000ad7308 */ /* 0x000ea20000000800 */
[----:B0-----:R-:W-:Y:S01]  /*4a60*/  FADD.FTZ R47, R179, R8 ;  /* 0x00000008b32f7221 */ /* 0x001fe20000010000 */
[----:B------:R-:W-:Y:S01]  /*4a70*/  FADD.FTZ R10, R84, R49 ;  /* 0x00000031540a7221 */ /* 0x000fe20000010000 */
[----:B------:R-:W-:Y:S02]  /*4a80*/  F2FP.BF16.F32.PACK_AB R177, R177, R20 ;  /* 0x00000014b1b1723e */ /* 0x000fe400000010ff */
[----:B------:R-:W-:Y:S01]  /*4a90*/  F2FP.BF16.F32.PACK_AB R179, R179, R26 ;  /* 0x0000001ab3b3723e */ /* 0x000fe200000010ff */
[----:B------:R-:W-:Y:S02]  /*4aa0*/  FADD.FTZ R49, R35, R10 ;  /* 0x0000000a23317221 */ /* 0x000fe40000010000 */
[----:B------:R-:W0:Y:S01]  /*4ab0*/  MUFU.EX2 R34, R34 ;  /* 0x0000002200227308 */ /* 0x000e220000000800 */
[----:B-1----:R-:W-:Y:S01]  /*4ac0*/  FADD.FTZ R8, R30, R47 ;  /* 0x0000002f1e087221 */ /* 0x002fe20000010000 */
[----:B------:R-:W-:-:S06]  /*4ad0*/  FADD.FTZ R10, R80, R49 ;  /* 0x00000031500a7221 */ /* 0x000fcc0000010000 */
[----:B------:R-:W1:Y:S01]  /*4ae0*/  MUFU.EX2 R175, R36 ;  /* 0x0000002400af7308 */ /* 0x000e620000000800 */
[C---:B--2---:R-:W-:Y:S01]  /*4af0*/  FADD.FTZ R47, R173.reuse, R8 ;  /* 0x00000008ad2f7221 */ /* 0x044fe20000010000 */
[----:B------:R-:W-:-:S06]  /*4b00*/  F2FP.BF16.F32.PACK_AB R173, R173, R30 ;  /* 0x0000001eadad723e */ /* 0x000fcc00000010ff */
[----:B------:R-:W2:Y:S01]  /*4b10*/  MUFU.EX2 R38, R38 ;  /* 0x0000002600267308 */ /* 0x000ea20000000800 */
[----:B0-----:R-:W-:-:S07]  /*4b20*/  FADD.FTZ R8, R34, R47 ;  /* 0x0000002f22087221 */ /* 0x001fce0000010000 */
[----:B------:R-:W0:Y:S01]  /*4b30*/  MUFU.EX2 R169, R40 ;  /* 0x0000002800a97308 */ /* 0x000e220000000800 */
[C---:B-1----:R-:W-:Y:S01]  /*4b40*/  FADD.FTZ R47, R175.reuse, R8 ;  /* 0x00000008af2f7221 */ /* 0x042fe20000010000 */
[----:B------:R-:W-:-:S06]  /*4b50*/  F2FP.BF16.F32.PACK_AB R175, R175, R34 ;  /* 0x00000022afaf723e */ /* 0x000fcc00000010ff */
[----:B------:R-:W1:Y:S01]  /*4b60*/  MUFU.EX2 R42, R42 ;  /* 0x0000002a002a7308 */ /* 0x000e620000000800 */
[----:B--2---:R-:W-:-:S07]  /*4b70*/  FADD.FTZ R8, R38, R47 ;  /* 0x0000002f26087221 */ /* 0x004fce0000010000 */
[----:B------:R-:W2:Y:S01]  /*4b80*/  MUFU.EX2 R171, R44 ;  /* 0x0000002c00ab7308 */ /* 0x000ea20000000800 */
[C---:B0-----:R-:W-:Y:S01]  /*4b90*/  FADD.FTZ R47, R169.reuse, R8 ;  /* 0x00000008a92f7221 */ /* 0x041fe20000010000 */
[----:B------:R-:W-:-:S06]  /*4ba0*/  F2FP.BF16.F32.PACK_AB R169, R169, R38 ;  /* 0x00000026a9a9723e */ /* 0x000fcc00000010ff */
        /* <DEDUP_REMOVED lines=27> */
[----:B------:R-:W-:-:S06]  /*4d60*/  F2FP.BF16.F32.PACK_AB R158, R41, R72 ;  /* 0x00000048299e723e */ /* 0x000fcc00000010ff */
        /* <DEDUP_REMOVED lines=13> */
[----:B--2---:R-:W-:Y:S01]  /*4e40*/  FADD.FTZ R10, R4, R9 ;  /* 0x00000009040a7221 */ /* 0x004fe20000010000 */
[C---:B------:R-:W-:Y:S01]  /*4e50*/  F2FP.BF16.F32.PACK_AB R154, R29.reuse, R4 ;  /* 0x000000041d9a723e */ /* 0x040fe200000010ff */
[----:B------:R-:W-:Y:S02]  /*4e60*/  VIADD R4, R88, 0xfffffffe ;  /* 0xfffffffe58047836 */ /* 0x000fe40000000000 */
[----:B------:R-:W-:-:S03]  /*4e70*/  FADD.FTZ R3, R29, R10 ;  /* 0x0000000a1d037221 */ /* 0x000fc60000010000 */
[----:B------:R-:W2:Y:S01]  /*4e80*/  MUFU.EX2 R157, R52 ;  /* 0x00000034009d7308 */ /* 0x000ea20000000800 */
[C---:B0-----:R-:W-:Y:S01]  /*4e90*/  FADD.FTZ R9, R163.reuse, R8 ;  /* 0x00000008a3097221 */ /* 0x041fe20000010000 */
[----:B------:R-:W-:-:S06]  /*4ea0*/  F2FP.BF16.F32.PACK_AB R163, R163, R56 ;  /* 0x00000038a3a3723e */ /* 0x000fcc00000010ff */
[----:B------:R-:W0:Y:S01]  /*4eb0*/  MUFU.EX2 R62, R62 ;  /* 0x0000003e003e7308 */ /* 0x000e220000000800 */
[----:B-1----:R-:W-:Y:S01]  /*4ec0*/  FADD.FTZ R2, R54, R9 ;  /* 0x0000000936027221 */ /* 0x002fe20000010000 */
[----:B------:R-:W-:-:S04]  /*4ed0*/  IMAD.IADD R9, R17, 0x1, -R18 ;  /* 0x0000000111097824 */ /* 0x000fc800078e0a12 */
[----:B------:R-:W-:Y:S02]  /*4ee0*/  IMAD R8, R185, 0x80, R9 ;  /* 0x00000080b9087824 */ /* 0x000fe400078e0209 */
[----:B------:R-:W1:Y:S01]  /*4ef0*/  MUFU.EX2 R159, R96 ;  /* 0x00000060009f7308 */ /* 0x000e620000000800 */
[C---:B--2---:R-:W-:Y:S01]  /*4f00*/  FADD.FTZ R11, R157.reuse, R2 ;  /* 0x000000029d0b7221 */ /* 0x044fe20000010000 */
[----:B------:R-:W-:Y:S02]  /*4f10*/  F2FP.BF16.F32.PACK_AB R157, R157, R54 ;  /* 0x000000369d9d723e */ /* 0x000fe400000010ff */
[----:B------:R-:W-:-:S04]  /*4f20*/  R2UR UR10, R8 ;  /* 0x00000000080a72ca */ /* 0x000fc800000e0000 */
[----:B------:R-:W2:Y:S01]  /*4f30*/  MUFU.EX2 R94, R94 ;  /* 0x0000005e005e7308 */ /* 0x000ea20000000800 */
[----:B0-----:R-:W-:-:S07]  /*4f40*/  FADD.FTZ R2, R62, R11 ;  /* 0x0000000b3e027221 */ /* 0x001fce0000010000 */
[----:B------:R-:W0:Y:S01]  /*4f50*/  MUFU.EX2 R153, R98 ;  /* 0x0000006200997308 */ /* 0x000e220000000800 */
[C---:B-1----:R-:W-:Y:S01]  /*4f60*/  FADD.FTZ R11, R159.reuse, R2 ;  /* 0x000000029f0b7221 */ /* 0x042fe20000010000 */
[----:B------:R-:W-:Y:S01]  /*4f70*/  UIADD3 UR6, UR10, UR6, URZ ;  /* 0x000000060a067290 */ /* 0x000fe2000fffe03f */
[----:B------:R-:W-:-:S05]  /*4f80*/  F2FP.BF16.F32.PACK_AB R159, R159, R62 ;  /* 0x0000003e9f9f723e */ /* 0x000fca00000010ff */
[----:B------:R-:W1:Y:S01]  /*4f90*/  MUFU.EX2 R92, R92 ;  /* 0x0000005c005c7308 */ /* 0x000e620000000800 */
[----:B--2---:R-:W-:-:S07]  /*4fa0*/  FADD.FTZ R2, R94, R11 ;  /* 0x0000000b5e027221 */ /* 0x004fce0000010000 */
[----:B------:R-:W2:Y:S01]  /*4fb0*/  MUFU.EX2 R43, R43 ;  /* 0x0000002b002b7308 */ /* 0x000ea20000000800 */
[C---:B0-----:R-:W-:Y:S01]  /*4fc0*/  FADD.FTZ R11, R153.reuse, R2 ;  /* 0x00000002990b7221 */ /* 0x041fe20000010000 */
[----:B------:R-:W-:-:S03]  /*4fd0*/  F2FP.BF16.F32.PACK_AB R153, R153, R94 ;  /* 0x0000005e9999723e */ /* 0x000fc600000010ff */
[----:B-1----:R-:W-:-:S04]  /*4fe0*/  FADD.FTZ R2, R92, R11 ;  /* 0x0000000b5c027221 */ /* 0x002fc80000010000 */
[C---:B--2---:R-:W-:Y:S01]  /*4ff0*/  FADD.FTZ R2, R43.reuse, R2 ;  /* 0x000000022b027221 */ /* 0x044fe20000010000 */
[----:B------:R-:W-:Y:S01]  /*5000*/  F2FP.BF16.F32.PACK_AB R155, R43, R92 ;  /* 0x0000005c2b9b723e */ /* 0x000fe200000010ff */
[----:B------:R-:W-:Y:S06]  /*5010*/  @P2 BRA `(.L_x_1083) ;  /* 0x0000000000482947 */ /* 0x000fec0003800000 */
[C---:B------:R-:W-:Y:S01]  /*5020*/  ISETP.GT.AND P2, PT, R8.reuse, RZ, PT ;  /* 0x000000ff0800720c */ /* 0x040fe20003f44270 */
[----:B------:R-:W-:-:S05]  /*5030*/  VIADD R10, R8, 0xffffffff ;  /* 0xffffffff080a7836 */ /* 0x000fca0000000000 */
[----:B------:R-:W-:-:S07]  /*5040*/  R2UR UR14, R10 ;  /* 0x000000000a0e72ca */ /* 0x000fce00000e0000 */
[----:B------:R-:W-:Y:S08]  /*5050*/  @P2 BRA `(.L_x_1084) ;  /* 0x00000000001c2947 */ /* 0x000ff00003800000 */
[----:B------:R-:W-:Y:S02]  /*5060*/  UISETP.NE.AND UP1, UPT, UR7, 0x1, UPT ;  /* 0x000000010700788c */ /* 0x000fe4000bf25270 */
[----:B------:R-:W-:-:S09]  /*5070*/  UIADD3 UR14, -UR10, URZ, URZ ;  /* 0x0000003f0a0e7290 */ /* 0x000fd2000fffe13f */
[----:B------:R-:W-:Y:S02]  /*5080*/  @UP1 ULDC.64 UR18, c[0x0][0x9e8] ;  /* 0x00027a0000121ab9 */ /* 0x000fe40000000a00 */
[----:B------:R-:W-:-:S04]  /*5090*/  UIMAD.WIDE.U32 UR10, UR14, UR18, URZ ;  /* 0x000000120e0a72a5 */ /* 0x000fc8000f8e003f */
[----:B------:R-:W-:-:S04]  /*50a0*/  @UP1 USHF.R.U32.HI UR14, URZ, UR19, UR11 ;  /* 0x000000133f0e1299 */ /* 0x000fc8000801160b */
[----:B------:R-:W-:Y:S01]  /*50b0*/  ULOP3.LUT UR14, URZ, UR14, URZ, 0x33, !UPT ;  /* 0x0000000e3f0e7292 */ /* 0x000fe2000f8e333f */
[----:B------:R-:W-:Y:S11]  /*50c0*/  BRA `(.L_x_1085) ;  /* 0x0000000000107947 */ /* 0x000ff60003800000 */
.L_x_1084:
[----:B------:R-:W-:-:S11]  /*50d0*/  UISETP.NE.AND UP1, UPT, UR7, 0x1, UPT ;  /* 0x000000010700788c */ /* 0x000fd6000bf25270 */
[----:B------:R-:W-:Y:S02]  /*50e0*/  @UP1 ULDC.64 UR18, c[0x0][0x9e8] ;  /* 0x00027a0000121ab9 */ /* 0x000fe40000000a00 */
[----:B------:R-:W-:-:S04]  /*50f0*/  UIMAD.WIDE.U32 UR10, UR14, UR18, URZ ;  /* 0x000000120e0a72a5 */ /* 0x000fc8000f8e003f */
[----:B------:R-:W-:-:S12]  /*5100*/  @UP1 USHF.R.U32.HI UR14, URZ, UR19, UR11 ;  /* 0x000000133f0e1299 */ /* 0x000fd8000801160b */
.L_x_1085:
[----:B------:R-:W-:-:S04]  /*5110*/  UIMAD UR7, UR14, UR7, UR7 ;  /* 0x000000070e0772a4 */ /* 0x000fc8000f8e0207 */
[----:B------:R-:W-:-:S04]  /*5120*/  UISETP.LT.AND UP1, UPT, UR6, UR7, UPT ;  /* 0x000000070600728c */ /* 0x000fc8000bf21270 */
[----:B------:R-:W-:-:S12]  /*5130*/  USEL UR6, UR6, UR7, UP1 ;  /* 0x0000000706067287 */ /* 0x000fd80008800000 */
.L_x_1083:
[----:B------:R-:W-:Y:S01]  /*5140*/  USHF.R.S32.HI UR7, URZ, 0x1f, UR6 ;  /* 0x0000001f3f077899 */ /* 0x000fe20008011406 */
[----:B------:R-:W-:Y:S02]  /*5150*/  CS2R R150, SRZ ;  /* 0x0000000000967805 */ /* 0x000fe4000001ff00 */
[----:B------:R-:W-:Y:S02]  /*5160*/  CS2R R148, SRZ ;  /* 0x0000000000947805 */ /* 0x000fe4000001ff00 */
        /* <DEDUP_REMOVED lines=9> */
[----:B------:R-:W-:Y:S01]  /*5200*/  UISETP.LT.AND UP1, UPT, UR39, UR7, UPT ;  /* 0x000000072700728c */ /* 0x000fe2000bf21270 */
[----:B------:R-:W-:Y:S02]  /*5210*/  CS2R R132, SRZ ;  /* 0x0000000000847805 */ /* 0x000fe4000001ff00 */
[----:B------:R-:W-:Y:S02]  /*5220*/  CS2R R130, SRZ ;  /* 0x0000000000827805 */ /* 0x000fe4000001ff00 */
[----:B------:R-:W-:Y:S01]  /*5230*/  CS2R R128, SRZ ;  /* 0x0000000000807805 */ /* 0x000fe2000001ff00 */
[----:B------:R-:W-:Y:S01]  /*5240*/  USEL UR55, UR39, UR7, !UP1 ;  /* 0x0000000727377287 */ /* 0x000fe2000c800000 */
[----:B------:R-:W-:-:S02]  /*5250*/  CS2R R126, SRZ ;  /* 0x00000000007e7805 */ /* 0x000fc4000001ff00 */
[----:B------:R-:W-:Y:S02]  /*5260*/  CS2R R124, SRZ ;  /* 0x00000000007c7805 */ /* 0x000fe4000001ff00 */
[----:B------:R-:W-:Y:S02]  /*5270*/  CS2R R122, SRZ ;  /* 0x00000000007a7805 */ /* 0x000fe4000001ff00 */
[----:B------:R-:W-:Y:S02]  /*5280*/  CS2R R120, SRZ ;  /* 0x0000000000787805 */ /* 0x000fe4000001ff00 */
[----:B------:R-:W-:Y:S02]  /*5290*/  CS2R R118, SRZ ;  /* 0x0000000000767805 */ /* 0x000fe4000001ff00 */
[----:B------:R-:W-:Y:S02]  /*52a0*/  ISETP.GE.AND P2, PT, R4, UR55, PT ;  /* 0x0000003704007c0c */ /* 0x000fe4000bf46270 */
        /* <DEDUP_REMOVED lines=15> */
[----:B------:R-:W-:Y:S06]  /*53a0*/  @!P2 BRA `(.L_x_1086) ;  /* 0x000000380028a947 */ /* 0x000fec0003800000 */
[----:B------:R-:W-:Y:S01]  /*53b0*/  IMAD.IADD R15, R0, 0x1, R9 ;  /* 0x00000001000f7824 */ /* 0x000fe200078e0209 */
[----:B------:R-:W-:Y:S01]  /*53c0*/  ULDC UR50, c[0x0][0x9e4] ;  /* 0x0002790000327ab9 */ /* 0x000fe20000000800 */
[----:B------:R-:W-:Y:S01]  /*53d0*/  IMAD.MOV.U32 R151, RZ, RZ, RZ ;  /* 0x000000ffff977224 */ /* 0x000fe200078e00ff */
[----:B------:R-:W-:Y:S01]  /*53e0*/  ULDC UR52, c[0x0][0x9d8] ;  /* 0x0002760000347ab9 */ /* 0x000fe20000000800 */
[----:B------:R-:W-:Y:S01]  /*53f0*/  VIADD R13, R15, 0x8 ;  /* 0x000000080f0d7836 */ /* 0x000fe20000000000 */
[----:B------:R-:W-:-:S04]  /*5400*/  ULDC UR51, c[0x0][0x9e0] ;  /* 0x0002780000337ab9 */ /* 0x000fc80000000800 */
[----:B------:R-:W-:-:S07]  /*5410*/  LOP3.LUT R11, RZ, R13, RZ, 0x33, !PT ;  /* 0x0000000dff0b7212 */ /* 0x000fce00078e33ff */
.L_x_1103:
        /* <DEDUP_REMOVED lines=9> */
.L_x_1088:
[----:B------:R-:W-:Y:S01]  /*54b0*/  ULEA UR6, UR54, UR41, 0x3 ;  /* 0x0000002936067291 */ /* 0x000fe2000f8e183f */
[----:B------:R-:W-:-:S05]  /*54c0*/  IMAD.U32 R7, RZ, RZ, UR53 ;  /* 0x00000035ff077e24 */ /* 0x000fca000f8e00ff */
[----:B------:R-:W-:-:S04]  /*54d0*/  SHF.L.U32 R7, R7, 0x1f, RZ ;  /* 0x0000001f07077819 */ /* 0x000fc800000006ff */
[----:B------:R0:W1:Y:S01]  /*54e0*/  SYNCS.PHASECHK.TRANS64.TRYWAIT P2, [UR6+0x28830], R7 ;  /* 0x02883007ff0075a7 */ /* 0x0000620008040146 */
[----:B------:R-:W-:Y:S05]  /*54f0*/  @!P0 BRA `(.L_x_1089) ;  /* 0x0000000000048947 */ /* 0x000fea0003800000 */
[----:B------:R-:W-:Y:S01]  /*5500*/  BPT.TRAP 0x1 ;  /* 0x000000040000795c */ /* 0x000fe20000300000 */
.L_x_1089:
[----:B-1----:R-:W-:Y:S05]  /*5510*/  @P2 BRA `(.L_x_1087) ;  /* 0x0000000000082947 */ /* 0x002fea0003800000 */
[----:B------:R-:W1:Y:S02]  /*5520*/  SYNCS.PHASECHK.TRANS64.TRYWAIT P2, [UR6+0x28830], R7 ;  /* 0x02883007ff0075a7 */ /* 0x000e640008040146 */
[----:B-1----:R-:W-:Y:S05]  /*5530*/  @!P2 BRA `(.L_x_1090) ;  /* 0x000001140050a947 */ /* 0x002fea0003800000 */
.L_x_1087:
[----:B-1----:R-:W1:Y:S01]  /*5540*/  S2R R8, SR_TID.X ;  /* 0x0000000000087919 */ /* 0x002e620000002100 */
[----:B------:R-:W-:Y:S01]  /*5550*/  ULEA UR34, UR54, UR46, 0xb ;  /* 0x0000002e36227291 */ /* 0x000fe2000f8e583f */
[----:B------:R-:W-:Y:S01]  /*5560*/  UMOV UR35, 0x40000040 ;  /* 0x4000004000237882 */ /* 0x000fe20000000000 */
[----:B------:R-:W-:Y:S02]  /*5570*/  UMOV UR7, 0x40000040 ;  /* 0x4000004000077882 */ /* 0x000fe40000000000 */
[----:B------:R-:W-:Y:S02]  /*5580*/  UIADD3 UR6, UR34, 0x2, URZ ;  /* 0x0000000222067890 */ /* 0x000fe4000fffe03f */
        /* <DEDUP_REMOVED lines=12> */
[----:B-1----:R-:W-:-:S05]  /*5650*/  SHF.R.U32.HI R8, RZ, 0x7, R8 ;  /* 0x00000007ff087819 */ /* 0x002fca0000011608 */
[----:B0-----:R-:W-:-:S05]  /*5660*/  VIADD R7, R8, 0x8 ;  /* 0x0000000808077836 */ /* 0x001fca0000000000 */
[----:B------:R0:W-:Y:S06]  /*5670*/  BAR.SYNC.DEFER_BLOCKING R7, 0x100 ;  /* 0x000400070000751d */ /* 0x0001ec0000010000 */
        /* <DEDUP_REMOVED lines=24> */
[----:B0-----:R-:W-:Y:S05]  /*5800*/  @P3 BRA `(.L_x_1091) ;  /* 0x00000000002c3947 */ /* 0x001fea0003800000 */
[----:B------:R-:W-:Y:S05]  /*5810*/  @!P0 BRA `(.L_x_1092) ;  /* 0x0000000000048947 */ /* 0x000fea0003800000 */
[----:B------:R-:W-:Y:S01]  /*5820*/  BPT.TRAP 0x1 ;  /* 0x000000040000795c */ /* 0x000fe20000300000 */
.L_x_1092:
[----:B------:R-:W-:Y:S01]  /*5830*/  ULEA UR6, UR42, UR41, 0x3 ;  /* 0x000000292a067291 */ /* 0x000fe2000f8e183f */
[----:B------:R-:W-:-:S05]  /*5840*/  IMAD.U32 R7, RZ, RZ, UR43 ;  /* 0x0000002bff077e24 */ /* 0x000fca000f8e00ff */
[----:B------:R-:W-:-:S04]  /*5850*/  SHF.L.U32 R7, R7, 0x1f, RZ ;  /* 0x0000001f07077819 */ /* 0x000fc800000006ff */
[----:B------:R0:W1:Y:S01]  /*5860*/  SYNCS.PHASECHK.TRANS64.TRYWAIT P2, [UR6+0x28850], R7 ;  /* 0x02885007ff0075a7 */ /* 0x0000620008040146 */
[----:B------:R-:W-:Y:S05]  /*5870*/  @!P0 BRA `(.L_x_1093) ;  /* 0x0000000000048947 */ /* 0x000fea0003800000 */
[----:B------:R-:W-:Y:S01]  /*5880*/  BPT.TRAP 0x1 ;  /* 0x000000040000795c */ /* 0x000fe20000300000 */
.L_x_1093:
[----:B-1----:R-:W-:Y:S05]  /*5890*/  @P2 BRA `(.L_x_1091) ;  /* 0x0000000000082947 */ /* 0x002fea0003800000 */
[----:B------:R-:W1:Y:S02]  /*58a0*/  SYNCS.PHASECHK.TRANS64.TRYWAIT P2, [UR6+0x28850], R7 ;  /* 0x02885007ff0075a7 */ /* 0x000e640008040146 */
[----:B-1----:R-:W-:Y:S05]  /*58b0*/  @!P2 BRA `(.L_x_1094) ;  /* 0x000001100088a947 */ /* 0x002fea0003800000 */
.L_x_1091:
[----:B------:R-:W-:Y:S01]  /*58c0*/  UIADD3 UR6, UR41, 0x400, URZ ;  /* 0x0000040029067890 */ /* 0x000fe2000fffe03f */
[----:B------:R-:W-:Y:S01]  /*58d0*/  WARPGROUP.ARRIVE ;  /* 0x00000000000079c5 */ /* 0x000fe20000000000 */
[----:B------:R-:W-:-:S05]  /*58e0*/  UMOV UR7, 0x40000040 ;  /* 0x4000004000077882 */ /* 0x000fca0000000000 */
[----:B------:R-:W2:Y:S01]  /*58f0*/  S2R R184, SR_TID.X ;  /* 0x0000000000b87919 */ /* 0x000ea20000002100 */
[----:B------:R-:W-:Y:S01]  /*5900*/  USHF.R.U32.HI UR6, URZ, 0x4, UR6 ;  /* 0x000000043f067899 */ /* 0x000fe20008011606 */
[----:B------:R-:W-:Y:S01]  /*5910*/  FMUL.FTZ R20, R34, UR52 ;  /* 0x0000003422147c20 */ /* 0x000fe20008410000 */
[----:B------:R-:W-:Y:S01]  /*5920*/  FMUL.FTZ R34, R36, UR52 ;  /* 0x0000003424227c20 */ /* 0x000fe20008410000 */
[----:B------:R-:W-:Y:S01]  /*5930*/  FMUL.FTZ R36, R58, UR52 ;  /* 0x000000343a247c20 */ /* 0x000fe20008410000 */
[----:B------:R-:W-:Y:S01]  /*5940*/  ULOP3.LUT UR6, UR6, 0x3fff, URZ, 0xc0, !UPT ;  /* 0x00003fff06067892 */ /* 0x000fe2000f8ec03f */
[----:B------:R-:W-:Y:S01]  /*5950*/  FMUL.FTZ R14, R31, UR52 ;  /* 0x000000341f0e7c20 */ /* 0x000fe20008410000 */
[----:B01----:R-:W-:Y:S01]  /*5960*/  FMUL.FTZ R7, R24, UR52 ;  /* 0x0000003418077c20 */ /* 0x003fe20008410000 */
[----:B------:R-:W-:Y:S01]  /*5970*/  FMUL.FTZ R31, R54, UR52 ;  /* 0x00000034361f7c20 */ /* 0x000fe20008410000 */
[----:B------:R-:W-:Y:S01]  /*5980*/  ULOP3.LUT UR6, UR6, 0x4000000, URZ, 0xfc, !UPT ;  /* 0x0400000006067892 */ /* 0x000fe2000f8efc3f */
[----:B------:R-:W-:Y:S01]  /*5990*/  FMUL.FTZ R8, R26, UR52 ;  /* 0x000000341a087c20 */ /* 0x000fe20008410000 */
[----:B------:R-:W-:Y:S01]  /*59a0*/  FMUL.FTZ R10, R27, UR52 ;  /* 0x000000341b0a7c20 */ /* 0x000fe20008410000 */
        /* <DEDUP_REMOVED lines=20> */
[----:B--2---:R-:W-:Y:S01]  /*5af0*/  SHF.R.U32.HI R184, RZ, 0x7, R184 ;  /* 0x00000007ffb87819 */ /* 0x004fe200000116b8 */
        /* <DEDUP_REMOVED lines=12> */
[----:B------:R-:W-:Y:S01]  /*5bc0*/  PLOP3.LUT P2, PT, PT, PT, UP0, 0x40, 0x0 ;  /* 0x000000000000781c */ /* 0x000fe20003f4e808 */
[----:B------:R-:W0:Y:S08]  /*5bd0*/  MUFU.TANH R7, R7 ;  /* 0x0000000700077308 */ /* 0x000e300000002400 */
[----:B------:R-:W1:Y:S08]  /*5be0*/  MUFU.TANH R8, R8 ;  /* 0x0000000800087308 */ /* 0x000e700000002400 */
[----:B------:R-:W2:Y:S08]  /*5bf0*/  MUFU.TANH R10, R10 ;  /* 0x0000000a000a7308 */ /* 0x000eb00000002400 */
[----:B------:R-:W3:Y:S08]  /*5c00*/  MUFU.TANH R12, R12 ;  /* 0x0000000c000c7308 */ /* 0x000ef00000002400 */
[----:B------:R-:W4:Y:S08]  /*5c10*/  MUFU.TANH R14, R14 ;  /* 0x0000000e000e7308 */ /* 0x000f300000002400 */
        /* <DEDUP_REMOVED lines=9> */
[----:B------:R-:W0:Y:S01]  /*5cb0*/  MUFU.TANH R53, R53 ;  /* 0x0000003500357308 */ /* 0x000e220000002400 */
[----:B------:R-:W-:-:S02]  /*5cc0*/  WARPGROUP.DEPBAR.LE gsb0, 0x0 ;  /* 0x00008000000079c5 */ /* 0x000fc40000010000 */
[----:B------:R-:W-:-:S05]  /*5cd0*/  WARPGROUP.ARRIVE ;  /* 0x00000000000079c5 */ /* 0x000fca0000000000 */
[----:B------:R-:W0:Y:S01]  /*5ce0*/  MUFU.TANH R31, R31 ;  /* 0x0000001f001f7308 */ /* 0x000e220000002400 */
[----:B------:R-:W-:Y:S01]  /*5cf0*/  HGMMA.64x128x16.F32.BF16 R88, R176, gdesc[UR4].tnspB, R88, gsb0 ;  /* 0x41e00004b0587df0 */ /* 0x000fe20008001858 */
[----:B------:R-:W-:Y:S01]  /*5d00*/  UIADD3 UR6, UR10, 0x100, URZ ;  /* 0x000001000a067890 */ /* 0x000fe2000fffe03f */
[----:B------:R-:W-:-:S05]  /*5d10*/  UMOV UR7, 0x40000040 ;  /* 0x4000004000077882 */ /* 0x000fca0000000000 */
        /* <DEDUP_REMOVED lines=30> */
[----:B------:R-:W-:-:S02]  /*5f00*/  FMUL.FTZ R170, R49, UR52 ;  /* 0x0000003431aa7c20 */ /* 0x000fc40008410000 */
[----:B------:R-:W-:Y:S01]  /*5f10*/  HGMMA.64x128x16.F32.BF16 R88, R164, gdesc[UR4].tnspB, R88, gsb0 ;  /* 0x41e00004a4587df0 */ /* 0x000fe20008001858 */
[----:B------:R-:W-:Y:S01]  /*5f20*/  UIADD3 UR6, UR10, 0x280, URZ ;  /* 0x000002800a067890 */ /* 0x000fe2000fffe03f */
[----:B------:R-:W-:Y:S01]  /*5f30*/  FMUL.FTZ R57, R61, UR52 ;  /* 0x000000343d397c20 */ /* 0x000fe20008410000 */
[----:B------:R-:W-:Y:S01]  /*5f40*/  UMOV UR7, 0x40000040 ;  /* 0x4000004000077882 */ /* 0x000fe20000000000 */
[----:B------:R-:W-:Y:S01]  /*5f50*/  FMUL.FTZ R61, R65, UR52 ;  /* 0x00000034413d7c20 */ /* 0x000fe20008410000 */
[----:B------:R-:W-:Y:S01]  /*5f60*/  FMUL.FTZ R49, R78, UR52 ;  /* 0x000000344e317c20 */ /* 0x000fe20008410000 */
[----:B------:R-:W-:Y:S01]  /*5f70*/  FMUL.FTZ R48, R82, UR52 ;  /* 0x0000003452307c20 */ /* 0x000fe20008410000 */
        /* <DEDUP_REMOVED lines=10> */
[----:B------:R-:W-:Y:S01]  /*6020*/  WARPGROUP.ARRIVE ;  /* 0x00000000000079c5 */ /* 0x000fe20000000000 */
[----:B------:R-:W-:Y:S01]  /*6030*/  FMUL.FTZ R166, R29, UR52 ;  /* 0x000000341da67c20 */ /* 0x000fe20008410000 */
[----:B------:R-:W-:Y:S01]  /*6040*/  FMUL.FTZ R29, R51, UR52 ;  /* 0x00000034331d7c20 */ /* 0x000fe20008410000 */
[----:B------:R-:W-:Y:S02]  /*6050*/  IMAD.U32 R51, RZ, RZ, UR54 ;  /* 0x00000036ff337e24 */ /* 0x000fe4000f8e00ff */
[----:B------:R-:W-:Y:S01]  /*6060*/  FMUL.FTZ R164, R25, UR52 ;  /* 0x0000003419a47c20 */ /* 0x000fe20008410000 */
[----:B------:R-:W-:Y:S01]  /*6070*/  FMUL.FTZ R165, R28, UR52 ;  /* 0x000000341ca57c20 */ /* 0x000fe20008410000 */
[----:B------:R-:W-:Y:S01]  /*6080*/  HGMMA.64x128x16.F32.BF16 R88, R160, gdesc[UR4].tnspB, R88, gsb0 ;  /* 0x41e00004a0587df0 */ /* 0x000fe20008001858 */
[----:B------:R-:W-:Y:S01]  /*6090*/  UIADD3 UR6, UR10, 0x300, URZ ;  /* 0x000003000a067890 */ /* 0x000fe2000fffe03f */
[----:B------:R-:W-:Y:S01]  /*60a0*/  @!P1 LEA R51, R51, UR41, 0x3 ;  /* 0x0000002933339c11 */ /* 0x000fe2000f8e18ff */
[----:B------:R-:W-:Y:S01]  /*60b0*/  UMOV UR7, 0x40000040 ;  /* 0x4000004000077882 */ /* 0x000fe20000000000 */
[----:B------:R-:W-:Y:S01]  /*60c0*/  FMUL.FTZ R167, R32, UR52 ;  /* 0x0000003420a77c20 */ /* 0x000fe20008410000 */
[----:B------:R-:W-:Y:S01]  /*60d0*/  FMUL.FTZ R25, R38, UR52 ;  /* 0x0000003426197c20 */ /* 0x000fe20008410000 */
[----:B------:R-:W-:Y:S01]  /*60e0*/  FMUL.FTZ R28, R42, UR52 ;  /* 0x000000342a1c7c20 */ /* 0x000fe20008410000 */
[----:B------:R-:W-:-:S02]  /*60f0*/  @!P1 VIADD R51, R51, 0x28840 ;  /* 0x0002884033339836 */ /* 0x000fc40000000000 */
[----:B------:R-:W-:Y:S01]  /*6100*/  FMUL.FTZ R32, R46, UR52 ;  /* 0x000000342e207c20 */ /* 0x000fe20008410000 */
[----:B------:R-:W-:Y:S01]  /*6110*/  FMUL.FTZ R38, R63, UR52 ;  /* 0x000000343f267c20 */ /* 0x000fe20008410000 */
[----:B------:R-:W-:Y:S01]  /*6120*/  FMUL.FTZ R63, R69, UR52 ;  /* 0x00000034453f7c20 */ /* 0x000fe20008410000 */
[----:B------:R-:W-:Y:S01]  /*6130*/  FMUL.FTZ R42, R71, UR52 ;  /* 0x00000034472a7c20 */ /* 0x000fe20008410000 */
[----:B------:R-:W-:Y:S01]  /*6140*/  @!P1 PRMT R51, RZ, 0x654, R51 ;  /* 0x00000654ff339816 */ /* 0x000fe20000000033 */
        /* <DEDUP_REMOVED lines=14> */
[----:B------:R0:W0:Y:S01]  /*6230*/  MUFU.TANH R79, R84 ;  /* 0x00000054004f7308 */ /* 0x0000220000002400 */
        /* <DEDUP_REMOVED lines=22> */
[----:B------:R0:W0:Y:S01]  /*63a0*/  MUFU.TANH R75, R80 ;  /* 0x00000050004b7308 */ /* 0x0000220000002400 */
[----:B------:R-:W-:-:S02]  /*63b0*/  WARPGROUP.DEPBAR.LE gsb0, 0x0 ;  /* 0x00008000000079c5 */ /* 0x000fc40000010000 */
[----:B------:R-:W-:Y:S01]  /*63c0*/  WARPGROUP.ARRIVE ;  /* 0x00000000000079c5 */ /* 0x000fe20000000000 */
[----:B------:R-:W-:-:S05]  /*63d0*/  IMAD.SHL.U32 R158, R4, 0x80, RZ ;  /* 0x00000080049e7824 */ /* 0x000fca00078e00ff */
[----:B------:R-:W-:Y:S01]  /*63e0*/  HGMMA.64x128x16.F32.BF16 R88, R152, gdesc[UR4].tnspB, R88, gsb0 ;  /* 0x41e0000498587df0 */ /* 0x000fe20008001858 */
[----:B------:R-:W-:-:S05]  /*63f0*/  IADD3 R59, R17, 0x1, -R158 ;  /* 0x00000001113b7810 */ /* 0x000fca0007ffe89e */
[----:B------:R-:W-:-:S04]  /*6400*/  IMAD.IADD R59, R59, 0x1, -R18 ;  /* 0x000000013b3b7824 */ /* 0x000fc800078e0a12 */
[----:B------:R-:W-:-:S04]  /*6410*/  IMAD R59, R16, -0x2, R59 ;  /* 0xfffffffe103b7824 */ /* 0x000fc800078e023b */
[----:B------:R-:W-:-:S04]  /*6420*/  VIADD R83, R59, UR51 ;  /* 0x000000333b537c36 */ /* 0x000fc80008000000 */
[----:B------:R-:W-:Y:S01]  /*6430*/  IMAD.IADD R65, R0, 0x1, R83 ;  /* 0x0000000100417824 */ /* 0x000fe200078e0253 */
[----:B------:R-:W-:Y:S02]  /*6440*/  WARPGROUP.DEPBAR.LE gsb0, 0x0 ;  /* 0x00008000000079c5 */ /* 0x000fe40000010000 */
[----:B------:R0:W-:Y:S06]  /*6450*/  BAR.ARV R58, 0x100 ;  /* 0x0004003a0000751d */ /* 0x0001ec0000002000 */
[----:B------:R5:W-:Y:S02]  /*6460*/  @!P1 SYNCS.ARRIVE.TRANS64.RED.A1T0 RZ, [R51+URZ], RZ ;  /* 0x000000ff33ff99a7 */ /* 0x000be4000810043f */
[----:B-----5:R-:W-:Y:S01]  /*6470*/  FMUL.FTZ R51, R87, UR52 ;  /* 0x0000003457337c20 */ /* 0x020fe20008410000 */
[----:B------:R-:W-:-:S04]  /*6480*/  VIADD R87, R59, UR47 ;  /* 0x0000002f3b577c36 */ /* 0x000fc80008000000 */
[----:B------:R-:W-:Y:S01]  /*6490*/  IMAD.IADD R67, R0, 0x1, R87 ;  /* 0x0000000100437824 */ /* 0x000fe200078e0257 */
[----:B------:R-:W0:Y:S01]  /*64a0*/  MUFU.TANH R51, R51 ;  /* 0x0000003300337308 */ /* 0x000e220000002400 */
[----:B-1234-:R-:W-:Y:S05]  /*64b0*/  @P2 BRA `(.L_x_1095) ;  /* 0x00000000005c2947 */ /* 0x01efea0003800000 */
[----:B------:R-:W-:Y:S01]  /*64c0*/  ISETP.GT.AND P2, PT, R15, -0x1, PT ;  /* 0xffffffff0f00780c */ /* 0x000fe20003f44270 */
[----:B------:R-:W-:-:S12]  /*64d0*/  BSSY B0, `(.L_x_1096) ;  /* 0x0000011000007945 */ /* 0x000fd80003800000 */
[----:B------:R-:W-:Y:S05]  /*64e0*/  @P2 BRA `(.L_x_1097) ;  /* 0x0000000000242947 */ /* 0x000fea0003800000 */
[----:B------:R-:W-:Y:S02]  /*64f0*/  IMAD.U32 R153, RZ, RZ, UR50 ;  /* 0x00000032ff997e24 */ /* 0x000fe4000f8e00ff */
[----:B------:R-:W-:-:S03]  /*6500*/  IMAD.IADD R69, R0, 0x1, R9 ;  /* 0x0000000100457824 */ /* 0x000fc600078e0209 */
[----:B------:R-:W-:Y:S02]  /*6510*/  ISETP.NE.AND P2, PT, R153, 0x1, PT ;  /* 0x000000019900780c */ /* 0x000fe40003f45270 */
[----:B------:R-:W-:-:S11]  /*6520*/  LOP3.LUT R69, RZ, R69, RZ, 0x33, !PT ;  /* 0x00000045ff457212 */ /* 0x000fd600078e33ff */
[----:B0-----:R-:W0:Y:S02]  /*6530*/  @P2 LDC.64 R58, c[0x0][0x9e8] ;  /* 0x00027a00ff3a2b82 */ /* 0x001e240000000a00 */
[----:B0-----:R-:W-:-:S05]  /*6540*/  @P2 IMAD.HI.U32 R58, R69, R58, RZ ;  /* 0x0000003a453a2227 */ /* 0x001fca00078e00ff */
[----:B------:R-:W-:-:S04]  /*6550*/  @P2 SHF.R.U32.HI R69, RZ, R59, R58 ;  /* 0x0000003bff452219 */ /* 0x000fc8000001163a */
[----:B------:R-:W-:Y:S01]  /*6560*/  LOP3.LUT R58, RZ, R69, RZ, 0x33, !PT ;  /* 0x00000045ff3a7212 */ /* 0x000fe200078e33ff */
[----:B------:R-:W-:Y:S06]  /*6570*/  BRA `(.L_x_1098) ;  /* 0x0000000000187947 */ /* 0x000fec0003800000 */
.L_x_1097:
[----:B------:R-:W-:-:S05]  /*6580*/  IMAD.U32 R153, RZ, RZ, UR50 ;  /* 0x00000032ff997e24 */ /* 0x000fca000f8e00ff */
[----:B------:R-:W-:-:S13]  /*6590*/  ISETP.NE.AND P2, PT, R153, 0x1, PT ;  /* 0x000000019900780c */ /* 0x000fda0003f45270 */
[----:B0-----:R-:W0:Y:S02]  /*65a0*/  @P2 LDC.64 R58, c[0x0][0x9e8] ;  /* 0x00027a00ff3a2b82 */ /* 0x001e240000000a00 */
[----:B0-----:R-:W-:-:S04]  /*65b0*/  @P2 IMAD.HI.U32 R64, R15, R58, RZ ;  /* 0x0000003a0f402227 */ /* 0x001fc800078e00ff */
[----:B------:R-:W-:Y:S01]  /*65c0*/  IMAD.MOV.U32 R58, RZ, RZ, R15 ;  /* 0x000000ffff3a7224 */ /* 0x000fe200078e000f */
[----:B------:R-:W-:-:S07]  /*65d0*/  @P2 SHF.R.U32.HI R58, RZ, R59, R64 ;  /* 0x0000003bff3a2219 */ /* 0x000fce0000011640 */
.L_x_1098:
[----:B------:R-:W-:Y:S05]  /*65e0*/  BSYNC B0 ;  /* 0x0000000000007941 */ /* 0x000fea0003800000 */
.L_x_1096:
[----:B------:R-:W-:-:S04]  /*65f0*/  IMAD R59, R58, R153, -R158 ;  /* 0x000000993a3b7224 */ /* 0x000fc800078e0a9e */
[----:B------:R-:W-:-:S05]  /*6600*/  IMAD R58, R16, -0x2, R59 ;  /* 0xfffffffe103a7824 */ /* 0x000fca00078e023b */
[----:B------:R-:W-:Y:S02]  /*6610*/  VIADDMNMX R65, R58, R153, R65, PT ;  /* 0x000000993a417246 */ /* 0x000fe40003800141 */
[----:B------:R-:W-:-:S07]  /*6620*/  VIMNMX R67, R67, R58, !PT ;  /* 0x0000003a43437248 */ /* 0x000fce0007fe0100 */
.L_x_1095:
[----:B------:R-:W-:-:S04]  /*6630*/  ISETP.GT.AND P2, PT, R4, -0x1, PT ;  /* 0xffffffff0400780c */ /* 0x000fc80003f44270 */
[C---:B------:R-:W-:Y:S02]  /*6640*/  ISETP.GT.AND P5, PT, R67.reuse, RZ, P2 ;  /* 0x000000ff4300720c */ /* 0x040fe400017a4270 */
[----:B------:R-:W-:Y:S02]  /*6650*/  ISETP.GT.AND P4, PT, R67, 0x1, P2 ;  /* 0x000000014300780c */ /* 0x000fe40001784270 */
[----:B------:R-:W-:Y:S02]  /*6660*/  ISETP.LT.OR P5, PT, R65, 0x1, P5 ;  /* 0x000000014100780c */ /* 0x000fe40002fa1670 */
[----:B------:R-:W-:Y:S02]  /*6670*/  ISETP.GT.AND P6, PT, R67, 0x8, P2 ;  /* 0x000000084300780c */ /* 0x000fe400017c4270 */
[----:B0-----:R-:W-:Y:S02]  /*6680*/  FSEL R156, R7, -INF , !P5 ;  /* 0xff800000079c7808 */ /* 0x001fe40006800000 */
[----:B------:R-:W-:-:S02]  /*6690*/  ISETP.GT.AND P5, PT, R67, 0x10, P2 ;  /* 0x000000104300780c */ /* 0x000fc400017a4270 */
[----:B------:R-:W-:Y:S02]  /*66a0*/  ISETP.GT.AND P3, PT, R67, 0x9, P2 ;  /* 0x000000094300780c */ /* 0x000fe40001764270 */
[C---:B------:R-:W-:Y:S02]  /*66b0*/  ISETP.LT.OR P5, PT, R65.reuse, 0x11, P5 ;  /* 0x000000114100780c */ /* 0x040fe40002fa1670 */
[----:B------:R-:W-:Y:S02]  /*66c0*/  ISETP.LT.OR P4, PT, R65, 0x2, P4 ;  /* 0x000000024100780c */ /* 0x000fe40002781670 */
[----:B------:R-:W-:Y:S02]  /*66d0*/  FSEL R176, R167, -INF , !P5 ;  /* 0xff800000a7b07808 */ /* 0x000fe40006800000 */
[----:B------:R-:W-:Y:S02]  /*66e0*/  ISETP.GT.AND P5, PT, R67, 0x20, P2 ;  /* 0x000000204300780c */ /* 0x000fe400017a4270 */
[----:B------:R-:W-:-:S02]  /*66f0*/  ISETP.LT.OR P6, PT, R65, 0x9, P6 ;  /* 0x000000094100780c */ /* 0x000fc400037c1670 */
[C---:B------:R-:W-:Y:S02]  /*6700*/  ISETP.LT.OR P3, PT, R65.reuse, 0xa, P3 ;  /* 0x0000000a4100780c */ /* 0x040fe40001f61670 */
[----:B------:R-:W-:Y:S02]  /*6710*/  ISETP.LT.OR P5, PT, R65, 0x21, P5 ;  /* 0x000000214100780c */ /* 0x000fe40002fa1670 */
[----:B------:R-:W-:Y:S02]  /*6720*/  FSEL R182, R164, -INF , !P4 ;  /* 0xff800000a4b67808 */ /* 0x000fe40006000000 */
[----:B------:R-:W-:Y:S02]  /*6730*/  ISETP.GT.AND P4, PT, R67, 0x11, P2 ;  /* 0x000000114300780c */ /* 0x000fe40001784270 */
[----:B------:R-:W-:Y:S02]  /*6740*/  FSEL R164, R165, -INF , !P6 ;  /* 0xff800000a5a47808 */ /* 0x000fe40007000000 */
[----:B------:R-:W-:-:S02]  /*6750*/  FSEL R178, R166, -INF , !P3 ;  /* 0xff800000a6b27808 */ /* 0x000fc40005800000 */
[C---:B------:R-:W-:Y:S02]  /*6760*/  ISETP.GT.AND P6, PT, R67.reuse, 0x18, P2 ;  /* 0x000000184300780c */ /* 0x040fe400017c4270 */
[C---:B------:R-:W-:Y:S02]  /*6770*/  ISETP.GT.AND P3, PT, R67.reuse, 0x19, P2 ;  /* 0x000000194300780c */ /* 0x040fe40001764270 */
[----:B------:R-:W-:Y:S02]  /*6780*/  FSEL R166, R160, -INF , !P5 ;  /* 0xff800000a0a67808 */ /* 0x000fe40006800000 */
[----:B------:R-:W-:Y:S02]  /*6790*/  ISETP.GT.AND P5, PT, R67, 0x30, P2 ;  /* 0x000000304300780c */ /* 0x000fe400017a4270 */
[C---:B------:R-:W-:Y:S02]  /*67a0*/  ISETP.LT.OR P4, PT, R65.reuse, 0x12, P4 ;  /* 0x000000124100780c */ /* 0x040fe40002781670 */
[----:B------:R-:W-:-:S02]  /*67b0*/  ISETP.LT.OR P6, PT, R65, 0x19, P6 ;  /* 0x000000194100780c */ /* 0x000fc400037c1670 */
[C---:B------:R-:W-:Y:S02]  /*67c0*/  ISETP.LT.OR P3, PT, R65.reuse, 0x1a, P3 ;  /* 0x0000001a4100780c */ /* 0x040fe40001f61670 */
[----:B------:R-:W-:Y:S02]  /*67d0*/  ISETP.LT.OR P5, PT, R65, 0x31, P5 ;  /* 0x000000314100780c */ /* 0x000fe40002fa1670 */
[----:B------:R-:W-:Y:S02]  /*67e0*/  FSEL R174, R168, -INF , !P4 ;  /* 0xff800000a8ae7808 */ /* 0x000fe40006000000 */
[----:B------:R-:W-:Y:S02]  /*67f0*/  FSEL R172, R34, -INF , !P6 ;  /* 0xff80000022ac7808 */ /* 0x000fe40007000000 */
[----:B------:R-:W-:Y:S02]  /*6800*/  FSEL R168, R35, -INF , !P3 ;  /* 0xff80000023a87808 */ /* 0x000fe40005800000 */
[----:B------:R-:W-:-:S02]  /*6810*/  ISETP.GT.AND P4, PT, R67, 0x21, P2 ;  /* 0x000000214300780c */ /* 0x000fc40001784270 */
[C---:B------:R-:W-:Y:S02]  /*6820*/  ISETP.GT.AND P6, PT, R67.reuse, 0x28, P2 ;  /* 0x000000284300780c */ /* 0x040fe400017c4270 */
[----:B------:R-:W-:Y:S02]  /*6830*/  ISETP.GT.AND P3, PT, R67, 0x29, P2 ;  /* 0x000000294300780c */ /* 0x000fe40001764270 */
        /* <DEDUP_REMOVED lines=49> */
[----:B------:R-:W-:Y:S02]  /*6b50*/  PLOP3.LUT P5, PT, PT, PT, UP0, 0x40, 0x0 ;  /* 0x000000000000781c */ /* 0x000fe40003fae808 */
        /* <DEDUP_REMOVED lines=12> */
[--C-:B------:R-:W-:Y:S02]  /*6c20*/  IADD3 R53, R83, 0x8, R0.reuse ;  /* 0x0000000853357810 */ /* 0x100fe40007ffe000 */
[----:B------:R-:W-:-:S02]  /*6c30*/  IADD3 R55, R87, 0x8, R0 ;  /* 0x0000000857377810 */ /* 0x000fc40007ffe000 */
[----:B------:R-:W-:Y:S02]  /*6c40*/  FSEL R56, R81, -INF , !P4 ;  /* 0xff80000051387808 */ /* 0x000fe40006000000 */
[----:B------:R-:W-:Y:S02]  /*6c50*/  FSEL R54, R79, -INF , !P6 ;  /* 0xff8000004f367808 */ /* 0x000fe40007000000 */
[----:B------:R-:W-:Y:S01]  /*6c60*/  FSEL R52, R85, -INF , !P3 ;  /* 0xff80000055347808 */ /* 0x000fe20005800000 */
[----:B------:R-:W-:Y:S06]  /*6c70*/  @P5 BRA `(.L_x_1099) ;  /* 0x0000000000585947 */ /* 0x000fec0003800000 */
[----:B------:R-:W-:Y:S01]  /*6c80*/  ISETP.GT.AND P3, PT, R13, -0x1, PT ;  /* 0xffffffff0d00780c */ /* 0x000fe20003f64270 */
[----:B------:R-:W-:-:S12]  /*6c90*/  BSSY B0, `(.L_x_1100) ;  /* 0x0000010000007945 */ /* 0x000fd80003800000 */
[----:B------:R-:W-:Y:S05]  /*6ca0*/  @P3 BRA `(.L_x_1101) ;  /* 0x0000000000203947 */ /* 0x000fea0003800000 */
[----:B------:R-:W-:Y:S02]  /*6cb0*/  IMAD.U32 R57, RZ, RZ, UR50 ;  /* 0x00000032ff397e24 */ /* 0x000fe4000f8e00ff */
[----:B------:R-:W-:-:S03]  /*6cc0*/  IMAD.MOV.U32 R7, RZ, RZ, R11 ;  /* 0x000000ffff077224 */ /* 0x000fc600078e000b */
[----:B------:R-:W-:-:S13]  /*6cd0*/  ISETP.NE.AND P3, PT, R57, 0x1, PT ;  /* 0x000000013900780c */ /* 0x000fda0003f65270 */
[----:B------:R-:W0:Y:S02]  /*6ce0*/  @P3 LDC.64 R34, c[0x0][0x9e8] ;  /* 0x00027a00ff223b82 */ /* 0x000e240000000a00 */
[----:B0-----:R-:W-:-:S05]  /*6cf0*/  @P3 IMAD.HI.U32 R34, R11, R34, RZ ;  /* 0x000000220b223227 */ /* 0x001fca00078e00ff */
[----:B------:R-:W-:-:S04]  /*6d00*/  @P3 SHF.R.U32.HI R7, RZ, R35, R34 ;  /* 0x00000023ff073219 */ /* 0x000fc80000011622 */
[----:B------:R-:W-:Y:S01]  /*6d10*/  LOP3.LUT R7, RZ, R7, RZ, 0x33, !PT ;  /* 0x00000007ff077212 */ /* 0x000fe200078e33ff */
[----:B------:R-:W-:Y:S06]  /*6d20*/  BRA `(.L_x_1102) ;  /* 0x0000000000187947 */ /* 0x000fec0003800000 */
.L_x_1101:
[----:B------:R-:W-:Y:S02]  /*6d30*/  IMAD.U32 R57, RZ, RZ, UR50 ;  /* 0x00000032ff397e24 */ /* 0x000fe4000f8e00ff */
[----:B------:R-:W-:-:S03]  /*6d40*/  IMAD.MOV.U32 R7, RZ, RZ, R13 ;  /* 0x000000ffff077224 */ /* 0x000fc600078e000d */
[----:B------:R-:W-:-:S13]  /*6d50*/  ISETP.NE.AND P3, PT, R57, 0x1, PT ;  /* 0x000000013900780c */ /* 0x000fda0003f65270 */
[----:B------:R-:W0:Y:S02]  /*6d60*/  @P3 LDC.64 R34, c[0x0][0x9e8] ;  /* 0x00027a00ff223b82 */ /* 0x000e240000000a00 */
[----:B0-----:R-:W-:-:S05]  /*6d70*/  @P3 IMAD.HI.U32 R34, R13, R34, RZ ;  /* 0x000000220d223227 */ /* 0x001fca00078e00ff */
[----:B------:R-:W-:-:S07]  /*6d80*/  @P3 SHF.R.U32.HI R7, RZ, R35, R34 ;  /* 0x00000023ff073219 */ /* 0x000fce0000011622 */
.L_x_1102:
[----:B------:R-:W-:Y:S05]  /*6d90*/  BSYNC B0 ;  /* 0x0000000000007941 */ /* 0x000fea0003800000 */
.L_x_1100:
[----:B------:R-:W-:-:S04]  /*6da0*/  IMAD R7, R7, R57, -R158 ;  /* 0x0000003907077224 */ /* 0x000fc800078e0a9e */
[----:B------:R-:W-:-:S05]  /*6db0*/  IMAD R34, R16, -0x2, R7 ;  /* 0xfffffffe10227824 */ /* 0x000fca00078e0207 */
[----:B------:R-:W-:Y:S02]  /*6dc0*/  VIADDMNMX R53, R34, R57, R53, PT ;  /* 0x0000003922357246 */ /* 0x000fe40003800135 */
[----:B------:R-:W-:-:S07]  /*6dd0*/  VIMNMX R55, R55, R34, !PT ;  /* 0x0000002237377248 */ /* 0x000fce0007fe0100 */
.L_x_1099:
        /* <DEDUP_REMOVED lines=10> */
[C---:B------:R-:W-:Y:S02]  /*6e80*/  ISETP.GT.AND P6, PT, R55.reuse, 0x8, P2 ;  /* 0x000000083700780c */ /* 0x040fe400017c4270 */
        /* <DEDUP_REMOVED lines=25> */
[----:B------:R-:W-:-:S02]  /*7020*/  ISETP.GT.AND P4, PT, R55, RZ, P2 ;  /* 0x000000ff3700720c */ /* 0x000fc40001784270 */
[----:B------:R-:W-:Y:S02]  /*7030*/  FMNMX.FTZ R7, R78, R7, !PT ;  /* 0x000000074e077209 */ /* 0x000fe40007810000 */
[----:B------:R-:W-:Y:S02]  /*7040*/  ISETP.LT.OR P4, PT, R53, 0x1, P4 ;  /* 0x000000013500780c */ /* 0x000fe40002781670 */
[----:B------:R-:W-:Y:S02]  /*7050*/  FMNMX.FTZ R7, R72, R7, !PT ;  /* 0x0000000748077209 */ /* 0x000fe40007810000 */
[----:B------:R-:W-:Y:S02]  /*7060*/  ISETP.GT.AND P5, PT, R55, 0x10, P2 ;  /* 0x000000103700780c */ /* 0x000fe400017a4270 */
[----:B------:R-:W-:Y:S02]  /*7070*/  FMNMX.FTZ R7, R68, R7, !PT ;  /* 0x0000000744077209 */ /* 0x000fe40007810000 */
[----:B------:R-:W-:-:S02]  /*7080*/  ISETP.LT.OR P5, PT, R53, 0x11, P5 ;  /* 0x000000113500780c */ /* 0x000fc40002fa1670 */
[----:B------:R-:W-:Y:S02]  /*7090*/  FMNMX.FTZ R7, R76, R7, !PT ;  /* 0x000000074c077209 */ /* 0x000fe40007810000 */
[----:B------:R-:W-:Y:S02]  /*70a0*/  FSEL R20, R20, -INF , !P5 ;  /* 0xff80000014147808 */ /* 0x000fe40006800000 */
        /* <DEDUP_REMOVED lines=19> */
[----:B------:R-:W0:Y:S01]  /*71e0*/  LDC R7, c[0x0][0x988] ;  /* 0x00026200ff077b82 */ /* 0x000e220000000800 */
[----:B------:R-:W-:Y:S02]  /*71f0*/  ISETP.GT.AND P5, PT, R55, 0x39, P2 ;  /* 0x000000393700780c */ /* 0x000fe400017a4270 */
[----:B------:R-:W1:Y:S02]  /*7200*/  SHFL.BFLY PT, R34, R35, 0x2, 0x1f ;  /* 0x0c401f0023227f89 */ /* 0x000e6400000e0000 */
[----:B------:R-:W-:-:S04]  /*7210*/  ISETP.LT.OR P5, PT, R53, 0x3a, P5 ;  /* 0x0000003a3500780c */ /* 0x000fc80002fa1670 */
[----:B------:R-:W-:Y:S02]  /*7220*/  FSEL R184, R33, -INF , !P5 ;  /* 0xff80000021b87808 */ /* 0x000fe40006800000 */
[----:B------:R-:W-:-:S04]  /*7230*/  ISETP.GT.AND P5, PT, R55, 0x48, P2 ;  /* 0x000000483700780c */ /* 0x000fc800017a4270 */
[----:B------:R-:W-:Y:S02]  /*7240*/  ISETP.LT.OR P5, PT, R53, 0x49, P5 ;  /* 0x000000493500780c */ /* 0x000fe40002fa1670 */
[----:B-1----:R-:W-:-:S05]  /*7250*/  FMNMX.FTZ R57, R35, R34, !PT ;  /* 0x0000002223397209 */ /* 0x002fca0007810000 */
[----:B------:R-:W1:Y:S02]  /*7260*/  SHFL.BFLY PT, R34, R57, 0x1, 0x1f ;  /* 0x0c201f0039227f89 */ /* 0x000e6400000e0000 */
[----:B-1----:R-:W-:Y:S02]  /*7270*/  FMNMX.FTZ R34, R57, R34, !PT ;  /* 0x0000002239227209 */ /* 0x002fe40007810000 */
[----:B------:R-:W-:Y:S02]  /*7280*/  FSEL R57, R8, -INF , !P4 ;  /* 0xff80000008397808 */ /* 0x000fe40006000000 */
[C---:B------:R-:W-:Y:S01]  /*7290*/  FSETP.NEU.FTZ.AND P6, PT, R34.reuse, -INF , PT ;  /* 0xff8000002200780b */ /* 0x040fe20003fdd000 */
[----:B0-----:R-:W-:-:S05]  /*72a0*/  FMUL.FTZ R35, R34, R7 ;  /* 0x0000000722237220 */ /* 0x001fca0000410000 */
[----:B------:R-:W-:-:S05]  /*72b0*/  FSEL R35, R35, RZ, P6 ;  /* 0x000000ff23237208 */ /* 0x000fca0003000000 */
[-CC-:B------:R-:W-:Y:S01]  /*72c0*/  FFMA.FTZ R180, R156, R7.reuse, -R35.reuse ;  /* 0x000000079cb47223 */ /* 0x180fe20000010823 */
[----:B------:R-:W-:Y:S01]  /*72d0*/  FSEL R156, R25, -INF , !P3 ;  /* 0xff800000199c7808 */ /* 0x000fe20005800000 */
[-CC-:B------:R-:W-:Y:S01]  /*72e0*/  FFMA.FTZ R21, R182, R7.reuse, -R35.reuse ;  /* 0x00000007b6157223 */ /* 0x180fe20000010823 */
[----:B------:R-:W-:Y:S01]  /*72f0*/  ISETP.GT.AND P3, PT, R55, 0x21, P2 ;  /* 0x000000213700780c */ /* 0x000fe20001764270 */
[-CC-:B------:R-:W-:Y:S01]  /*7300*/  FFMA.FTZ R182, R164, R7.reuse, -R35.reuse ;  /* 0x00000007a4b67223 */ /* 0x180fe20000010823 */
[-CC-:B------:R-:W-:Y:S01]  /*7310*/  FFMA.FTZ R61, R174, R7.reuse, -R35.reuse ;  /* 0x00000007ae3d7223 */ /* 0x180fe20000010823 */
[-CC-:B------:R-:W-:Y:S01]  /*7320*/  FFMA.FTZ R25, R178, R7.reuse, -R35.reuse ;  /* 0x00000007b2197223 */ /* 0x180fe20000010823 */
[----:B------:R-:W-:Y:S01]  /*7330*/  ISETP.LT.OR P3, PT, R53, 0x22, P3 ;  /* 0x000000223500780c */ /* 0x000fe20001f61670 */
[-CC-:B------:R-:W-:Y:S01]  /*7340*/  FFMA.FTZ R178, R172, R7.reuse, -R35.reuse ;  /* 0x00000007acb27223 */ /* 0x180fe20000010823 */
[-CC-:B------:R-:W-:Y:S01]  /*7350*/  FFMA.FTZ R172, R166, R7.reuse, -R35.reuse ;  /* 0x00000007a6ac7223 */ /* 0x180fe20000010823 */
[-CC-:B------:R-:W-:Y:S01]  /*7360*/  FFMA.FTZ R33, R162, R7.reuse, -R35.reuse ;  /* 0x00000007a2217223 */ /* 0x180fe20000010823 */
        /* <DEDUP_REMOVED lines=11> */
[-CC-:B------:R-:W-:Y:S01]  /*7420*/  FFMA.FTZ R56, R56, R7.reuse, -R35.reuse ;  /* 0x0000000738387223 */ /* 0x180fe20000010823 */
[----:B------:R-:W-:Y:S01]  /*7430*/  ISETP.GT.AND P3, PT, R55, 0x31, P2 ;  /* 0x000000313700780c */ /* 0x000fe20001764270 */
[----:B------:R-:W-:Y:S01]  /*7440*/  FFMA.FTZ R52, R52, R7, -R35 ;  /* 0x0000000734347223 */ /* 0x000fe20000010823 */
[----:B------:R-:W-:-:S02]  /*7450*/  FMNMX.FTZ R59, R14, R27, !PT ;  /* 0x0000001b0e3b7209 */ /* 0x000fc40007810000 */
[----:B------:R-:W-:Y:S01]  /*7460*/  FSEL R26, R26, -INF , !P4 ;  /* 0xff8000001a1a7808 */ /* 0x000fe20006000000 */
[----:B------:R-:W-:Y:S01]  /*7470*/  MUFU.EX2 R182, R182 ;  /* 0x000000b600b67308 */ /* 0x000fe20000000800 */
[----:B------:R-:W-:Y:S02]  /*7480*/  FMNMX.FTZ R59, R20, R59, !PT ;  /* 0x0000003b143b7209 */ /* 0x000fe40007810000 */
[----:B------:R-:W-:Y:S02]  /*7490*/  ISETP.GT.AND P4, PT, R55, 0x38, P2 ;  /* 0x000000383700780c */ /* 0x000fe40001784270 */
[----:B------:R-:W-:Y:S02]  /*74a0*/  FMNMX.FTZ R59, R158, R59, !PT ;  /* 0x0000003b9e3b7209 */ /* 0x000fe40007810000 */
[----:B------:R-:W-:Y:S01]  /*74b0*/  ISETP.LT.OR P3, PT, R53, 0x32, P3 ;  /* 0x000000323500780c */ /* 0x000fe20001f61670 */
[----:B------:R-:W-:Y:S01]  /*74c0*/  MUFU.EX2 R25, R25 ;  /* 0x0000001900197308 */ /* 0x000fe20000000800 */
[----:B------:R-:W-:-:S02]  /*74d0*/  FMNMX.FTZ R59, R156, R59, !PT ;  /* 0x0000003b9c3b7209 */ /* 0x000fc40007810000 */
[----:B------:R-:W-:Y:S01]  /*74e0*/  FSEL R8, R29, -INF , !P3 ;  /* 0xff8000001d087808 */ /* 0x000fe20005800000 */
[----:B------:R-:W-:Y:S01]  /*74f0*/  FFMA.FTZ R29, R168, R7, -R35 ;  /* 0x00000007a81d7223 */ /* 0x000fe20000010823 */
[----:B------:R-:W-:Y:S02]  /*7500*/  FMNMX.FTZ R59, R24, R59, !PT ;  /* 0x0000003b183b7209 */ /* 0x000fe40007810000 */
[----:B------:R-:W-:Y:S01]  /*7510*/  ISETP.LT.OR P4, PT, R53, 0x39, P4 ;  /* 0x000000393500780c */ /* 0x000fe20002781670 */
[----:B------:R-:W-:Y:S01]  /*7520*/  MUFU.EX2 R176, R176 ;  /* 0x000000b000b07308 */ /* 0x000fe20000000800 */
[----:B------:R-:W-:Y:S02]  /*7530*/  FMNMX.FTZ R59, R28, R59, !PT ;  /* 0x0000003b1c3b7209 */ /* 0x000fe40007810000 */
[----:B------:R-:W-:Y:S02]  /*7540*/  ISETP.GT.AND P3, PT, R55, 0x40, P2 ;  /* 0x000000403700780c */ /* 0x000fe40001764270 */
[----:B------:R-:W-:-:S02]  /*7550*/  FMNMX.FTZ R59, R164, R59, !PT ;  /* 0x0000003ba43b7209 */ /* 0x000fc40007810000 */
[----:B------:R-:W-:Y:S01]  /*7560*/  FSEL R174, R31, -INF , !P4 ;  /* 0xff8000001fae7808 */ /* 0x000fe20006000000 */
[----:B------:R-:W-:Y:S01]  /*7570*/  FFMA.FTZ R31, R160, R7, -R35 ;  /* 0x00000007a01f7223 */ /* 0x000fe20000010823 */
[----:B------:R-:W-:Y:S01]  /*7580*/  FMNMX.FTZ R59, R32, R59, !PT ;  /* 0x0000003b203b7209 */ /* 0x000fe20007810000 */
[----:B------:R-:W-:Y:S01]  /*7590*/  MUFU.EX2 R27, R61 ;  /* 0x0000003d001b7308 */ /* 0x000fe20000000800 */
[----:B------:R-:W-:Y:S02]  /*75a0*/  ISETP.GT.AND P4, PT, R55, 0x41, P2 ;  /* 0x000000413700780c */ /* 0x000fe40001784270 */
[----:B------:R-:W-:Y:S02]  /*75b0*/  FMNMX.FTZ R59, R26, R59, !PT ;  /* 0x0000003b1a3b7209 */ /* 0x000fe40007810000 */
[C---:B------:R-:W-:Y:S02]  /*75c0*/  ISETP.LT.OR P3, PT, R53.reuse, 0x41, P3 ;  /* 0x000000413500780c */ /* 0x040fe40001f61670 */
[----:B------:R-:W-:Y:S01]  /*75d0*/  FMNMX.FTZ R59, R30, R59, !PT ;  /* 0x0000003b1e3b7209 */ /* 0x000fe20007810000 */
[----:B------:R-:W-:Y:S01]  /*75e0*/  MUFU.EX2 R178, R178 ;  /* 0x000000b200b27308 */ /* 0x000fe20000000800 */
[----:B------:R-:W-:-:S02]  /*75f0*/  ISETP.LT.OR P4, PT, R53, 0x42, P4 ;  /* 0x000000423500780c */ /* 0x000fc40002781670 */
[----:B------:R-:W-:Y:S02]  /*7600*/  FMNMX.FTZ R59, R8, R59, !PT ;  /* 0x0000003b083b7209 */ /* 0x000fe40007810000 */
[----:B------:R-:W-:Y:S02]  /*7610*/  FSEL R36, R36, -INF , !P3 ;  /* 0xff80000024247808 */ /* 0x000fe40005800000 */
[----:B------:R-:W-:Y:S01]  /*7620*/  FMNMX.FTZ R59, R174, R59, !PT ;  /* 0x0000003bae3b7209 */ /* 0x000fe20007810000 */
[----:B------:R-:W-:Y:S01]  /*7630*/  MUFU.EX2 R29, R29 ;  /* 0x0000001d001d7308 */ /* 0x000fe20000000800 */
[----:B------:R-:W-:Y:S02]  /*7640*/  ISETP.GT.AND P3, PT, R55, 0x49, P2 ;  /* 0x000000493700780c */ /* 0x000fe40001764270 */
[----:B------:R-:W-:Y:S02]  /*7650*/  FMNMX.FTZ R59, R184, R59, !PT ;  /* 0x0000003bb83b7209 */ /* 0x000fe40007810000 */
[----:B------:R-:W-:Y:S01]  /*7660*/  FSEL R166, R37, -INF , !P4 ;  /* 0xff80000025a67808 */ /* 0x000fe20006000000 */
[----:B------:R-:W-:Y:S01]  /*7670*/  FFMA.FTZ R37, R152, R7, -R35 ;  /* 0x0000000798257223 */ /* 0x000fe20000010823 */
[----:B------:R-:W-:Y:S01]  /*7680*/  FMNMX.FTZ R59, R36, R59, !PT ;  /* 0x0000003b243b7209 */ /* 0x000fe20007810000 */
[----:B------:R-:W-:Y:S01]  /*7690*/  MUFU.EX2 R172, R172 ;  /* 0x000000ac00ac7308 */ /* 0x000fe20000000800 */
[----:B------:R-:W-:-:S02]  /*76a0*/  ISETP.GT.AND P4, PT, R55, 0x50, P2 ;  /* 0x000000503700780c */ /* 0x000fc40001784270 */
[----:B------:R-:W-:Y:S02]  /*76b0*/  ISETP.LT.OR P3, PT, R53, 0x4a, P3 ;  /* 0x0000004a3500780c */ /* 0x000fe40001f61670 */
[----:B------:R-:W-:Y:S01]  /*76c0*/  FSEL R160, R39, -INF , !P5 ;  /* 0xff80000027a07808 */ /* 0x000fe20006800000 */
[--C-:B------:R-:W-:Y:S01]  /*76d0*/  FFMA.FTZ R39, R84, R7, -R35.reuse ;  /* 0x0000000754277223 */ /* 0x100fe20000010823 */
[----:B------:R-:W-:Y:S01]  /*76e0*/  FMNMX.FTZ R59, R166, R59, !PT ;  /* 0x0000003ba63b7209 */ /* 0x000fe20007810000 */
[----:B------:R-:W-:Y:S01]  /*76f0*/  MUFU.EX2 R31, R31 ;  /* 0x0000001f001f7308 */ /* 0x000fe20000000800 */
[----:B------:R-:W-:Y:S02]  /*7700*/  ISETP.GT.AND P5, PT, R55, 0x51, P2 ;  /* 0x000000513700780c */ /* 0x000fe400017a4270 */
[----:B------:R-:W-:Y:S01]  /*7710*/  FSEL R168, R38, -INF , !P3 ;  /* 0xff80000026a87808 */ /* 0x000fe20005800000 */
[----:B------:R-:W-:Y:S01]  /*7720*/  FFMA.FTZ R38, R154, R7, -R35 ;  /* 0x000000079a267223 */ /* 0x000fe20000010823 */
[----:B------:R-:W-:-:S02]  /*7730*/  ISETP.LT.OR P4, PT, R53, 0x51, P4 ;  /* 0x000000513500780c */ /* 0x000fc40002781670 */
[----:B------:R-:W-:Y:S01]  /*7740*/  FMNMX.FTZ R59, R160, R59, !PT ;  /* 0x0000003ba03b7209 */ /* 0x000fe20007810000 */
[----:B------:R-:W-:Y:S01]  /*7750*/  MUFU.EX2 R33, R33 ;  /* 0x0000002100217308 */ /* 0x000fe20000000800 */
[----:B------:R-:W-:Y:S02]  /*7760*/  ISETP.GT.AND P3, PT, R55, 0x58, P2 ;  /* 0x000000583700780c */ /* 0x000fe40001764270 */
[----:B------:R-:W-:Y:S02]  /*7770*/  ISETP.LT.OR P5, PT, R53, 0x52, P5 ;  /* 0x000000523500780c */ /* 0x000fe40002fa1670 */
[----:B------:R-:W-:Y:S02]  /*7780*/  FSEL R40, R40, -INF , !P4 ;  /* 0xff80000028287808 */ /* 0x000fe40006000000 */
[----:B------:R-:W-:Y:S01]  /*7790*/  FMNMX.FTZ R59, R168, R59, !PT ;  /* 0x0000003ba83b7209 */ /* 0x000fe20007810000 */
[----:B------:R-:W-:Y:S01]  /*77a0*/  MUFU.EX2 R38, R38 ;  /* 0x0000002600267308 */ /* 0x000fe20000000800 */
[----:B------:R-:W-:-:S02]  /*77b0*/  ISETP.GT.AND P4, PT, R55, 0x59, P2 ;  /* 0x000000593700780c */ /* 0x000fc40001784270 */
[----:B------:R-:W-:Y:S01]  /*77c0*/  FSEL R154, R41, -INF , !P5 ;  /* 0xff800000299a7808 */ /* 0x000fe20006800000 */
[--C-:B------:R-:W-:Y:S01]  /*77d0*/  FFMA.FTZ R41, R82, R7, -R35.reuse ;  /* 0x0000000752297223 */ /* 0x100fe20000010823 */
[----:B------:R-:W-:Y:S02]  /*77e0*/  ISETP.LT.OR P3, PT, R53, 0x59, P3 ;  /* 0x000000593500780c */ /* 0x000fe40001f61670 */
[----:B------:R-:W-:Y:S01]  /*77f0*/  FMNMX.FTZ R59, R40, R59, !PT ;  /* 0x0000003b283b7209 */ /* 0x000fe20007810000 */
[----:B------:R-:W-:Y:S01]  /*7800*/  MUFU.EX2 R37, R37 ;  /* 0x0000002500257308 */ /* 0x000fe20000000800 */
[----:B------:R-:W-:Y:S02]  /*7810*/  ISETP.GT.AND P5, PT, R55, 0x60, P2 ;  /* 0x000000603700780c */ /* 0x000fe400017a4270 */
[----:B------:R-:W-:Y:S02]  /*7820*/  ISETP.LT.OR P4, PT, R53, 0x5a, P4 ;  /* 0x0000005a3500780c */ /* 0x000fe40002781670 */
[----:B------:R-:W-:Y:S01]  /*7830*/  FSEL R152, R43, -INF , !P3 ;  /* 0xff8000002b987808 */ /* 0x000fe20005800000 */
[----:B------:R-:W-:Y:S01]  /*7840*/  FFMA.FTZ R43, R78, R7, -R35 ;  /* 0x000000074e2b7223 */ /* 0x000fe20000010823 */
[----:B------:R-:W-:Y:S01]  /*7850*/  FMNMX.FTZ R59, R154, R59, !PT ;  /* 0x0000003b9a3b7209 */ /* 0x000fe20007810000 */
[----:B------:R-:W-:Y:S01]  /*7860*/  MUFU.EX2 R39, R39 ;  /* 0x0000002700277308 */ /* 0x000fe20000000800 */
[----:B------:R-:W-:-:S02]  /*7870*/  ISETP.GT.AND P3, PT, R55, 0x61, P2 ;  /* 0x000000613700780c */ /* 0x000fc40001764270 */
[----:B------:R-:W-:Y:S01]  /*7880*/  FSEL R162, R42, -INF , !P4 ;  /* 0xff8000002aa27808 */ /* 0x000fe20006000000 */
[-CC-:B------:R-:W-:Y:S01]  /*7890*/  FFMA.FTZ R42, R170, R7.reuse, -R35.reuse ;  /* 0x00000007aa2a7223 */ /* 0x180fe20000010823 */
[----:B------:R-:W-:Y:S01]  /*78a0*/  ISETP.LT.OR P5, PT, R53, 0x61, P5 ;  /* 0x000000613500780c */ /* 0x000fe20002fa1670 */
[----:B------:R-:W-:Y:S01]  /*78b0*/  FFMA.FTZ R170, R86, R7, -R35 ;  /* 0x0000000756aa7223 */ /* 0x000fe20000010823 */
[----:B------:R-:W-:Y:S01]  /*78c0*/  FMNMX.FTZ R59, R152, R59, !PT ;  /* 0x0000003b983b7209 */ /* 0x000fe20007810000 */
[----:B------:R-:W-:Y:S01]  /*78d0*/  MUFU.EX2 R41, R41 ;  /* 0x0000002900297308 */ /* 0x000fe20000000800 */
[----:B------:R-:W-:Y:S02]  /*78e0*/  ISETP.GT.AND P4, PT, R55, 0x68, P2 ;  /* 0x000000683700780c */ /* 0x000fe40001784270 */
[----:B------:R-:W-:Y:S02]  /*78f0*/  ISETP.LT.OR P3, PT, R53, 0x62, P3 ;  /* 0x000000623500780c */ /* 0x000fe40001f61670 */
[----:B------:R-:W-:-:S02]  /*7900*/  FSEL R44, R44, -INF , !P5 ;  /* 0xff8000002c2c7808 */ /* 0x000fc40006800000 */
[----:B------:R-:W-:Y:S01]  /*7910*/  FMNMX.FTZ R59, R162, R59, !PT ;  /* 0x0000003ba23b7209 */ /* 0x000fe20007810000 */
[----:B------:R-:W-:Y:S01]  /*7920*/  MUFU.EX2 R42, R42 ;  /* 0x0000002a002a7308 */ /* 0x000fe20000000800 */
[----:B------:R-:W-:Y:S02]  /*7930*/  ISETP.GT.AND P5, PT, R55, 0x69, P2 ;  /* 0x000000693700780c */ /* 0x000fe400017a4270 */
[----:B------:R-:W-:Y:S01]  /*7940*/  FSEL R86, R45, -INF , !P3 ;  /* 0xff8000002d567808 */ /* 0x000fe20005800000 */
[-CC-:B------:R-:W-:Y:S01]  /*7950*/  FFMA.FTZ R45, R68, R7.reuse, -R35.reuse ;  /* 0x00000007442d7223 */ /* 0x180fe20000010823 */
[----:B------:R-:W-:Y:S01]  /*7960*/  ISETP.LT.OR P4, PT, R53, 0x69, P4 ;  /* 0x000000693500780c */ /* 0x000fe20002781670 */
[----:B------:R-:W-:Y:S01]  /*7970*/  FFMA.FTZ R68, R76, R7, -R35 ;  /* 0x000000074c447223 */ /* 0x000fe20000010823 */
[----:B------:R-:W-:Y:S01]  /*7980*/  FMNMX.FTZ R59, R44, R59, !PT ;  /* 0x0000003b2c3b7209 */ /* 0x000fe20007810000 */
[----:B------:R-:W-:Y:S01]  /*7990*/  MUFU.EX2 R170, R170 ;  /* 0x000000aa00aa7308 */ /* 0x000fe20000000800 */
[----:B------:R-:W-:-:S02]  /*79a0*/  ISETP.GT.AND P3, PT, R55, 0x70, P2 ;  /* 0x000000703700780c */ /* 0x000fc40001764270 */
[----:B------:R-:W-:Y:S02]  /*79b0*/  ISETP.LT.OR P5, PT, R53, 0x6a, P5 ;  /* 0x0000006a3500780c */ /* 0x000fe40002fa1670 */
[----:B------:R-:W-:Y:S01]  /*79c0*/  FSEL R84, R49, -INF , !P4 ;  /* 0xff80000031547808 */ /* 0x000fe20006000000 */
[----:B------:R-:W-:Y:S01]  /*79d0*/  FFMA.FTZ R49, R66, R7, -R35 ;  /* 0x0000000742317223 */ /* 0x000fe20000010823 */
[----:B------:R-:W-:Y:S01]  /*79e0*/  FMNMX.FTZ R59, R86, R59, !PT ;  /* 0x0000003b563b7209 */ /* 0x000fe20007810000 */
[----:B------:R-:W-:Y:S01]  /*79f0*/  MUFU.EX2 R43, R43 ;  /* 0x0000002b002b7308 */ /* 0x000fe20000000800 */
[----:B------:R-:W-:Y:S02]  /*7a00*/  ISETP.GT.AND P4, PT, R55, 0x71, P2 ;  /* 0x000000713700780c */ /* 0x000fe40001784270 */
[----:B------:R-:W-:Y:S02]  /*7a10*/  FSEL R46, R46, -INF , !P5 ;  /* 0xff8000002e2e7808 */ /* 0x000fe40006800000 */
[----:B------:R-:W-:-:S02]  /*7a20*/  ISETP.LT.OR P3, PT, R53, 0x71, P3 ;  /* 0x000000713500780c */ /* 0x000fc40001f61670 */
        /* <DEDUP_REMOVED lines=13> */
[-CC-:B------:R-:W-:Y:S01]  /*7b00*/  FFMA.FTZ R70, R74, R7.reuse, -R35.reuse ;  /* 0x000000074a467223 */ /* 0x180fe20000010823 */
[----:B------:R-:W-:Y:S01]  /*7b10*/  ISETP.LT.OR P2, PT, R53, 0x7a, P2 ;  /* 0x0000007a3500780c */ /* 0x000fe20001741670 */
[-CC-:B------:R-:W-:Y:S01]  /*7b20*/  FFMA.FTZ R53, R62, R7.reuse, -R35.reuse ;  /* 0x000000073e357223 */ /* 0x180fe20000010823 */
[----:B------:R-:W-:Y:S01]  /*7b30*/  FSEL R186, R50, -INF , !P5 ;  /* 0xff80000032ba7808 */ /* 0x000fe20006800000 */
[--C-:B------:R-:W-:Y:S01]  /*7b40*/  FFMA.FTZ R50, R72, R7, -R35.reuse ;  /* 0x0000000748327223 */ /* 0x100fe20000010823 */
[----:B------:R-:W-:Y:S01]  /*7b50*/  FMNMX.FTZ R59, R80, R59, !PT ;  /* 0x0000003b503b7209 */ /* 0x000fe20007810000 */
[----:B------:R-:W-:Y:S01]  /*7b60*/  MUFU.EX2 R48, R48 ;  /* 0x0000003000307308 */ /* 0x000fe20000000800 */
[----:B------:R-:W-:Y:S01]  /*7b70*/  FSEL R78, R51, -INF , !P2 ;  /* 0xff800000334e7808 */ /* 0x000fe20005000000 */
[----:B------:R-:W-:Y:S01]  /*7b80*/  FFMA.FTZ R51, R60, R7, -R35 ;  /* 0x000000073c337223 */ /* 0x000fe20000010823 */
[----:B------:R-:W-:-:S02]  /*7b90*/  FMNMX.FTZ R59, R186, R59, !PT ;  /* 0x0000003bba3b7209 */ /* 0x000fc40007810000 */
[----:B------:R-:W-:Y:S02]  /*7ba0*/  FSEL R60, R34, RZ, P6 ;  /* 0x000000ff223c7208 */ /* 0x000fe40003000000 */
[----:B------:R-:W-:Y:S01]  /*7bb0*/  FMNMX.FTZ R59, R78, R59, !PT ;  /* 0x0000003b4e3b7209 */ /* 0x000fe20007810000 */
[----:B------:R-:W-:Y:S02]  /*7bc0*/  MUFU.EX2 R50, R50 ;  /* 0x0000003200327308 */ /* 0x000fe40000000800 */
[----:B------:R-:W-:Y:S02]  /*7bd0*/  FADD.FTZ R60, -R60, R5 ;  /* 0x000000053c3c7221 */ /* 0x000fe40000010100 */
[----:B------:R-:W0:Y:S02]  /*7be0*/  SHFL.BFLY PT, R72, R59, 0x2, 0x1f ;  /* 0x0c401f003b487f89 */ /* 0x000e2400000e0000 */
[-C--:B------:R-:W-:Y:S02]  /*7bf0*/  FMUL.FTZ R5, R60, R7.reuse ;  /* 0x000000073c057220 */ /* 0x080fe40000410000 */
[----:B------:R-:W-:Y:S08]  /*7c00*/  MUFU.EX2 R47, R47 ;  /* 0x0000002f002f7308 */ /* 0x000ff00000000800 */
[----:B------:R-:W1:Y:S08]  /*7c10*/  MUFU.EX2 R5, R5 ;  /* 0x0000000500057308 */ /* 0x000e700000000800 */
[----:B------:R-:W-:Y:S01]  /*7c20*/  MUFU.EX2 R70, R70 ;  /* 0x0000004600467308 */ /* 0x000fe20000000800 */
[----:B0-----:R-:W-:Y:S01]  /*7c30*/  FMNMX.FTZ R72, R59, R72, !PT ;  /* 0x000000483b487209 */ /* 0x001fe20007810000 */
[----:B------:R-:W-:-:S06]  /*7c40*/  FFMA.FTZ R59, R54, R7, -R35 ;  /* 0x00000007363b7223 */ /* 0x000fcc0000010823 */
[----:B------:R-:W-:Y:S01]  /*7c50*/  MUFU.EX2 R49, R49 ;  /* 0x0000003100317308 */ /* 0x000fe20000000800 */
[----:B------:R-:W0:Y:S01]  /*7c60*/  SHFL.BFLY PT, R55, R72, 0x1, 0x1f ;  /* 0x0c201f0048377f89 */ /* 0x000e2200000e0000 */
[-C--:B-1----:R-:W-:Y:S01]  /*7c70*/  FMUL.FTZ R88, R88, R5.reuse ;  /* 0x0000000558587220 */ /* 0x082fe20000410000 */
        /* <DEDUP_REMOVED lines=20> */
[----:B------:R-:W-:Y:S01]  /*7dc0*/  FMUL.FTZ R125, R125, R5 ;  /* 0x000000057d7d7220 */ /* 0x000fe20000410000 */
[----:B------:R-:W-:Y:S01]  /*7dd0*/  MUFU.EX2 R58, R58 ;  /* 0x0000003a003a7308 */ /* 0x000fe20000000800 */
[----:B0-----:R-:W-:Y:S01]  /*7de0*/  FMNMX.FTZ R54, R72, R55, !PT ;  /* 0x0000003748367209 */ /* 0x001fe20007810000 */
[-C--:B------:R-:W-:Y:S01]  /*7df0*/  FMUL.FTZ R128, R128, R5.reuse ;  /* 0x0000000580807220 */ /* 0x080fe20000410000 */
[-C--:B------:R-:W-:Y:S01]  /*7e00*/  FMUL.FTZ R129, R129, R5.reuse ;  /* 0x0000000581817220 */ /* 0x080fe20000410000 */
[----:B------:R-:W-:Y:S01]  /*7e10*/  FMUL.FTZ R132, R132, R5 ;  /* 0x0000000584847220 */ /* 0x000fe20000410000 */
[C---:B------:R-:W-:Y:S01]  /*7e20*/  FSETP.NEU.FTZ.AND P2, PT, R54.reuse, -INF , PT ;  /* 0xff8000003600780b */ /* 0x040fe20003f5d000 */
[----:B------:R-:W-:Y:S01]  /*7e30*/  FMUL.FTZ R35, R54, R7 ;  /* 0x0000000736237220 */ /* 0x000fe20000410000 */
[-C--:B------:R-:W-:Y:S01]  /*7e40*/  FMUL.FTZ R133, R133, R5.reuse ;  /* 0x0000000585857220 */ /* 0x080fe20000410000 */
[----:B------:R-:W-:Y:S01]  /*7e50*/  MUFU.EX2 R53, R53 ;  /* 0x0000003500357308 */ /* 0x000fe20000000800 */
[-C--:B------:R-:W-:Y:S01]  /*7e60*/  FMUL.FTZ R136, R136, R5.reuse ;  /* 0x0000000588887220 */ /* 0x080fe20000410000 */
[-C--:B------:R-:W-:Y:S01]  /*7e70*/  FMUL.FTZ R137, R137, R5.reuse ;  /* 0x0000000589897220 */ /* 0x080fe20000410000 */
[----:B------:R-:W-:Y:S01]  /*7e80*/  FSEL R35, R35, RZ, P2 ;  /* 0x000000ff23237208 */ /* 0x000fe20001000000 */
[-C--:B------:R-:W-:Y:S01]  /*7e90*/  FMUL.FTZ R140, R140, R5.reuse ;  /* 0x000000058c8c7220 */ /* 0x080fe20000410000 */
[-C--:B------:R-:W-:Y:S01]  /*7ea0*/  FMUL.FTZ R141, R141, R5.reuse ;  /* 0x000000058d8d7220 */ /* 0x080fe20000410000 */
[-C--:B------:R-:W-:Y:S01]  /*7eb0*/  FMUL.FTZ R144, R144, R5.reuse ;  /* 0x0000000590907220 */ /* 0x080fe20000410000 */
[----:B------:R-:W-:Y:S01]  /*7ec0*/  FMUL.FTZ R145, R145, R5 ;  /* 0x0000000591917220 */ /* 0x000fe20000410000 */
[--C-:B------:R-:W-:Y:S01]  /*7ed0*/  FFMA.FTZ R173, R28, R7, -R35.reuse ;  /* 0x000000071cad7223 */ /* 0x100fe20000010823 */
[----:B------:R-:W-:Y:S01]  /*7ee0*/  FFMA.FTZ R28, R5, R3, R180 ;  /* 0x00000003051c7223 */ /* 0x000fe200000100b4 */
[----:B------:R-:W-:Y:S01]  /*7ef0*/  FFMA.FTZ R175, R32, R7, -R35 ;  /* 0x0000000720af7223 */ /* 0x000fe20000010823 */
[----:B------:R-:W-:-:S02]  /*7f00*/  IMAD.U32 R32, RZ, RZ, UR42 ;  /* 0x0000002aff207e24 */ /* 0x000fc4000f8e00ff */
[-CC-:B------:R-:W-:Y:S01]  /*7f10*/  FFMA.FTZ R181, R57, R7.reuse, -R35.reuse ;  /* 0x0000000739b57223 */ /* 0x180fe20000010823 */
[----:B------:R-:W-:Y:S01]  /*7f20*/  FADD.FTZ R3, R21, R28 ;  /* 0x0000001c15037221 */ /* 0x000fe20000010000 */
[-CC-:B------:R-:W-:Y:S01]  /*7f30*/  FFMA.FTZ R169, R30, R7.reuse, -R35.reuse ;  /* 0x000000071ea97223 */ /* 0x180fe20000010823 */
[-C--:B------:R-:W-:Y:S01]  /*7f40*/  FFMA.FTZ R10, R10, R7.reuse, -R35 ;  /* 0x000000070a0a7223 */ /* 0x080fe20000010823 */
[----:B------:R-:W-:Y:S01]  /*7f50*/  @!P1 LEA R32, R32, UR41, 0x3 ;  /* 0x0000002920209c11 */ /* 0x000fe2000f8e18ff */
[----:B------:R-:W-:Y:S01]  /*7f60*/  FADD.FTZ R28, R182, R3 ;  /* 0x00000003b61c7221 */ /* 0x000fe20000010000 */
[----:B------:R-:W-:Y:S01]  /*7f70*/  MUFU.EX2 R181, R181 ;  /* 0x000000b500b57308 */ /* 0x000fe20000000800 */
[-CC-:B------:R-:W-:Y:S01]  /*7f80*/  FFMA.FTZ R183, R12, R7.reuse, -R35.reuse ;  /* 0x000000070cb77223 */ /* 0x180fe20000010823 */
[----:B------:R-:W-:Y:S01]  /*7f90*/  FFMA.FTZ R12, R14, R7, -R35 ;  /* 0x000000070e0c7223 */ /* 0x000fe20000010823 */
[----:B------:R-:W-:Y:S01]  /*7fa0*/  FADD.FTZ R3, R25, R28 ;  /* 0x0000001c19037221 */ /* 0x000fe20000010000 */
[----:B------:R-:W-:-:S02]  /*7fb0*/  @!P1 VIADD R32, R32, 0x28860 ;  /* 0x0002886020209836 */ /* 0x000fc40000000000 */
[-CC-:B------:R-:W-:Y:S01]  /*7fc0*/  FFMA.FTZ R177, R20, R7.reuse, -R35.reuse ;  /* 0x0000000714b17223 */ /* 0x180fe20000010823 */
[-C--:B------:R-:W-:Y:S01]  /*7fd0*/  FFMA.FTZ R14, R158, R7.reuse, -R35 ;  /* 0x000000079e0e7223 */ /* 0x080fe20000010823 */
[----:B------:R-:W-:Y:S01]  /*7fe0*/  FADD.FTZ R28, R176, R3 ;  /* 0x00000003b01c7221 */ /* 0x000fe20000010000 */
[----:B------:R-:W-:Y:S01]  /*7ff0*/  MUFU.EX2 R10, R10 ;  /* 0x0000000a000a7308 */ /* 0x000fe20000000800 */
[----:B------:R-:W-:Y:S01]  /*8000*/  @!P1 PRMT R32, RZ, 0x654, R32 ;  /* 0x00000654ff209816 */ /* 0x000fe20000000020 */
[-CC-:B------:R-:W-:Y:S01]  /*8010*/  FFMA.FTZ R165, R36, R7.reuse, -R35.reuse ;  /* 0x0000000724a57223 */ /* 0x180fe20000010823 */
[----:B------:R-:W-:Y:S01]  /*8020*/  FADD.FTZ R3, R27, R28 ;  /* 0x0000001c1b037221 */ /* 0x000fe20000010000 */
[-CC-:B------:R-:W-:Y:S01]  /*8030*/  FFMA.FTZ R179, R156, R7.reuse, -R35.reuse ;  /* 0x000000079cb37223 */ /* 0x180fe20000010823 */
[----:B------:R0:W-:Y:S01]  /*8040*/  @!P1 SYNCS.ARRIVE.TRANS64.RED.A1T0 RZ, [R32+URZ], RZ ;  /* 0x000000ff20ff99a7 */ /* 0x0001e2000810043f */
[-C--:B------:R-:W-:Y:S01]  /*8050*/  FFMA.FTZ R20, R24, R7.reuse, -R35 ;  /* 0x0000000718147223 */ /* 0x080fe20000010823 */
[----:B------:R-:W-:Y:S01]  /*8060*/  FADD.FTZ R28, R178, R3 ;  /* 0x00000003b21c7221 */ /* 0x000fe20000010000 */
[----:B------:R-:W-:Y:S01]  /*8070*/  MUFU.EX2 R183, R183 ;  /* 0x000000b700b77308 */ /* 0x000fe20000000800 */
[-CC-:B------:R-:W-:Y:S01]  /*8080*/  FFMA.FTZ R24, R164, R7.reuse, -R35.reuse ;  /* 0x00000007a4187223 */ /* 0x180fe20000010823 */
[----:B------:R-:W-:Y:S01]  /*8090*/  F2FP.BF16.F32.PACK_AB R180, R21, R180 ;  /* 0x000000b415b4723e */ /* 0x000fe200000010ff */
[----:B------:R-:W-:Y:S01]  /*80a0*/  FADD.FTZ R3, R29, R28 ;  /* 0x0000001c1d037221 */ /* 0x000fe20000010000 */
[-CC-:B------:R-:W-:Y:S01]  /*80b0*/  FFMA.FTZ R26, R26, R7.reuse, -R35.reuse ;  /* 0x000000071a1a7223 */ /* 0x180fe20000010823 */
[-CC-:B------:R-:W-:Y:S01]  /*80c0*/  FFMA.FTZ R8, R8, R7.reuse, -R35.reuse ;  /* 0x0000000708087223 */ /* 0x180fe20000010823 */
        /* <DEDUP_REMOVED lines=8> */
[-CC-:B------:R-:W-:Y:S01]  /*8150*/  FFMA.FTZ R40, R40, R7.reuse, -R35.reuse ;  /* 0x0000000728287223 */ /* 0x180fe20000010823 */
[----:B------:R-:W-:Y:S01]  /*8160*/  FADD.FTZ R57, R33, R28 ;  /* 0x0000001c21397221 */ /* 0x000fe20000010000 */
[-C--:B------:R-:W-:Y:S01]  /*8170*/  FFMA.FTZ R28, R184, R7.reuse, -R35 ;  /* 0x00000007b81c7223 */ /* 0x080fe20000010823 */
[-C--:B------:R-:W-:Y:S01]  /*8180*/  FMUL.FTZ R6, R6, R7.reuse ;  /* 0x0000000706067220 */ /* 0x080fe20000410000 */
[----:B------:R-:W-:Y:S01]  /*8190*/  MUFU.EX2 R177, R177 ;  /* 0x000000b100b17308 */ /* 0x000fe20000000800 */
[----:B------:R-:W-:Y:S01]  /*81a0*/  FADD.FTZ R30, R38, R57 ;  /* 0x00000039261e7221 */ /* 0x000fe20000010000 */
[-CC-:B------:R-:W-:Y:S01]  /*81b0*/  FFMA.FTZ R154, R154, R7.reuse, -R35.reuse ;  /* 0x000000079a9a7223 */ /* 0x180fe20000010823 */
[----:B------:R-:W-:Y:S01]  /*81c0*/  F2FP.BF16.F32.PACK_AB R182, R25, R182 ;  /* 0x000000b619b6723e */ /* 0x000fe200000010ff */
        /* <DEDUP_REMOVED lines=13> */
[----:B------:R-:W-:Y:S01]  /*82a0*/  FADD.FTZ R32, R39, R32 ;  /* 0x0000002027207221 */ /* 0x000fe20000010000 */
[-CC-:B------:R-:W-:Y:S01]  /*82b0*/  FFMA.FTZ R186, R186, R7.reuse, -R35.reuse ;  /* 0x00000007baba7223 */ /* 0x180fe20000010823 */
[----:B------:R-:W-:Y:S01]  /*82c0*/  ISETP.GT.AND P2, PT, R4, UR55, PT ;  /* 0x0000003704007c0c */ /* 0x000fe2000bf44270 */
[----:B------:R-:W-:Y:S01]  /*82d0*/  UMOV UR42, UR54 ;  /* 0x00000036002a7c82 */ /* 0x000fe20008000000 */
[----:B------:R-:W-:Y:S01]  /*82e0*/  FADD.FTZ R3, R41, R32 ;  /* 0x0000002029037221 */ /* 0x000fe20000010000 */
[-CC-:B------:R-:W-:Y:S01]  /*82f0*/  FFMA.FTZ R32, R162, R7.reuse, -R35.reuse ;  /* 0x00000007a2207223 */ /* 0x180fe20000010823 */
[----:B------:R-:W-:Y:S01]  /*8300*/  FFMA.FTZ R35, R78, R7, -R35 ;  /* 0x000000074e237223 */ /* 0x000fe20000010823 */
[----:B------:R-:W2:Y:S01]  /*8310*/  MUFU.EX2 R179, R179 ;  /* 0x000000b300b37308 */ /* 0x000ea20000000800 */
[----:B------:R-:W-:Y:S01]  /*8320*/  FADD.FTZ R36, R48, R3 ;  /* 0x0000000330247221 */ /* 0x000fe20000010000 */
[----:B-1----:R-:W-:Y:S01]  /*8330*/  FFMA.FTZ R3, R6, R2, R181 ;  /* 0x0000000206037223 */ /* 0x002fe200000100b5 */
[-C--:B------:R-:W-:Y:S01]  /*8340*/  FMUL.FTZ R148, R148, R5.reuse ;  /* 0x0000000594947220 */ /* 0x080fe20000410000 */
[----:B------:R-:W-:Y:S01]  /*8350*/  FMUL.FTZ R149, R149, R5 ;  /* 0x0000000595957220 */ /* 0x000fe20000410000 */
        /* <DEDUP_REMOVED lines=11> */
[----:B------:R-:W3:Y:S01]  /*8410*/  MUFU.EX2 R173, R173 ;  /* 0x000000ad00ad7308 */ /* 0x000ee20000000800 */
[----:B------:R-:W-:Y:S01]  /*8420*/  FADD.FTZ R36, R68, R57 ;  /* 0x0000003944247221 */ /* 0x000fe20000010000 */
[----:B------:R-:W-:Y:S01]  /*8430*/  FADD.FTZ R3, R177, R2 ;  /* 0x00000002b1037221 */ /* 0x000fe20000010000 */
[-C--:B------:R-:W-:Y:S01]  /*8440*/  FMUL.FTZ R98, R98, R6.reuse ;  /* 0x0000000662627220 */ /* 0x080fe20000410000 */
[-C--:B------:R-:W-:Y:S01]  /*8450*/  FMUL.FTZ R99, R99, R6.reuse ;  /* 0x0000000663637220 */ /* 0x080fe20000410000 */
[----:B------:R-:W-:Y:S01]  /*8460*/  FADD.FTZ R21, R47, R36 ;  /* 0x000000242f157221 */ /* 0x000fe20000010000 */
[----:B0-----:R-:W-:Y:S01]  /*8470*/  FADD.FTZ R2, R14, R3 ;  /* 0x000000030e027221 */ /* 0x001fe20000010000 */
[-C--:B------:R-:W-:Y:S01]  /*8480*/  FMUL.FTZ R102, R102, R6.reuse ;  /* 0x0000000666667220 */ /* 0x080fe20000410000 */
[----:B------:R-:W0:Y:S01]  /*8490*/  MUFU.EX2 R24, R24 ;  /* 0x0000001800187308 */ /* 0x000e220000000800 */
[----:B------:R-:W-:Y:S01]  /*84a0*/  FADD.FTZ R36, R70, R21 ;  /* 0x0000001546247221 */ /* 0x000fe20000010000 */
[----:B--2---:R-:W-:Y:S01]  /*84b0*/  FADD.FTZ R3, R179, R2 ;  /* 0x00000002b3037221 */ /* 0x004fe20000010000 */
[-C--:B------:R-:W-:Y:S01]  /*84c0*/  FMUL.FTZ R103, R103, R6.reuse ;  /* 0x0000000667677220 */ /* 0x080fe20000410000 */
[-C--:B------:R-:W-:Y:S01]  /*84d0*/  FMUL.FTZ R106, R106, R6.reuse ;  /* 0x000000066a6a7220 */ /* 0x080fe20000410000 */
[----:B------:R-:W-:Y:S01]  /*84e0*/  FADD.FTZ R21, R49, R36 ;  /* 0x0000002431157221 */ /* 0x000fe20000010000 */
[----:B-1----:R-:W-:Y:S01]  /*84f0*/  FADD.FTZ R2, R20, R3 ;  /* 0x0000000314027221 */ /* 0x002fe20000010000 */
[-C--:B------:R-:W-:Y:S01]  /*8500*/  FMUL.FTZ R107, R107, R6.reuse ;  /* 0x000000066b6b7220 */ /* 0x080fe20000410000 */
[----:B------:R-:W1:Y:S01]  /*8510*/  MUFU.EX2 R175, R175 ;  /* 0x000000af00af7308 */ /* 0x000e620000000800 */
[----:B------:R-:W-:Y:S01]  /*8520*/  FADD.FTZ R36, R64, R21 ;  /* 0x0000001540247221 */ /* 0x000fe20000010000 */
[----:B---3--:R-:W-:Y:S01]  /*8530*/  FADD.FTZ R3, R173, R2 ;  /* 0x00000002ad037221 */ /* 0x008fe20000010000 */
[-C--:B------:R-:W-:Y:S01]  /*8540*/  FMUL.FTZ R110, R110, R6.reuse ;  /* 0x000000066e6e7220 */ /* 0x080fe20000410000 */
[-C--:B------:R-:W-:Y:S01]  /*8550*/  FMUL.FTZ R111, R111, R6.reuse ;  /* 0x000000066f6f7220 */ /* 0x080fe20000410000 */
[----:B------:R-:W-:Y:S01]  /*8560*/  FADD.FTZ R21, R51, R36 ;  /* 0x0000002433157221 */ /* 0x000fe20000010000 */
[-C--:B------:R-:W-:Y:S01]  /*8570*/  FMUL.FTZ R114, R114, R6.reuse ;  /* 0x0000000672727220 */ /* 0x080fe20000410000 */
[-C--:B------:R-:W-:Y:S01]  /*8580*/  FMUL.FTZ R115, R115, R6.reuse ;  /* 0x0000000673737220 */ /* 0x080fe20000410000 */
[----:B------:R-:W2:Y:S01]  /*8590*/  MUFU.EX2 R26, R26 ;  /* 0x0000001a001a7308 */ /* 0x000ea20000000800 */
[----:B0-----:R-:W-:Y:S01]  /*85a0*/  FADD.FTZ R2, R24, R3 ;  /* 0x0000000318027221 */ /* 0x001fe20000010000 */
[----:B------:R-:W-:Y:S01]  /*85b0*/  FADD.FTZ R36, R58, R21 ;  /* 0x000000153a247221 */ /* 0x000fe20000010000 */
[-C--:B------:R-:W-:Y:S01]  /*85c0*/  FMUL.FTZ R118, R118, R6.reuse ;  /* 0x0000000676767220 */ /* 0x080fe20000410000 */
[-C--:B------:R-:W-:Y:S01]  /*85d0*/  FMUL.FTZ R119, R119, R6.reuse ;  /* 0x0000000677777220 */ /* 0x080fe20000410000 */
[-C--:B------:R-:W-:Y:S01]  /*85e0*/  FMUL.FTZ R122, R122, R6.reuse ;  /* 0x000000067a7a7220 */ /* 0x080fe20000410000 */
[----:B------:R-:W-:Y:S01]  /*85f0*/  FADD.FTZ R21, R53, R36 ;  /* 0x0000002435157221 */ /* 0x000fe20000010000 */
[-C--:B------:R-:W-:Y:S01]  /*8600*/  FMUL.FTZ R123, R123, R6.reuse ;  /* 0x000000067b7b7220 */ /* 0x080fe20000410000 */
[----:B------:R-:W0:Y:S01]  /*8610*/  MUFU.EX2 R56, R56 ;  /* 0x0000003800387308 */ /* 0x000e220000000800 */
        /* <DEDUP_REMOVED lines=16> */
[----:B0-----:R-:W-:Y:S01]  /*8720*/  FADD.FTZ R36, R56, R21 ;  /* 0x0000001538247221 */ /* 0x001fe20000010000 */
[-C--:B------:R-:W-:Y:S01]  /*8730*/  FMUL.FTZ R150, R150, R6.reuse ;  /* 0x0000000696967220 */ /* 0x080fe20000410000 */
[----:B------:R-:W-:Y:S01]  /*8740*/  FMUL.FTZ R151, R151, R6 ;  /* 0x0000000697977220 */ /* 0x000fe20000410000 */
[----:B------:R-:W-:Y:S01]  /*8750*/  F2FP.BF16.F32.PACK_AB R176, R27, R176 ;  /* 0x000000b01bb0723e */ /* 0x000fe200000010ff */
[----:B------:R-:W-:Y:S01]  /*8760*/  VIADD R4, R4, 0xffffffff ;  /* 0xffffffff04047836 */ /* 0x000fe20000000000 */
[----:B------:R-:W-:Y:S01]  /*8770*/  F2FP.BF16.F32.PACK_AB R178, R29, R178 ;  /* 0x000000b21db2723e */ /* 0x000fe200000010ff */
[----:B------:R-:W-:Y:S01]  /*8780*/  IMAD.MOV.U32 R5, RZ, RZ, R34 ;  /* 0x000000ffff057224 */ /* 0x000fe200078e0022 */
[----:B------:R-:W0:Y:S01]  /*8790*/  MUFU.EX2 R171, R171 ;  /* 0x000000ab00ab7308 */ /* 0x000e220000000800 */
[----:B-1----:R-:W-:Y:S01]  /*87a0*/  FADD.FTZ R21, R169, R2 ;  /* 0x00000002a9157221 */ /* 0x002fe20000010000 */
[----:B------:R-:W-:Y:S01]  /*87b0*/  F2FP.BF16.F32.PACK_AB R172, R31, R172 ;  /* 0x000000ac1fac723e */ /* 0x000fe200000010ff */
[----:B------:R-:W-:Y:S01]  /*87c0*/  IMAD.MOV.U32 R6, RZ, RZ, R54 ;  /* 0x000000ffff067224 */ /* 0x000fe200078e0036 */
[----:B------:R-:W-:-:S02]  /*87d0*/  F2FP.BF16.F32.PACK_AB R174, R38, R33 ;  /* 0x0000002126ae723e */ /* 0x000fc400000010ff */
[----:B------:R-:W-:Y:S02]  /*87e0*/  F2FP.BF16.F32.PACK_AB R170, R39, R170 ;  /* 0x000000aa27aa723e */ /* 0x000fe400000010ff */
[----:B------:R-:W1:Y:S01]  /*87f0*/  MUFU.EX2 R28, R28 ;  /* 0x0000001c001c7308 */ /* 0x000e620000000800 */
[----:B--2---:R-:W-:Y:S01]  /*8800*/  FADD.FTZ R2, R8, R21 ;  /* 0x0000001508027221 */ /* 0x004fe20000010000 */
[----:B------:R-:W-:Y:S02]  /*8810*/  F2FP.BF16.F32.PACK_AB R164, R48, R41 ;  /* 0x0000002930a4723e */ /* 0x000fe400000010ff */
[----:B------:R-:W-:Y:S02]  /*8820*/  F2FP.BF16.F32.PACK_AB R166, R50, R43 ;  /* 0x0000002b32a6723e */ /* 0x000fe400000010ff */
[----:B------:R-:W-:Y:S02]  /*8830*/  F2FP.BF16.F32.PACK_AB R160, R68, R45 ;  /* 0x0000002d44a0723e */ /* 0x000fe400000010ff */
[----:B------:R-:W2:Y:S01]  /*8840*/  MUFU.EX2 R165, R165 ;  /* 0x000000a500a57308 */ /* 0x000ea20000000800 */
[----:B0-----:R-:W-:Y:S01]  /*8850*/  FADD.FTZ R21, R171, R2 ;  /* 0x00000002ab157221 */ /* 0x001fe20000010000 */
[----:B------:R-:W-:-:S02]  /*8860*/  F2FP.BF16.F32.PACK_AB R162, R70, R47 ;  /* 0x0000002f46a2723e */ /* 0x000fc400000010ff */
[----:B------:R-:W-:Y:S02]  /*8870*/  F2FP.BF16.F32.PACK_AB R156, R64, R49 ;  /* 0x00000031409c723e */ /* 0x000fe400000010ff */
[----:B------:R-:W-:Y:S02]  /*8880*/  F2FP.BF16.F32.PACK_AB R158, R58, R51 ;  /* 0x000000333a9e723e */ /* 0x000fe400000010ff */
[----:B------:R-:W0:Y:S01]  /*8890*/  MUFU.EX2 R30, R30 ;  /* 0x0000001e001e7308 */ /* 0x000e220000000800 */
[----:B-1----:R-:W-:Y:S01]  /*88a0*/  FADD.FTZ R2, R28, R21 ;  /* 0x000000151c027221 */ /* 0x002fe20000010000 */
[----:B------:R-:W-:Y:S02]  /*88b0*/  F2FP.BF16.F32.PACK_AB R181, R10, R181 ;  /* 0x000000b50ab5723e */ /* 0x000fe400000010ff */
[----:B------:R-:W-:Y:S02]  /*88c0*/  F2FP.BF16.F32.PACK_AB R183, R12, R183 ;  /* 0x000000b70cb7723e */ /* 0x000fe400000010ff */
[----:B------:R-:W-:-:S02]  /*88d0*/  F2FP.BF16.F32.PACK_AB R177, R14, R177 ;  /* 0x000000b10eb1723e */ /* 0x000fc400000010ff */
[----:B------:R-:W1:Y:S01]  /*88e0*/  MUFU.EX2 R167, R167 ;  /* 0x000000a700a77308 */ /* 0x000e620000000800 */
[----:B--2---:R-:W-:Y:S01]  /*88f0*/  FADD.FTZ R21, R165, R2 ;  /* 0x00000002a5157221 */ /* 0x004fe20000010000 */
[----:B------:R-:W-:Y:S02]  /*8900*/  F2FP.BF16.F32.PACK_AB R179, R20, R179 ;  /* 0x000000b314b3723e */ /* 0x000fe400000010ff */
[----:B------:R-:W-:Y:S02]  /*8910*/  F2FP.BF16.F32.PACK_AB R173, R24, R173 ;  /* 0x000000ad18ad723e */ /* 0x000fe400000010ff */
[----:B------:R-:W-:Y:S02]  /*8920*/  F2FP.BF16.F32.PACK_AB R175, R26, R175 ;  /* 0x000000af1aaf723e */ /* 0x000fe400000010ff */
[----:B------:R2:W3:Y:S01]  /*8930*/  MUFU.EX2 R57, R168 ;  /* 0x000000a800397308 */ /* 0x0004e20000000800 */
[----:B0-----:R-:W-:Y:S01]  /*8940*/  FADD.FTZ R2, R30, R21 ;  /* 0x000000151e027221 */ /* 0x001fe20000010000 */
[----:B------:R-:W-:-:S02]  /*8950*/  F2FP.BF16.F32.PACK_AB R169, R8, R169 ;  /* 0x000000a908a9723e */ /* 0x000fc400000010ff */
[----:B------:R-:W-:Y:S02]  /*8960*/  F2FP.BF16.F32.PACK_AB R171, R28, R171 ;  /* 0x000000ab1cab723e */ /* 0x000fe400000010ff */
[----:B------:R-:W-:Y:S02]  /*8970*/  F2FP.BF16.F32.PACK_AB R165, R30, R165 ;  /* 0x000000a51ea5723e */ /* 0x000fe400000010ff */
[----:B------:R-:W0:Y:S01]  /*8980*/  MUFU.EX2 R161, R40 ;  /* 0x0000002800a17308 */ /* 0x000e220000000800 */
[----:B-1----:R-:W-:Y:S01]  /*8990*/  FADD.FTZ R2, R167, R2 ;  /* 0x00000002a7027221 */ /* 0x002fe20000010000 */
[----:B--2---:R-:W-:-:S06]  /*89a0*/  F2FP.BF16.F32.PACK_AB R168, R42, R37 ;  /* 0x000000252aa8723e */ /* 0x004fcc00000010ff */
[----:B------:R-:W1:Y:S01]  /*89b0*/  MUFU.EX2 R25, R154 ;  /* 0x0000009a00197308 */ /* 0x000e620000000800 */
[C---:B---3--:R-:W-:Y:S01]  /*89c0*/  FADD.FTZ R2, R57.reuse, R2 ;  /* 0x0000000239027221 */ /* 0x048fe20000010000 */
[----:B------:R-:W-:-:S06]  /*89d0*/  F2FP.BF16.F32.PACK_AB R167, R57, R167 ;  /* 0x000000a739a7723e */ /* 0x000fcc00000010ff */
[----:B------:R2:W3:Y:S01]  /*89e0*/  MUFU.EX2 R163, R152 ;  /* 0x0000009800a37308 */ /* 0x0004e20000000800 */
[----:B0-----:R-:W-:-:S07]  /*89f0*/  FADD.FTZ R2, R161, R2 ;  /* 0x00000002a1027221 */ /* 0x001fce0000010000 */
[----:B------:R-:W0:Y:S01]  /*8a00*/  MUFU.EX2 R32, R32 ;  /* 0x0000002000207308 */ /* 0x000e220000000800 */
[C---:B-1----:R-:W-:Y:S01]  /*8a10*/  FADD.FTZ R2, R25.reuse, R2 ;  /* 0x0000000219027221 */ /* 0x042fe20000010000 */
[----:B--2---:R-:W-:Y:S02]  /*8a20*/  F2FP.BF16.F32.PACK_AB R152, R56, R53 ;  /* 0x000000353898723e */ /* 0x004fe400000010ff */
[----:B------:R-:W-:-:S04]  /*8a30*/  F2FP.BF16.F32.PACK_AB R161, R25, R161 ;  /* 0x000000a119a1723e */ /* 0x000fc800000010ff */
[----:B------:R-:W1:Y:S01]  /*8a40*/  MUFU.EX2 R157, R44 ;  /* 0x0000002c009d7308 */ /* 0x000e620000000800 */
[----:B---3--:R-:W-:-:S07]  /*8a50*/  FADD.FTZ R2, R163, R2 ;  /* 0x00000002a3027221 */ /* 0x008fce0000010000 */
        /* <DEDUP_REMOVED lines=21> */
[----:B--2---:R-:W-:Y:S01]  /*8bb0*/  FADD.FTZ R2, R155, R2 ;  /* 0x000000029b027221 */ /* 0x004fe20000010000 */
[C---:B0-----:R-:W-:Y:S01]  /*8bc0*/  FADD.FTZ R3, R52.reuse, R3 ;  /* 0x0000000334037221 */ /* 0x041fe20000010000 */
[----:B------:R-:W-:Y:S02]  /*8bd0*/  F2FP.BF16.F32.PACK_AB R154, R52, R55 ;  /* 0x00000037349a723e */ /* 0x000fe400000010ff */
[C---:B-1----:R-:W-:Y:S01]  /*8be0*/  FADD.FTZ R2, R35.reuse, R2 ;  /* 0x0000000223027221 */ /* 0x042fe20000010000 */
[----:B------:R-:W-:Y:S01]  /*8bf0*/  F2FP.BF16.F32.PACK_AB R155, R35, R155 ;  /* 0x0000009b239b723e */ /* 0x000fe200000010ff */
[----:B------:R-:W-:Y:S06]  /*8c00*/  @P2 BRA `(.L_x_1103) ;  /* 0xffffffc800042947 */ /* 0x000fec000383ffff */
[----:B------:R-:W-:Y:S01]  /*8c10*/  IMAD.MOV.U32 R6, RZ, RZ, R54 ;  /* 0x000000ffff067224 */ /* 0x000fe200078e0036 */
[----:B------:R-:W-:Y:S01]  /*8c20*/  UMOV UR42, UR54 ;  /* 0x00000036002a7c82 */ /* 0x000fe20008000000 */
[----:B------:R-:W-:Y:S01]  /*8c30*/  IMAD.MOV.U32 R5, RZ, RZ, R34 ;  /* 0x000000ffff057224 */ /* 0x000fe200078e0022 */
[----:B------:R-:W-:-:S06]  /*8c40*/  UMOV UR43, UR53 ;  /* 0x00000035002b7c82 */ /* 0x000fcc0008000000 */
.L_x_1086:
[----:B------:R-:W-:Y:S01]  /*8c50*/  IADD3 R8, R17, 0x80, -R18 ;  /* 0x0000008011087810 */ /* 0x000fe20007ffe812 */
[----:B------:R-:W-:Y:S01]  /*8c60*/  ULDC UR14, c[0x0][0x9e4] ;  /* 0x00027900000e7ab9 */ /* 0x000fe20000000800 */
[----:B------:R-:W-:Y:S01]  /*8c70*/  ULDC UR11, c[0x0][0x9dc] ;  /* 0x00027700000b7ab9 */ /* 0x000fe20000000800 */
[----:B------:R-:W-:Y:S02]  /*8c80*/  UISETP.GE.AND UP0, UPT, UR14, 0x1, UPT ;  /* 0x000000010e00788c */ /* 0x000fe4000bf06270 */
[----:B------:R-:W-:-:S04]  /*8c90*/  IMAD R8, R185, 0x80, R8 ;  /* 0x00000080b9087824 */ /* 0x000fc800078e0208 */
[----:B------:R-:W-:Y:S02]  /*8ca0*/  PLOP3.LUT P6, PT, PT, PT, UP0, 0x80, 0x0 ;  /* 0x000000000000781c */ /* 0x000fe40003fcf008 */
[----:B------:R-:W-:-:S13]  /*8cb0*/  R2UR UR10, R8 ;  /* 0x00000000080a72ca */ /* 0x000fda00000e0000 */
[----:B------:R-:W-:Y:S01]  /*8cc0*/  UIADD3 UR11, UR10, -UR11, URZ ;  /* 0x8000000b0a0b7290 */ /* 0x000fe2000fffe03f */
        /* <DEDUP_REMOVED lines=11> */
.L_x_1105:
[----:B------:R-:W-:-:S11]  /*8d80*/  UISETP.NE.AND UP0, UPT, UR14, 0x1, UPT ;  /* 0x000000010e00788c */ /* 0x000fd6000bf05270 */
[----:B------:R-:W-:Y:S02]  /*8d90*/  @UP0 ULDC.64 UR18, c[0x0][0x9e8] ;  /* 0x00027a0000120ab9 */ /* 0x000fe40000000a00 */
[----:B------:R-:W-:-:S04]  /*8da0*/  UIMAD.WIDE.U32 UR6, UR10, UR18, URZ ;  /* 0x000000120a0672a5 */ /* 0x000fc8000f8e003f */
[----:B------:R-:W-:-:S12]  /*8db0*/  @UP0 USHF.R.U32.HI UR10, URZ, UR19, UR7 ;  /* 0x000000133f0a0299 */ /* 0x000fd80008011607 */
.L_x_1106:
[----:B------:R-:W-:-:S04]  /*8dc0*/  UIMAD UR10, UR10, UR14, URZ ;  /* 0x0000000e0a0a72a4 */ /* 0x000fc8000f8e023f */
[----:B------:R-:W-:-:S04]  /*8dd0*/  UISETP.LT.AND UP0, UPT, UR11, UR10, UPT ;  /* 0x0000000a0b00728c */ /* 0x000fc8000bf01270 */
[----:B------:R-:W-:-:S12]  /*8de0*/  USEL UR11, UR11, UR10, !UP0 ;  /* 0x0000000a0b0b7287 */ /* 0x000fd8000c000000 */
.L_x_1104:
        /* <DEDUP_REMOVED lines=13> */
.L_x_1116:
        /* <DEDUP_REMOVED lines=9> */
.L_x_1109:
[----:B------:R-:W-:Y:S01]  /*8f50*/  ULEA UR6, UR42, UR41, 0x3 ;  /* 0x000000292a067291 */ /* 0x000fe2000f8e183f */
[----:B------:R-:W-:-:S05]  /*8f60*/  IMAD.U32 R5, RZ, RZ, UR43 ;  /* 0x0000002bff057e24 */ /* 0x000fca000f8e00ff */
[----:B------:R-:W-:-:S04]  /*8f70*/  SHF.L.U32 R5, R5, 0x1f, RZ ;  /* 0x0000001f05057819 */ /* 0x000fc800000006ff */
[----:B------:R0:W1:Y:S01]  /*8f80*/  SYNCS.PHASECHK.TRANS64.TRYWAIT P2, [UR6+0x28830], R5 ;  /* 0x02883005ff0075a7 */ /* 0x0000620008040146 */
[----:B------:R-:W-:Y:S05]  /*8f90*/  @!P0 BRA `(.L_x_1110) ;  /* 0x0000000000048947 */ /* 0x000fea0003800000 */
[----:B------:R-:W-:Y:S01]  /*8fa0*/  BPT.TRAP 0x1 ;  /* 0x000000040000795c */ /* 0x000fe20000300000 */
.L_x_1110:
[----:B-1----:R-:W-:Y:S05]  /*8fb0*/  @P2 BRA `(.L_x_1108) ;  /* 0x0000000000082947 */ /* 0x002fea0003800000 */
[----:B------:R-:W1:Y:S02]  /*8fc0*/  SYNCS.PHASECHK.TRANS64.TRYWAIT P2, [UR6+0x28830], R5 ;  /* 0x02883005ff0075a7 */ /* 0x000e640008040146 */
[----:B-1----:R-:W-:Y:S05]  /*8fd0*/  @!P2 BRA `(.L_x_1111) ;  /* 0x000000d800d8a947 */ /* 0x002fea0003800000 */
.L_x_1108:
        /* <DEDUP_REMOVED lines=47> */
.L_x_1113:
[----:B------:R-:W-:Y:S01]  /*92d0*/  ULEA UR6, UR52, UR41, 0x3 ;  /* 0x0000002934067291 */ /* 0x000fe2000f8e183f */
[----:B------:R-:W-:-:S05]  /*92e0*/  IMAD.U32 R5, RZ, RZ, UR53 ;  /* 0x00000035ff057e24 */ /* 0x000fca000f8e00ff */
[----:B------:R-:W-:-:S04]  /*92f0*/  SHF.L.U32 R5, R5, 0x1f, RZ ;  /* 0x0000001f05057819 */ /* 0x000fc800000006ff */
[----:B------:R0:W1:Y:S01]  /*9300*/  SYNCS.PHASECHK.TRANS64.TRYWAIT P2, [UR6+0x28850], R5 ;  /* 0x02885005ff0075a7 */ /* 0x0000620008040146 */
[----:B------:R-:W-:Y:S05]  /*9310*/  @!P0 BRA `(.L_x_1114) ;  /* 0x0000000000048947 */ /* 0x000fea0003800000 */
[----:B------:R-:W-:Y:S01]  /*9320*/  BPT.TRAP 0x1 ;  /* 0x000000040000795c */ /* 0x000fe20000300000 */
.L_x_1114:
[----:B-1----:R-:W-:Y:S05]  /*9330*/  @P2 BRA `(.L_x_1112) ;  /* 0x0000000000082947 */ /* 0x002fea0003800000 */
[----:B------:R-:W1:Y:S02]  /*9340*/  SYNCS.PHASECHK.TRANS64.TRYWAIT P2, [UR6+0x28850], R5 ;  /* 0x02885005ff0075a7 */ /* 0x000e640008040146 */
[----:B-1----:R-:W-:Y:S05]  /*9350*/  @!P2 BRA `(.L_x_1115) ;  /* 0x000000d80010a947 */ /* 0x002fea0003800000 */
.L_x_1112:
[----:B------:R-:W-:Y:S01]  /*9360*/  UIADD3 UR6, UR41, 0x400, URZ ;  /* 0x0000040029067890 */ /* 0x000fe2000fffe03f */
[----:B------:R-:W-:Y:S01]  /*9370*/  WARPGROUP.ARRIVE ;  /* 0x00000000000079c5 */ /* 0x000fe20000000000 */
[----:B------:R-:W-:Y:S01]  /*9380*/  UMOV UR7, 0x40000040 ;  /* 0x4000004000077882 */ /* 0x000fe20000000000 */
[----:B-1----:R-:W-:Y:S01]  /*9390*/  FMUL.FTZ R6, R24, UR50 ;  /* 0x0000003218067c20 */ /* 0x002fe20008410000 */
[----:B------:R-:W-:Y:S01]  /*93a0*/  USHF.R.U32.HI UR6, URZ, 0x4, UR6 ;  /* 0x000000043f067899 */ /* 0x000fe20008011606 */
[----:B------:R-:W-:Y:S01]  /*93b0*/  FMUL.FTZ R10, R25, UR50 ;  /* 0x00000032190a7c20 */ /* 0x000fe20008410000 */
[----:B------:R-:W-:Y:S01]  /*93c0*/  FMUL.FTZ R20, R28, UR50 ;  /* 0x000000321c147c20 */ /* 0x000fe20008410000 */
[----:B------:R-:W-:Y:S01]  /*93d0*/  FMUL.FTZ R12, R26, UR50 ;  /* 0x000000321a0c7c20 */ /* 0x000fe20008410000 */
[----:B------:R-:W-:Y:S01]  /*93e0*/  ULOP3.LUT UR6, UR6, 0x3fff, URZ, 0xc0, !UPT ;  /* 0x00003fff06067892 */ /* 0x000fe2000f8ec03f */
[----:B------:R-:W0:Y:S01]  /*93f0*/  MUFU.TANH R6, R6 ;  /* 0x0000000600067308 */ /* 0x000e220000002400 */
[----:B------:R-:W-:Y:S01]  /*9400*/  FMUL.FTZ R26, R29, UR50 ;  /* 0x000000321d1a7c20 */ /* 0x000fe20008410000 */
[----:B------:R-:W-:Y:S01]  /*9410*/  FMUL.FTZ R24, R30, UR50 ;  /* 0x000000321e187c20 */ /* 0x000fe20008410000 */
[----:B------:R-:W-:Y:S01]  /*9420*/  ULOP3.LUT UR6, UR6, 0x4000000, URZ, 0xfc, !UPT ;  /* 0x0400000006067892 */ /* 0x000fe2000f8efc3f */
[----:B------:R-:W-:Y:S01]  /*9430*/  FMUL.FTZ R30, R32, UR50 ;  /* 0x00000032201e7c20 */ /* 0x000fe20008410000 */
[----:B------:R-:W-:Y:S01]  /*9440*/  FMUL.FTZ R184, R37, UR50 ;  /* 0x0000003225b87c20 */ /* 0x000fe20008410000 */
[----:B------:R-:W-:Y:S01]  /*9450*/  FMUL.FTZ R186, R40, UR50 ;  /* 0x0000003228ba7c20 */ /* 0x000fe20008410000 */
[----:B------:R-:W-:Y:S01]  /*9460*/  ULEA UR10, UR52, UR6, 0xb ;  /* 0x00000006340a7291 */ /* 0x000fe2000f8e583f */
[----:B------:R-:W1:Y:S01]  /*9470*/  MUFU.TANH R10, R10 ;  /* 0x0000000a000a7308 */ /* 0x000e620000002400 */
        /* <DEDUP_REMOVED lines=16> */
[----:B-1----:R-:W-:Y:S01]  /*9580*/  FMNMX.FTZ R5, R10, R5, !PT ;  /* 0x000000050a057209 */ /* 0x002fe20007810000 */
        /* <DEDUP_REMOVED lines=17> */
[----:B0-----:R-:W-:Y:S01]  /*96a0*/  FMNMX.FTZ R5, R26, R5, !PT ;  /* 0x000000051a057209 */ /* 0x001fe20007810000 */
        /* <DEDUP_REMOVED lines=19> */
[----:B------:R-:W0:Y:S01]  /*97e0*/  LDC R7, c[0x0][0x988] ;  /* 0x00026200ff077b82 */ /* 0x000e220000000800 */
[----:B------:R-:W-:Y:S01]  /*97f0*/  FMUL.FTZ R86, R86, UR50 ;  /* 0x0000003256567c20 */ /* 0x000fe20008410000 */
[----:B------:R-:W1:Y:S01]  /*9800*/  S2R R185, SR_TID.X ;  /* 0x0000000000b97919 */ /* 0x000e620000002100 */
[----:B------:R-:W-:Y:S01]  /*9810*/  MUFU.TANH R196, R196 ;  /* 0x000000c400c47308 */ /* 0x000fe20000002400 */
[C---:B------:R-:W-:Y:S01]  /*9820*/  ISETP.GT.AND P2, PT, R4.reuse, UR51, PT ;  /* 0x0000003304007c0c */ /* 0x040fe2000bf44270 */
[----:B------:R-:W-:Y:S01]  /*9830*/  UMOV UR53, UR43 ;  /* 0x0000002b00357c82 */ /* 0x000fe20008000000 */
[----:B------:R-:W-:-:S05]  /*9840*/  VIADD R4, R4, 0xffffffff ;  /* 0xffffffff04047836 */ /* 0x000fca0000000000 */
[----:B------:R-:W-:Y:S08]  /*9850*/  MUFU.TANH R198, R198 ;  /* 0x000000c600c67308 */ /* 0x000ff00000002400 */
[----:B------:R-:W-:Y:S08]  /*9860*/  MUFU.TANH R200, R200 ;  /* 0x000000c800c87308 */ /* 0x000ff00000002400 */
[----:B------:R-:W-:Y:S01]  /*9870*/  MUFU.TANH R202, R202 ;  /* 0x000000ca00ca7308 */ /* 0x000fe20000002400 */
[----:B-1----:R-:W-:-:S07]  /*9880*/  SHF.R.U32.HI R185, RZ, 0x7, R185 ;  /* 0x00000007ffb97819 */ /* 0x002fce00000116b9 */
[----:B------:R-:W-:Y:S08]  /*9890*/  MUFU.TANH R204, R204 ;  /* 0x000000cc00cc7308 */ /* 0x000ff00000002400 */
[----:B------:R-:W-:Y:S08]  /*98a0*/  MUFU.TANH R206, R206 ;  /* 0x000000ce00ce7308 */ /* 0x000ff00000002400 */
[----:B------:R-:W1:Y:S08]  /*98b0*/  MUFU.TANH R12, R12 ;  /* 0x0000000c000c7308 */ /* 0x000e700000002400 */
[----:B------:R-:W-:Y:S08]  /*98c0*/  MUFU.TANH R208, R208 ;  /* 0x000000d000d07308 */ /* 0x000ff00000002400 */
[----:B------:R-:W2:Y:S01]  /*98d0*/  MUFU.TANH R14, R14 ;  /* 0x0000000e000e7308 */ /* 0x000ea20000002400 */
[----:B-1----:R-:W-:-:S07]  /*98e0*/  FMNMX.FTZ R15, R12, R9, !PT ;  /* 0x000000090c0f7209 */ /* 0x002fce0007810000 */
[----:B------:R-:W-:Y:S08]  /*98f0*/  MUFU.TANH R210, R210 ;  /* 0x000000d200d27308 */ /* 0x000ff00000002400 */
[----:B------:R-:W1:Y:S01]  /*9900*/  MUFU.TANH R24, R24 ;  /* 0x0000001800187308 */ /* 0x000e620000002400 */
[----:B--2---:R-:W-:-:S07]  /*9910*/  FMNMX.FTZ R21, R14, R15, !PT ;  /* 0x0000000f0e157209 */ /* 0x004fce0007810000 */
[----:B------:R-:W2:Y:S01]  /*9920*/  MUFU.TANH R28, R28 ;  /* 0x0000001c001c7308 */ /* 0x000ea20000002400 */
[----:B------:R-:W-:Y:S02]  /*9930*/  WARPGROUP.DEPBAR.LE gsb0, 0x0 ;  /* 0x00008000000079c5 */ /* 0x000fe40000010000 */
[----:B------:R-:W-:Y:S01]  /*9940*/  WARPGROUP.ARRIVE ;  /* 0x00000000000079c5 */ /* 0x000fe20000000000 */
[----:B------:R-:W-:Y:S01]  /*9950*/  FMUL.FTZ R180, R33, UR50 ;  /* 0x0000003221b47c20 */ /* 0x000fe20008410000 */
[----:B------:R-:W-:-:S03]  /*9960*/  FMUL.FTZ R182, R36, UR50 ;  /* 0x0000003224b67c20 */ /* 0x000fc60008410000 */
[----:B------:R-:W3:Y:S01]  /*9970*/  MUFU.TANH R32, R32 ;  /* 0x0000002000207308 */ /* 0x000ee20000002400 */
[----:B------:R-:W-:Y:S01]  /*9980*/  FMUL.FTZ R36, R38, UR50 ;  /* 0x0000003226247c20 */ /* 0x000fe20008410000 */
[----:B------:R-:W-:Y:S01]  /*9990*/  FMUL.FTZ R38, R39, UR50 ;  /* 0x0000003227267c20 */ /* 0x000fe20008410000 */
[----:B------:R-:W-:Y:S01]  /*99a0*/  HGMMA.64x128x16.F32.BF16 R88, R176, gdesc[UR4].tnspB, R88, gsb0 ;  /* 0x41e00004b0587df0 */ /* 0x000fe20008001858 */
[----:B------:R-:W-:Y:S01]  /*99b0*/  UIADD3 UR6, UR10, 0x100, URZ ;  /* 0x000001000a067890 */ /* 0x000fe2000fffe03f */
[----:B-1----:R-:W-:Y:S01]  /*99c0*/  FMNMX.FTZ R21, R24, R21, !PT ;  /* 0x0000001518157209 */ /* 0x002fe20007810000 */
[----:B------:R-:W-:Y:S02]  /*99d0*/  UMOV UR7, 0x40000040 ;  /* 0x4000004000077882 */ /* 0x000fe40000000000 */
[----:B------:R-:W1:Y:S01]  /*99e0*/  MUFU.TANH R180, R180 ;  /* 0x000000b400b47308 */ /* 0x000e620000002400 */
[----:B--2---:R-:W-:-:S07]  /*99f0*/  FMNMX.FTZ R21, R28, R21, !PT ;  /* 0x000000151c157209 */ /* 0x004fce0007810000 */
[----:B------:R-:W2:Y:S01]  /*9a00*/  MUFU.TANH R182, R182 ;  /* 0x000000b600b67308 */ /* 0x000ea20000002400 */
[----:B---3--:R-:W-:-:S07]  /*9a10*/  FMNMX.FTZ R21, R32, R21, !PT ;  /* 0x0000001520157209 */ /* 0x008fce0007810000 */
[----:B------:R-:W-:Y:S01]  /*9a20*/  MUFU.TANH R212, R212 ;  /* 0x000000d400d47308 */ /* 0x000fe20000002400 */
[----:B-1----:R-:W-:-:S07]  /*9a30*/  FMNMX.FTZ R5, R180, R5, !PT ;  /* 0x00000005b4057209 */ /* 0x002fce0007810000 */
[----:B------:R-:W1:Y:S01]  /*9a40*/  MUFU.TANH R34, R34 ;  /* 0x0000002200227308 */ /* 0x000e620000002400 */
[----:B--2---:R-:W-:-:S04]  /*9a50*/  FMNMX.FTZ R5, R182, R5, !PT ;  /* 0x00000005b6057209 */ /* 0x004fc80007810000 */
[----:B------:R-:W-:-:S03]  /*9a60*/  FMNMX.FTZ R5, R184, R5, !PT ;  /* 0x00000005b8057209 */ /* 0x000fc60007810000 */
[----:B------:R-:W-:Y:S01]  /*9a70*/  MUFU.TANH R214, R214 ;  /* 0x000000d600d67308 */ /* 0x000fe20000002400 */
[----:B------:R-:W-:-:S04]  /*9a80*/  FMNMX.FTZ R5, R186, R5, !PT ;  /* 0x00000005ba057209 */ /* 0x000fc80007810000 */
[----:B------:R-:W-:-:S03]  /*9a90*/  FMNMX.FTZ R5, R194, R5, !PT ;  /* 0x00000005c2057209 */ /* 0x000fc60007810000 */
[----:B------:R-:W2:Y:S01]  /*9aa0*/  MUFU.TANH R36, R36 ;  /* 0x0000002400247308 */ /* 0x000ea20000002400 */
[----:B------:R-:W-:Y:S02]  /*9ab0*/  FMNMX.FTZ R5, R196, R5, !PT ;  /* 0x00000005c4057209 */ /* 0x000fe40007810000 */
[----:B-1----:R-:W-:-:S05]  /*9ac0*/  FMNMX.FTZ R25, R34, R21, !PT ;  /* 0x0000001522197209 */ /* 0x002fca0007810000 */
[----:B------:R-:W-:Y:S08]  /*9ad0*/  MUFU.TANH R216, R216 ;  /* 0x000000d800d87308 */ /* 0x000ff00000002400 */
[----:B------:R-:W1:Y:S01]  /*9ae0*/  MUFU.TANH R38, R38 ;  /* 0x0000002600267308 */ /* 0x000e620000002400 */
[----:B--2---:R-:W-:-:S07]  /*9af0*/  FMNMX.FTZ R25, R36, R25, !PT ;  /* 0x0000001924197209 */ /* 0x004fce0007810000 */
[----:B------:R-:W-:Y:S08]  /*9b00*/  MUFU.TANH R218, R218 ;  /* 0x000000da00da7308 */ /* 0x000ff00000002400 */
[----:B------:R-:W2:Y:S01]  /*9b10*/  MUFU.TANH R40, R40 ;  /* 0x0000002800287308 */ /* 0x000ea20000002400 */
[----:B-1----:R-:W-:-:S07]  /*9b20*/  FMNMX.FTZ R25, R38, R25, !PT ;  /* 0x0000001926197209 */ /* 0x002fce0007810000 */
        /* <DEDUP_REMOVED lines=20> */
[----:B-1----:R-:W-:Y:S01]  /*9c70*/  FMNMX.FTZ R27, R46, R27, !PT ;  /* 0x0000001b2e1b7209 */ /* 0x002fe20007810000 */
[----:B------:R-:W-:-:S04]  /*9c80*/  UMOV UR7, 0x40000040 ;  /* 0x4000004000077882 */ /* 0x000fc80000000000 */
[----:B------:R-:W1:Y:S08]  /*9c90*/  MUFU.TANH R176, R176 ;  /* 0x000000b000b07308 */ /* 0x000e700000002400 */
[----:B------:R-:W2:Y:S08]  /*9ca0*/  MUFU.TANH R178, R178 ;  /* 0x000000b200b27308 */ /* 0x000eb00000002400 */
[----:B------:R-:W3:Y:S01]  /*9cb0*/  MUFU.TANH R48, R48 ;  /* 0x0000003000307308 */ /* 0x000ee20000002400 */
[----:B-1----:R-:W-:-:S07]  /*9cc0*/  FMNMX.FTZ R5, R176, R5, !PT ;  /* 0x00000005b0057209 */ /* 0x002fce0007810000 */
[----:B------:R-:W1:Y:S01]  /*9cd0*/  MUFU.TANH R50, R50 ;  /* 0x0000003200327308 */ /* 0x000e620000002400 */
[----:B--2---:R-:W-:-:S04]  /*9ce0*/  FMNMX.FTZ R5, R178, R5, !PT ;  /* 0x00000005b2057209 */ /* 0x004fc80007810000 */
[----:B------:R-:W-:-:S03]  /*9cf0*/  FMNMX.FTZ R5, R198, R5, !PT ;  /* 0x00000005c6057209 */ /* 0x000fc60007810000 */
[----:B------:R-:W2:Y:S01]  /*9d00*/  MUFU.TANH R52, R52 ;  /* 0x0000003400347308 */ /* 0x000ea20000002400 */
[----:B------:R-:W-:Y:S02]  /*9d10*/  FMNMX.FTZ R5, R200, R5, !PT ;  /* 0x00000005c8057209 */ /* 0x000fe40007810000 */
[----:B---3--:R-:W-:Y:S02]  /*9d20*/  FMNMX.FTZ R27, R48, R27, !PT ;  /* 0x0000001b301b7209 */ /* 0x008fe40007810000 */
[----:B------:R-:W-:-:S03]  /*9d30*/  FMNMX.FTZ R5, R202, R5, !PT ;  /* 0x00000005ca057209 */ /* 0x000fc60007810000 */
[----:B------:R-:W3:Y:S01]  /*9d40*/  MUFU.TANH R54, R54 ;  /* 0x0000003600367308 */ /* 0x000ee20000002400 */
[----:B------:R-:W-:Y:S02]  /*9d50*/  FMNMX.FTZ R5, R204, R5, !PT ;  /* 0x00000005cc057209 */ /* 0x000fe40007810000 */
[----:B-1----:R-:W-:Y:S02]  /*9d60*/  FMNMX.FTZ R29, R50, R27, !PT ;  /* 0x0000001b321d7209 */ /* 0x002fe40007810000 */
[----:B------:R-:W-:-:S03]  /*9d70*/  FMNMX.FTZ R5, R206, R5, !PT ;  /* 0x00000005ce057209 */ /* 0x000fc60007810000 */
[----:B------:R-:W1:Y:S01]  /*9d80*/  MUFU.TANH R56, R56 ;  /* 0x0000003800387308 */ /* 0x000e620000002400 */
[----:B------:R-:W-:Y:S02]  /*9d90*/  FMNMX.FTZ R5, R208, R5, !PT ;  /* 0x00000005d0057209 */ /* 0x000fe40007810000 */
[----:B--2---:R-:W-:Y:S02]  /*9da0*/  FMNMX.FTZ R29, R52, R29, !PT ;  /* 0x0000001d341d7209 */ /* 0x004fe40007810000 */
[----:B------:R-:W-:-:S03]  /*9db0*/  FMNMX.FTZ R5, R210, R5, !PT ;  /* 0x00000005d2057209 */ /* 0x000fc60007810000 */
[----:B------:R-:W2:Y:S01]  /*9dc0*/  MUFU.TANH R58, R58 ;  /* 0x0000003a003a7308 */ /* 0x000ea20000002400 */
[----:B---3--:R-:W-:-:S07]  /*9dd0*/  FMNMX.FTZ R29, R54, R29, !PT ;  /* 0x0000001d361d7209 */ /* 0x008fce0007810000 */
[----:B------:R-:W3:Y:S01]  /*9de0*/  MUFU.TANH R60, R60 ;  /* 0x0000003c003c7308 */ /* 0x000ee20000002400 */
[----:B-1----:R-:W-:-:S07]  /*9df0*/  FMNMX.FTZ R29, R56, R29, !PT ;  /* 0x0000001d381d7209 */ /* 0x002fce0007810000 */
[----:B------:R-:W1:Y:S01]  /*9e00*/  MUFU.TANH R62, R62 ;  /* 0x0000003e003e7308 */ /* 0x000e620000002400 */
[----:B--2---:R-:W-:-:S07]  /*9e10*/  FMNMX.FTZ R33, R58, R29, !PT ;  /* 0x0000001d3a217209 */ /* 0x004fce0007810000 */
[----:B------:R-:W-:Y:S01]  /*9e20*/  MUFU.TANH R68, R68 ;  /* 0x0000004400447308 */ /* 0x000fe20000002400 */
[----:B---3--:R-:W-:-:S07]  /*9e30*/  FMNMX.FTZ R33, R60, R33, !PT ;  /* 0x000000213c217209 */ /* 0x008fce0007810000 */
[----:B------:R-:W-:Y:S01]  /*9e40*/  MUFU.TANH R70, R70 ;  /* 0x0000004600467308 */ /* 0x000fe20000002400 */
[----:B-1----:R-:W-:-:S07]  /*9e50*/  FMNMX.FTZ R33, R62, R33, !PT ;  /* 0x000000213e217209 */ /* 0x002fce0007810000 */
        /* <DEDUP_REMOVED lines=13> */
[----:B------:R-:W1:Y:S01]  /*9f30*/  MUFU.TANH R172, R172 ;  /* 0x000000ac00ac7308 */ /* 0x000e620000002400 */
[----:B------:R-:W-:-:S07]  /*9f40*/  UMOV UR7, 0x40000040 ;  /* 0x4000004000077882 */ /* 0x000fce0000000000 */
[----:B------:R-:W2:Y:S08]  /*9f50*/  MUFU.TANH R174, R174 ;  /* 0x000000ae00ae7308 */ /* 0x000eb00000002400 */
[----:B------:R-:W3:Y:S01]  /*9f60*/  MUFU.TANH R64, R64 ;  /* 0x0000004000407308 */ /* 0x000ee20000002400 */
[----:B-1----:R-:W-:-:S07]  /*9f70*/  FMNMX.FTZ R5, R172, R5, !PT ;  /* 0x00000005ac057209 */ /* 0x002fce0007810000 */
[----:B------:R-:W1:Y:S01]  /*9f80*/  MUFU.TANH R66, R66 ;  /* 0x0000004200427308 */ /* 0x000e620000002400 */
[----:B--2---:R-:W-:-:S04]  /*9f90*/  FMNMX.FTZ R5, R174, R5, !PT ;  /* 0x00000005ae057209 */ /* 0x004fc80007810000 */
[----:B------:R-:W-:-:S04]  /*9fa0*/  FMNMX.FTZ R5, R212, R5, !PT ;  /* 0x00000005d4057209 */ /* 0x000fc80007810000 */
[----:B------:R-:W-:Y:S02]  /*9fb0*/  FMNMX.FTZ R5, R214, R5, !PT ;  /* 0x00000005d6057209 */ /* 0x000fe40007810000 */
[----:B---3--:R-:W-:Y:S02]  /*9fc0*/  FMNMX.FTZ R33, R64, R33, !PT ;  /* 0x0000002140217209 */ /* 0x008fe40007810000 */
[----:B------:R-:W-:-:S04]  /*9fd0*/  FMNMX.FTZ R5, R216, R5, !PT ;  /* 0x00000005d8057209 */ /* 0x000fc80007810000 */
[----:B------:R-:W-:Y:S02]  /*9fe0*/  FMNMX.FTZ R5, R218, R5, !PT ;  /* 0x00000005da057209 */ /* 0x000fe40007810000 */
[----:B-1----:R-:W-:Y:S02]  /*9ff0*/  FMNMX.FTZ R35, R66, R33, !PT ;  /* 0x0000002142237209 */ /* 0x002fe40007810000 */
        /* <DEDUP_REMOVED lines=8> */
[----:B------:R-:W-:Y:S02]  /*a080*/  FMNMX.FTZ R5, R226, R5, !PT ;  /* 0x00000005e2057209 */ /* 0x000fe40007810000 */
[----:B------:R-:W-:-:S02]  /*a090*/  FMNMX.FTZ R37, R78, R37, !PT ;  /* 0x000000254e257209 */ /* 0x000fc40007810000 */
[----:B------:R-:W-:-:S05]  /*a0a0*/  FMNMX.FTZ R5, R224, R5, !PT ;  /* 0x00000005e0057209 */ /* 0x000fca0007810000 */
[----:B------:R-:W1:Y:S02]  /*a0b0*/  SHFL.BFLY PT, R84, R5, 0x2, 0x1f ;  /* 0x0c401f0005547f89 */ /* 0x000e6400000e0000 */
[----:B-1----:R-:W-:Y:S01]  /*a0c0*/  FMNMX.FTZ R11, R5, R84, !PT ;  /* 0x00000054050b7209 */ /* 0x002fe20007810000 */
[----:B------:R-:W-:-:S04]  /*a0d0*/  FMUL.FTZ R84, R79, UR50 ;  /* 0x000000324f547c20 */ /* 0x000fc80008410000 */
[----:B------:R-:W1:Y:S02]  /*a0e0*/  SHFL.BFLY PT, R228, R11, 0x1, 0x1f ;  /* 0x0c201f000be47f89 */ /* 0x000e6400000e0000 */
[----:B------:R-:W2:Y:S02]  /*a0f0*/  MUFU.TANH R84, R84 ;  /* 0x0000005400547308 */ /* 0x000ea40000002400 */
[----:B--2---:R-:W-:-:S04]  /*a100*/  FMNMX.FTZ R37, R84, R37, !PT ;  /* 0x0000002554257209 */ /* 0x004fc80007810000 */
[----:B------:R-:W-:Y:S02]  /*a110*/  FMNMX.FTZ R37, R82, R37, !PT ;  /* 0x0000002552257209 */ /* 0x000fe40007810000 */
[----:B-1----:R-:W-:-:S05]  /*a120*/  FMNMX.FTZ R5, R11, R228, !PT ;  /* 0x000000e40b057209 */ /* 0x002fca0007810000 */
[C---:B0-----:R-:W-:Y:S01]  /*a130*/  FMUL.FTZ R31, R5.reuse, R7 ;  /* 0x00000007051f7220 */ /* 0x041fe20000410000 */
[----:B------:R-:W-:-:S03]  /*a140*/  FADD.FTZ R8, -R5, R8 ;  /* 0x0000000805087221 */ /* 0x000fc60000010100 */
[-CC-:B------:R-:W-:Y:S01]  /*a150*/  FFMA.FTZ R11, R6, R7.reuse, -R31.reuse ;  /* 0x00000007060b7223 */ /* 0x180fe2000001081f */
[-CC-:B------:R-:W-:Y:S01]  /*a160*/  FFMA.FTZ R30, R30, R7.reuse, -R31.reuse ;  /* 0x000000071e1e7223 */ /* 0x180fe2000001081f */
[-CC-:B------:R-:W-:Y:S01]  /*a170*/  FFMA.FTZ R184, R184, R7.reuse, -R31.reuse ;  /* 0x00000007b8b87223 */ /* 0x180fe2000001081f */
[-CC-:B------:R-:W-:Y:S01]  /*a180*/  FFMA.FTZ R186, R186, R7.reuse, -R31.reuse ;  /* 0x00000007baba7223 */ /* 0x180fe2000001081f */
[-CC-:B------:R-:W-:Y:S01]  /*a190*/  FFMA.FTZ R196, R196, R7.reuse, -R31.reuse ;  /* 0x00000007c4c47223 */ /* 0x180fe2000001081f */
[-CC-:B------:R-:W-:Y:S01]  /*a1a0*/  FFMA.FTZ R200, R200, R7.reuse, -R31.reuse ;  /* 0x00000007c8c87223 */ /* 0x180fe2000001081f */
[----:B------:R-:W-:Y:S01]  /*a1b0*/  MUFU.EX2 R15, R30 ;  /* 0x0000001e000f7308 */ /* 0x000fe20000000800 */
[----:B------:R-:W-:Y:S02]  /*a1c0*/  WARPGROUP.DEPBAR.LE gsb0, 0x0 ;  /* 0x00008000000079c5 */ /* 0x000fe40000010000 */
[----:B------:R-:W-:Y:S01]  /*a1d0*/  WARPGROUP.ARRIVE ;  /* 0x00000000000079c5 */ /* 0x000fe20000000000 */
[----:B------:R-:W-:Y:S01]  /*a1e0*/  FMUL.FTZ R168, R83, UR50 ;  /* 0x0000003253a87c20 */ /* 0x000fe20008410000 */
[----:B------:R-:W-:Y:S01]  /*a1f0*/  FMUL.FTZ R170, R87, UR50 ;  /* 0x0000003257aa7c20 */ /* 0x000fe20008410000 */
[-CC-:B------:R-:W-:Y:S01]  /*a200*/  FFMA.FTZ R13, R20, R7.reuse, -R31.reuse ;  /* 0x00000007140d7223 */ /* 0x180fe2000001081f */
[-CC-:B------:R-:W-:Y:S01]  /*a210*/  FFMA.FTZ R20, R26, R7.reuse, -R31.reuse ;  /* 0x000000071a147223 */ /* 0x180fe2000001081f */
[----:B------:R0:W-:Y:S01]  /*a220*/  MUFU.EX2 R30, R184 ;  /* 0x000000b8001e7308 */ /* 0x0001e20000000800 */
[----:B------:R-:W-:Y:S01]  /*a230*/  HGMMA.64x128x16.F32.BF16 R88, R164, gdesc[UR4].tnspB, R88, gsb0 ;  /* 0x41e00004a4587df0 */ /* 0x000fe20008001858 */
[----:B------:R-:W-:Y:S01]  /*a240*/  UIADD3 UR6, UR10, 0x280, URZ ;  /* 0x000002800a067890 */ /* 0x000fe2000fffe03f */
[-CC-:B------:R-:W-:Y:S01]  /*a250*/  FFMA.FTZ R47, R80, R7.reuse, -R31.reuse ;  /* 0x00000007502f7223 */ /* 0x180fe2000001081f */
[----:B------:R-:W-:Y:S01]  /*a260*/  UMOV UR7, 0x40000040 ;  /* 0x4000004000077882 */ /* 0x000fe20000000000 */
[-CC-:B------:R-:W-:Y:S01]  /*a270*/  FFMA.FTZ R10, R10, R7.reuse, -R31.reuse ;  /* 0x000000070a0a7223 */ /* 0x180fe2000001081f */
[-CC-:B------:R-:W-:Y:S01]  /*a280*/  FFMA.FTZ R26, R180, R7.reuse, -R31.reuse ;  /* 0x00000007b41a7223 */ /* 0x180fe2000001081f */
[-CC-:B------:R-:W-:Y:S01]  /*a290*/  FFMA.FTZ R182, R182, R7.reuse, -R31.reuse ;  /* 0x00000007b6b67223 */ /* 0x180fe2000001081f */
[----:B------:R-:W1:Y:S01]  /*a2a0*/  MUFU.TANH R168, R168 ;  /* 0x000000a800a87308 */ /* 0x000e620000002400 */
[-CC-:B0-----:R-:W-:Y:S01]  /*a2b0*/  FFMA.FTZ R184, R198, R7.reuse, -R31.reuse ;  /* 0x00000007c6b87223 */ /* 0x181fe2000001081f */
[-CC-:B------:R-:W-:Y:S01]  /*a2c0*/  FFMA.FTZ R178, R178, R7.reuse, -R31.reuse ;  /* 0x00000007b2b27223 */ /* 0x180fe2000001081f */
[-CC-:B------:R-:W-:Y:S01]  /*a2d0*/  FFMA.FTZ R204, R204, R7.reuse, -R31.reuse ;  /* 0x00000007cccc7223 */ /* 0x180fe2000001081f */
[-CC-:B------:R-:W-:Y:S01]  /*a2e0*/  FFMA.FTZ R208, R208, R7.reuse, -R31.reuse ;  /* 0x00000007d0d07223 */ /* 0x180fe2000001081f */
[-CC-:B------:R-:W-:Y:S01]  /*a2f0*/  FFMA.FTZ R41, R212, R7.reuse, -R31.reuse ;  /* 0x00000007d4297223 */ /* 0x180fe2000001081f */
[-CC-:B------:R-:W-:Y:S01]  /*a300*/  FFMA.FTZ R43, R216, R7.reuse, -R31.reuse ;  /* 0x00000007d82b7223 */ /* 0x180fe2000001081f */
[-CC-:B------:R-:W-:Y:S01]  /*a310*/  FFMA.FTZ R198, R218, R7.reuse, -R31.reuse ;  /* 0x00000007dac67223 */ /* 0x180fe2000001081f */
[----:B------:R-:W0:Y:S01]  /*a320*/  MUFU.TANH R170, R170 ;  /* 0x000000aa00aa7308 */ /* 0x000e220000002400 */
[-CC-:B------:R-:W-:Y:S01]  /*a330*/  FFMA.FTZ R80, R222, R7.reuse, -R31.reuse ;  /* 0x00000007de507223 */ /* 0x180fe2000001081f */
[-C--:B------:R-:W-:Y:S01]  /*a340*/  FFMA.FTZ R226, R226, R7.reuse, -R31 ;  /* 0x00000007e2e27223 */ /* 0x080fe2000001081f */
[----:B------:R-:W-:-:S05]  /*a350*/  FMUL.FTZ R8, R8, R7 ;  /* 0x0000000708087220 */ /* 0x000fca0000410000 */
[----:B------:R2:W-:Y:S01]  /*a360*/  MUFU.EX2 R25, R186 ;  /* 0x000000ba00197308 */ /* 0x0005e20000000800 */
[----:B-1----:R-:W-:-:S04]  /*a370*/  FMNMX.FTZ R39, R168, R37, !PT ;  /* 0x00000025a8277209 */ /* 0x002fc80007810000 */
[----:B------:R-:W-:-:S03]  /*a380*/  FMNMX.FTZ R39, R86, R39, !PT ;  /* 0x0000002756277209 */ /* 0x000fc60007810000 */
[----:B------:R1:W-:Y:S01]  /*a390*/  MUFU.EX2 R27, R196 ;  /* 0x000000c4001b7308 */ /* 0x0003e20000000800 */
[----:B0-----:R-:W-:Y:S01]  /*a3a0*/  FMNMX.FTZ R6, R170, R39, !PT ;  /* 0x00000027aa067209 */ /* 0x001fe20007810000 */
[-CC-:B--2---:R-:W-:Y:S01]  /*a3b0*/  FFMA.FTZ R186, R210, R7.reuse, -R31.reuse ;  /* 0x00000007d2ba7223 */ /* 0x184fe2000001081f */
[----:B------:R-:W-:-:S03]  /*a3c0*/  FFMA.FTZ R39, R172, R7, -R31 ;  /* 0x00000007ac277223 */ /* 0x000fc6000001081f */
[----:B------:R-:W0:Y:S02]  /*a3d0*/  SHFL.BFLY PT, R45, R6, 0x2, 0x1f ;  /* 0x0c401f00062d7f89 */ /* 0x000e2400000e0000 */
[----:B------:R2:W-:Y:S01]  /*a3e0*/  MUFU.EX2 R33, R200 ;  /* 0x000000c800217308 */ /* 0x0005e20000000800 */
[----:B-1----:R-:W-:-:S07]  /*a3f0*/  FFMA.FTZ R196, R214, R7, -R31 ;  /* 0x00000007d6c47223 */ /* 0x002fce000001081f */
[----:B------:R-:W-:Y:S01]  /*a400*/  MUFU.EX2 R8, R8 ;  /* 0x0000000800087308 */ /* 0x000fe20000000800 */
[----:B--2---:R-:W-:-:S07]  /*a410*/  FFMA.FTZ R200, R224, R7, -R31 ;  /* 0x00000007e0c87223 */ /* 0x004fce000001081f */
[----:B------:R-:W1:Y:S01]  /*a420*/  MUFU.EX2 R11, R11 ;  /* 0x0000000b000b7308 */ /* 0x000e620000000800 */
[----:B0-----:R-:W-:Y:S01]  /*a430*/  FMNMX.FTZ R49, R6, R45, !PT ;  /* 0x0000002d06317209 */ /* 0x001fe20007810000 */
[-CC-:B------:R-:W-:Y:S01]  /*a440*/  FFMA.FTZ R45, R76, R7.reuse, -R31.reuse ;  /* 0x000000074c2d7223 */ /* 0x180fe2000001081f */
[----:B------:R-:W-:-:S05]  /*a450*/  FFMA.FTZ R76, R220, R7, -R31 ;  /* 0x00000007dc4c7223 */ /* 0x000fca000001081f */
[----:B------:R-:W0:Y:S01]  /*a460*/  MUFU.EX2 R10, R10 ;  /* 0x0000000a000a7308 */ /* 0x000e220000000800 */
[----:B------:R-:W2:Y:S07]  /*a470*/  SHFL.BFLY PT, R6, R49, 0x1, 0x1f ;  /* 0x0c201f0031067f89 */ /* 0x000eae00000e0000 */
[----:B------:R-:W-:Y:S01]  /*a480*/  MUFU.EX2 R13, R13 ;  /* 0x0000000d000d7308 */ /* 0x000fe20000000800 */
[----:B-1----:R-:W-:-:S07]  /*a490*/  FFMA.FTZ R3, R8, R3, R11 ;  /* 0x0000000308037223 */ /* 0x002fce000001000b */
[----:B------:R-:W1:Y:S01]  /*a4a0*/  MUFU.EX2 R20, R20 ;  /* 0x0000001400147308 */ /* 0x000e620000000800 */
[----:B0-----:R-:W-:-:S07]  /*a4b0*/  F2FP.BF16.F32.PACK_AB R180, R10, R11 ;  /* 0x0000000b0ab4723e */ /* 0x001fce00000010ff */
[----:B------:R-:W-:Y:S01]  /*a4c0*/  MUFU.EX2 R26, R26 ;  /* 0x0000001a001a7308 */ /* 0x000fe20000000800 */
[----:B--2---:R-:W-:-:S07]  /*a4d0*/  FMNMX.FTZ R6, R49, R6, !PT ;  /* 0x0000000631067209 */ /* 0x004fce0007810000 */
[----:B------:R1:W0:Y:S08]  /*a4e0*/  MUFU.EX2 R21, R182 ;  /* 0x000000b600157308 */ /* 0x0002300000000800 */
[----:B------:R0:W-:Y:S01]  /*a4f0*/  MUFU.EX2 R29, R178 ;  /* 0x000000b2001d7308 */ /* 0x0001e20000000800 */
[----:B-1----:R-:W-:-:S07]  /*a500*/  F2FP.BF16.F32.PACK_AB R182, R20, R13 ;  /* 0x0000000d14b6723e */ /* 0x002fce00000010ff */
[----:B------:R-:W-:Y:S01]  /*a510*/  MUFU.EX2 R184, R184 ;  /* 0x000000b800b87308 */ /* 0x000fe20000000800 */
[----:B0-----:R-:W-:-:S07]  /*a520*/  F2FP.BF16.F32.PACK_AB R178, R30, R21 ;  /* 0x000000151eb2723e */ /* 0x001fce00000010ff */
[----:B------:R-:W-:Y:S08]  /*a530*/  MUFU.EX2 R35, R204 ;  /* 0x000000cc00237308 */ /* 0x000ff00000000800 */
[----:B------:R-:W-:Y:S08]  /*a540*/  MUFU.EX2 R37, R208 ;  /* 0x000000d000257308 */ /* 0x000ff00000000800 */
[----:B------:R-:W-:Y:S01]  /*a550*/  MUFU.EX2 R186, R186 ;  /* 0x000000ba00ba7308 */ /* 0x000fe20000000800 */
[----:B------:R-:W-:-:S02]  /*a560*/  WARPGROUP.DEPBAR.LE gsb0, 0x0 ;  /* 0x00008000000079c5 */ /* 0x000fc40000010000 */
[----:B------:R-:W-:Y:S01]  /*a570*/  WARPGROUP.ARRIVE ;  /* 0x00000000000079c5 */ /* 0x000fe20000000000 */
[-CC-:B------:R-:W-:Y:S01]  /*a580*/  FFMA.FTZ R164, R194, R7.reuse, -R31.reuse ;  /* 0x00000007c2a47223 */ /* 0x180fe2000001081f */
[-CC-:B------:R-:W-:Y:S01]  /*a590*/  FFMA.FTZ R166, R176, R7.reuse, -R31.reuse ;  /* 0x00000007b0a67223 */ /* 0x180fe2000001081f */
[----:B------:R-:W-:Y:S02]  /*a5a0*/  FFMA.FTZ R194, R174, R7, -R31 ;  /* 0x00000007aec27223 */ /* 0x000fe4000001081f */
[----:B------:R-:W-:Y:S01]  /*a5b0*/  MUFU.EX2 R39, R39 ;  /* 0x0000002700277308 */ /* 0x000fe20000000800 */
[----:B------:R-:W-:Y:S01]  /*a5c0*/  F2FP.BF16.F32.PACK_AB R176, R26, R15 ;  /* 0x0000000f1ab0723e */ /* 0x000fe200000010ff */
[----:B------:R-:W-:Y:S01]  /*a5d0*/  HGMMA.64x128x16.F32.BF16 R88, R160, gdesc[UR4].tnspB, R88, gsb0 ;  /* 0x41e00004a0587df0 */ /* 0x000fe20008001858 */
[----:B------:R-:W-:Y:S01]  /*a5e0*/  UIADD3 UR6, UR10, 0x300, URZ ;  /* 0x000003000a067890 */ /* 0x000fe2000fffe03f */
[----:B------:R-:W-:-:S04]  /*a5f0*/  UMOV UR7, 0x40000040 ;  /* 0x4000004000077882 */ /* 0x000fc80000000000 */
[----:B------:R-:W0:Y:S08]  /*a600*/  MUFU.EX2 R164, R164 ;  /* 0x000000a400a47308 */ /* 0x000e300000000800 */
[----:B------:R-:W1:Y:S08]  /*a610*/  MUFU.EX2 R166, R166 ;  /* 0x000000a600a67308 */ /* 0x000e700000000800 */
[----:B------:R-:W-:Y:S01]  /*a620*/  MUFU.EX2 R194, R194 ;  /* 0x000000c200c27308 */ /* 0x000fe20000000800 */
[----:B0-----:R-:W-:-:S07]  /*a630*/  F2FP.BF16.F32.PACK_AB R172, R164, R25 ;  /* 0x00000019a4ac723e */ /* 0x001fce00000010ff */
[----:B------:R-:W-:Y:S01]  /*a640*/  MUFU.EX2 R41, R41 ;  /* 0x0000002900297308 */ /* 0x000fe20000000800 */
[----:B-1----:R-:W-:-:S07]  /*a650*/  F2FP.BF16.F32.PACK_AB R174, R166, R27 ;  /* 0x0000001ba6ae723e */ /* 0x002fce00000010ff */
[----:B------:R-:W-:Y:S08]  /*a660*/  MUFU.EX2 R196, R196 ;  /* 0x000000c400c47308 */ /* 0x000ff00000000800 */
[----:B------:R-:W-:Y:S08]  /*a670*/  MUFU.EX2 R43, R43 ;  /* 0x0000002b002b7308 */ /* 0x000ff00000000800 */
[----:B------:R-:W-:Y:S08]  /*a680*/  MUFU.EX2 R198, R198 ;  /* 0x000000c600c67308 */ /* 0x000ff00000000800 */
[----:B------:R-:W-:Y:S08]  /*a690*/  MUFU.EX2 R45, R45 ;  /* 0x0000002d002d7308 */ /* 0x000ff00000000800 */
[----:B------:R-:W0:Y:S08]  /*a6a0*/  MUFU.EX2 R76, R76 ;  /* 0x0000004c004c7308 */ /* 0x000e300000000800 */
[----:B------:R-:W-:Y:S08]  /*a6b0*/  MUFU.EX2 R47, R47 ;  /* 0x0000002f002f7308 */ /* 0x000ff00000000800 */
[----:B------:R-:W-:Y:S08]  /*a6c0*/  MUFU.EX2 R80, R80 ;  /* 0x0000005000507308 */ /* 0x000ff00000000800 */
[----:B------:R-:W-:Y:S08]  /*a6d0*/  MUFU.EX2 R49, R226 ;  /* 0x000000e200317308 */ /* 0x000ff00000000800 */
[----:B------:R-:W-:Y:S01]  /*a6e0*/  MUFU.EX2 R200, R200 ;  /* 0x000000c800c87308 */ /* 0x000fe20000000800 */
[----:B------:R-:W-:-:S02]  /*a6f0*/  WARPGROUP.DEPBAR.LE gsb0, 0x0 ;  /* 0x00008000000079c5 */ /* 0x000fc40000010000 */
[----:B------:R-:W-:Y:S01]  /*a700*/  WARPGROUP.ARRIVE ;  /* 0x00000000000079c5 */ /* 0x000fe20000000000 */
[-CC-:B------:R-:W-:Y:S01]  /*a710*/  FFMA.FTZ R160, R202, R7.reuse, -R31.reuse ;  /* 0x00000007caa07223 */ /* 0x180fe2000001081f */
[-C--:B------:R-:W-:Y:S01]  /*a720*/  FFMA.FTZ R162, R206, R7.reuse, -R31 ;  /* 0x00000007cea27223 */ /* 0x080fe2000001081f */
[----:B------:R-:W-:-:S03]  /*a730*/  FMUL.FTZ R31, R6, R7 ;  /* 0x00000007061f7220 */ /* 0x000fc60000410000 */
[----:B------:R-:W-:Y:S01]  /*a740*/  HGMMA.64x128x16.F32.BF16 R88, R156, gdesc[UR4].tnspB, R88, gsb0 ;  /* 0x41e000049c587df0 */ /* 0x000fe20008001858 */
[----:B------:R-:W-:Y:S01]  /*a750*/  UIADD3 UR6, UR10, 0x380, URZ ;  /* 0x000003800a067890 */ /* 0x000fe2000fffe03f */
[-CC-:B------:R-:W-:Y:S01]  /*a760*/  FFMA.FTZ R12, R12, R7.reuse, -R31.reuse ;  /* 0x000000070c0c7223 */ /* 0x180fe2000001081f */
[----:B------:R-:W-:Y:S01]  /*a770*/  UMOV UR7, 0x40000040 ;  /* 0x4000004000077882 */ /* 0x000fe20000000000 */
[-CC-:B------:R-:W-:Y:S01]  /*a780*/  FFMA.FTZ R181, R14, R7.reuse, -R31.reuse ;  /* 0x000000070eb57223 */ /* 0x180fe2000001081f */
[-CC-:B------:R-:W-:Y:S01]  /*a790*/  FFMA.FTZ R179, R36, R7.reuse, -R31.reuse ;  /* 0x0000000724b37223 */ /* 0x180fe2000001081f */
[-CC-:B------:R-:W-:Y:S01]  /*a7a0*/  FFMA.FTZ R36, R38, R7.reuse, -R31.reuse ;  /* 0x0000000726247223 */ /* 0x180fe2000001081f */
[----:B------:R-:W-:Y:S01]  /*a7b0*/  IMAD.U32 R38, RZ, RZ, UR42 ;  /* 0x0000002aff267e24 */ /* 0x000fe2000f8e00ff */
[----:B------:R-:W-:Y:S01]  /*a7c0*/  MUFU.EX2 R12, R12 ;  /* 0x0000000c000c7308 */ /* 0x000fe20000000800 */
[-CC-:B------:R-:W-:Y:S01]  /*a7d0*/  FFMA.FTZ R183, R24, R7.reuse, -R31.reuse ;  /* 0x0000000718b77223 */ /* 0x180fe2000001081f */
[-CC-:B------:R-:W-:Y:S01]  /*a7e0*/  FFMA.FTZ R177, R32, R7.reuse, -R31.reuse ;  /* 0x0000000720b17223 */ /* 0x180fe2000001081f */
[-CC-:B------:R-:W-:Y:S01]  /*a7f0*/  FFMA.FTZ R32, R42, R7.reuse, -R31.reuse ;  /* 0x000000072a207223 */ /* 0x180fe2000001081f */
[----:B------:R-:W-:Y:S01]  /*a800*/  @!P1 LEA R38, R38, UR41, 0x3 ;  /* 0x0000002926269c11 */ /* 0x000fe2000f8e18ff */
[-CC-:B------:R-:W-:Y:S01]  /*a810*/  FFMA.FTZ R34, R34, R7.reuse, -R31.reuse ;  /* 0x0000000722227223 */ /* 0x180fe2000001081f */
[----:B------:R-:W-:Y:S01]  /*a820*/  IADD3 R42, -R185, 0xb, RZ ;  /* 0x0000000bb92a7810 */ /* 0x000fe20007ffe1ff */
[----:B------:R-:W-:Y:S01]  /*a830*/  FFMA.FTZ R173, R40, R7, -R31 ;  /* 0x0000000728ad7223 */ /* 0x000fe2000001081f */
[----:B------:R-:W-:Y:S01]  /*a840*/  MUFU.EX2 R181, R181 ;  /* 0x000000b500b57308 */ /* 0x000fe20000000800 */
[----:B------:R-:W-:-:S02]  /*a850*/  @!P1 VIADD R38, R38, 0x28840 ;  /* 0x0002884026269836 */ /* 0x000fc40000000000 */
[-CC-:B------:R-:W-:Y:S01]  /*a860*/  FFMA.FTZ R175, R44, R7.reuse, -R31.reuse ;  /* 0x000000072caf7223 */ /* 0x180fe2000001081f */
[-CC-:B------:R-:W-:Y:S01]  /*a870*/  FFMA.FTZ R24, R46, R7.reuse, -R31.reuse ;  /* 0x000000072e187223 */ /* 0x180fe2000001081f */
[----:B------:R-:W-:Y:S02]  /*a880*/  IMAD.U32 R44, RZ, RZ, UR52 ;  /* 0x00000034ff2c7e24 */ /* 0x000fe4000f8e00ff */
[-CC-:B------:R-:W-:Y:S01]  /*a890*/  FFMA.FTZ R169, R48, R7.reuse, -R31.reuse ;  /* 0x0000000730a97223 */ /* 0x180fe2000001081f */
[----:B------:R-:W-:Y:S01]  /*a8a0*/  @!P1 PRMT R40, RZ, 0x654, R38 ;  /* 0x00000654ff289816 */ /* 0x000fe20000000026 */
[-CC-:B------:R-:W-:Y:S01]  /*a8b0*/  FFMA.FTZ R171, R52, R7.reuse, -R31.reuse ;  /* 0x0000000734ab7223 */ /* 0x180fe2000001081f */
[----:B------:R-:W-:Y:S01]  /*a8c0*/  MUFU.EX2 R183, R183 ;  /* 0x000000b700b77308 */ /* 0x000fe20000000800 */
[----:B------:R-:W-:Y:S01]  /*a8d0*/  @!P1 LEA R44, R44, UR41, 0x3 ;  /* 0x000000292c2c9c11 */ /* 0x000fe2000f8e18ff */
        /* <DEDUP_REMOVED lines=17> */
[----:B------:R-:W-:-:S05]  /*a9f0*/  UMOV UR52, UR42 ;  /* 0x0000002a00347c82 */ /* 0x000fca0008000000 */
        /* <DEDUP_REMOVED lines=14> */
[----:B------:R-:W-:-:S04]  /*aae0*/  FADD.FTZ R156, -R6, R9 ;  /* 0x00000009069c7221 */ /* 0x000fc80000010100 */
[----:B------:R-:W-:Y:S01]  /*aaf0*/  MUFU.EX2 R38, R38 ;  /* 0x0000002600267308 */ /* 0x000fe20000000800 */
[----:B0-----:R-:W-:Y:S01]  /*ab00*/  F2FP.BF16.F32.PACK_AB R158, R76, R45 ;  /* 0x0000002d4c9e723e */ /* 0x001fe200000010ff */
[-C--:B------:R-:W-:Y:S01]  /*ab10*/  FMUL.FTZ R9, R156, R7.reuse ;  /* 0x000000079c097220 */ /* 0x080fe20000410000 */
[----:B------:R-:W-:Y:S01]  /*ab20*/  HGMMA.64x128x16.F32.BF16 R88, R152, gdesc[UR4].tnspB, R88, gsb0 ;  /* 0x41e0000498587df0 */ /* 0x000fe20008001858 */
[-CC-:B------:R-:W-:Y:S01]  /*ab30*/  FFMA.FTZ R156, R28, R7.reuse, -R31.reuse ;  /* 0x000000071c9c7223 */ /* 0x180fe2000001081f */
[----:B------:R-:W-:-:S03]  /*ab40*/  FFMA.FTZ R28, R50, R7, -R31 ;  /* 0x00000007321c7223 */ /* 0x000fc6000001081f */
[----:B------:R-:W-:Y:S08]  /*ab50*/  MUFU.EX2 R167, R167 ;  /* 0x000000a700a77308 */ /* 0x000ff00000000800 */
[----:B------:R-:W0:Y:S08]  /*ab60*/  MUFU.EX2 R9, R9 ;  /* 0x0000000900097308 */ /* 0x000e300000000800 */
[----:B------:R-:W1:Y:S08]  /*ab70*/  MUFU.EX2 R156, R156 ;  /* 0x0000009c009c7308 */ /* 0x000e700000000800 */
[----:B------:R-:W2:Y:S01]  /*ab80*/  MUFU.EX2 R28, R28 ;  /* 0x0000001c001c7308 */ /* 0x000ea20000000800 */
[----:B0-----:R-:W-:-:S04]  /*ab90*/  FFMA.FTZ R2, R9, R2, R12 ;  /* 0x0000000209027223 */ /* 0x001fc8000001000c */
[C---:B------:R-:W-:Y:S01]  /*aba0*/  FADD.FTZ R2, R181.reuse, R2 ;  /* 0x00000002b5027221 */ /* 0x040fe20000010000 */
[----:B------:R-:W-:Y:S02]  /*abb0*/  F2FP.BF16.F32.PACK_AB R181, R181, R12 ;  /* 0x0000000cb5b5723e */ /* 0x000fe400000010ff */
[----:B------:R-:W0:Y:S01]  /*abc0*/  MUFU.EX2 R62, R62 ;  /* 0x0000003e003e7308 */ /* 0x000e220000000800 */
[----:B------:R-:W-:Y:S01]  /*abd0*/  FADD.FTZ R51, R183, R2 ;  /* 0x00000002b7337221 */ /* 0x000fe20000010000 */
[----:B-1----:R-:W-:-:S06]  /*abe0*/  F2FP.BF16.F32.PACK_AB R183, R156, R183 ;  /* 0x000000b79cb7723e */ /* 0x002fcc00000010ff */
[----:B------:R-:W1:Y:S08]  /*abf0*/  MUFU.EX2 R161, R64 ;  /* 0x0000004000a17308 */ /* 0x000e700000000800 */
[----:B------:R-:W3:Y:S08]  /*ac00*/  MUFU.EX2 R66, R66 ;  /* 0x0000004200427308 */ /* 0x000ef00000000800 */
[----:B------:R-:W4:Y:S08]  /*ac10*/  MUFU.EX2 R163, R68 ;  /* 0x0000004400a37308 */ /* 0x000f300000000800 */
        /* <DEDUP_REMOVED lines=9> */
[----:B--2---:R-:W-:Y:S02]  /*acb0*/  @!P1 VIADD R42, R44, 0x28860 ;  /* 0x000288602c2a9836 */ /* 0x004fe40000000000 */
[-C--:B------:R-:W-:Y:S01]  /*acc0*/  FMUL.FTZ R88, R88, R8.reuse ;  /* 0x0000000858587220 */ /* 0x080fe20000410000 */
[-C--:B------:R-:W-:Y:S01]  /*acd0*/  FMUL.FTZ R89, R89, R8.reuse ;  /* 0x0000000859597220 */ /* 0x080fe20000410000 */
[-C--:B------:R-:W-:Y:S01]  /*ace0*/  FMUL.FTZ R92, R92, R8.reuse ;  /* 0x000000085c5c7220 */ /* 0x080fe20000410000 */
[-C--:B------:R-:W-:Y:S01]  /*acf0*/  FMUL.FTZ R93, R93, R8.reuse ;  /* 0x000000085d5d7220 */ /* 0x080fe20000410000 */
[----:B------:R-:W-:Y:S01]  /*ad00*/  @!P1 PRMT R42, RZ, 0x654, R42 ;  /* 0x00000654ff2a9816 */ /* 0x000fe2000000002a */
[----:B0-----:R-:W-:Y:S01]  /*ad10*/  FADD.FTZ R40, R10, R3 ;  /* 0x000000030a287221 */ /* 0x001fe20000010000 */
[----:B------:R-:W-:Y:S01]  /*ad20*/  MUFU.EX2 R155, R86 ;  /* 0x00000056009b7308 */ /* 0x000fe20000000800 */
[-C--:B------:R-:W-:Y:S01]  /*ad30*/  FMUL.FTZ R96, R96, R8.reuse ;  /* 0x0000000860607220 */ /* 0x080fe20000410000 */
[----:B------:R0:W-:Y:S01]  /*ad40*/  @!P1 SYNCS.ARRIVE.TRANS64.RED.A1T0 RZ, [R42+URZ], RZ ;  /* 0x000000ff2aff99a7 */ /* 0x0001e2000810043f */
        /* <DEDUP_REMOVED lines=30> */
[----:B------:R-:W-:Y:S01]  /*af30*/  F2FP.BF16.F32.PACK_AB R164, R162, R35 ;  /* 0x00000023a2a4723e */ /* 0x000fe200000010ff */
[-C--:B------:R-:W-:Y:S01]  /*af40*/  FMUL.FTZ R125, R125, R8.reuse ;  /* 0x000000087d7d7220 */ /* 0x080fe20000410000 */
[----:B------:R-:W-:Y:S01]  /*af50*/  FADD.FTZ R3, R27, R2 ;  /* 0x000000021b037221 */ /* 0x000fe20000010000 */
[----:B0-----:R-:W-:Y:S01]  /*af60*/  FADD.FTZ R42, R24, R51 ;  /* 0x00000033182a7221 */ /* 0x001fe20000010000 */
[-CC-:B------:R-:W-:Y:S01]  /*af70*/  FFMA.FTZ R2, R168, R7.reuse, -R31.reuse ;  /* 0x00000007a8027223 */ /* 0x180fe2000001081f */
[----:B------:R-:W-:Y:S01]  /*af80*/  FFMA.FTZ R31, R170, R7, -R31 ;  /* 0x00000007aa1f7223 */ /* 0x000fe2000001081f */
[----:B------:R-:W-:Y:S01]  /*af90*/  FADD.FTZ R40, R166, R3 ;  /* 0x00000003a6287221 */ /* 0x000fe20000010000 */
[----:B------:R-:W-:Y:S01]  /*afa0*/  FADD.FTZ R11, R169, R42 ;  /* 0x0000002aa90b7221 */ /* 0x000fe20000010000 */
[----:B------:R-:W-:Y:S01]  /*afb0*/  F2FP.BF16.F32.PACK_AB R170, R160, R33 ;  /* 0x00000021a0aa723e */ /* 0x000fe200000010ff */
[-C--:B------:R-:W-:Y:S01]  /*afc0*/  FMUL.FTZ R128, R128, R8.reuse ;  /* 0x0000000880807220 */ /* 0x080fe20000410000 */
[----:B------:R-:W-:Y:S01]  /*afd0*/  FADD.FTZ R3, R29, R40 ;  /* 0x000000281d037221 */ /* 0x000fe20000010000 */
[----:B------:R-:W-:Y:S01]  /*afe0*/  FADD.FTZ R20, R28, R11 ;  /* 0x0000000b1c147221 */ /* 0x000fe20000010000 */
[----:B------:R-:W-:Y:S01]  /*aff0*/  MUFU.EX2 R31, R31 ;  /* 0x0000001f001f7308 */ /* 0x000fe20000000800 */
        /* <DEDUP_REMOVED lines=16> */
[----:B------:R0:W2:Y:S01]  /*b100*/  MUFU.EX2 R11, R2 ;  /* 0x00000002000b7308 */ /* 0x0000a20000000800 */
[----:B------:R-:W-:Y:S01]  /*b110*/  FADD.FTZ R10, R162, R3 ;  /* 0x00000003a20a7221 */ /* 0x000fe20000010000 */
[----:B------:R-:W-:Y:S01]  /*b120*/  FADD.FTZ R12, R167, R12 ;  /* 0x0000000ca70c7221 */ /* 0x000fe20000010000 */
[-C--:B------:R-:W-:Y:S01]  /*b130*/  FMUL.FTZ R145, R145, R8.reuse ;  /* 0x0000000891917220 */ /* 0x080fe20000410000 */
[-C--:B------:R-:W-:Y:S01]  /*b140*/  FMUL.FTZ R148, R148, R8.reuse ;  /* 0x0000000894947220 */ /* 0x080fe20000410000 */
[----:B------:R-:W-:Y:S01]  /*b150*/  FADD.FTZ R3, R37, R10 ;  /* 0x0000000a25037221 */ /* 0x000fe20000010000 */
[----:B------:R-:W-:Y:S01]  /*b160*/  FADD.FTZ R12, R62, R12 ;  /* 0x0000000c3e0c7221 */ /* 0x000fe20000010000 */
[----:B------:R-:W-:Y:S01]  /*b170*/  FMUL.FTZ R149, R149, R8 ;  /* 0x0000000895957220 */ /* 0x000fe20000410000 */
[-C--:B------:R-:W-:Y:S01]  /*b180*/  FMUL.FTZ R90, R90, R9.reuse ;  /* 0x000000095a5a7220 */ /* 0x080fe20000410000 */
[----:B------:R-:W-:Y:S01]  /*b190*/  FADD.FTZ R10, R186, R3 ;  /* 0x00000003ba0a7221 */ /* 0x000fe20000010000 */
[----:B-1----:R-:W-:Y:S01]  /*b1a0*/  FADD.FTZ R12, R161, R12 ;  /* 0x0000000ca10c7221 */ /* 0x002fe20000010000 */
[-C--:B------:R-:W-:Y:S01]  /*b1b0*/  FMUL.FTZ R91, R91, R9.reuse ;  /* 0x000000095b5b7220 */ /* 0x080fe20000410000 */
[-C--:B------:R-:W-:Y:S01]  /*b1c0*/  FMUL.FTZ R94, R94, R9.reuse ;  /* 0x000000095e5e7220 */ /* 0x080fe20000410000 */
[----:B------:R-:W-:Y:S01]  /*b1d0*/  FADD.FTZ R3, R39, R10 ;  /* 0x0000000a27037221 */ /* 0x000fe20000010000 */
[----:B---3--:R-:W-:Y:S01]  /*b1e0*/  FADD.FTZ R12, R66, R12 ;  /* 0x0000000c420c7221 */ /* 0x008fe20000010000 */
[-C--:B------:R-:W-:Y:S01]  /*b1f0*/  FMUL.FTZ R95, R95, R9.reuse ;  /* 0x000000095f5f7220 */ /* 0x080fe20000410000 */
[-C--:B------:R-:W-:Y:S01]  /*b200*/  FMUL.FTZ R98, R98, R9.reuse ;  /* 0x0000000962627220 */ /* 0x080fe20000410000 */
[----:B------:R-:W-:Y:S01]  /*b210*/  FADD.FTZ R10, R194, R3 ;  /* 0x00000003c20a7221 */ /* 0x000fe20000010000 */
[----:B----4-:R-:W-:Y:S01]  /*b220*/  FADD.FTZ R12, R163, R12 ;  /* 0x0000000ca30c7221 */ /* 0x010fe20000010000 */
[-C--:B------:R-:W-:Y:S01]  /*b230*/  FMUL.FTZ R99, R99, R9.reuse ;  /* 0x0000000963637220 */ /* 0x080fe20000410000 */
[-C--:B------:R-:W-:Y:S01]  /*b240*/  FMUL.FTZ R102, R102, R9.reuse ;  /* 0x0000000966667220 */ /* 0x080fe20000410000 */
[----:B------:R-:W-:Y:S01]  /*b250*/  FADD.FTZ R3, R41, R10 ;  /* 0x0000000a29037221 */ /* 0x000fe20000010000 */
[----:B-----5:R-:W-:Y:S01]  /*b260*/  FADD.FTZ R12, R70, R12 ;  /* 0x0000000c460c7221 */ /* 0x020fe20000010000 */
        /* <DEDUP_REMOVED lines=18> */
[----:B0-----:R-:W-:Y:S01]  /*b390*/  FADD.FTZ R2, R76, R3 ;  /* 0x000000034c027221 */ /* 0x001fe20000010000 */
[----:B------:R-:W-:Y:S01]  /*b3a0*/  FADD.FTZ R12, R153, R12 ;  /* 0x0000000c990c7221 */ /* 0x000fe20000010000 */
[-C--:B------:R-:W-:Y:S01]  /*b3b0*/  FMUL.FTZ R123, R123, R9.reuse ;  /* 0x000000097b7b7220 */ /* 0x080fe20000410000 */
[-C--:B------:R-:W-:Y:S01]  /*b3c0*/  FMUL.FTZ R126, R126, R9.reuse ;  /* 0x000000097e7e7220 */ /* 0x080fe20000410000 */
[----:B------:R-:W-:Y:S01]  /*b3d0*/  FADD.FTZ R3, R47, R2 ;  /* 0x000000022f037221 */ /* 0x000fe20000010000 */
[----:B--2---:R-:W-:Y:S01]  /*b3e0*/  FADD.FTZ R12, R11, R12 ;  /* 0x0000000c0b0c7221 */ /* 0x004fe20000010000 */
[-C--:B------:R-:W-:Y:S01]  /*b3f0*/  FMUL.FTZ R127, R127, R9.reuse ;  /* 0x000000097f7f7220 */ /* 0x080fe20000410000 */
[-C--:B------:R-:W-:Y:S01]  /*b400*/  FMUL.FTZ R130, R130, R9.reuse ;  /* 0x0000000982827220 */ /* 0x080fe20000410000 */
[----:B------:R-:W-:Y:S01]  /*b410*/  FADD.FTZ R2, R80, R3 ;  /* 0x0000000350027221 */ /* 0x000fe20000010000 */
[----:B------:R-:W-:Y:S01]  /*b420*/  FADD.FTZ R12, R155, R12 ;  /* 0x0000000c9b0c7221 */ /* 0x000fe20000010000 */
[-C--:B------:R-:W-:Y:S01]  /*b430*/  FMUL.FTZ R131, R131, R9.reuse ;  /* 0x0000000983837220 */ /* 0x080fe20000410000 */
[-C--:B------:R-:W-:Y:S01]  /*b440*/  FMUL.FTZ R134, R134, R9.reuse ;  /* 0x0000000986867220 */ /* 0x080fe20000410000 */
[----:B------:R-:W-:Y:S01]  /*b450*/  FADD.FTZ R3, R49, R2 ;  /* 0x0000000231037221 */ /* 0x000fe20000010000 */
        /* <DEDUP_REMOVED lines=10> */
[----:B------:R-:W-:Y:S01]  /*b500*/  FADD.FTZ R3, R200, R3 ;  /* 0x00000003c8037221 */ /* 0x000fe20000010000 */
[----:B------:R-:W-:Y:S01]  /*b510*/  F2FP.BF16.F32.PACK_AB R179, R36, R179 ;  /* 0x000000b324b3723e */ /* 0x000fe200000010ff */
[----:B------:R-:W-:Y:S01]  /*b520*/  FADD.FTZ R2, R31, R12 ;  /* 0x0000000c1f027221 */ /* 0x000fe20000010000 */
        /* <DEDUP_REMOVED lines=20> */
[----:B------:R-:W-:Y:S01]  /*b670*/  F2FP.BF16.F32.PACK_AB R155, R31, R155 ;  /* 0x0000009b1f9b723e */ /* 0x000fe200000010ff */
[----:B------:R-:W-:Y:S06]  /*b680*/  @P2 BRA `(.L_x_1116) ;  /* 0xffffffd8000c2947 */ /* 0x000fec000383ffff */
.L_x_1107:
[----:B------:R-:W-:-:S13]  /*b690*/  ISETP.GE.AND P2, PT, R4, UR39, PT ;  /* 0x0000002704007c0c */ /* 0x000fda000bf46270 */
[----:B------:R-:W-:Y:S05]  /*b6a0*/  @!P2 BRA `(.L_x_1117) ;  /* 0x000000380020a947 */ /* 0x000fea0003800000 */
[----:B------:R-:W-:Y:S01]  /*b6b0*/  IMAD.IADD R11, R17, 0x1, -R18 ;  /* 0x00000001110b7824 */ /* 0x000fe200078e0a12 */
[----:B------:R-:W-:Y:S01]  /*b6c0*/  UMOV UR54, UR43 ;  /* 0x0000002b00367c82 */ /* 0x000fe20008000000 */
[----:B------:R-:W-:Y:S01]  /*b6d0*/  IMAD.MOV.U32 R10, RZ, RZ, R6 ;  /* 0x000000ffff0a7224 */ /* 0x000fe200078e0006 */
[----:B------:R-:W-:Y:S01]  /*b6e0*/  UMOV UR53, UR42 ;  /* 0x0000002a00357c82 */ /* 0x000fe20008000000 */
[----:B------:R-:W-:Y:S01]  /*b6f0*/  IMAD.MOV.U32 R8, RZ, RZ, R5 ;  /* 0x000000ffff087224 */ /* 0x000fe200078e0005 */
[----:B------:R-:W-:Y:S01]  /*b700*/  IADD3 R13, R11, 0x8, R0 ;  /* 0x000000080b0d7810 */ /* 0x000fe20007ffe000 */
[----:B------:R-:W-:Y:S01]  /*b710*/  IMAD.IADD R11, R0, 0x1, R11 ;  /* 0x00000001000b7824 */ /* 0x000fe200078e020b */
[----:B------:R-:W-:Y:S01]  /*b720*/  ULDC UR50, c[0x0][0x9e4] ;  /* 0x0002790000327ab9 */ /* 0x000fe20000000800 */
[----:B------:R-:W-:Y:S01]  /*b730*/  ULDC UR52, c[0x0][0x9d8] ;  /* 0x0002760000347ab9 */ /* 0x000fe20000000800 */
[----:B------:R-:W-:Y:S01]  /*b740*/  LOP3.LUT R9, RZ, R13, RZ, 0x33, !PT ;  /* 0x0000000dff097212 */ /* 0x000fe200078e33ff */
[----:B------:R-:W-:-:S06]  /*b750*/  ULDC UR51, c[0x0][0x9e0] ;  /* 0x0002780000337ab9 */ /* 0x000fcc0000000800 */
.L_x_1134:
        /* <DEDUP_REMOVED lines=9> */
.L_x_1119:
[----:B------:R-:W-:Y:S01]  /*b7f0*/  ULEA UR6, UR42, UR41, 0x3 ;  /* 0x000000292a067291 */ /* 0x000fe2000f8e183f */
[----:B------:R-:W-:-:S05]  /*b800*/  IMAD.U32 R5, RZ, RZ, UR43 ;  /* 0x0000002bff057e24 */ /* 0x000fca000f8e00ff */
[----:B------:R-:W-:-:S04]  /*b810*/  SHF.L.U32 R5, R5, 0x1f, RZ ;  /* 0x0000001f05057819 */ /* 0x000fc800000006ff */
[----:B------:R0:W1:Y:S01]  /*b820*/  SYNCS.PHASECHK.TRANS64.TRYWAIT P2, [UR6+0x28830], R5 ;  /* 0x02883005ff0075a7 */ /* 0x0000620008040146 */
[----:B------:R-:W-:Y:S05]  /*b830*/  @!P0 BRA `(.L_x_1120) ;  /* 0x0000000000048947 */ /* 0x000fea0003800000 */
[----:B------:R-:W-:Y:S01]  /*b840*/  BPT.TRAP 0x1 ;  /* 0x000000040000795c */ /* 0x000fe20000300000 */
.L_x_1120:
[----:B-1----:R-:W-:Y:S05]  /*b850*/  @P2 BRA `(.L_x_1118) ;  /* 0x0000000000082947 */ /* 0x002fea0003800000 */
[----:B------:R-:W1:Y:S02]  /*b860*/  SYNCS.PHASECHK.TRANS64.TRYWAIT P2, [UR6+0x28830], R5 ;  /* 0x02883005ff0075a7 */ /* 0x000e640008040146 */
[----:B-1----:R-:W-:Y:S05]  /*b870*/  @!P2 BRA `(.L_x_1121) ;  /* 0x000000b000e0a947 */ /* 0x002fea0003800000 */
.L_x_1118:
        /* <DEDUP_REMOVED lines=47> */
.L_x_1123:
[----:B------:R-:W-:Y:S01]  /*bb70*/  ULEA UR6, UR53, UR41, 0x3 ;  /* 0x0000002935067291 */ /* 0x000fe2000f8e183f */
[----:B------:R-:W-:-:S05]  /*bb80*/  IMAD.U32 R5, RZ, RZ, UR54 ;  /* 0x00000036ff057e24 */ /* 0x000fca000f8e00ff */
[----:B------:R-:W-:-:S04]  /*bb90*/  SHF.L.U32 R5, R5, 0x1f, RZ ;  /* 0x0000001f05057819 */ /* 0x000fc800000006ff */
[----:B------:R0:W1:Y:S01]  /*bba0*/  SYNCS.PHASECHK.TRANS64.TRYWAIT P2, [UR6+0x28850], R5 ;  /* 0x02885005ff0075a7 */ /* 0x0000620008040146 */
[----:B------:R-:W-:Y:S05]  /*bbb0*/  @!P0 BRA `(.L_x_1124) ;  /* 0x0000000000048947 */ /* 0x000fea0003800000 */
[----:B------:R-:W-:Y:S01]  /*bbc0*/  BPT.TRAP 0x1 ;  /* 0x000000040000795c */ /* 0x000fe20000300000 */
.L_x_1124:
[----:B-1----:R-:W-:Y:S05]  /*bbd0*/  @P2 BRA `(.L_x_1122) ;  /* 0x0000000000082947 */ /* 0x002fea0003800000 */
[----:B------:R-:W1:Y:S02]  /*bbe0*/  SYNCS.PHASECHK.TRANS64.TRYWAIT P2, [UR6+0x28850], R5 ;  /* 0x02885005ff0075a7 */ /* 0x000e640008040146 */
[----:B-1----:R-:W-:Y:S05]  /*bbf0*/  @!P2 BRA `(.L_x_1125) ;  /* 0x000000b00018a947 */ /* 0x002fea0003800000 */
.L_x_1122:
        /* <DEDUP_REMOVED lines=10> */
[----:B------:R-:W-:Y:S01]  /*bca0*/  FMUL.FTZ R56, R57, UR52 ;  /* 0x0000003439387c20 */ /* 0x000fe20008410000 */
[----:B------:R-:W-:Y:S01]  /*bcb0*/  FMUL.FTZ R12, R27, UR52 ;  /* 0x000000341b0c7c20 */ /* 0x000fe20008410000 */
[----:B------:R-:W-:Y:S01]  /*bcc0*/  ULOP3.LUT UR6, UR6, 0x4000000, URZ, 0xfc, !UPT ;  /* 0x0400000006067892 */ /* 0x000fe2000f8efc3f */
[----:B------:R-:W-:Y:S01]  /*bcd0*/  FMUL.FTZ R15, R30, UR52 ;  /* 0x000000341e0f7c20 */ /* 0x000fe20008410000 */
[----:B------:R-:W-:Y:S01]  /*bce0*/  FMUL.FTZ R14, R31, UR52 ;  /* 0x000000341f0e7c20 */ /* 0x000fe20008410000 */
[----:B------:R-:W-:Y:S01]  /*bcf0*/  FMUL.FTZ R25, R51, UR52 ;  /* 0x0000003433197c20 */ /* 0x000fe20008410000 */
[----:B------:R-:W-:Y:S01]  /*bd00*/  ULEA UR10, UR53, UR6, 0xb ;  /* 0x00000006350a7291 */ /* 0x000fe2000f8e583f */
[----:B------:R-:W-:Y:S01]  /*bd10*/  FMUL.FTZ R57, R60, UR52 ;  /* 0x000000343c397c20 */ /* 0x000fe20008410000 */
[----:B01----:R-:W-:Y:S01]  /*bd20*/  FMUL.FTZ R5, R24, UR52 ;  /* 0x0000003418057c20 */ /* 0x003fe20008410000 */
        /* <DEDUP_REMOVED lines=92> */
[----:B------:R-:W-:Y:S01]  /*c2f0*/  WARPGROUP.ARRIVE ;  /* 0x00000000000079c5 */ /* 0x000fe20000000000 */
[----:B------:R-:W-:Y:S01]  /*c300*/  FMUL.FTZ R168, R48, UR52 ;  /* 0x0000003430a87c20 */ /* 0x000fe20008410000 */
[----:B------:R-:W-:-:S05]  /*c310*/  FMUL.FTZ R48, R83, UR52 ;  /* 0x0000003453307c20 */ /* 0x000fca0008410000 */
[----:B------:R-:W-:Y:S01]  /*c320*/  HGMMA.64x128x16.F32.BF16 R88, R164, gdesc[UR4].tnspB, R88, gsb0 ;  /* 0x41e00004a4587df0 */ /* 0x000fe20008001858 */
[----:B------:R-:W-:Y:S01]  /*c330*/  UIADD3 UR6, UR10, 0x280, URZ ;  /* 0x000002800a067890 */ /* 0x000fe2000fffe03f */
[----:B------:R-:W0:Y:S01]  /*c340*/  MUFU.TANH R168, R168 ;  /* 0x000000a800a87308 */ /* 0x000e220000002400 */
[----:B------:R-:W-:-:S07]  /*c350*/  UMOV UR7, 0x40000040 ;  /* 0x4000004000077882 */ /* 0x000fce0000000000 */
[----:B------:R-:W0:Y:S01]  /*c360*/  MUFU.TANH R48, R48 ;  /* 0x0000003000307308 */ /* 0x000e220000002400 */
[----:B------:R-:W-:Y:S02]  /*c370*/  WARPGROUP.DEPBAR.LE gsb0, 0x0 ;  /* 0x00008000000079c5 */ /* 0x000fe40000010000 */
        /* <DEDUP_REMOVED lines=11> */
[----:B------:R-:W-:Y:S01]  /*c430*/  IADD3 R58, -R184, 0xb, RZ ;  /* 0x0000000bb83a7810 */ /* 0x000fe20007ffe1ff */
[----:B------:R-:W-:Y:S01]  /*c440*/  FMUL.FTZ R166, R44, UR52 ;  /* 0x000000342ca67c20 */ /* 0x000fe20008410000 */
[----:B------:R-:W-:-:S02]  /*c450*/  @!P1 VIADD R54, R54, 0x28840 ;  /* 0x0002884036369836 */ /* 0x000fc40000000000 */
[----:B------:R-:W-:Y:S01]  /*c460*/  FMUL.FTZ R167, R45, UR52 ;  /* 0x000000342da77c20 */ /* 0x000fe20008410000 */
[----:B------:R-:W-:Y:S01]  /*c470*/  FMUL.FTZ R44, R75, UR52 ;  /* 0x000000344b2c7c20 */ /* 0x000fe20008410000 */
[----:B------:R-:W-:Y:S01]  /*c480*/  FMUL.FTZ R45, R79, UR52 ;  /* 0x000000344f2d7c20 */ /* 0x000fe20008410000 */
[----:B------:R-:W0:Y:S01]  /*c490*/  MUFU.TANH R164, R164 ;  /* 0x000000a400a47308 */ /* 0x000e220000002400 */
[----:B------:R-:W-:-:S07]  /*c4a0*/  @!P1 PRMT R54, RZ, 0x654, R54 ;  /* 0x00000654ff369816 */ /* 0x000fce0000000036 */
        /* <DEDUP_REMOVED lines=51> */
[----:B-1234-:R-:W-:Y:S05]  /*c7e0*/  @!P6 BRA `(.L_x_1126) ;  /* 0x00000000005ce947 */ /* 0x01efea0003800000 */
[----:B------:R-:W-:Y:S01]  /*c7f0*/  ISETP.GT.AND P2, PT, R11, -0x1, PT ;  /* 0xffffffff0b00780c */ /* 0x000fe20003f44270 */
[----:B------:R-:W-:-:S12]  /*c800*/  BSSY B0, `(.L_x_1127) ;  /* 0x0000011000007945 */ /* 0x000fd80003800000 */
[----:B------:R-:W-:Y:S05]  /*c810*/  @P2 BRA `(.L_x_1128) ;  /* 0x0000000000242947 */ /* 0x000fea0003800000 */
[----:B------:R-:W-:Y:S01]  /*c820*/  IMAD.U32 R153, RZ, RZ, UR50 ;  /* 0x00000032ff997e24 */ /* 0x000fe2000f8e00ff */
[----:B------:R-:W-:-:S04]  /*c830*/  IADD3 R66, R0, R17, -R18 ;  /* 0x0000001100427210 */ /* 0x000fc80007ffe812 */
[----:B------:R-:W-:Y:S02]  /*c840*/  ISETP.NE.AND P2, PT, R153, 0x1, PT ;  /* 0x000000019900780c */ /* 0x000fe40003f45270 */
[----:B------:R-:W-:-:S11]  /*c850*/  LOP3.LUT R69, RZ, R66, RZ, 0x33, !PT ;  /* 0x00000042ff457212 */ /* 0x000fd600078e33ff */
[----:B0-----:R-:W0:Y:S02]  /*c860*/  @P2 LDC.64 R58, c[0x0][0x9e8] ;  /* 0x00027a00ff3a2b82 */ /* 0x001e240000000a00 */
[----:B0-----:R-:W-:-:S05]  /*c870*/  @P2 IMAD.HI.U32 R58, R69, R58, RZ ;  /* 0x0000003a453a2227 */ /* 0x001fca00078e00ff */
[----:B------:R-:W-:-:S04]  /*c880*/  @P2 SHF.R.U32.HI R69, RZ, R59, R58 ;  /* 0x0000003bff452219 */ /* 0x000fc8000001163a */
[----:B------:R-:W-:Y:S01]  /*c890*/  LOP3.LUT R58, RZ, R69, RZ, 0x33, !PT ;  /* 0x00000045ff3a7212 */ /* 0x000fe200078e33ff */
[----:B------:R-:W-:Y:S06]  /*c8a0*/  BRA `(.L_x_1129) ;  /* 0x0000000000187947 */ /* 0x000fec0003800000 */
.L_x_1128:
[----:B------:R-:W-:-:S05]  /*c8b0*/  IMAD.U32 R153, RZ, RZ, UR50 ;  /* 0x00000032ff997e24 */ /* 0x000fca000f8e00ff */
[----:B------:R-:W-:-:S13]  /*c8c0*/  ISETP.NE.AND P2, PT, R153, 0x1, PT ;  /* 0x000000019900780c */ /* 0x000fda0003f45270 */
[----:B0-----:R-:W0:Y:S02]  /*c8d0*/  @P2 LDC.64 R58, c[0x0][0x9e8] ;  /* 0x00027a00ff3a2b82 */ /* 0x001e240000000a00 */
[----:B0-----:R-:W-:-:S04]  /*c8e0*/  @P2 IMAD.HI.U32 R66, R11, R58, RZ ;  /* 0x0000003a0b422227 */ /* 0x001fc800078e00ff */
[----:B------:R-:W-:Y:S01]  /*c8f0*/  IMAD.MOV.U32 R58, RZ, RZ, R11 ;  /* 0x000000ffff3a7224 */ /* 0x000fe200078e000b */
[----:B------:R-:W-:-:S07]  /*c900*/  @P2 SHF.R.U32.HI R58, RZ, R59, R66 ;  /* 0x0000003bff3a2219 */ /* 0x000fce0000011642 */
.L_x_1129:
[----:B------:R-:W-:Y:S05]  /*c910*/  BSYNC B0 ;  /* 0x0000000000007941 */ /* 0x000fea0003800000 */
.L_x_1127:
[----:B------:R-:W-:-:S04]  /*c920*/  IMAD R59, R58, R153, -R158 ;  /* 0x000000993a3b7224 */ /* 0x000fc800078e0a9e */
[----:B------:R-:W-:-:S05]  /*c930*/  IMAD R58, R16, -0x2, R59 ;  /* 0xfffffffe103a7824 */ /* 0x000fca00078e023b */
[----:B------:R-:W-:Y:S02]  /*c940*/  VIADDMNMX R65, R58, R153, R65, PT ;  /* 0x000000993a417246 */ /* 0x000fe40003800141 */
[----:B------:R-:W-:-:S07]  /*c950*/  VIMNMX R67, R67, R58, !PT ;  /* 0x0000003a43437248 */ /* 0x000fce0007fe0100 */
.L_x_1126:
[----:B------:R-:W-:-:S04]  /*c960*/  ISETP.GT.AND P2, PT, R4, -0x1, PT ;  /* 0xffffffff0400780c */ /* 0x000fc80003f44270 */
[C---:B------:R-:W-:Y:S02]  /*c970*/  ISETP.GT.AND P4, PT, R67.reuse, RZ, P2 ;  /* 0x000000ff4300720c */ /* 0x040fe40001784270 */
[----:B------:R-:W-:Y:S02]  /*c980*/  ISETP.GT.AND P5, PT, R67, 0x1, P2 ;  /* 0x000000014300780c */ /* 0x000fe400017a4270 */
[C---:B------:R-:W-:Y:S02]  /*c990*/  ISETP.LT.OR P4, PT, R65.reuse, 0x1, P4 ;  /* 0x000000014100780c */ /* 0x040fe40002781670 */
[----:B------:R-:W-:Y:S02]  /*c9a0*/  ISETP.LT.OR P5, PT, R65, 0x2, P5 ;  /* 0x000000024100780c */ /* 0x000fe40002fa1670 */
[----:B0-----:R-:W-:Y:S02]  /*c9b0*/  FSEL R180, R5, -INF , !P4 ;  /* 0xff80000005b47808 */ /* 0x001fe40006000000 */
        /* <DEDUP_REMOVED lines=88> */
[--C-:B------:R-:W-:Y:S02]  /*cf40*/  IADD3 R49, R83, 0x8, R0.reuse ;  /* 0x0000000853317810 */ /* 0x100fe40007ffe000 */
[----:B------:R-:W-:Y:S02]  /*cf50*/  IADD3 R51, R87, 0x8, R0 ;  /* 0x0000000857337810 */ /* 0x000fe40007ffe000 */
[----:B------:R-:W-:-:S02]  /*cf60*/  FSEL R60, R81, -INF , !P3 ;  /* 0xff800000513c7808 */ /* 0x000fc40005800000 */
[----:B------:R-:W-:Y:S02]  /*cf70*/  FSEL R56, R79, -INF , !P4 ;  /* 0xff8000004f387808 */ /* 0x000fe40006000000 */
[----:B------:R-:W-:Y:S01]  /*cf80*/  FSEL R52, R85, -INF , !P5 ;  /* 0xff80000055347808 */ /* 0x000fe20006800000 */
[----:B------:R-:W-:Y:S06]  /*cf90*/  @!P6 BRA `(.L_x_1130) ;  /* 0x000000000058e947 */ /* 0x000fec0003800000 */
        /* <DEDUP_REMOVED lines=11> */
.L_x_1132:
[----:B------:R-:W-:Y:S02]  /*d050*/  IMAD.U32 R7, RZ, RZ, UR50 ;  /* 0x00000032ff077e24 */ /* 0x000fe4000f8e00ff */
[----:B------:R-:W-:-:S03]  /*d060*/  IMAD.MOV.U32 R5, RZ, RZ, R13 ;  /* 0x000000ffff057224 */ /* 0x000fc600078e000d */
[----:B------:R-:W-:-:S13]  /*d070*/  ISETP.NE.AND P3, PT, R7, 0x1, PT ;  /* 0x000000010700780c */ /* 0x000fda0003f65270 */
[----:B------:R-:W0:Y:S02]  /*d080*/  @P3 LDC.64 R30, c[0x0][0x9e8] ;  /* 0x00027a00ff1e3b82 */ /* 0x000e240000000a00 */
[----:B0-----:R-:W-:-:S05]  /*d090*/  @P3 IMAD.HI.U32 R30, R13, R30, RZ ;  /* 0x0000001e0d1e3227 */ /* 0x001fca00078e00ff */
[----:B------:R-:W-:-:S07]  /*d0a0*/  @P3 SHF.R.U32.HI R5, RZ, R31, R30 ;  /* 0x0000001fff053219 */ /* 0x000fce000001161e */
.L_x_1133:
[----:B------:R-:W-:Y:S05]  /*d0b0*/  BSYNC B0 ;  /* 0x0000000000007941 */ /* 0x000fea0003800000 */
.L_x_1131:
[----:B------:R-:W-:-:S04]  /*d0c0*/  IMAD R5, R5, R7, -R158 ;  /* 0x0000000705057224 */ /* 0x000fc800078e0a9e */
[----:B------:R-:W-:-:S05]  /*d0d0*/  IMAD R30, R16, -0x2, R5 ;  /* 0xfffffffe101e7824 */ /* 0x000fca00078e0205 */
[----:B------:R-:W-:Y:S02]  /*d0e0*/  VIADDMNMX R49, R30, R7, R49, PT ;  /* 0x000000071e317246 */ /* 0x000fe40003800131 */
[----:B------:R-:W-:-:S07]  /*d0f0*/  VIMNMX R51, R51, R30, !PT ;  /* 0x0000001e33337248 */ /* 0x000fce0007fe0100 */
.L_x_1130:
[----:B------:R-:W-:Y:S01]  /*d100*/  FMNMX.FTZ R5, R180, R8, !PT ;  /* 0x00000008b4057209 */ /* 0x000fe20007810000 */
[----:B------:R-:W0:Y:S01]  /*d110*/  LDC R7, c[0x0][0x988] ;  /* 0x00026200ff077b82 */ /* 0x000e220000000800 */
        /* <DEDUP_REMOVED lines=53> */
[----:B------:R-:W1:Y:S02]  /*d470*/  SHFL.BFLY PT, R5, R30, 0x2, 0x1f ;  /* 0x0c401f001e057f89 */ /* 0x000e6400000e0000 */
[----:B-1----:R-:W-:Y:S02]  /*d480*/  FMNMX.FTZ R31, R30, R5, !PT ;  /* 0x000000051e1f7209 */ /* 0x002fe40007810000 */
[----:B------:R-:W-:Y:S02]  /*d490*/  FSEL R30, R15, -INF , !P4 ;  /* 0xff8000000f1e7808 */ /* 0x000fe40006000000 */
[----:B------:R-:W-:Y:S01]  /*d4a0*/  ISETP.GT.AND P4, PT, R51, 0x11, P2 ;  /* 0x000000113300780c */ /* 0x000fe20001784270 */
[----:B------:R-:W1:Y:S03]  /*d4b0*/  SHFL.BFLY PT, R158, R31, 0x1, 0x1f ;  /* 0x0c201f001f9e7f89 */ /* 0x000e6600000e0000 */
[----:B------:R-:W-:-:S04]  /*d4c0*/  ISETP.LT.OR P4, PT, R49, 0x12, P4 ;  /* 0x000000123100780c */ /* 0x000fc80002781670 */
[----:B------:R-:W-:Y:S02]  /*d4d0*/  FSEL R20, R20, -INF , !P4 ;  /* 0xff80000014147808 */ /* 0x000fe40006000000 */
[----:B------:R-:W-:-:S04]  /*d4e0*/  ISETP.GT.AND P4, PT, R51, 0x19, P2 ;  /* 0x000000193300780c */ /* 0x000fc80001784270 */
[----:B------:R-:W-:-:S04]  /*d4f0*/  ISETP.LT.OR P4, PT, R49, 0x1a, P4 ;  /* 0x0000001a3100780c */ /* 0x000fc80002781670 */
[----:B------:R-:W-:Y:S02]  /*d500*/  FSEL R162, R27, -INF , !P4 ;  /* 0xff8000001ba27808 */ /* 0x000fe40006000000 */
[----:B------:R-:W-:-:S04]  /*d510*/  ISETP.GT.AND P4, PT, R51, 0x21, P2 ;  /* 0x000000213300780c */ /* 0x000fc80001784270 */
[----:B------:R-:W-:Y:S02]  /*d520*/  ISETP.LT.OR P4, PT, R49, 0x22, P4 ;  /* 0x000000223100780c */ /* 0x000fe40002781670 */
[----:B-1----:R-:W-:Y:S02]  /*d530*/  FMNMX.FTZ R5, R31, R158, !PT ;  /* 0x0000009e1f057209 */ /* 0x002fe40007810000 */
[----:B------:R-:W-:Y:S02]  /*d540*/  FSEL R26, R26, -INF , !P4 ;  /* 0xff8000001a1a7808 */ /* 0x000fe40006000000 */
[----:B------:R-:W-:Y:S01]  /*d550*/  ISETP.GT.AND P4, PT, R51, RZ, P2 ;  /* 0x000000ff3300720c */ /* 0x000fe20001784270 */
[----:B0-----:R-:W-:Y:S01]  /*d560*/  FMUL.FTZ R31, R5, R7 ;  /* 0x00000007051f7220 */ /* 0x001fe20000410000 */
[----:B------:R-:W-:Y:S02]  /*d570*/  FSEL R158, R12, -INF , !P5 ;  /* 0xff8000000c9e7808 */ /* 0x000fe40006800000 */
[----:B------:R-:W-:-:S02]  /*d580*/  ISETP.LT.OR P4, PT, R49, 0x1, P4 ;  /* 0x000000013100780c */ /* 0x000fc40002781670 */
[----:B------:R-:W-:Y:S02]  /*d590*/  ISETP.GT.AND P5, PT, R51, 0x10, P2 ;  /* 0x000000103300780c */ /* 0x000fe400017a4270 */
[----:B------:R-:W-:Y:S02]  /*d5a0*/  FSEL R33, R6, -INF , !P4 ;  /* 0xff80000006217808 */ /* 0x000fe40006000000 */
[----:B------:R-:W-:Y:S02]  /*d5b0*/  ISETP.LT.OR P5, PT, R49, 0x11, P5 ;  /* 0x000000113100780c */ /* 0x000fe40002fa1670 */
[----:B------:R-:W-:Y:S02]  /*d5c0*/  FMNMX.FTZ R27, R33, R10, !PT ;  /* 0x0000000a211b7209 */ /* 0x000fe40007810000 */
[----:B------:R-:W-:Y:S02]  /*d5d0*/  ISETP.GT.AND P4, PT, R51, 0x30, P2 ;  /* 0x000000303300780c */ /* 0x000fe40001784270 */
[----:B------:R-:W-:-:S02]  /*d5e0*/  FMNMX.FTZ R27, R158, R27, !PT ;  /* 0x0000001b9e1b7209 */ /* 0x000fc40007810000 */
[----:B------:R-:W-:Y:S02]  /*d5f0*/  FSEL R12, R21, -INF , !P5 ;  /* 0xff800000150c7808 */ /* 0x000fe40006800000 */
[----:B------:R-:W-:Y:S02]  /*d600*/  FMNMX.FTZ R27, R30, R27, !PT ;  /* 0x0000001b1e1b7209 */ /* 0x000fe40007810000 */
[----:B------:R-:W-:Y:S02]  /*d610*/  ISETP.LT.OR P4, PT, R49, 0x31, P4 ;  /* 0x000000313100780c */ /* 0x000fe40002781670 */
[----:B------:R-:W-:Y:S02]  /*d620*/  FMNMX.FTZ R27, R14, R27, !PT ;  /* 0x0000001b0e1b7209 */ /* 0x000fe40007810000 */
[----:B------:R-:W-:Y:S02]  /*d630*/  FSETP.NEU.FTZ.AND P5, PT, R5, -INF , PT ;  /* 0xff8000000500780b */ /* 0x000fe40003fbd000 */
[----:B------:R-:W-:-:S02]  /*d640*/  FMNMX.FTZ R27, R12, R27, !PT ;  /* 0x0000001b0c1b7209 */ /* 0x000fc40007810000 */
[----:B------:R-:W-:Y:S02]  /*d650*/  FSEL R32, R32, -INF , !P4 ;  /* 0xff80000020207808 */ /* 0x000fe40006000000 */
[----:B------:R-:W-:Y:S02]  /*d660*/  ISETP.GT.AND P4, PT, R51, 0x38, P2 ;  /* 0x000000383300780c */ /* 0x000fe40001784270 */
[----:B------:R-:W-:Y:S02]  /*d670*/  FMNMX.FTZ R27, R20, R27, !PT ;  /* 0x0000001b141b7209 */ /* 0x000fe40007810000 */
[----:B------:R-:W-:Y:S02]  /*d680*/  FSEL R31, R31, RZ, P5 ;  /* 0x000000ff1f1f7208 */ /* 0x000fe40002800000 */
[----:B------:R-:W-:Y:S02]  /*d690*/  ISETP.LT.OR P4, PT, R49, 0x39, P4 ;  /* 0x000000393100780c */ /* 0x000fe40002781670 */
[----:B------:R-:W-:Y:S01]  /*d6a0*/  FMNMX.FTZ R27, R28, R27, !PT ;  /* 0x0000001b1c1b7209 */ /* 0x000fe20007810000 */
[-CC-:B------:R-:W-:Y:S01]  /*d6b0*/  FFMA.FTZ R21, R184, R7.reuse, -R31.reuse ;  /* 0x00000007b8157223 */ /* 0x180fe2000001081f */
[----:B------:R-:W-:Y:S01]  /*d6c0*/  FSEL R184, R29, -INF , !P4 ;  /* 0xff8000001db87808 */ /* 0x000fe20006000000 */
[--C-:B------:R-:W-:Y:S01]  /*d6d0*/  FFMA.FTZ R6, R174, R7, -R31.reuse ;  /* 0x00000007ae067223 */ /* 0x100fe2000001081f */
[----:B------:R-:W-:Y:S01]  /*d6e0*/  FMNMX.FTZ R29, R162, R27, !PT ;  /* 0x0000001ba21d7209 */ /* 0x000fe20007810000 */
[-CC-:B------:R-:W-:Y:S01]  /*d6f0*/  FFMA.FTZ R15, R186, R7.reuse, -R31.reuse ;  /* 0x00000007ba0f7223 */ /* 0x180fe2000001081f */
[----:B------:R-:W-:Y:S01]  /*d700*/  FSEL R174, R25, -INF , !P3 ;  /* 0xff80000019ae7808 */ /* 0x000fe20005800000 */
[--C-:B------:R-:W-:Y:S01]  /*d710*/  FFMA.FTZ R166, R166, R7, -R31.reuse ;  /* 0x00000007a6a67223 */ /* 0x100fe2000001081f */
[----:B------:R-:W-:Y:S01]  /*d720*/  FMNMX.FTZ R29, R164, R29, !PT ;  /* 0x0000001da41d7209 */ /* 0x000fe20007810000 */
[----:B------:R0:W-:Y:S01]  /*d730*/  MUFU.EX2 R25, R6 ;  /* 0x0000000600197308 */ /* 0x0001e20000000800 */
[----:B------:R-:W-:Y:S01]  /*d740*/  ISETP.GT.AND P3, PT, R51, 0x39, P2 ;  /* 0x000000393300780c */ /* 0x000fe20001764270 */
[--C-:B------:R-:W-:Y:S01]  /*d750*/  FFMA.FTZ R84, R84, R7, -R31.reuse ;  /* 0x0000000754547223 */ /* 0x100fe2000001081f */
[----:B------:R-:W-:Y:S01]  /*d760*/  FMNMX.FTZ R29, R26, R29, !PT ;  /* 0x0000001d1a1d7209 */ /* 0x000fe20007810000 */
[-CC-:B------:R-:W-:Y:S01]  /*d770*/  FFMA.FTZ R59, R56, R7.reuse, -R31.reuse ;  /* 0x00000007383b7223 */ /* 0x180fe2000001081f */
[----:B------:R-:W-:Y:S01]  /*d780*/  ISETP.LT.OR P3, PT, R49, 0x3a, P3 ;  /* 0x0000003a3100780c */ /* 0x000fe20001f61670 */
[--C-:B------:R-:W-:Y:S01]  /*d790*/  FFMA.FTZ R180, R180, R7, -R31.reuse ;  /* 0x00000007b4b47223 */ /* 0x100fe2000001081f */
[----:B------:R-:W-:Y:S01]  /*d7a0*/  FMNMX.FTZ R29, R34, R29, !PT ;  /* 0x0000001d221d7209 */ /* 0x000fe20007810000 */
[-CC-:B------:R-:W-:Y:S01]  /*d7b0*/  FFMA.FTZ R182, R182, R7.reuse, -R31.reuse ;  /* 0x00000007b6b67223 */ /* 0x180fe2000001081f */
[----:B------:R-:W-:Y:S01]  /*d7c0*/  FSEL R186, R35, -INF , !P3 ;  /* 0xff80000023ba7808 */ /* 0x000fe20005800000 */
[-CC-:B0-----:R-:W-:Y:S01]  /*d7d0*/  FFMA.FTZ R6, R172, R7.reuse, -R31.reuse ;  /* 0x00000007ac067223 */ /* 0x181fe2000001081f */
[C---:B------:R-:W-:Y:S01]  /*d7e0*/  ISETP.GT.AND P3, PT, R51.reuse, 0x41, P2 ;  /* 0x000000413300780c */ /* 0x040fe20001764270 */
[--C-:B------:R-:W-:Y:S01]  /*d7f0*/  FFMA.FTZ R172, R170, R7, -R31.reuse ;  /* 0x00000007aaac7223 */ /* 0x100fe2000001081f */
[----:B------:R-:W-:Y:S01]  /*d800*/  FMNMX.FTZ R35, R24, R29, !PT ;  /* 0x0000001d18237209 */ /* 0x000fe20007810000 */
[----:B------:R0:W-:Y:S01]  /*d810*/  MUFU.EX2 R27, R6 ;  /* 0x00000006001b7308 */ /* 0x0001e20000000800 */
[----:B------:R-:W-:Y:S01]  /*d820*/  ISETP.GT.AND P4, PT, R51, 0x40, P2 ;  /* 0x000000403300780c */ /* 0x000fe20001784270 */
[-CC-:B------:R-:W-:Y:S01]  /*d830*/  FFMA.FTZ R176, R176, R7.reuse, -R31.reuse ;  /* 0x00000007b0b07223 */ /* 0x180fe2000001081f */
[C---:B------:R-:W-:Y:S01]  /*d840*/  ISETP.LT.OR P3, PT, R49.reuse, 0x42, P3 ;  /* 0x000000423100780c */ /* 0x040fe20001f61670 */
[--C-:B------:R-:W-:Y:S01]  /*d850*/  FFMA.FTZ R178, R178, R7, -R31.reuse ;  /* 0x00000007b2b27223 */ /* 0x100fe2000001081f */
[----:B------:R-:W-:Y:S01]  /*d860*/  FMNMX.FTZ R35, R32, R35, !PT ;  /* 0x0000002320237209 */ /* 0x000fe20007810000 */
[-CC-:B------:R-:W-:Y:S01]  /*d870*/  FFMA.FTZ R168, R168, R7.reuse, -R31.reuse ;  /* 0x00000007a8a87223 */ /* 0x180fe2000001081f */
[----:B------:R-:W-:Y:S01]  /*d880*/  ISETP.LT.OR P4, PT, R49, 0x41, P4 ;  /* 0x000000413100780c */ /* 0x000fe20002781670 */
[-CC-:B------:R-:W-:Y:S01]  /*d890*/  FFMA.FTZ R66, R66, R7.reuse, -R31.reuse ;  /* 0x0000000742427223 */ /* 0x180fe2000001081f */
[----:B------:R-:W-:Y:S01]  /*d8a0*/  FSEL R170, R37, -INF , !P3 ;  /* 0xff80000025aa7808 */ /* 0x000fe20005800000 */
[--C-:B0-----:R-:W-:Y:S01]  /*d8b0*/  FFMA.FTZ R6, R160, R7, -R31.reuse ;  /* 0x00000007a0067223 */ /* 0x101fe2000001081f */
[----:B------:R-:W-:Y:S01]  /*d8c0*/  FMNMX.FTZ R37, R174, R35, !PT ;  /* 0x00000023ae257209 */ /* 0x000fe20007810000 */
[----:B------:R-:W-:Y:S01]  /*d8d0*/  FFMA.FTZ R62, R62, R7, -R31 ;  /* 0x000000073e3e7223 */ /* 0x000fe2000001081f */
[----:B------:R-:W-:Y:S01]  /*d8e0*/  FSEL R38, R38, -INF , !P4 ;  /* 0xff80000026267808 */ /* 0x000fe20006000000 */
[----:B------:R-:W-:Y:S01]  /*d8f0*/  MUFU.EX2 R35, R166 ;  /* 0x000000a600237308 */ /* 0x000fe20000000800 */
[----:B------:R-:W-:-:S02]  /*d900*/  ISETP.GT.AND P4, PT, R51, 0x48, P2 ;  /* 0x000000483300780c */ /* 0x000fc40001784270 */
[----:B------:R-:W-:Y:S02]  /*d910*/  FMNMX.FTZ R37, R184, R37, !PT ;  /* 0x00000025b8257209 */ /* 0x000fe40007810000 */
[----:B------:R-:W-:Y:S02]  /*d920*/  ISETP.GT.AND P3, PT, R51, 0x49, P2 ;  /* 0x000000493300780c */ /* 0x000fe40001764270 */
[C---:B------:R-:W-:Y:S01]  /*d930*/  ISETP.LT.OR P4, PT, R49.reuse, 0x49, P4 ;  /* 0x000000493100780c */ /* 0x040fe20002781670 */
[----:B------:R0:W-:Y:S01]  /*d940*/  MUFU.EX2 R29, R6 ;  /* 0x00000006001d7308 */ /* 0x0001e20000000800 */
[----:B------:R-:W-:Y:S02]  /*d950*/  FMNMX.FTZ R37, R186, R37, !PT ;  /* 0x00000025ba257209 */ /* 0x000fe40007810000 */
[----:B------:R-:W-:Y:S02]  /*d960*/  ISETP.LT.OR P3, PT, R49, 0x4a, P3 ;  /* 0x0000004a3100780c */ /* 0x000fe40001f61670 */
[----:B------:R-:W-:-:S02]  /*d970*/  FSEL R194, R39, -INF , !P4 ;  /* 0xff80000027c27808 */ /* 0x000fc40006000000 */
[C---:B------:R-:W-:Y:S01]  /*d980*/  ISETP.GT.AND P4, PT, R51.reuse, 0x50, P2 ;  /* 0x000000503300780c */ /* 0x040fe20001784270 */
[----:B------:R-:W-:Y:S01]  /*d990*/  MUFU.EX2 R180, R180 ;  /* 0x000000b400b47308 */ /* 0x000fe20000000800 */
[----:B------:R-:W-:Y:S01]  /*d9a0*/  FMNMX.FTZ R37, R38, R37, !PT ;  /* 0x0000002526257209 */ /* 0x000fe20007810000 */
[-CC-:B0-----:R-:W-:Y:S01]  /*d9b0*/  FFMA.FTZ R6, R154, R7.reuse, -R31.reuse ;  /* 0x000000079a067223 */ /* 0x181fe2000001081f */
[----:B------:R-:W-:Y:S01]  /*d9c0*/  FSEL R160, R36, -INF , !P3 ;  /* 0xff80000024a07808 */ /* 0x000fe20005800000 */
[----:B------:R-:W-:Y:S01]  /*d9d0*/  FFMA.FTZ R36, R156, R7, -R31 ;  /* 0x000000079c247223 */ /* 0x000fe2000001081f */
[----:B------:R-:W-:Y:S02]  /*d9e0*/  ISETP.GT.AND P3, PT, R51, 0x51, P2 ;  /* 0x000000513300780c */ /* 0x000fe40001764270 */
[----:B------:R-:W-:Y:S01]  /*d9f0*/  ISETP.LT.OR P4, PT, R49, 0x51, P4 ;  /* 0x000000513100780c */ /* 0x000fe20002781670 */
[----:B------:R-:W-:Y:S01]  /*da00*/  MUFU.EX2 R15, R15 ;  /* 0x0000000f000f7308 */ /* 0x000fe20000000800 */
[----:B------:R-:W-:-:S02]  /*da10*/  FMNMX.FTZ R37, R170, R37, !PT ;  /* 0x00000025aa257209 */ /* 0x000fc40007810000 */
[----:B------:R-:W-:Y:S02]  /*da20*/  ISETP.LT.OR P3, PT, R49, 0x52, P3 ;  /* 0x000000523100780c */ /* 0x000fe40001f61670 */
[----:B------:R-:W-:Y:S02]  /*da30*/  FSEL R42, R42, -INF , !P4 ;  /* 0xff8000002a2a7808 */ /* 0x000fe40006000000 */
[C---:B------:R-:W-:Y:S01]  /*da40*/  ISETP.GT.AND P4, PT, R51.reuse, 0x58, P2 ;  /* 0x000000583300780c */ /* 0x040fe20001784270 */
[----:B------:R-:W-:Y:S01]  /*da50*/  MUFU.EX2 R182, R182 ;  /* 0x000000b600b67308 */ /* 0x000fe20000000800 */
[----:B------:R-:W-:Y:S02]  /*da60*/  FMNMX.FTZ R37, R194, R37, !PT ;  /* 0x00000025c2257209 */ /* 0x000fe40007810000 */
[----:B------:R-:W-:Y:S02]  /*da70*/  FSEL R40, R40, -INF , !P3 ;  /* 0xff80000028287808 */ /* 0x000fe40005800000 */
[----:B------:R-:W-:-:S02]  /*da80*/  ISETP.GT.AND P3, PT, R51, 0x59, P2 ;  /* 0x000000593300780c */ /* 0x000fc40001764270 */
[C---:B------:R-:W-:Y:S01]  /*da90*/  ISETP.LT.OR P4, PT, R49.reuse, 0x59, P4 ;  /* 0x000000593100780c */ /* 0x040fe20002781670 */
[----:B------:R-:W-:Y:S01]  /*daa0*/  MUFU.EX2 R21, R21 ;  /* 0x0000001500157308 */ /* 0x000fe20000000800 */
[----:B------:R-:W-:Y:S02]  /*dab0*/  FMNMX.FTZ R39, R160, R37, !PT ;  /* 0x00000025a0277209 */ /* 0x000fe40007810000 */
[----:B------:R-:W-:Y:S02]  /*dac0*/  ISETP.LT.OR P3, PT, R49, 0x5a, P3 ;  /* 0x0000005a3100780c */ /* 0x000fe40001f61670 */
[----:B------:R-:W-:Y:S01]  /*dad0*/  FSEL R156, R43, -INF , !P4 ;  /* 0xff8000002b9c7808 */ /* 0x000fe20006000000 */
[----:B------:R-:W-:Y:S01]  /*dae0*/  FFMA.FTZ R43, R152, R7, -R31 ;  /* 0x00000007982b7223 */ /* 0x000fe2000001081f */
[----:B------:R-:W-:Y:S01]  /*daf0*/  FMNMX.FTZ R39, R42, R39, !PT ;  /* 0x000000272a277209 */ /* 0x000fe20007810000 */
[----:B------:R-:W-:Y:S01]  /*db00*/  MUFU.EX2 R37, R6 ;  /* 0x0000000600257308 */ /* 0x000fe20000000800 */
[----:B------:R-:W-:-:S02]  /*db10*/  ISETP.GT.AND P4, PT, R51, 0x60, P2 ;  /* 0x000000603300780c */ /* 0x000fc40001784270 */
[----:B------:R-:W-:Y:S02]  /*db20*/  FSEL R166, R41, -INF , !P3 ;  /* 0xff80000029a67808 */ /* 0x000fe40005800000 */
[----:B------:R-:W-:Y:S02]  /*db30*/  FMNMX.FTZ R41, R40, R39, !PT ;  /* 0x0000002728297209 */ /* 0x000fe40007810000 */
[----:B------:R-:W-:Y:S01]  /*db40*/  ISETP.LT.OR P4, PT, R49, 0x61, P4 ;  /* 0x000000613100780c */ /* 0x000fe20002781670 */
[----:B------:R0:W-:Y:S01]  /*db50*/  MUFU.EX2 R39, R43 ;  /* 0x0000002b00277308 */ /* 0x0001e20000000800 */
[----:B------:R-:W-:Y:S02]  /*db60*/  ISETP.GT.AND P3, PT, R51, 0x61, P2 ;  /* 0x000000613300780c */ /* 0x000fe40001764270 */
[----:B------:R-:W-:Y:S02]  /*db70*/  FMNMX.FTZ R41, R156, R41, !PT ;  /* 0x000000299c297209 */ /* 0x000fe40007810000 */
[----:B------:R-:W-:-:S02]  /*db80*/  FSEL R46, R46, -INF , !P4 ;  /* 0xff8000002e2e7808 */ /* 0x000fc40006000000 */
[----:B------:R-:W-:Y:S01]  /*db90*/  ISETP.GT.AND P4, PT, R51, 0x68, P2 ;  /* 0x000000683300780c */ /* 0x000fe20001784270 */
[----:B------:R-:W-:Y:S01]  /*dba0*/  MUFU.EX2 R176, R176 ;  /* 0x000000b000b07308 */ /* 0x000fe20000000800 */
[C---:B------:R-:W-:Y:S02]  /*dbb0*/  ISETP.LT.OR P3, PT, R49.reuse, 0x62, P3 ;  /* 0x000000623100780c */ /* 0x040fe40001f61670 */
[----:B------:R-:W-:Y:S02]  /*dbc0*/  FMNMX.FTZ R41, R166, R41, !PT ;  /* 0x00000029a6297209 */ /* 0x000fe40007810000 */
[----:B------:R-:W-:Y:S02]  /*dbd0*/  ISETP.LT.OR P4, PT, R49, 0x69, P4 ;  /* 0x000000693100780c */ /* 0x000fe40002781670 */
[----:B------:R-:W-:Y:S01]  /*dbe0*/  FSEL R152, R44, -INF , !P3 ;  /* 0xff8000002c987808 */ /* 0x000fe20005800000 */
[----:B------:R-:W-:Y:S01]  /*dbf0*/  FFMA.FTZ R44, R86, R7, -R31 ;  /* 0x00000007562c7223 */ /* 0x000fe2000001081f */
[----:B------:R-:W-:Y:S01]  /*dc00*/  ISETP.GT.AND P3, PT, R51, 0x69, P2 ;  /* 0x000000693300780c */ /* 0x000fe20001764270 */
[----:B------:R-:W-:Y:S01]  /*dc10*/  MUFU.EX2 R178, R178 ;  /* 0x000000b200b27308 */ /* 0x000fe20000000800 */
[----:B------:R-:W-:-:S02]  /*dc20*/  FMNMX.FTZ R41, R46, R41, !PT ;  /* 0x000000292e297209 */ /* 0x000fc40007810000 */
[----:B------:R-:W-:Y:S01]  /*dc30*/  FSEL R154, R47, -INF , !P4 ;  /* 0xff8000002f9a7808 */ /* 0x000fe20006000000 */
[----:B------:R-:W-:Y:S01]  /*dc40*/  FFMA.FTZ R47, R82, R7, -R31 ;  /* 0x00000007522f7223 */ /* 0x000fe2000001081f */
[----:B------:R-:W-:Y:S02]  /*dc50*/  ISETP.GT.AND P4, PT, R51, 0x70, P2 ;  /* 0x000000703300780c */ /* 0x000fe40001784270 */
[C---:B------:R-:W-:Y:S01]  /*dc60*/  ISETP.LT.OR P3, PT, R49.reuse, 0x6a, P3 ;  /* 0x0000006a3100780c */ /* 0x040fe20001f61670 */
[----:B------:R-:W-:Y:S01]  /*dc70*/  MUFU.EX2 R172, R172 ;  /* 0x000000ac00ac7308 */ /* 0x000fe20000000800 */
[----:B0-----:R-:W-:Y:S02]  /*dc80*/  FMNMX.FTZ R43, R152, R41, !PT ;  /* 0x00000029982b7209 */ /* 0x001fe40007810000 */
[----:B------:R-:W-:Y:S02]  /*dc90*/  ISETP.LT.OR P4, PT, R49, 0x71, P4 ;  /* 0x000000713100780c */ /* 0x000fe40002781670 */
[----:B------:R-:W-:-:S02]  /*dca0*/  FSEL R86, R45, -INF , !P3 ;  /* 0xff8000002d567808 */ /* 0x000fc40005800000 */
[C---:B------:R-:W-:Y:S01]  /*dcb0*/  ISETP.GT.AND P3, PT, R51.reuse, 0x71, P2 ;  /* 0x000000713300780c */ /* 0x040fe20001764270 */
[----:B------:R0:W-:Y:S01]  /*dcc0*/  MUFU.EX2 R41, R84 ;  /* 0x0000005400297308 */ /* 0x0001e20000000800 */
[----:B------:R-:W-:Y:S02]  /*dcd0*/  FMNMX.FTZ R43, R154, R43, !PT ;  /* 0x0000002b9a2b7209 */ /* 0x000fe40007810000 */
[----:B------:R-:W-:Y:S02]  /*dce0*/  FSEL R50, R50, -INF , !P4 ;  /* 0xff80000032327808 */ /* 0x000fe40006000000 */
[----:B------:R-:W-:Y:S02]  /*dcf0*/  ISETP.GT.AND P4, PT, R51, 0x78, P2 ;  /* 0x000000783300780c */ /* 0x000fe40001784270 */
[----:B------:R-:W-:Y:S01]  /*dd00*/  ISETP.LT.OR P3, PT, R49, 0x72, P3 ;  /* 0x000000723100780c */ /* 0x000fe20001f61670 */
[----:B------:R-:W-:Y:S01]  /*dd10*/  MUFU.EX2 R36, R36 ;  /* 0x0000002400247308 */ /* 0x000fe20000000800 */
[----:B------:R-:W-:-:S02]  /*dd20*/  FMNMX.FTZ R43, R86, R43, !PT ;  /* 0x0000002b562b7209 */ /* 0x000fc40007810000 */
[----:B------:R-:W-:Y:S02]  /*dd30*/  ISETP.GT.AND P2, PT, R51, 0x79, P2 ;  /* 0x000000793300780c */ /* 0x000fe40001744270 */
[C---:B------:R-:W-:Y:S02]  /*dd40*/  ISETP.LT.OR P4, PT, R49.reuse, 0x79, P4 ;  /* 0x000000793100780c */ /* 0x040fe40002781670 */
[----:B------:R-:W-:Y:S01]  /*dd50*/  FSEL R82, R48, -INF , !P3 ;  /* 0xff80000030527808 */ /* 0x000fe20005800000 */
[----:B------:R-:W-:Y:S01]  /*dd60*/  MUFU.EX2 R168, R168 ;  /* 0x000000a800a87308 */ /* 0x000fe20000000800 */
[----:B------:R-:W-:Y:S02]  /*dd70*/  FMNMX.FTZ R43, R50, R43, !PT ;  /* 0x0000002b322b7209 */ /* 0x000fe40007810000 */
[----:B------:R-:W-:Y:S01]  /*dd80*/  ISETP.LT.OR P2, PT, R49, 0x7a, P2 ;  /* 0x0000007a3100780c */ /* 0x000fe20001741670 */
[-CC-:B------:R-:W-:Y:S01]  /*dd90*/  FFMA.FTZ R49, R80, R7.reuse, -R31.reuse ;  /* 0x0000000750317223 */ /* 0x180fe2000001081f */
[----:B0-----:R-:W-:Y:S01]  /*dda0*/  FSEL R84, R53, -INF , !P4 ;  /* 0xff80000035547808 */ /* 0x001fe20006000000 */
[--C-:B------:R-:W-:Y:S01]  /*ddb0*/  FFMA.FTZ R53, R58, R7, -R31.reuse ;  /* 0x000000073a357223 */ /* 0x100fe2000001081f */
[----:B------:R-:W-:Y:S01]  /*ddc0*/  FMNMX.FTZ R45, R82, R43, !PT ;  /* 0x0000002b522d7209 */ /* 0x000fe20007810000 */
[----:B------:R0:W-:Y:S01]  /*ddd0*/  MUFU.EX2 R48, R47 ;  /* 0x0000002f00307308 */ /* 0x0001e20000000800 */
[----:B------:R-:W-:Y:S01]  /*dde0*/  FSEL R80, R54, -INF , !P2 ;  /* 0xff80000036507808 */ /* 0x000fe20005000000 */
[--C-:B------:R-:W-:Y:S01]  /*ddf0*/  FFMA.FTZ R54, R74, R7, -R31.reuse ;  /* 0x000000074a367223 */ /* 0x100fe2000001081f */
[----:B------:R-:W-:Y:S01]  /*de00*/  FMNMX.FTZ R45, R84, R45, !PT ;  /* 0x0000002d542d7209 */ /* 0x000fe20007810000 */
[----:B------:R-:W-:Y:S01]  /*de10*/  FFMA.FTZ R58, R60, R7, -R31 ;  /* 0x000000073c3a7223 */ /* 0x000fe2000001081f */
[----:B------:R-:W-:-:S02]  /*de20*/  FSEL R57, R5, RZ, P5 ;  /* 0x000000ff05397208 */ /* 0x000fc40002800000 */
[----:B------:R-:W-:Y:S01]  /*de30*/  FMNMX.FTZ R6, R80, R45, !PT ;  /* 0x0000002d50067209 */ /* 0x000fe20007810000 */
[----:B------:R1:W-:Y:S01]  /*de40*/  MUFU.EX2 R43, R49 ;  /* 0x00000031002b7308 */ /* 0x0003e20000000800 */
[-CC-:B------:R-:W-:Y:S01]  /*de50*/  FFMA.FTZ R45, R70, R7.reuse, -R31.reuse ;  /* 0x00000007462d7223 */ /* 0x180fe2000001081f */
[----:B------:R-:W-:Y:S01]  /*de60*/  FADD.FTZ R56, -R57, R8 ;  /* 0x0000000839387221 */ /* 0x000fe20000010100 */
[-CC-:B0-----:R-:W-:Y:S01]  /*de70*/  FFMA.FTZ R47, R72, R7.reuse, -R31.reuse ;  /* 0x00000007482f7223 */ /* 0x181fe2000001081f */
[----:B------:R-:W0:Y:S01]  /*de80*/  SHFL.BFLY PT, R51, R6, 0x2, 0x1f ;  /* 0x0c401f0006337f89 */ /* 0x000e2200000e0000 */
[-CC-:B------:R-:W-:Y:S01]  /*de90*/  FFMA.FTZ R70, R78, R7.reuse, -R31.reuse ;  /* 0x000000074e467223 */ /* 0x180fe2000001081f */
[-CC-:B------:R-:W-:Y:S01]  /*dea0*/  FFMA.FTZ R72, R76, R7.reuse, -R31.reuse ;  /* 0x000000074c487223 */ /* 0x180fe2000001081f */
[-CC-:B------:R-:W-:Y:S01]  /*deb0*/  FFMA.FTZ R8, R52, R7.reuse, -R31.reuse ;  /* 0x0000000734087223 */ /* 0x180fe2000001081f */
[----:B------:R-:W-:Y:S01]  /*dec0*/  MUFU.EX2 R44, R44 ;  /* 0x0000002c002c7308 */ /* 0x000fe20000000800 */
[----:B-1----:R-:W-:-:S07]  /*ded0*/  FFMA.FTZ R49, R68, R7, -R31 ;  /* 0x0000000744317223 */ /* 0x002fce000001081f */
[----:B------:R-:W-:Y:S08]  /*dee0*/  MUFU.EX2 R54, R54 ;  /* 0x0000003600367308 */ /* 0x000ff00000000800 */
[----:B------:R-:W-:Y:S01]  /*def0*/  MUFU.EX2 R45, R45 ;  /* 0x0000002d002d7308 */ /* 0x000fe20000000800 */
[----:B0-----:R-:W-:Y:S01]  /*df00*/  FMNMX.FTZ R55, R6, R51, !PT ;  /* 0x0000003306377209 */ /* 0x001fe20007810000 */
[-C--:B------:R-:W-:Y:S01]  /*df10*/  FFMA.FTZ R51, R64, R7.reuse, -R31 ;  /* 0x0000000740337223 */ /* 0x080fe2000001081f */
[----:B------:R-:W-:-:S05]  /*df20*/  FMUL.FTZ R31, R56, R7 ;  /* 0x00000007381f7220 */ /* 0x000fca0000410000 */
[----:B------:R-:W-:Y:S01]  /*df30*/  MUFU.EX2 R70, R70 ;  /* 0x0000004600467308 */ /* 0x000fe20000000800 */
[----:B------:R-:W0:Y:S07]  /*df40*/  SHFL.BFLY PT, R6, R55, 0x1, 0x1f ;  /* 0x0c201f0037067f89 */ /* 0x000e2e00000e0000 */
[----:B------:R-:W1:Y:S08]  /*df50*/  MUFU.EX2 R31, R31 ;  /* 0x0000001f001f7308 */ /* 0x000e700000000800 */
[----:B------:R-:W-:Y:S08]  /*df60*/  MUFU.EX2 R47, R47 ;  /* 0x0000002f002f7308 */ /* 0x000ff00000000800 */
[----:B------:R-:W-:Y:S01]  /*df70*/  MUFU.EX2 R72, R72 ;  /* 0x0000004800487308 */ /* 0x000fe20000000800 */
[----:B0-----:R-:W-:Y:S01]  /*df80*/  FMNMX.FTZ R6, R55, R6, !PT ;  /* 0x0000000637067209 */ /* 0x001fe20007810000 */
[-C--:B-1----:R-:W-:Y:S01]  /*df90*/  FMUL.FTZ R88, R88, R31.reuse ;  /* 0x0000001f58587220 */ /* 0x082fe20000410000 */
[-C--:B------:R-:W-:Y:S01]  /*dfa0*/  FMUL.FTZ R89, R89, R31.reuse ;  /* 0x0000001f59597220 */ /* 0x080fe20000410000 */
[----:B------:R-:W-:Y:S01]  /*dfb0*/  FMUL.FTZ R92, R92, R31 ;  /* 0x0000001f5c5c7220 */ /* 0x000fe20000410000 */
[C---:B------:R-:W-:Y:S01]  /*dfc0*/  FSETP.NEU.FTZ.AND P2, PT, R6.reuse, -INF , PT ;  /* 0xff8000000600780b */ /* 0x040fe20003f5d000 */
[----:B------:R-:W-:Y:S01]  /*dfd0*/  FMUL.FTZ R52, R6, R7 ;  /* 0x0000000706347220 */ /* 0x000fe20000410000 */
[-C--:B------:R-:W-:Y:S01]  /*dfe0*/  FMUL.FTZ R93, R93, R31.reuse ;  /* 0x0000001f5d5d7220 */ /* 0x080fe20000410000 */
[----:B------:R0:W-:Y:S01]  /*dff0*/  MUFU.EX2 R55, R59 ;  /* 0x0000003b00377308 */ /* 0x0001e20000000800 */
        /* <DEDUP_REMOVED lines=9> */
[-CC-:B------:R-:W-:Y:S01]  /*e090*/  FFMA.FTZ R183, R30, R7.reuse, -R57.reuse ;  /* 0x000000071eb77223 */ /* 0x180fe20000010839 */
[-CC-:B------:R-:W-:Y:S01]  /*e0a0*/  FFMA.FTZ R181, R33, R7.reuse, -R57.reuse ;  /* 0x0000000721b57223 */ /* 0x180fe20000010839 */
[----:B------:R-:W-:Y:S01]  /*e0b0*/  FFMA.FTZ R175, R34, R7, -R57 ;  /* 0x0000000722af7223 */ /* 0x000fe20000010839 */
[----:B------:R-:W-:Y:S01]  /*e0c0*/  FADD.FTZ R3, R15, R28 ;  /* 0x0000001c0f037221 */ /* 0x000fe20000010000 */
[----:B------:R-:W-:-:S02]  /*e0d0*/  IMAD.U32 R34, RZ, RZ, UR53 ;  /* 0x00000035ff227e24 */ /* 0x000fc4000f8e00ff */
[-CC-:B------:R-:W-:Y:S01]  /*e0e0*/  FFMA.FTZ R169, R32, R7.reuse, -R57.reuse ;  /* 0x0000000720a97223 */ /* 0x180fe20000010839 */
[-C--:B------:R-:W-:Y:S01]  /*e0f0*/  FFMA.FTZ R52, R158, R7.reuse, -R57 ;  /* 0x000000079e347223 */ /* 0x080fe20000010839 */
[----:B------:R-:W-:Y:S01]  /*e100*/  FADD.FTZ R28, R182, R3 ;  /* 0x00000003b61c7221 */ /* 0x000fe20000010000 */
[----:B------:R-:W-:Y:S01]  /*e110*/  MUFU.EX2 R181, R181 ;  /* 0x000000b500b57308 */ /* 0x000fe20000000800 */
[----:B------:R-:W-:Y:S01]  /*e120*/  @!P1 LEA R34, R34, UR41, 0x3 ;  /* 0x0000002922229c11 */ /* 0x000fe2000f8e18ff */
[-CC-:B------:R-:W-:Y:S01]  /*e130*/  FFMA.FTZ R14, R14, R7.reuse, -R57.reuse ;  /* 0x000000070e0e7223 */ /* 0x180fe20000010839 */
[----:B------:R-:W-:Y:S01]  /*e140*/  FADD.FTZ R3, R21, R28 ;  /* 0x0000001c15037221 */ /* 0x000fe20000010000 */
[-CC-:B------:R-:W-:Y:S01]  /*e150*/  FFMA.FTZ R177, R12, R7.reuse, -R57.reuse ;  /* 0x000000070cb17223 */ /* 0x180fe20000010839 */
[-C--:B------:R-:W-:Y:S01]  /*e160*/  FFMA.FTZ R12, R20, R7.reuse, -R57 ;  /* 0x00000007140c7223 */ /* 0x080fe20000010839 */
[----:B------:R-:W-:Y:S02]  /*e170*/  @!P1 VIADD R34, R34, 0x28860 ;  /* 0x0002886022229836 */ /* 0x000fe40000000000 */
[----:B------:R-:W-:Y:S01]  /*e180*/  FADD.FTZ R28, R176, R3 ;  /* 0x00000003b01c7221 */ /* 0x000fe20000010000 */
[----:B------:R-:W-:Y:S01]  /*e190*/  MUFU.EX2 R52, R52 ;  /* 0x0000003400347308 */ /* 0x000fe20000000800 */
[-CC-:B------:R-:W-:Y:S01]  /*e1a0*/  FFMA.FTZ R20, R162, R7.reuse, -R57.reuse ;  /* 0x00000007a2147223 */ /* 0x180fe20000010839 */
[-CC-:B------:R-:W-:Y:S01]  /*e1b0*/  FFMA.FTZ R173, R164, R7.reuse, -R57.reuse ;  /* 0x00000007a4ad7223 */ /* 0x180fe20000010839 */
[----:B------:R-:W-:Y:S01]  /*e1c0*/  FADD.FTZ R3, R25, R28 ;  /* 0x0000001c19037221 */ /* 0x000fe20000010000 */
[----:B------:R-:W-:Y:S01]  /*e1d0*/  @!P1 PRMT R34, RZ, 0x654, R34 ;  /* 0x00000654ff229816 */ /* 0x000fe20000000022 */
[-C--:B------:R-:W-:Y:S01]  /*e1e0*/  FFMA.FTZ R26, R26, R7.reuse, -R57 ;  /* 0x000000071a1a7223 */ /* 0x080fe20000010839 */
[----:B------:R-:W-:Y:S01]  /*e1f0*/  F2FP.BF16.F32.PACK_AB R180, R15, R180 ;  /* 0x000000b40fb4723e */ /* 0x000fe200000010ff */
[----:B------:R-:W-:Y:S01]  /*e200*/  FADD.FTZ R30, R178, R3 ;  /* 0x00000003b21e7221 */ /* 0x000fe20000010000 */
[----:B------:R1:W-:Y:S01]  /*e210*/  @!P1 SYNCS.ARRIVE.TRANS64.RED.A1T0 RZ, [R34+URZ], RZ ;  /* 0x000000ff22ff99a7 */ /* 0x0003e2000810043f */
[----:B------:R-:W-:Y:S01]  /*e220*/  MUFU.EX2 R183, R183 ;  /* 0x000000b700b77308 */ /* 0x000fe20000000800 */
[-CC-:B------:R-:W-:Y:S01]  /*e230*/  FFMA.FTZ R24, R24, R7.reuse, -R57.reuse ;  /* 0x0000000718187223 */ /* 0x180fe20000010839 */
        /* <DEDUP_REMOVED lines=18> */
[-CC-:B------:R-:W-:Y:S01]  /*e360*/  FFMA.FTZ R46, R46, R7.reuse, -R57.reuse ;  /* 0x000000072e2e7223 */ /* 0x180fe20000010839 */
[-C--:B------:R-:W-:Y:S01]  /*e370*/  FFMA.FTZ R38, R154, R7.reuse, -R57 ;  /* 0x000000079a267223 */ /* 0x080fe20000010839 */
[----:B------:R-:W-:Y:S01]  /*e380*/  FADD.FTZ R32, R168, R33 ;  /* 0x00000021a8207221 */ /* 0x000fe20000010000 */
[-CC-:B------:R-:W-:Y:S01]  /*e390*/  FFMA.FTZ R33, R166, R7.reuse, -R57.reuse ;  /* 0x00000007a6217223 */ /* 0x180fe20000010839 */
[-CC-:B------:R-:W-:Y:S01]  /*e3a0*/  FFMA.FTZ R86, R86, R7.reuse, -R57.reuse ;  /* 0x0000000756567223 */ /* 0x180fe20000010839 */
[----:B------:R-:W2:Y:S01]  /*e3b0*/  MUFU.EX2 R10, R10 ;  /* 0x0000000a000a7308 */ /* 0x000ea20000000800 */
[----:B------:R-:W-:Y:S01]  /*e3c0*/  FADD.FTZ R32, R37, R32 ;  /* 0x0000002025207221 */ /* 0x000fe20000010000 */
[-CC-:B------:R-:W-:Y:S01]  /*e3d0*/  FFMA.FTZ R50, R50, R7.reuse, -R57.reuse ;  /* 0x0000000732327223 */ /* 0x180fe20000010839 */
[-CC-:B------:R-:W-:Y:S01]  /*e3e0*/  FFMA.FTZ R82, R82, R7.reuse, -R57.reuse ;  /* 0x0000000752527223 */ /* 0x180fe20000010839 */
[----:B------:R-:W-:Y:S01]  /*e3f0*/  F2FP.BF16.F32.PACK_AB R182, R21, R182 ;  /* 0x000000b615b6723e */ /* 0x000fe200000010ff */
[----:B------:R-:W-:Y:S01]  /*e400*/  FADD.FTZ R3, R39, R32 ;  /* 0x0000002027037221 */ /* 0x000fe20000010000 */
[----:B------:R-:W-:Y:S01]  /*e410*/  FFMA.FTZ R32, R170, R7, -R57 ;  /* 0x00000007aa207223 */ /* 0x000fe20000010839 */
[C---:B------:R-:W-:Y:S01]  /*e420*/  F2FP.BF16.F32.PACK_AB R170, R44.reuse, R39 ;  /* 0x000000272caa723e */ /* 0x040fe200000010ff */
[----:B------:R-:W3:Y:S01]  /*e430*/  MUFU.EX2 R12, R12 ;  /* 0x0000000c000c7308 */ /* 0x000ee20000000800 */
[----:B-1----:R-:W-:Y:S01]  /*e440*/  FADD.FTZ R34, R44, R3 ;  /* 0x000000032c227221 */ /* 0x002fe20000010000 */
[-CC-:B------:R-:W-:Y:S01]  /*e450*/  FFMA.FTZ R3, R156, R7.reuse, -R57.reuse ;  /* 0x000000079c037223 */ /* 0x180fe20000010839 */
[--C-:B------:R-:W-:Y:S01]  /*e460*/  FFMA.FTZ R84, R84, R7, -R57.reuse ;  /* 0x0000000754547223 */ /* 0x100fe20000010839 */
[----:B------:R-:W-:Y:S01]  /*e470*/  F2FP.BF16.F32.PACK_AB R174, R36, R35 ;  /* 0x0000002324ae723e */ /* 0x000fe200000010ff */
[----:B0-----:R-:W-:Y:S01]  /*e480*/  FADD.FTZ R59, R41, R34 ;  /* 0x00000022293b7221 */ /* 0x001fe20000010000 */
[-CC-:B------:R-:W-:Y:S01]  /*e490*/  FFMA.FTZ R34, R152, R7.reuse, -R57.reuse ;  /* 0x0000000798227223 */ /* 0x180fe20000010839 */
[----:B------:R-:W-:Y:S01]  /*e4a0*/  FFMA.FTZ R57, R80, R7, -R57 ;  /* 0x0000000750397223 */ /* 0x000fe20000010839 */
[----:B------:R-:W0:Y:S01]  /*e4b0*/  MUFU.EX2 R179, R179 ;  /* 0x000000b300b37308 */ /* 0x000e220000000800 */
[----:B------:R-:W-:Y:S01]  /*e4c0*/  FADD.FTZ R56, R48, R59 ;  /* 0x0000003b30387221 */ /* 0x000fe20000010000 */
[----:B--2---:R-:W-:Y:S01]  /*e4d0*/  FFMA.FTZ R59, R10, R2, R181 ;  /* 0x000000020a3b7223 */ /* 0x004fe200000100b5 */
[----:B------:R-:W-:Y:S01]  /*e4e0*/  ISETP.GT.AND P2, PT, R4, UR39, PT ;  /* 0x0000002704007c0c */ /* 0x000fe2000bf44270 */
[----:B------:R-:W-:Y:S01]  /*e4f0*/  UMOV UR53, UR42 ;  /* 0x0000002a00357c82 */ /* 0x000fe20008000000 */
        /* <DEDUP_REMOVED lines=11> */
[----:B------:R-:W2:Y:S01]  /*e5b0*/  MUFU.EX2 R173, R173 ;  /* 0x000000ad00ad7308 */ /* 0x000ea20000000800 */
[----:B------:R-:W-:Y:S01]  /*e5c0*/  FADD.FTZ R56, R70, R61 ;  /* 0x0000003d46387221 */ /* 0x000fe20000010000 */
[----:B------:R-:W-:Y:S01]  /*e5d0*/  FADD.FTZ R15, R177, R2 ;  /* 0x00000002b10f7221 */ /* 0x000fe20000010000 */
[-C--:B------:R-:W-:Y:S01]  /*e5e0*/  FMUL.FTZ R98, R98, R10.reuse ;  /* 0x0000000a62627220 */ /* 0x080fe20000410000 */
[-C--:B------:R-:W-:Y:S01]  /*e5f0*/  FMUL.FTZ R99, R99, R10.reuse ;  /* 0x0000000a63637220 */ /* 0x080fe20000410000 */
[----:B------:R-:W-:Y:S01]  /*e600*/  FADD.FTZ R59, R47, R56 ;  /* 0x000000382f3b7221 */ /* 0x000fe20000010000 */
[----:B---3--:R-:W-:Y:S01]  /*e610*/  FADD.FTZ R2, R12, R15 ;  /* 0x0000000f0c027221 */ /* 0x008fe20000010000 */
[-C--:B------:R-:W-:Y:S01]  /*e620*/  FMUL.FTZ R102, R102, R10.reuse ;  /* 0x0000000a66667220 */ /* 0x080fe20000410000 */
[----:B------:R-:W3:Y:S01]  /*e630*/  MUFU.EX2 R26, R26 ;  /* 0x0000001a001a7308 */ /* 0x000ee20000000800 */
[----:B------:R-:W-:Y:S01]  /*e640*/  FADD.FTZ R56, R72, R59 ;  /* 0x0000003b48387221 */ /* 0x000fe20000010000 */
[----:B0-----:R-:W-:Y:S01]  /*e650*/  FADD.FTZ R15, R179, R2 ;  /* 0x00000002b30f7221 */ /* 0x001fe20000010000 */
[-C--:B------:R-:W-:Y:S01]  /*e660*/  FMUL.FTZ R103, R103, R10.reuse ;  /* 0x0000000a67677220 */ /* 0x080fe20000410000 */
[-C--:B------:R-:W-:Y:S01]  /*e670*/  FMUL.FTZ R106, R106, R10.reuse ;  /* 0x0000000a6a6a7220 */ /* 0x080fe20000410000 */
[-C--:B------:R-:W-:Y:S01]  /*e680*/  FMUL.FTZ R107, R107, R10.reuse ;  /* 0x0000000a6b6b7220 */ /* 0x080fe20000410000 */
[----:B-1----:R-:W-:Y:S01]  /*e690*/  FADD.FTZ R2, R20, R15 ;  /* 0x0000000f14027221 */ /* 0x002fe20000010000 */
[-C--:B------:R-:W-:Y:S01]  /*e6a0*/  FMUL.FTZ R110, R110, R10.reuse ;  /* 0x0000000a6e6e7220 */ /* 0x080fe20000410000 */
[----:B------:R-:W0:Y:S01]  /*e6b0*/  MUFU.EX2 R175, R175 ;  /* 0x000000af00af7308 */ /* 0x000e220000000800 */
[-C--:B------:R-:W-:Y:S01]  /*e6c0*/  FMUL.FTZ R111, R111, R10.reuse ;  /* 0x0000000a6f6f7220 */ /* 0x080fe20000410000 */
[----:B--2---:R-:W-:Y:S01]  /*e6d0*/  FADD.FTZ R15, R173, R2 ;  /* 0x00000002ad0f7221 */ /* 0x004fe20000010000 */
        /* <DEDUP_REMOVED lines=16> */
[-C--:B------:R-:W-:Y:S01]  /*e7e0*/  FMUL.FTZ R138, R138, R10.reuse ;  /* 0x0000000a8a8a7220 */ /* 0x080fe20000410000 */
[-C--:B------:R-:W-:Y:S01]  /*e7f0*/  FMUL.FTZ R139, R139, R10.reuse ;  /* 0x0000000a8b8b7220 */ /* 0x080fe20000410000 */
[-C--:B------:R-:W-:Y:S01]  /*e800*/  FMUL.FTZ R142, R142, R10.reuse ;  /* 0x0000000a8e8e7220 */ /* 0x080fe20000410000 */
[-C--:B------:R-:W-:Y:S01]  /*e810*/  FMUL.FTZ R143, R143, R10.reuse ;  /* 0x0000000a8f8f7220 */ /* 0x080fe20000410000 */
[-C--:B------:R-:W-:Y:S01]  /*e820*/  FMUL.FTZ R146, R146, R10.reuse ;  /* 0x0000000a92927220 */ /* 0x080fe20000410000 */
[----:B------:R-:W0:Y:S01]  /*e830*/  MUFU.EX2 R28, R28 ;  /* 0x0000001c001c7308 */ /* 0x000e220000000800 */
[----:B-1----:R-:W-:Y:S01]  /*e840*/  FADD.FTZ R2, R24, R15 ;  /* 0x0000000f18027221 */ /* 0x002fe20000010000 */
[-C--:B------:R-:W-:Y:S01]  /*e850*/  FMUL.FTZ R147, R147, R10.reuse ;  /* 0x0000000a93937220 */ /* 0x080fe20000410000 */
[-C--:B------:R-:W-:Y:S01]  /*e860*/  FMUL.FTZ R150, R150, R10.reuse ;  /* 0x0000000a96967220 */ /* 0x080fe20000410000 */
[----:B------:R-:W-:Y:S01]  /*e870*/  FMUL.FTZ R151, R151, R10 ;  /* 0x0000000a97977220 */ /* 0x000fe20000410000 */
[----:B------:R-:W-:Y:S01]  /*e880*/  F2FP.BF16.F32.PACK_AB R176, R25, R176 ;  /* 0x000000b019b0723e */ /* 0x000fe200000010ff */
[-C--:B------:R-:W-:Y:S01]  /*e890*/  FMUL.FTZ R108, R108, R31.reuse ;  /* 0x0000001f6c6c7220 */ /* 0x080fe20000410000 */
[----:B------:R-:W-:Y:S01]  /*e8a0*/  F2FP.BF16.F32.PACK_AB R178, R27, R178 ;  /* 0x000000b21bb2723e */ /* 0x000fe200000010ff */
[----:B------:R-:W1:Y:S01]  /*e8b0*/  MUFU.EX2 R171, R171 ;  /* 0x000000ab00ab7308 */ /* 0x000e620000000800 */
[----:B--2---:R-:W-:Y:S01]  /*e8c0*/  FADD.FTZ R15, R169, R2 ;  /* 0x00000002a90f7221 */ /* 0x004fe20000010000 */
[----:B------:R-:W-:Y:S01]  /*e8d0*/  F2FP.BF16.F32.PACK_AB R172, R29, R172 ;  /* 0x000000ac1dac723e */ /* 0x000fe200000010ff */
[-C--:B------:R-:W-:Y:S01]  /*e8e0*/  FMUL.FTZ R109, R109, R31.reuse ;  /* 0x0000001f6d6d7220 */ /* 0x080fe20000410000 */
[----:B------:R-:W-:Y:S01]  /*e8f0*/  F2FP.BF16.F32.PACK_AB R168, R37, R168 ;  /* 0x000000a825a8723e */ /* 0x000fe200000010ff */
[----:B------:R-:W-:Y:S01]  /*e900*/  FMUL.FTZ R112, R112, R31 ;  /* 0x0000001f70707220 */ /* 0x000fe20000410000 */
[----:B------:R-:W-:Y:S01]  /*e910*/  F2FP.BF16.F32.PACK_AB R164, R48, R41 ;  /* 0x0000002930a4723e */ /* 0x000fe200000010ff */
[----:B------:R-:W-:Y:S01]  /*e920*/  FMUL.FTZ R113, R113, R31 ;  /* 0x0000001f71717220 */ /* 0x000fe20000410000 */
[----:B------:R-:W2:Y:S01]  /*e930*/  MUFU.EX2 R30, R30 ;  /* 0x0000001e001e7308 */ /* 0x000ea20000000800 */
[----:B0-----:R-:W-:Y:S01]  /*e940*/  FADD.FTZ R2, R28, R15 ;  /* 0x0000000f1c027221 */ /* 0x001fe20000010000 */
[----:B------:R-:W-:Y:S01]  /*e950*/  F2FP.BF16.F32.PACK_AB R166, R54, R43 ;  /* 0x0000002b36a6723e */ /* 0x000fe200000010ff */
[----:B------:R-:W-:Y:S01]  /*e960*/  FMUL.FTZ R116, R116, R31 ;  /* 0x0000001f74747220 */ /* 0x000fe20000410000 */
[----:B------:R-:W-:Y:S01]  /*e970*/  F2FP.BF16.F32.PACK_AB R162, R72, R47 ;  /* 0x0000002f48a2723e */ /* 0x000fe200000010ff */
[-C--:B------:R-:W-:Y:S01]  /*e980*/  FMUL.FTZ R117, R117, R31.reuse ;  /* 0x0000001f75757220 */ /* 0x080fe20000410000 */
[-C--:B------:R-:W-:Y:S01]  /*e990*/  FMUL.FTZ R120, R120, R31.reuse ;  /* 0x0000001f78787220 */ /* 0x080fe20000410000 */
        /* <DEDUP_REMOVED lines=25> */
[----:B------:R0:W3:Y:S01]  /*eb30*/  MUFU.EX2 R167, R160 ;  /* 0x000000a000a77308 */ /* 0x0000e20000000800 */
[----:B-1----:R-:W-:Y:S01]  /*eb40*/  FADD.FTZ R15, R32, R15 ;  /* 0x0000000f200f7221 */ /* 0x002fe20000010000 */
[----:B------:R-:W-:-:S02]  /*eb50*/  F2FP.BF16.F32.PACK_AB R177, R12, R177 ;  /* 0x000000b10cb1723e */ /* 0x000fc400000010ff */
[----:B------:R-:W-:Y:S02]  /*eb60*/  F2FP.BF16.F32.PACK_AB R179, R20, R179 ;  /* 0x000000b314b3723e */ /* 0x000fe400000010ff */
[----:B------:R-:W-:Y:S02]  /*eb70*/  F2FP.BF16.F32.PACK_AB R173, R26, R173 ;  /* 0x000000ad1aad723e */ /* 0x000fe400000010ff */
[----:B------:R-:W1:Y:S01]  /*eb80*/  MUFU.EX2 R42, R42 ;  /* 0x0000002a002a7308 */ /* 0x000e620000000800 */
[----:B--2---:R-:W-:Y:S01]  /*eb90*/  FADD.FTZ R15, R194, R15 ;  /* 0x0000000fc20f7221 */ /* 0x004fe20000010000 */
[----:B0-----:R-:W-:Y:S02]  /*eba0*/  F2FP.BF16.F32.PACK_AB R160, R70, R45 ;  /* 0x0000002d46a0723e */ /* 0x001fe400000010ff */
[----:B------:R-:W-:Y:S02]  /*ebb0*/  F2FP.BF16.F32.PACK_AB R175, R24, R175 ;  /* 0x000000af18af723e */ /* 0x000fe400000010ff */
[----:B------:R-:W-:-:S02]  /*ebc0*/  F2FP.BF16.F32.PACK_AB R169, R28, R169 ;  /* 0x000000a91ca9723e */ /* 0x000fc400000010ff */
[----:B------:R-:W0:Y:S01]  /*ebd0*/  MUFU.EX2 R40, R40 ;  /* 0x0000002800287308 */ /* 0x000e220000000800 */
[C---:B---3--:R-:W-:Y:S01]  /*ebe0*/  FADD.FTZ R15, R167.reuse, R15 ;  /* 0x0000000fa70f7221 */ /* 0x048fe20000010000 */
[----:B------:R-:W-:Y:S02]  /*ebf0*/  F2FP.BF16.F32.PACK_AB R171, R30, R171 ;  /* 0x000000ab1eab723e */ /* 0x000fe400000010ff */
[----:B------:R-:W-:Y:S02]  /*ec00*/  F2FP.BF16.F32.PACK_AB R165, R32, R165 ;  /* 0x000000a520a5723e */ /* 0x000fe400000010ff */
[----:B------:R-:W-:Y:S02]  /*ec10*/  F2FP.BF16.F32.PACK_AB R167, R167, R194 ;  /* 0x000000c2a7a7723e */ /* 0x000fe400000010ff */
[----:B------:R-:W2:Y:S01]  /*ec20*/  MUFU.EX2 R44, R3 ;  /* 0x00000003002c7308 */ /* 0x000ea20000000800 */
[----:B-1----:R-:W-:-:S07]  /*ec30*/  FADD.FTZ R15, R42, R15 ;  /* 0x0000000f2a0f7221 */ /* 0x002fce0000010000 */
[----:B------:R-:W1:Y:S01]  /*ec40*/  MUFU.EX2 R33, R33 ;  /* 0x0000002100217308 */ /* 0x000e620000000800 */
[C---:B0-----:R-:W-:Y:S01]  /*ec50*/  FADD.FTZ R15, R40.reuse, R15 ;  /* 0x0000000f280f7221 */ /* 0x041fe20000010000 */
[----:B------:R-:W-:-:S06]  /*ec60*/  F2FP.BF16.F32.PACK_AB R161, R40, R42 ;  /* 0x0000002a28a1723e */ /* 0x000fcc00000010ff */
[----:B------:R-:W0:Y:S01]  /*ec70*/  MUFU.EX2 R49, R49 ;  /* 0x0000003100317308 */ /* 0x000e220000000800 */
[----:B--2---:R-:W-:-:S07]  /*ec80*/  FADD.FTZ R15, R44, R15 ;  /* 0x0000000f2c0f7221 */ /* 0x004fce0000010000 */
[----:B------:R-:W2:Y:S01]  /*ec90*/  MUFU.EX2 R46, R46 ;  /* 0x0000002e002e7308 */ /* 0x000ea20000000800 */
[C---:B-1----:R-:W-:Y:S01]  /*eca0*/  FADD.FTZ R15, R33.reuse, R15 ;  /* 0x0000000f210f7221 */ /* 0x042fe20000010000 */
[----:B------:R-:W-:-:S06]  /*ecb0*/  F2FP.BF16.F32.PACK_AB R163, R33, R44 ;  /* 0x0000002c21a3723e */ /* 0x000fcc00000010ff */
        /* <DEDUP_REMOVED lines=9> */
[----:B------:R-:W-:-:S06]  /*ed50*/  F2FP.BF16.F32.PACK_AB R157, R34, R46 ;  /* 0x0000002e229d723e */ /* 0x000fcc00000010ff */
[----:B------:R-:W0:Y:S01]  /*ed60*/  MUFU.EX2 R62, R62 ;  /* 0x0000003e003e7308 */ /* 0x000e220000000800 */
[----:B--2---:R-:W-:-:S07]  /*ed70*/  FADD.FTZ R21, R51, R36 ;  /* 0x0000002433157221 */ /* 0x004fce0000010000 */
[----:B------:R-:W2:Y:S01]  /*ed80*/  MUFU.EX2 R86, R86 ;  /* 0x0000005600567308 */ /* 0x000ea20000000800 */
[----:B-1----:R-:W-:-:S07]  /*ed90*/  FADD.FTZ R15, R38, R15 ;  /* 0x0000000f260f7221 */ /* 0x002fce0000010000 */
[----:B------:R-:W1:Y:S01]  /*eda0*/  MUFU.EX2 R53, R53 ;  /* 0x0000003500357308 */ /* 0x000e620000000800 */
[C---:B0-----:R-:W-:Y:S01]  /*edb0*/  FADD.FTZ R36, R62.reuse, R21 ;  /* 0x000000153e247221 */ /* 0x041fe20000010000 */
[----:B------:R-:W-:-:S06]  /*edc0*/  F2FP.BF16.F32.PACK_AB R158, R62, R51 ;  /* 0x000000333e9e723e */ /* 0x000fcc00000010ff */
[----:B------:R-:W0:Y:S01]  /*edd0*/  MUFU.EX2 R50, R50 ;  /* 0x0000003200327308 */ /* 0x000e220000000800 */
[C---:B--2---:R-:W-:Y:S01]  /*ede0*/  FADD.FTZ R15, R86.reuse, R15 ;  /* 0x0000000f560f7221 */ /* 0x044fe20000010000 */
[----:B------:R-:W-:-:S06]  /*edf0*/  F2FP.BF16.F32.PACK_AB R159, R86, R38 ;  /* 0x00000026569f723e */ /* 0x000fcc00000010ff */
[----:B------:R-:W2:Y:S01]  /*ee00*/  MUFU.EX2 R58, R58 ;  /* 0x0000003a003a7308 */ /* 0x000ea20000000800 */
[----:B-1----:R-:W-:-:S07]  /*ee10*/  FADD.FTZ R21, R53, R36 ;  /* 0x0000002435157221 */ /* 0x002fce0000010000 */
[----:B------:R-:W1:Y:S01]  /*ee20*/  MUFU.EX2 R82, R82 ;  /* 0x0000005200527308 */ /* 0x000e620000000800 */
[----:B0-----:R-:W-:-:S07]  /*ee30*/  FADD.FTZ R15, R50, R15 ;  /* 0x0000000f320f7221 */ /* 0x001fce0000010000 */
[----:B------:R-:W0:Y:S01]  /*ee40*/  MUFU.EX2 R84, R84 ;  /* 0x0000005400547308 */ /* 0x000e220000000800 */
[C---:B--2---:R-:W-:Y:S01]  /*ee50*/  FADD.FTZ R36, R58.reuse, R21 ;  /* 0x000000153a247221 */ /* 0x044fe20000010000 */
[----:B------:R-:W-:-:S03]  /*ee60*/  F2FP.BF16.F32.PACK_AB R152, R58, R53 ;  /* 0x000000353a98723e */ /* 0x000fc600000010ff */
[----:B------:R-:W-:-:S03]  /*ee70*/  FADD.FTZ R21, R55, R36 ;  /* 0x0000002437157221 */ /* 0x000fc60000010000 */
[----:B------:R-:W2:Y:S01]  /*ee80*/  MUFU.EX2 R8, R8 ;  /* 0x0000000800087308 */ /* 0x000ea20000000800 */
[C---:B-1----:R-:W-:Y:S01]  /*ee90*/  FADD.FTZ R15, R82.reuse, R15 ;  /* 0x0000000f520f7221 */ /* 0x042fe20000010000 */
[----:B------:R-:W-:-:S06]  /*eea0*/  F2FP.BF16.F32.PACK_AB R153, R82, R50 ;  /* 0x000000325299723e */ /* 0x000fcc00000010ff */
[----:B------:R-:W1:Y:S01]  /*eeb0*/  MUFU.EX2 R57, R57 ;  /* 0x0000003900397308 */ /* 0x000e620000000800 */
[----:B0-----:R-:W-:Y:S01]  /*eec0*/  FADD.FTZ R15, R84, R15 ;  /* 0x0000000f540f7221 */ /* 0x001fe20000010000 */
[C---:B--2---:R-:W-:Y:S01]  /*eed0*/  FADD.FTZ R3, R8.reuse, R21 ;  /* 0x0000001508037221 */ /* 0x044fe20000010000 */
[----:B------:R-:W-:Y:S01]  /*eee0*/  F2FP.BF16.F32.PACK_AB R154, R8, R55 ;  /* 0x00000037089a723e */ /* 0x000fe200000010ff */
[----:B------:R-:W-:Y:S02]  /*eef0*/  IMAD.MOV.U32 R8, RZ, RZ, R5 ;  /* 0x000000ffff087224 */ /* 0x000fe400078e0005 */
[C---:B-1----:R-:W-:Y:S01]  /*ef00*/  FADD.FTZ R2, R57.reuse, R15 ;  /* 0x0000000f39027221 */ /* 0x042fe20000010000 */
[----:B------:R-:W-:Y:S01]  /*ef10*/  F2FP.BF16.F32.PACK_AB R155, R57, R84 ;  /* 0x00000054399b723e */ /* 0x000fe200000010ff */
[----:B------:R-:W-:Y:S06]  /*ef20*/  @P2 BRA `(.L_x_1134) ;  /* 0xffffffc8000c2947 */ /* 0x000fec000383ffff */
.L_x_1117:
[----:B------:R-:W-:Y:S06]  /*ef30*/  BAR.ARV 0x8, 0x120 ;  /* 0x0204800000007b1d */ /* 0x000fec0000002000 */
[----:B------:R-:W-:Y:S05]  /*ef40*/  @!P0 BRA `(.L_x_1135) ;  /* 0x0000000000048947 */ /* 0x000fea0003800000 */
[----:B------:R-:W-:Y:S01]  /*ef50*/  BPT.TRAP 0x1 ;  /* 0x000000040000795c */ /* 0x000fe20000300000 */
.L_x_1135:
[----:B------:R-:W-:Y:S01]  /*ef60*/  ULEA UR5, UR42, UR41, 0x3 ;  /* 0x000000292a057291 */ /* 0x000fe2000f8e183f */
[----:B------:R-:W-:-:S05]  /*ef70*/  IMAD.U32 R0, RZ, RZ, UR43 ;  /* 0x0000002bff007e24 */ /* 0x000fca000f8e00ff */
[----:B------:R-:W-:-:S04]  /*ef80*/  SHF.L.U32 R0, R0, 0x1f, RZ ;  /* 0x0000001f00007819 */ /* 0x000fc800000006ff */
[----:B------:R0:W1:Y:S01]  /*ef90*/  SYNCS.PHASECHK.TRANS64.TRYWAIT P2, [UR5+0x28850], R0 ;  /* 0x02885000ff0075a7 */ /* 0x0000620008040145 */
[----:B------:R-:W-:Y:S05]  /*efa0*/  @!P0 BRA `(.L_x_1136) ;  /* 0x0000000000048947 */ /* 0x000fea0003800000 */
[----:B------:R-:W-:Y:S01]  /*efb0*/  BPT.TRAP 0x1 ;  /* 0x000000040000795c */ /* 0x000fe20000300000 */
.L_x_1136:
[----:B-1----:R-:W-:Y:S05]  /*efc0*/  @P2 BRA `(.L_x_1137) ;  /* 0x0000000000082947 */ /* 0x002fea0003800000 */
[----:B------:R-:W1:Y:S02]  /*efd0*/  SYNCS.PHASECHK.TRANS64.TRYWAIT P0, [UR5+0x28850], R0 ;  /* 0x02885000ff0075a7 */ /* 0x000e640008000145 */
[----:B-1----:R-:W-:Y:S05]  /*efe0*/  @!P0 BRA `(.L_x_1138) ;  /* 0x0000007c00348947 */ /* 0x002fea0003800000 */
.L_x_1137:
[----:B------:R-:W-:Y:S01]  /*eff0*/  UIADD3 UR41, UR41, 0x400, URZ ;  /* 0x0000040029297890 */ /* 0x000fe2000fffe03f */
[----:B------:R-:W-:Y:S01]  /*f000*/  WARPGROUP.ARRIVE ;  /* 0x00000000000079c5 */ /* 0x000fe20000000000 */
[----:B------:R-:W-:Y:S01]  /*f010*/  UMOV UR7, 0x40000040 ;  /* 0x4000004000077882 */ /* 0x000fe20000000000 */
[----:B01----:R-:W0:Y:S01]  /*f020*/  SHFL.BFLY PT, R0, R3, 0x2, 0x1f ;  /* 0x0c401f0003007f89 */ /* 0x003e2200000e0000 */
[----:B------:R-:W-:Y:S01]  /*f030*/  USHF.R.U32.HI UR41, URZ, 0x4, UR41 ;  /* 0x000000043f297899 */ /* 0x000fe20008011629 */
[----:B------:R-:W-:Y:S01]  /*f040*/  IMAD.U32 R15, RZ, RZ, UR5 ;  /* 0x00000005ff0f7e24 */ /* 0x000fe2000f8e00ff */
[----:B------:R-:W-:Y:S01]  /*f050*/  UIADD3 UR44, UR44, 0x1, URZ ;  /* 0x000000012c2c7890 */ /* 0x000fe2000fffe03f */
[----:B------:R-:W1:Y:S01]  /*f060*/  SHFL.BFLY PT, R9, R2, 0x2, 0x1f ;  /* 0x0c401f0002097f89 */ /* 0x000e6200000e0000 */
        /* <DEDUP_REMOVED lines=8> */
[----:B0-----:R-:W-:Y:S01]  /*f0f0*/  FADD.FTZ R0, R0, R3 ;  /* 0x0000000300007221 */ /* 0x001fe20000010000 */
[----:B------:R-:W-:Y:S01]  /*f100*/  UMOV UR7, 0x40000040 ;  /* 0x4000004000077882 */ /* 0x000fe20000000000 */
[----:B------:R-:W-:Y:S02]  /*f110*/  IMAD.MOV.U32 R3, RZ, RZ, RZ ;  /* 0x000000ffff037224 */ /* 0x000fe400078e00ff */
[----:B-1----:R-:W-:Y:S01]  /*f120*/  FADD.FTZ R4, R9, R2 ;  /* 0x0000000209047221 */ /* 0x002fe20000010000 */
[----:B------:R-:W-:Y:S01]  /*f130*/  IMAD.MOV.U32 R2, RZ, RZ, -0x800000 ;  /* 0xff800000ff027424 */ /* 0x000fe200078e00ff */
[----:B------:R-:W0:Y:S01]  /*f140*/  SHFL.BFLY PT, R9, R0, 0x1, 0x1f ;  /* 0x0c201f0000097f89 */ /* 0x000e2200000e0000 */
[----:B------:R-:W-:-:S03]  /*f150*/  USEL UR42, UR42, URZ, UP0 ;  /* 0x0000003f2a2a7287 */ /* 0x000fc60008000000 */
[----:B------:R-:W1:Y:S01]  /*f160*/  SHFL.BFLY PT, R11, R4, 0x1, 0x1f ;  /* 0x0c201f00040b7f89 */ /* 0x000e6200000e0000 */
[----:B0-----:R-:W-:Y:S01]  /*f170*/  FADD.FTZ R12, R0, R9 ;  /* 0x00000009000c7221 */ /* 0x001fe20000010000 */
[----:B------:R-:W-:Y:S02]  /*f180*/  IMAD.MOV.U32 R9, RZ, RZ, RZ ;  /* 0x000000ffff097224 */ /* 0x000fe400078e00ff */
[----:B------:R-:W-:Y:S02]  /*f190*/  IMAD.MOV.U32 R0, RZ, RZ, -0x800000 ;  /* 0xff800000ff007424 */ /* 0x000fe400078e00ff */
[----:B-1----:R-:W-:Y:S01]  /*f1a0*/  FADD.FTZ R13, R4, R11 ;  /* 0x0000000b040d7221 */ /* 0x002fe20000010000 */
[----:B------:R-:W-:-:S04]  /*f1b0*/  FSETP.NE.FTZ.AND P0, PT, R12, RZ, PT ;  /* 0x000000ff0c00720b */ /* 0x000fc80003f15000 */
[----:B------:R-:W-:-:S09]  /*f1c0*/  FSETP.NE.FTZ.AND P2, PT, R13, RZ, PT ;  /* 0x000000ff0d00720b */ /* 0x000fd20003f55000 */
[----:B------:R-:W0:Y:S01]  /*f1d0*/  @P0 MUFU.LG2 R8, R12 ;  /* 0x0000000c00080308 */ /* 0x000e220000000c00 */
[----:B------:R-:W-:-:S03]  /*f1e0*/  @P0 FMUL.FTZ R4, R7, 0.69314718246459960938 ;  /* 0x3f31721807040820 */ /* 0x000fc60000410000 */
[----:B------:R-:W-:-:S04]  /*f1f0*/  @P2 FMUL.FTZ R14, R7, 0.69314718246459960938 ;  /* 0x3f317218070e2820 */ /* 0x000fc80000410000 */
[----:B------:R-:W1:Y:S08]  /*f200*/  @P2 MUFU.LG2 R10, R13 ;  /* 0x0000000d000a2308 */ /* 0x000e700000000c00 */
[----:B------:R-:W2:Y:S01]  /*f210*/  @P0 MUFU.RCP R3, R12 ;  /* 0x0000000c00030308 */ /* 0x000ea20000001000 */
[----:B0-----:R-:W-:Y:S01]  /*f220*/  @P0 FMUL.FTZ R7, R8, 0.69314718246459960938 ;  /* 0x3f31721808070820 */ /* 0x001fe20000410000 */
[----:B------:R-:W-:-:S03]  /*f230*/  @!P1 VIADD R8, R15, 0x28860 ;  /* 0x000288600f089836 */ /* 0x000fc60000000000 */
[----:B------:R-:W-:Y:S01]  /*f240*/  @P0 FFMA.FTZ R2, R4, R5, R7 ;  /* 0x0000000504020223 */ /* 0x000fe20000010007 */
[----:B------:R-:W-:Y:S02]  /*f250*/  PLOP3.LUT P0, PT, PT, PT, PT, 0x8, 0x0 ;  /* 0x000000000000781c */ /* 0x000fe40003f0e170 */
[----:B------:R-:W-:Y:S01]  /*f260*/  @!P1 PRMT R4, RZ, 0x654, R8 ;  /* 0x00000654ff049816 */ /* 0x000fe20000000008 */
[----:B------:R-:W0:Y:S01]  /*f270*/  @P2 MUFU.RCP R9, R13 ;  /* 0x0000000d00092308 */ /* 0x000e220000001000 */
[----:B-1----:R-:W-:-:S04]  /*f280*/  @P2 FMUL.FTZ R11, R10, 0.69314718246459960938 ;  /* 0x3f3172180a0b2820 */ /* 0x002fc80000410000 */
        /* <DEDUP_REMOVED lines=102> */
[----:B-1----:R-:W-:-:S07]  /*f8f0*/  FMUL.FTZ R151, R151, R9 ;  /* 0x0000000997977220 */ /* 0x002fce0000410000 */
.L_x_1068:
[----:B------:R-:W0:Y:S01]  /*f900*/  S2R R4, SR_CgaCtaId ;  /* 0x0000000000047919 */ /* 0x000e220000008800 */
[----:B------:R-:W-:Y:S01]  /*f910*/  MOV R3, 0x400 ;  /* 0x0000040000037802 */ /* 0x000fe20000000f00 */
[----:B------:R-:W-:Y:S01]  /*f920*/  BSSY B0, `(.L_x_1139) ;  /* 0x00001ed000007945 */ /* 0x000fe20003800000 */
[----:B------:R-:W-:Y:S02]  /*f930*/  BAR.SYNC.DEFER_BLOCKING 0x5, 0x120 ;  /* 0x0144800000007b1d */ /* 0x000fe40000010000 */
[----:B0-----:R-:W-:-:S05]  /*f940*/  LEA R3, R4, R3, 0x18 ;  /* 0x0000000304037211 */ /* 0x001fca00078ec0ff */
[----:B------:R-:W0:Y:S02]  /*f950*/  LDS.128 R184, [R3+0x288d0] ;  /* 0x0288d00003b87984 */ /* 0x000e240000000c00 */
[----:B0-----:R-:W-:Y:S02]  /*f960*/  R2UR UR6, R186 ;  /* 0x00000000ba0672ca */ /* 0x001fe400000e0000 */
[----:B------:R-:W-:Y:S01]  /*f970*/  R2UR UR5, R187 ;  /* 0x00000000bb0572ca */ /* 0x000fe200000e0000 */
[----:B------:R-:W-:Y:S06]  /*f980*/  BAR.ARV 0x4, 0x120 ;  /* 0x0104800000007b1d */ /* 0x000fec0000002000 */
[----:B------:R-:W-:Y:S08]  /*f990*/  @P0 BRA `(.L_x_1140) ;  /* 0x0000001000f00947 */ /* 0x000ff00003800000 */
[----:B------:R-:W0:Y:S01]  /*f9a0*/  S2R R4, SR_SWINHI ;  /* 0x0000000000047919 */ /* 0x000e220000002f00 */
[----:B------:R-:W-:Y:S01]  /*f9b0*/  F2FP.BF16.F32.PACK_AB R6, R6, R31 ;  /* 0x0000001f0606723e */ /* 0x000fe200000010ff */
[----:B------:R-:W-:Y:S01]  /*f9c0*/  ULDC.64 UR8, c[0x0][0xbd8] ;  /* 0x0002f60000087ab9 */ /* 0x000fe20000000a00 */
[----:B------:R-:W-:Y:S01]  /*f9d0*/  F2FP.BF16.F32.PACK_AB R7, R7, R94 ;  /* 0x0000005e0707723e */ /* 0x000fe200000010ff */
[----:B------:R-:W-:Y:S01]  /*f9e0*/  UISETP.NE.U32.AND UP0, UPT, UR8, URZ, UPT ;  /* 0x0000003f0800728c */ /* 0x000fe2000bf05070 */
[----:B------:R-:W-:Y:S02]  /*f9f0*/  F2FP.BF16.F32.PACK_AB R120, R121, R120 ;  /* 0x000000787978723e */ /* 0x000fe400000010ff */
[----:B------:R-:W-:Y:S01]  /*fa00*/  F2FP.BF16.F32.PACK_AB R121, R123, R122 ;  /* 0x0000007a7b79723e */ /* 0x000fe200000010ff */
[----:B------:R-:W-:Y:S01]  /*fa10*/  UISETP.NE.AND.EX UP0, UPT, UR9, URZ, UPT, UP0 ;  /* 0x0000003f0900728c */ /* 0x000fe2000bf05300 */
[----:B------:R-:W-:Y:S02]  /*fa20*/  F2FP.BF16.F32.PACK_AB R128, R129, R128 ;  /* 0x000000808180723e */ /* 0x000fe400000010ff */
[----:B------:R-:W-:Y:S01]  /*fa30*/  F2FP.BF16.F32.PACK_AB R122, R125, R124 ;  /* 0x0000007c7d7a723e */ /* 0x000fe200000010ff */
[----:B------:R-:W-:Y:S01]  /*fa40*/  ULDC.64 UR8, c[0x0][0xbd8] ;  /* 0x0002f60000087ab9 */ /* 0x000fe20000000a00 */
[----:B------:R-:W-:Y:S01]  /*fa50*/  F2FP.BF16.F32.PACK_AB R123, R127, R126 ;  /* 0x0000007e7f7b723e */ /* 0x000fe200000010ff */
[----:B------:R-:W-:Y:S01]  /*fa60*/  UIMAD.WIDE UR8, UR38, 0x4, UR8 ;  /* 0x00000004260878a5 */ /* 0x000fe2000f8e0208 */
        /* <DEDUP_REMOVED lines=9> */
[----:B------:R-:W-:Y:S02]  /*fb00*/  MOV R20, R3 ;  /* 0x0000000300147202 */ /* 0x000fe40000000f00 */
[----:B0-----:R-:W-:Y:S02]  /*fb10*/  MOV R21, R4 ;  /* 0x0000000400157202 */ /* 0x001fe40000000f00 */
[----:B------:R-:W-:Y:S02]  /*fb20*/  F2FP.BF16.F32.PACK_AB R146, R149, R148 ;  /* 0x000000949592723e */ /* 0x000fe400000010ff */
[----:B------:R-:W-:Y:S01]  /*fb30*/  F2FP.BF16.F32.PACK_AB R147, R151, R150 ;  /* 0x000000969793723e */ /* 0x000fe200000010ff */
[----:B------:R-:W-:-:S03]  /*fb40*/  IMAD.WIDE R4, R192, 0x2, R20 ;  /* 0x00000002c0047825 */ /* 0x000fc600078e0214 */
[C---:B------:R-:W-:Y:S02]  /*fb50*/  LOP3.LUT R9, R4.reuse, 0x380, RZ, 0xc0, !PT ;  /* 0x0000038004097812 */ /* 0x040fe400078ec0ff */
[C---:B------:R-:W-:Y:S02]  /*fb60*/  IADD3 R17, P6, R4.reuse, 0x20, RZ ;  /* 0x0000002004117810 */ /* 0x040fe40007fde0ff */
[C---:B------:R-:W-:Y:S02]  /*fb70*/  IADD3 R33, P5, R4.reuse, 0x40, RZ ;  /* 0x0000004004217810 */ /* 0x040fe40007fbe0ff */
[----:B------:R-:W-:Y:S01]  /*fb80*/  SHF.R.U64 R9, R9, 0x3, RZ ;  /* 0x0000000309097819 */ /* 0x000fe200000012ff */
[--C-:B------:R-:W-:Y:S01]  /*fb90*/  IMAD.X R29, RZ, RZ, R5.reuse, P6 ;  /* 0x000000ffff1d7224 */ /* 0x100fe200030e0605 */
[----:B------:R-:W-:Y:S01]  /*fba0*/  IADD3 R37, P3, R4, 0x4000, RZ ;  /* 0x0000400004257810 */ /* 0x000fe20007f7e0ff */
[----:B------:R-:W-:Y:S01]  /*fbb0*/  IMAD.X R27, RZ, RZ, R5, P5 ;  /* 0x000000ffff1b7224 */ /* 0x000fe200028e0605 */
[----:B------:R-:W-:-:S02]  /*fbc0*/  LOP3.LUT R10, R17, 0x380, RZ, 0xc0, !PT ;  /* 0x00000380110a7812 */ /* 0x000fc400078ec0ff */
[C---:B------:R-:W-:Y:S01]  /*fbd0*/  IADD3 R35, P4, R4.reuse, 0x60, RZ ;  /* 0x0000006004237810 */ /* 0x040fe20007f9e0ff */
[--C-:B------:R-:W-:Y:S01]  /*fbe0*/  IMAD.X R13, RZ, RZ, R5.reuse, P3 ;  /* 0x000000ffff0d7224 */ /* 0x100fe200018e0605 */
[C---:B------:R-:W-:Y:S02]  /*fbf0*/  IADD3 R39, P2, R4.reuse, 0x4020, RZ ;  /* 0x0000402004277810 */ /* 0x040fe40007f5e0ff */
[C---:B------:R-:W-:Y:S01]  /*fc00*/  IADD3 R24, P1, R4.reuse, 0x4040, RZ ;  /* 0x0000404004187810 */ /* 0x040fe20007f3e0ff */
[--C-:B------:R-:W-:Y:S01]  /*fc10*/  IMAD.X R15, RZ, RZ, R5.reuse, P4 ;  /* 0x000000ffff0f7224 */ /* 0x100fe200020e0605 */
[----:B------:R-:W-:Y:S01]  /*fc20*/  BAR.SYNC.DEFER_BLOCKING 0x1, 0x100 ;  /* 0x0044000000007b1d */ /* 0x000fe20000010000 */
[----:B------:R-:W-:Y:S01]  /*fc30*/  IADD3 R41, P0, R4, 0x4060, RZ ;  /* 0x0000406004297810 */ /* 0x000fe20007f1e0ff */
[--C-:B------:R-:W-:Y:S01]  /*fc40*/  IMAD.X R11, RZ, RZ, R5.reuse, P2 ;  /* 0x000000ffff0b7224 */ /* 0x100fe200010e0605 */
[----:B------:R-:W-:Y:S01]  /*fc50*/  LOP3.LUT R4, R9, R4, RZ, 0x3c, !PT ;  /* 0x0000000409047212 */ /* 0x000fe200078e3cff */
[--C-:B------:R-:W-:Y:S01]  /*fc60*/  IMAD.X R9, RZ, RZ, R5.reuse, P1 ;  /* 0x000000ffff097224 */ /* 0x100fe200008e0605 */
[----:B------:R-:W-:Y:S01]  /*fc70*/  LOP3.LUT R12, R33, 0x380, RZ, 0xc0, !PT ;  /* 0x00000380210c7812 */ /* 0x000fe200078ec0ff */
[----:B------:R-:W-:Y:S01]  /*fc80*/  IMAD.X R25, RZ, RZ, R5, P0 ;  /* 0x000000ffff197224 */ /* 0x000fe200000e0605 */
[----:B------:R-:W-:-:S02]  /*fc90*/  LOP3.LUT R18, R37, 0x380, RZ, 0xc0, !PT ;  /* 0x0000038025127812 */ /* 0x000fc400078ec0ff */
[----:B------:R-:W-:Y:S02]  /*fca0*/  SHF.R.U64 R10, R10, 0x3, RZ ;  /* 0x000000030a0a7819 */ /* 0x000fe400000012ff */
[----:B------:R-:W-:Y:S02]  /*fcb0*/  SHF.R.U64 R12, R12, 0x3, RZ ;  /* 0x000000030c0c7819 */ /* 0x000fe400000012ff */
[----:B------:R-:W-:Y:S02]  /*fcc0*/  MOV R30, R4 ;  /* 0x00000004001e7202 */ /* 0x000fe40000000f00 */
[----:B------:R-:W-:Y:S02]  /*fcd0*/  SHF.R.U64 R18, R18, 0x3, RZ ;  /* 0x0000000312127819 */ /* 0x000fe400000012ff */
[----:B------:R-:W-:Y:S02]  /*fce0*/  F2FP.BF16.F32.PACK_AB R4, R89, R8 ;  /* 0x000000085904723e */ /* 0x000fe400000010ff */
[----:B------:R-:W-:-:S02]  /*fcf0*/  LOP3.LUT R28, R10, R17, RZ, 0x3c, !PT ;  /* 0x000000110a1c7212 */ /* 0x000fc400078e3cff */
[----:B------:R-:W-:Y:S02]  /*fd00*/  LOP3.LUT R8, R39, 0x380, RZ, 0xc0, !PT ;  /* 0x0000038027087812 */ /* 0x000fe400078ec0ff */
[----:B------:R-:W-:Y:S02]  /*fd10*/  LOP3.LUT R17, R24, 0x380, RZ, 0xc0, !PT ;  /* 0x0000038018117812 */ /* 0x000fe400078ec0ff */
[----:B------:R-:W-:Y:S02]  /*fd20*/  LOP3.LUT R26, R12, R33, RZ, 0x3c, !PT ;  /* 0x000000210c1a7212 */ /* 0x000fe400078e3cff */
[----:B------:R-:W-:Y:S02]  /*fd30*/  LOP3.LUT R14, R35, 0x380, RZ, 0xc0, !PT ;  /* 0x00000380230e7812 */ /* 0x000fe400078ec0ff */
[----:B------:R-:W-:Y:S02]  /*fd40*/  LOP3.LUT R12, R18, R37, RZ, 0x3c, !PT ;  /* 0x00000025120c7212 */ /* 0x000fe400078e3cff */
[----:B------:R-:W-:-:S02]  /*fd50*/  LOP3.LUT R18, R41, 0x380, RZ, 0xc0, !PT ;  /* 0x0000038029127812 */ /* 0x000fc400078ec0ff */
[----:B------:R-:W-:Y:S02]  /*fd60*/  SHF.R.U64 R8, R8, 0x3, RZ ;  /* 0x0000000308087819 */ /* 0x000fe400000012ff */
[----:B------:R-:W-:Y:S02]  /*fd70*/  SHF.R.U64 R17, R17, 0x3, RZ ;  /* 0x0000000311117819 */ /* 0x000fe400000012ff */
[----:B------:R-:W-:Y:S02]  /*fd80*/  SHF.R.U64 R14, R14, 0x3, RZ ;  /* 0x000000030e0e7819 */ /* 0x000fe400000012ff */
[----:B------:R-:W-:Y:S02]  /*fd90*/  SHF.R.U64 R18, R18, 0x3, RZ ;  /* 0x0000000312127819 */ /* 0x000fe400000012ff */
[----:B------:R-:W-:Y:S02]  /*fda0*/  LOP3.LUT R10, R8, R39, RZ, 0x3c, !PT ;  /* 0x00000027080a7212 */ /* 0x000fe400078e3cff */
[----:B------:R-:W-:-:S02]  /*fdb0*/  F2FP.BF16.F32.PACK_AB R5, R91, R90 ;  /* 0x0000005a5b05723e */ /* 0x000fc400000010ff */
[----:B------:R-:W-:Y:S02]  /*fdc0*/  LOP3.LUT R8, R17, R24, RZ, 0x3c, !PT ;  /* 0x0000001811087212 */ /* 0x000fe400078e3cff */
[----:B------:R-:W-:Y:S01]  /*fdd0*/  LOP3.LUT R14, R14, R35, RZ, 0x3c, !PT ;  /* 0x000000230e0e7212 */ /* 0x000fe200078e3cff */
[----:B------:R0:W-:Y:S01]  /*fde0*/  STSM.16.M88.4 [R30], R4 ;  /* 0x000000041e007844 */ /* 0x0001e20000000200 */
[----:B------:R-:W-:Y:S02]  /*fdf0*/  MOV R29, R28 ;  /* 0x0000001c001d7202 */ /* 0x000fe40000000f00 */
[----:B------:R-:W-:Y:S02]  /*fe00*/  LOP3.LUT R24, R18, R41, RZ, 0x3c, !PT ;  /* 0x0000002912187212 */ /* 0x000fe400078e3cff */
[----:B------:R-:W-:Y:S02]  /*fe10*/  MOV R28, R26 ;  /* 0x0000001a001c7202 */ /* 0x000fe40000000f00 */
[----:B------:R-:W-:-:S02]  /*fe20*/  MOV R26, R10 ;  /* 0x0000000a001a7202 */ /* 0x000fc40000000f00 */
[----:B------:R-:W-:Y:S02]  /*fe30*/  MOV R18, R8 ;  /* 0x0000000800127202 */ /* 0x000fe40000000f00 */
[----:B------:R-:W-:Y:S02]  /*fe40*/  F2FP.BF16.F32.PACK_AB R8, R97, R96 ;  /* 0x000000606108723e */ /* 0x000fe400000010ff */
[----:B------:R-:W-:Y:S02]  /*fe50*/  F2FP.BF16.F32.PACK_AB R9, R99, R98 ;  /* 0x000000626309723e */ /* 0x000fe400000010ff */
[----:B------:R-:W-:Y:S02]  /*fe60*/  F2FP.BF16.F32.PACK_AB R10, R101, R100 ;  /* 0x00000064650a723e */ /* 0x000fe400000010ff */
[----:B------:R-:W-:Y:S02]  /*fe70*/  F2FP.BF16.F32.PACK_AB R11, R103, R102 ;  /* 0x00000066670b723e */ /* 0x000fe400000010ff */
[----:B------:R-:W-:-:S02]  /*fe80*/  MOV R17, R14 ;  /* 0x0000000e00117202 */ /* 0x000fc40000000f00 */
[----:B------:R-:W-:Y:S01]  /*fe90*/  MOV R27, R12 ;  /* 0x0000000c001b7202 */ /* 0x000fe20000000f00 */
[----:B------:R-:W-:Y:S01]  /*fea0*/  STSM.16.M88.4 [R29], R8 ;  /* 0x000000081d007844 */ /* 0x000fe20000000200 */
[----:B0-----:R-:W-:Y:S02]  /*feb0*/  F2FP.BF16.F32.PACK_AB R4, R105, R104 ;  /* 0x000000686904723e */ /* 0x001fe400000010ff */
[----:B------:R-:W-:Y:S02]  /*fec0*/  F2FP.BF16.F32.PACK_AB R5, R107, R106 ;  /* 0x0000006a6b05723e */ /* 0x000fe400000010ff */
[----:B------:R-:W-:Y:S02]  /*fed0*/  F2FP.BF16.F32.PACK_AB R6, R109, R108 ;  /* 0x0000006c6d06723e */ /* 0x000fe400000010ff */
[----:B------:R-:W-:Y:S02]  /*fee0*/  F2FP.BF16.F32.PACK_AB R7, R111, R110 ;  /* 0x0000006e6f07723e */ /* 0x000fe400000010ff */
[----:B------:R-:W-:-:S02]  /*fef0*/  F2FP.BF16.F32.PACK_AB R12, R113, R112 ;  /* 0x00000070710c723e */ /* 0x000fc400000010ff */
[----:B------:R-:W-:Y:S01]  /*ff00*/  F2FP.BF16.F32.PACK_AB R13, R115, R114 ;  /* 0x00000072730d723e */ /* 0x000fe200000010ff */
[----:B------:R0:W-:Y:S01]  /*ff10*/  STSM.16.M88.4 [R28], R4 ;  /* 0x000000041c007844 */ /* 0x0001e20000000200 */
[----:B------:R-:W-:Y:S02]  /*ff20*/  F2FP.BF16.F32.PACK_AB R14, R117, R116 ;  /* 0x00000074750e723e */ /* 0x000fe400000010ff */
[----:B------:R-:W-:Y:S02]  /*ff30*/  F2FP.BF16.F32.PACK_AB R15, R119, R118 ;  /* 0x00000076770f723e */ /* 0x000fe400000010ff */
[----:B------:R-:W-:Y:S02]  /*ff40*/  MOV R24, R24 ;  /* 0x0000001800187202 */ /* 0x000fe40000000f00 */
[----:B------:R-:W-:Y:S01]  /*ff50*/  PLOP3.LUT P0, PT, PT, PT, UP0, 0x80, 0x0 ;  /* 0x000000000000781c */ /* 0x000fe20003f0f008 */
[----:B------:R1:W-:Y:S04]  /*ff60*/  STSM.16.M88.4 [R17], R12 ;  /* 0x0000000c11007844 */ /* 0x0003e80000000200 */
[----:B------:R2:W-:Y:S04]  /*ff70*/  STSM.16.M88.4 [R27], R120 ;  /* 0x000000781b007844 */ /* 0x0005e80000000200 */
[----:B------:R2:W-:Y:S01]  /*ff80*/  STSM.16.M88.4 [R26], R128 ;  /* 0x000000801a007844 */ /* 0x0005e20000000200 */
[----:B0-----:R-:W-:-:S02]  /*ff90*/  IMAD.U32 R4, RZ, RZ, UR8 ;  /* 0x00000008ff047e24 */ /* 0x001fc4000f8e00ff */
[----:B------:R-:W-:Y:S01]  /*ffa0*/  IMAD.U32 R5, RZ, RZ, UR9 ;  /* 0x00000009ff057e24 */ /* 0x000fe2000f8e00ff */
[----:B------:R2:W-:Y:S01]  /*ffb0*/  STSM.16.M88.4 [R18], R136 ;  /* 0x0000008812007844 */ /* 0x0005e20000000200 */
[----:B------:R-:W-:-:S03]  /*ffc0*/  ULDC.64 UR8, c[0x0][0xbe0] ;  /* 0x0002f80000087ab9 */ /* 0x000fc60000000a00 */
[----:B------:R2:W-:Y:S01]  /*ffd0*/  STSM.16.M88.4 [R24], R144 ;  /* 0x0000009018007844 */ /* 0x0005e20000000200 */
[----:B------:R-:W-:Y:S06]  /*ffe0*/  BAR.SYNC.DEFER_BLOCKING 0x1, 0x100 ;  /* 0x0044000000007b1d */ /* 0x000fec0000010000 */
[----:B------:R-:W3:Y:S01]  /*fff0*/  @P0 LDG.E R6, desc[UR48][R4.64] ;  /* 0x0000003004060981 */ /* 0x000ee2000c1e1900 */
[----:B------:R-:W-:Y:S01]  /*10000*/  UISETP.NE.U32.AND UP1, UPT, UR8, URZ, UPT ;  /* 0x0000003f0800728c */ /* 0x000fe2000bf25070 */
[----:B-1----:R-:W0:Y:S01]  /*10010*/  LDC R17, c[0x0][0xa88] ;  /* 0x0002a200ff117b82 */ /* 0x002e220000000800 */
[----:B------:R-:W-:Y:S01]  /*10020*/  IMAD R7, R22, 0x40, R19 ;  /* 0x0000004016077824 */ /* 0x000fe200078e0213 */
[----:B------:R-:W-:Y:S01]  /*10030*/  UMOV UR4, URZ ;  /* 0x0000003f00047c82 */ /* 0x000fe20008000000 */
[----:B------:R-:W-:-:S02]  /*10040*/  UISETP.NE.AND.EX UP1, UPT, UR9, URZ, UPT, UP1 ;  /* 0x0000003f0900728c */ /* 0x000fc4000bf25310 */
[----:B------:R-:W-:-:S04]  /*10050*/  IMAD.WIDE R20, R7, 0x2, R20 ;  /* 0x0000000207147825 */ /* 0x000fc800078e0214 */
[----:B------:R-:W-:Y:S02]  /*10060*/  PLOP3.LUT P2, PT, PT, PT, UP1, 0x80, 0x0 ;  /* 0x000000000000781c */ /* 0x000fe40003f4f018 */
[----:B------:R-:W-:-:S03]  /*10070*/  IADD3 R29, P1, R20, 0x1000, RZ ;  /* 0x00001000141d7810 */ /* 0x000fc60007f3e0ff */
[----:B------:R-:W-:Y:S02]  /*10080*/  @UP1 ULDC.64 UR8, c[0x0][0xbe0] ;  /* 0x0002f80000081ab9 */ /* 0x000fe40000000a00 */
[----:B------:R-:W-:-:S06]  /*10090*/  @UP1 UIMAD.WIDE UR8, UR38, 0x4, UR8 ;  /* 0x00000004260818a5 */ /* 0x000fcc000f8e0208 */
[----:B------:R-:W-:Y:S01]  /*100a0*/  IMAD.U32 R7, RZ, RZ, UR9 ;  /* 0x00000009ff077e24 */ /* 0x000fe2000f8e00ff */
[----:B---3--:R-:W-:Y:S01]  /*100b0*/  @P0 R2UR UR4, R6 ;  /* 0x00000000060402ca */ /* 0x008fe200000e0000 */
[----:B------:R-:W-:-:S05]  /*100c0*/  IMAD.U32 R6, RZ, RZ, UR8 ;  /* 0x00000008ff067e24 */ /* 0x000fca000f8e00ff */
[----:B0-----:R2:W5:Y:S01]  /*100d0*/  @P2 LDG.E R17, desc[UR48][R6.64] ;  /* 0x0000003006112981 */ /* 0x001562000c1e1900 */
[----:B------:R-:W-:Y:S08]  /*100e0*/  @P2 BRA `(.L_x_1141) ;  /* 0x0000000000102947 */ /* 0x000ff00003800000 */
[----:B------:R-:W-:Y:S05]  /*100f0*/  @!P0 BRA `(.L_x_1141) ;  /* 0x00000000000c8947 */ /* 0x000fea0003800000 */
[----:B--2---:R-:W2:Y:S04]  /*10100*/  LDG.E R6, desc[UR48][R4.64] ;  /* 0x0000003004067981 */ /* 0x004ea8000c1e1900 */
[----:B-----5:R-:W2:Y:S02]  /*10110*/  LDG.E R17, desc[UR48][R4.64+0x4] ;  /* 0x0000043004117981 */ /* 0x020ea4000c1e1900 */
[----:B--2---:R-:W-:-:S07]  /*10120*/  IMAD.IADD R17, R17, 0x1, -R6 ;  /* 0x0000000111117824 */ /* 0x004fce00078e0a06 */
.L_x_1141:
[----:B------:R-:W-:Y:S01]  /*10130*/  USHF.R.S32.HI UR14, URZ, 0x1f, UR37 ;  /* 0x0000001f3f0e7899 */ /* 0x000fe20008011425 */
[----:B------:R-:W-:Y:S01]  /*10140*/  IMAD R8, R188, 0x80, R190 ;  /* 0x00000080bc087824 */ /* 0x000fe200078e02be */
[----:B------:R-:W-:Y:S01]  /*10150*/  ULDC.64 UR12, c[0x0][0xb70] ;  /* 0x0002dc00000c7ab9 */ /* 0x000fe20000000a00 */
[----:B------:R-:W-:Y:S01]  /*10160*/  USHF.R.S32.HI UR11, URZ, 0x1f, UR4 ;  /* 0x0000001f3f0b7899 */ /* 0x000fe20008011404 */
[C---:B------:R-:W-:Y:S01]  /*10170*/  IADD3 R13, P2, R20.reuse, 0x2000, RZ ;  /* 0x00002000140d7810 */ /* 0x040fe20007f5e0ff */
[----:B------:R-:W-:Y:S01]  /*10180*/  UIMAD UR7, UR14, UR12, URZ ;  /* 0x0000000c0e0772a4 */ /* 0x000fe2000f8e023f */
[----:B------:R-:W-:Y:S01]  /*10190*/  SHF.R.S32.HI R5, RZ, 0x1f, R8 ;  /* 0x0000001fff057819 */ /* 0x000fe20000011408 */
[----:B------:R-:W-:Y:S01]  /*101a0*/  UMOV UR10, UR4 ;  /* 0x00000004000a7c82 */ /* 0x000fe20008000000 */
[----:B------:R-:W-:Y:S01]  /*101b0*/  USEL UR15, UR38, URZ, !UP0 ;  /* 0x0000003f260f7287 */ /* 0x000fe2000c000000 */
[----:B--2---:R-:W-:Y:S01]  /*101c0*/  IADD3 R7, P6, R20, 0x3000, RZ ;  /* 0x0000300014077810 */ /* 0x004fe20007fde0ff */
[----:B------:R-:W-:Y:S01]  /*101d0*/  UIMAD.WIDE.U32 UR8, UR37, UR12, UR10 ;  /* 0x0000000c250872a5 */ /* 0x000fe2000f8e000a */
[----:B------:R-:W-:Y:S01]  /*101e0*/  LOP3.LUT R28, R29, 0x380, RZ, 0xc0, !PT ;  /* 0x000003801d1c7812 */ /* 0x000fe200078ec0ff */
[----:B------:R-:W-:Y:S01]  /*101f0*/  UIMAD UR10, UR37, UR13, UR7 ;  /* 0x0000000d250a72a4 */ /* 0x000fe2000f8e0207 */
[----:B------:R-:W-:Y:S01]  /*10200*/  LOP3.LUT R12, R13, 0x380, RZ, 0xc0, !PT ;  /* 0x000003800d0c7812 */ /* 0x000fe200078ec0ff */
[----:B------:R-:W-:Y:S01]  /*10210*/  USHF.R.S32.HI UR7, URZ, 0x1f, UR38 ;  /* 0x0000001f3f077899 */ /* 0x000fe20008011426 */
[----:B------:R-:W-:Y:S01]  /*10220*/  LOP3.LUT R4, R7, 0x380, RZ, 0xc0, !PT ;  /* 0x0000038007047812 */ /* 0x000fe200078ec0ff */
[----:B------:R-:W-:Y:S01]  /*10230*/  ULDC.64 UR12, c[0x0][0xb78] ;  /* 0x0002de00000c7ab9 */ /* 0x000fe20000000a00 */
[----:B------:R-:W-:Y:S01]  /*10240*/  UIADD3 UR9, UR9, UR10, URZ ;  /* 0x0000000a09097290 */ /* 0x000fe2000fffe03f */
[----:B------:R-:W-:Y:S01]  /*10250*/  SHF.R.U64 R28, R28, 0x3, RZ ;  /* 0x000000031c1c7819 */ /* 0x000fe200000012ff */
[----:B------:R-:W-:Y:S01]  /*10260*/  USEL UR16, UR7, URZ, !UP0 ;  /* 0x0000003f07107287 */ /* 0x000fe2000c000000 */
[----:B------:R-:W-:Y:S01]  /*10270*/  SHF.R.U64 R12, R12, 0x3, RZ ;  /* 0x000000030c0c7819 */ /* 0x000fe200000012ff */
[----:B------:R-:W-:Y:S01]  /*10280*/  UIMAD.WIDE.U32 UR8, UR15, UR12, UR8 ;  /* 0x0000000c0f0872a5 */ /* 0x000fe2000f8e0008 */
[----:B------:R-:W-:Y:S01]  /*10290*/  SHF.R.U64 R4, R4, 0x3, RZ ;  /* 0x0000000304047819 */ /* 0x000fe200000012ff */
[----:B------:R-:W-:Y:S01]  /*102a0*/  UIMAD UR7, UR16, UR12, URZ ;  /* 0x0000000c100772a4 */ /* 0x000fe2000f8e023f */
[----:B------:R-:W-:Y:S01]  /*102b0*/  LOP3.LUT R28, R28, R29, RZ, 0x3c, !PT ;  /* 0x0000001d1c1c7212 */ /* 0x000fe200078e3cff */
[--C-:B------:R-:W-:Y:S01]  /*102c0*/  IMAD.X R29, RZ, RZ, R21.reuse, P1 ;  /* 0x000000ffff1d7224 */ /* 0x100fe200008e0615 */
[----:B------:R-:W-:Y:S01]  /*102d0*/  LOP3.LUT R12, R12, R13, RZ, 0x3c, !PT ;  /* 0x0000000d0c0c7212 */ /* 0x000fe200078e3cff */
[----:B------:R-:W-:Y:S01]  /*102e0*/  UIMAD UR7, UR15, UR13, UR7 ;  /* 0x0000000d0f0772a4 */ /* 0x000fe2000f8e0207 */
[----:B------:R-:W-:Y:S01]  /*102f0*/  IADD3 R6, P0, R8, UR8, RZ ;  /* 0x0000000808067c10 */ /* 0x000fe2000ff1e0ff */
[----:B------:R-:W-:Y:S01]  /*10300*/  IMAD.X R13, RZ, RZ, R21, P2 ;  /* 0x000000ffff0d7224 */ /* 0x000fe200010e0615 */
[----:B------:R-:W-:-:S02]  /*10310*/  IADD3 R37, P5, R20, 0x4000, RZ ;  /* 0x0000400014257810 */ /* 0x000fc40007fbe0ff */
[----:B------:R-:W-:Y:S01]  /*10320*/  LOP3.LUT R4, R4, R7, RZ, 0x3c, !PT ;  /* 0x0000000704047212 */ /* 0x000fe200078e3cff */
[----:B------:R-:W-:Y:S01]  /*10330*/  IMAD.U32 R10, RZ, RZ, UR7 ;  /* 0x00000007ff0a7e24 */ /* 0x000fe2000f8e00ff */
[C---:B------:R-:W-:Y:S02]  /*10340*/  IADD3 R41, P4, R20.reuse, 0x5000, RZ ;  /* 0x0000500014297810 */ /* 0x040fe40007f9e0ff */
[C---:B------:R-:W-:Y:S02]  /*10350*/  IADD3 R25, P3, R20.reuse, 0x6000, RZ ;  /* 0x0000600014197810 */ /* 0x040fe40007f7e0ff */
[----:B------:R-:W-:Y:S01]  /*10360*/  IADD3.X R5, R5, UR9, R10, P0, !PT ;  /* 0x0000000905057c10 */ /* 0x000fe200087fe40a */
[----:B------:R-:W-:Y:S01]  /*10370*/  ULDC.64 UR8, c[0x0][0xb40] ;  /* 0x0002d00000087ab9 */ /* 0x000fe20000000a00 */
[----:B------:R-:W-:Y:S02]  /*10380*/  IADD3 R7, P2, R20, 0x7000, RZ ;  /* 0x0000700014077810 */ /* 0x000fe40007f5e0ff */
[----:B------:R-:W-:-:S02]  /*10390*/  LEA R46, P0, R6, UR8, 0x2 ;  /* 0x00000008062e7c11 */ /* 0x000fc4000f8010ff */
[----:B------:R-:W-:Y:S02]  /*103a0*/  LOP3.LUT R9, R20, 0x380, RZ, 0xc0, !PT ;  /* 0x0000038014097812 */ /* 0x000fe400078ec0ff */
[----:B------:R-:W-:Y:S01]  /*103b0*/  LEA.HI.X R47, R6, UR9, R5, 0x2, P0 ;  /* 0x00000009062f7c11 */ /* 0x000fe200080f1405 */
[C---:B------:R-:W-:Y:S01]  /*103c0*/  VIADD R6, R8.reuse, 0x8 ;  /* 0x0000000808067836 */ /* 0x040fe20000000000 */
[----:B------:R-:W-:Y:S01]  /*103d0*/  LOP3.LUT P0, RZ, R189, 0x3, RZ, 0xc0, !PT ;  /* 0x00000003bdff7812 */ /* 0x000fe2000780c0ff */
[----:B------:R-:W-:Y:S01]  /*103e0*/  IMAD.X R5, RZ, RZ, R21, P6 ;  /* 0x000000ffff057224 */ /* 0x000fe200030e0615 */
[----:B------:R-:W-:Y:S01]  /*103f0*/  LOP3.LUT R36, R37, 0x380, RZ, 0xc0, !PT ;  /* 0x0000038025247812 */ /* 0x000fe200078ec0ff */
[----:B------:R-:W-:Y:S01]  /*10400*/  ULDC.64 UR8, c[0x0][0xaa0] ;  /* 0x0002a80000087ab9 */ /* 0x000fe20000000a00 */
[-C--:B-----5:R-:W-:Y:S02]  /*10410*/  ISETP.GE.OR P1, PT, R8, R17.reuse, P0 ;  /* 0x000000110800720c */ /* 0x0a0fe40000726670 */
[----:B------:R-:W-:-:S02]  /*10420*/  ISETP.GE.OR P0, PT, R6, R17, P0 ;  /* 0x000000110600720c */ /* 0x000fc40000706670 */
[----:B------:R-:W-:Y:S02]  /*10430*/  LOP3.LUT R40, R41, 0x380, RZ, 0xc0, !PT ;  /* 0x0000038029287812 */ /* 0x000fe400078ec0ff */
[----:B------:R-:W-:Y:S02]  /*10440*/  LOP3.LUT R24, R25, 0x380, RZ, 0xc0, !PT ;  /* 0x0000038019187812 */ /* 0x000fe400078ec0ff */
[----:B------:R-:W-:Y:S02]  /*10450*/  LOP3.LUT R6, R7, 0x380, RZ, 0xc0, !PT ;  /* 0x0000038007067812 */ /* 0x000fe400078ec0ff */
[----:B------:R-:W-:Y:S02]  /*10460*/  SHF.R.U64 R9, R9, 0x3, RZ ;  /* 0x0000000309097819 */ /* 0x000fe400000012ff */
[----:B------:R-:W-:Y:S01]  /*10470*/  SHF.R.U64 R36, R36, 0x3, RZ ;  /* 0x0000000324247819 */ /* 0x000fe200000012ff */
[----:B------:R-:W-:Y:S01]  /*10480*/  @!P1 STG.E desc[UR48][R46.64], R2 ;  /* 0x000000022e009986 */ /* 0x000fe2000c101930 */
[----:B------:R-:W-:-:S02]  /*10490*/  SHF.R.U64 R40, R40, 0x3, RZ ;  /* 0x0000000328287819 */ /* 0x000fc400000012ff */
[----:B------:R-:W-:Y:S01]  /*104a0*/  SHF.R.U64 R24, R24, 0x3, RZ ;  /* 0x0000000318187819 */ /* 0x000fe200000012ff */
[----:B------:R0:W-:Y:S01]  /*104b0*/  @!P0 STG.E desc[UR48][R46.64+0x20], R0 ;  /* 0x000020002e008986 */ /* 0x0001e2000c101930 */
[----:B------:R-:W-:Y:S02]  /*104c0*/  SHF.R.U64 R6, R6, 0x3, RZ ;  /* 0x0000000306067819 */ /* 0x000fe400000012ff */
[----:B------:R-:W-:Y:S01]  /*104d0*/  LOP3.LUT R20, R9, R20, RZ, 0x3c, !PT ;  /* 0x0000001409147212 */ /* 0x000fe200078e3cff */
[--C-:B------:R-:W-:Y:S01]  /*104e0*/  IMAD.X R9, RZ, RZ, R21.reuse, P2 ;  /* 0x000000ffff097224 */ /* 0x100fe200010e0615 */
[----:B------:R-:W-:Y:S01]  /*104f0*/  LOP3.LUT R36, R36, R37, RZ, 0x3c, !PT ;  /* 0x0000002524247212 */ /* 0x000fe200078e3cff */
[--C-:B------:R-:W-:Y:S01]  /*10500*/  IMAD.X R37, RZ, RZ, R21.reuse, P5 ;  /* 0x000000ffff257224 */ /* 0x100fe200028e0615 */
[----:B------:R-:W-:Y:S01]  /*10510*/  LOP3.LUT R40, R40, R41, RZ, 0x3c, !PT ;  /* 0x0000002928287212 */ /* 0x000fe200078e3cff */
[--C-:B------:R-:W-:Y:S01]  /*10520*/  IMAD.X R41, RZ, RZ, R21.reuse, P4 ;  /* 0x000000ffff297224 */ /* 0x100fe200020e0615 */
[----:B------:R-:W-:Y:S01]  /*10530*/  LOP3.LUT R24, R24, R25, RZ, 0x3c, !PT ;  /* 0x0000001918187212 */ /* 0x000fe200078e3cff */
[----:B------:R-:W-:Y:S01]  /*10540*/  IMAD.X R25, RZ, RZ, R21, P3 ;  /* 0x000000ffff197224 */ /* 0x000fe200018e0615 */
[----:B------:R-:W-:Y:S01]  /*10550*/  LOP3.LUT R8, R6, R7, RZ, 0x3c, !PT ;  /* 0x0000000706087212 */ /* 0x000fe200078e3cff */
[----:B------:R-:W-:Y:S01]  /*10560*/  UIMAD UR7, UR11, UR8, URZ ;  /* 0x000000080b0772a4 */ /* 0x000fe2000f8e023f */
[----:B------:R1:W5:Y:S01]  /*10570*/  LD.E.128 R32, desc[UR48][R20.64] ;  /* 0x0000003014207980 */ /* 0x000362000c101d00 */
[--C-:B------:R-:W-:Y:S01]  /*10580*/  SHF.R.S32.HI R45, RZ, 0x1f, R19.reuse ;  /* 0x0000001fff2d7819 */ /* 0x100fe20000011413 */
[----:B------:R-:W-:Y:S01]  /*10590*/  IMAD.MOV.U32 R44, RZ, RZ, R19 ;  /* 0x000000ffff2c7224 */ /* 0x000fe200078e0013 */
[----:B------:R-:W-:Y:S01]  /*105a0*/  UIMAD UR7, UR4, UR9, UR7 ;  /* 0x00000009040772a4 */ /* 0x000fe2000f8e0207 */
[----:B------:R-:W5:Y:S04]  /*105b0*/  LD.E.128 R28, desc[UR48][R28.64] ;  /* 0x000000301c1c7980 */ /* 0x000f68000c101d00 */
[----:B------:R-:W5:Y:S01]  /*105c0*/  LD.E.128 R12, desc[UR48][R12.64] ;  /* 0x000000300c0c7980 */ /* 0x000f62000c101d00 */
[----:B-1----:R-:W-:Y:S01]  /*105d0*/  IMAD.U32 R21, RZ, RZ, UR8 ;  /* 0x00000008ff157e24 */ /* 0x002fe2000f8e00ff */
[----:B------:R-:W-:-:S02]  /*105e0*/  ULDC.64 UR8, c[0x0][0xae0] ;  /* 0x0002b80000087ab9 */ /* 0x000fc40000000a00 */
[----:B------:R-:W5:Y:S01]  /*105f0*/  LD.E.128 R4, desc[UR48][R4.64] ;  /* 0x0000003004047980 */ /* 0x000f62000c101d00 */
[----:B------:R-:W-:-:S03]  /*10600*/  IMAD.WIDE.U32 R20, R21, UR4, R44 ;  /* 0x0000000415147c25 */ /* 0x000fc6000f8e002c */
[----:B------:R-:W5:Y:S04]  /*10610*/  LD.E.128 R36, desc[UR48][R36.64] ;  /* 0x0000003024247980 */ /* 0x000f68000c101d00 */
[----:B------:R-:W5:Y:S04]  /*10620*/  LD.E.128 R40, desc[UR48][R40.64] ;  /* 0x0000003028287980 */ /* 0x000f68000c101d00 */
[----:B------:R-:W5:Y:S04]  /*10630*/  LD.E.128 R24, desc[UR48][R24.64] ;  /* 0x0000003018187980 */ /* 0x000f68000c101d00 */
[----:B------:R-:W5:Y:S01]  /*10640*/  LD.E.128 R8, desc[UR48][R8.64] ;  /* 0x0000003008087980 */ /* 0x000f62000c101d00 */
[----:B------:R-:W-:Y:S01]  /*10650*/  UIMAD UR4, UR14, UR8, URZ ;  /* 0x000000080e0472a4 */ /* 0x000fe2000f8e023f */
[----:B------:R-:W-:Y:S01]  /*10660*/  VIADD R21, R21, UR7 ;  /* 0x0000000715157c36 */ /* 0x000fe20008000000 */
[----:B------:R-:W-:Y:S01]  /*10670*/  BSSY B1, `(.L_x_1142) ;  /* 0x000002f000017945 */ /* 0x000fe20003800000 */
[----:B------:R-:W-:Y:S01]  /*10680*/  @!PT LDS RZ, [RZ] ;  /* 0x00000000fffff984 */ /* 0x000fe20000000800 */
[----:B------:R-:W-:Y:S01]  /*10690*/  @!PT LDS RZ, [RZ] ;  /* 0x00000000fffff984 */ /* 0x000fe20000000800 */
[----:B------:R-:W-:Y:S01]  /*106a0*/  @!PT LDS RZ, [RZ] ;  /* 0x00000000fffff984 */ /* 0x000fe20000000800 */
[----:B------:R-:W-:Y:S01]  /*106b0*/  @!PT LDS RZ, [RZ] ;  /* 0x00000000fffff984 */ /* 0x000fe20000000800 */
[----:B------:R1:W-:Y:S06]  /*106c0*/  MEMBAR.ALL.CTA ;  /* 0x0000000000007992 */ /* 0x0003ec0000008000 */
[----:B-1----:R-:W1:Y:S01]  /*106d0*/  FENCE.VIEW.ASYNC.S ;  /* 0x00000000000073c6 */ /* 0x002e620000000000 */
[----:B------:R-:W-:Y:S01]  /*106e0*/  IMAD.U32 R23, RZ, RZ, UR8 ;  /* 0x00000008ff177e24 */ /* 0x000fe2000f8e00ff */
[----:B------:R-:W-:Y:S01]  /*106f0*/  UIMAD UR4, UR37, UR9, UR4 ;  /* 0x00000009250472a4 */ /* 0x000fe2000f8e0204 */
[----:B------:R-:W-:-:S02]  /*10700*/  IMAD R17, R188, -0x80, R17 ;  /* 0xffffff80bc117824 */ /* 0x000fc400078e0211 */
[----:B------:R-:W-:Y:S01]  /*10710*/  IMAD.WIDE.U32 R20, R23, UR37, R20 ;  /* 0x0000002517147c25 */ /* 0x000fe2000f8e0014 */
[----:B------:R-:W-:Y:S01]  /*10720*/  ULDC.64 UR8, c[0x0][0xae8] ;  /* 0x0002ba0000087ab9 */ /* 0x000fe20000000a00 */
[----:B------:R-:W-:Y:S02]  /*10730*/  SHF.R.S32.HI R23, RZ, 0x1f, R22 ;  /* 0x0000001fff177819 */ /* 0x000fe40000011416 */
[CC--:B------:R-:W-:Y:S01]  /*10740*/  ISETP.GE.AND P2, PT, R22.reuse, R17.reuse, PT ;  /* 0x000000111600720c */ /* 0x0c0fe20003f46270 */
[----:B------:R-:W-:Y:S01]  /*10750*/  VIADD R21, R21, UR4 ;  /* 0x0000000415157c36 */ /* 0x000fe20008000000 */
[----:B------:R-:W-:Y:S01]  /*10760*/  UIMAD UR4, UR16, UR8, URZ ;  /* 0x00000008100472a4 */ /* 0x000fe2000f8e023f */
[----:B------:R-:W-:Y:S02]  /*10770*/  VIADD R3, R3, 0x28820 ;  /* 0x0002882003037836 */ /* 0x000fe40000000000 */
[C---:B0-----:R-:W-:Y:S01]  /*10780*/  VIADD R0, R22.reuse, 0x20 ;  /* 0x0000002016007836 */ /* 0x041fe20000000000 */
[----:B------:R-:W-:Y:S01]  /*10790*/  UIMAD UR4, UR15, UR9, UR4 ;  /* 0x000000090f0472a4 */ /* 0x000fe2000f8e0204 */
[----:B------:R-:W-:Y:S01]  /*107a0*/  IMAD.U32 R45, RZ, RZ, UR8 ;  /* 0x00000008ff2d7e24 */ /* 0x000fe2000f8e00ff */
[----:B------:R-:W-:Y:S01]  /*107b0*/  PRMT R3, RZ, 0x654, R3 ;  /* 0x00000654ff037816 */ /* 0x000fe20000000003 */
[----:B------:R-:W-:Y:S01]  /*107c0*/  VIADD R2, R22, 0x60 ;  /* 0x0000006016027836 */ /* 0x000fe20000000000 */
[----:B------:R-:W-:Y:S01]  /*107d0*/  ISETP.GE.AND P4, PT, R0, R17, PT ;  /* 0x000000110000720c */ /* 0x000fe20003f86270 */
[----:B------:R-:W-:-:S03]  /*107e0*/  IMAD.WIDE.U32 R44, R45, UR15, R20 ;  /* 0x0000000f2d2c7c25 */ /* 0x000fc6000f8e0014 */
[-C--:B------:R-:W-:Y:S01]  /*107f0*/  ISETP.GE.AND P1, PT, R2, R17.reuse, PT ;  /* 0x000000110200720c */ /* 0x080fe20003f26270 */
[----:B------:R-:W-:Y:S01]  /*10800*/  VIADD R0, R22, 0x40 ;  /* 0x0000004016007836 */ /* 0x000fe20000000000 */
[----:B-1----:R0:W-:Y:S01]  /*10810*/  SYNCS.ARRIVE.TRANS64.RED.A1T0 RZ, [R3+URZ], RZ ;  /* 0x000000ff03ff79a7 */ /* 0x0021e2000810043f */
[----:B------:R-:W-:Y:S02]  /*10820*/  VIADD R49, R45, UR4 ;  /* 0x000000042d317c36 */ /* 0x000fe40008000000 */
[----:B------:R-:W-:Y:S01]  /*10830*/  IMAD.WIDE R20, R188, 0x80, R22 ;  /* 0x00000080bc147825 */ /* 0x000fe200078e0216 */
[----:B------:R-:W-:Y:S01]  /*10840*/  ISETP.GE.AND P0, PT, R0, R17, PT ;  /* 0x000000110000720c */ /* 0x000fe20003f06270 */
[----:B------:R-:W-:-:S12]  /*10850*/  @P2 BRA `(.L_x_1143) ;  /* 0x0000000000402947 */ /* 0x000fd80003800000 */
[----:B------:R-:W-:Y:S01]  /*10860*/  ULDC.64 UR8, c[0x0][0xad8] ;  /* 0x0002b60000087ab9 */ /* 0x000fe20000000a00 */
[----:B------:R-:W-:Y:S01]  /*10870*/  VIADD R0, R19, 0x40 ;  /* 0x0000004013007836 */ /* 0x000fe20000000000 */
[----:B------:R-:W-:Y:S01]  /*10880*/  ULDC UR4, c[0x0][0xa8c] ;  /* 0x0002a30000047ab9 */ /* 0x000fe20000000800 */
[----:B------:R-:W-:Y:S01]  /*10890*/  IMAD R17, R21, UR8, RZ ;  /* 0x0000000815117c24 */ /* 0x000fe2000f8e02ff */
[----:B------:R-:W-:Y:S01]  /*108a0*/  ISETP.GE.AND P2, PT, R19, UR4, PT ;  /* 0x0000000413007c0c */ /* 0x000fe2000bf46270 */
[----:B------:R-:W-:Y:S01]  /*108b0*/  IMAD.MOV.U32 R2, RZ, RZ, R44 ;  /* 0x000000ffff027224 */ /* 0x000fe200078e002c */
[----:B------:R-:W-:Y:S01]  /*108c0*/  ISETP.GE.AND P3, PT, R0, UR4, PT ;  /* 0x0000000400007c0c */ /* 0x000fe2000bf66270 */
[----:B0-----:R-:W-:Y:S02]  /*108d0*/  IMAD.MOV.U32 R3, RZ, RZ, R49 ;  /* 0x000000ffff037224 */ /* 0x001fe400078e0031 */
[C---:B------:R-:W-:Y:S02]  /*108e0*/  IMAD R17, R20.reuse, UR9, R17 ;  /* 0x0000000914117c24 */ /* 0x040fe4000f8e0211 */
[----:B------:R-:W-:Y:S01]  /*108f0*/  IMAD.WIDE.U32 R2, R20, UR8, R2 ;  /* 0x0000000814027c25 */ /* 0x000fe2000f8e0002 */
[----:B------:R-:W-:-:S03]  /*10900*/  ULDC.64 UR8, c[0x0][0xa80] ;  /* 0x0002a00000087ab9 */ /* 0x000fc60000000a00 */
[----:B------:R-:W-:Y:S01]  /*10910*/  IMAD.IADD R3, R3, 0x1, R17 ;  /* 0x0000000103037824 */ /* 0x000fe200078e0211 */
[----:B------:R-:W-:-:S04]  /*10920*/  LEA R46, P5, R2, UR8, 0x1 ;  /* 0x00000008022e7c11 */ /* 0x000fc8000f8a08ff */
[----:B------:R-:W-:-:S05]  /*10930*/  LEA.HI.X R47, R2, UR9, R3, 0x1, P5 ;  /* 0x00000009022f7c11 */ /* 0x000fca000a8f0c03 */
[----:B-----5:R1:W-:Y:S04]  /*10940*/  @!P2 STG.E.128 desc[UR48][R46.64], R32 ;  /* 0x000000202e00a986 */ /* 0x0203e8000c101d30 */
[----:B------:R1:W-:Y:S02]  /*10950*/  @!P3 STG.E.128 desc[UR48][R46.64+0x80], R36 ;  /* 0x000080242e00b986 */ /* 0x0003e4000c101d30 */
.L_x_1143:
[----:B------:R-:W-:Y:S05]  /*10960*/  BSYNC B1 ;  /* 0x0000000000017941 */ /* 0x000fea0003800000 */
.L_x_1142:
[----:B------:R-:W-:Y:S04]  /*10970*/  BSSY B1, `(.L_x_1144) ;  /* 0x0000014000017945 */ /* 0x000fe80003800000 */
[----:B------:R-:W-:Y:S05]  /*10980*/  @P4 BRA `(.L_x_1145) ;  /* 0x0000000000484947 */ /* 0x000fea0003800000 */
[----:B------:R-:W-:Y:S01]  /*10990*/  IADD3 R17, P2, R20, 0x20, RZ ;  /* 0x0000002014117810 */ /* 0x000fe20007f5e0ff */
[----:B------:R-:W-:Y:S01]  /*109a0*/  ULDC.64 UR8, c[0x0][0xad8] ;  /* 0x0002b60000087ab9 */ /* 0x000fe20000000a00 */
[----:B------:R-:W-:Y:S01]  /*109b0*/  IMAD.MOV.U32 R2, RZ, RZ, R44 ;  /* 0x000000ffff027224 */ /* 0x000fe200078e002c */
[----:B------:R-:W-:Y:S01]  /*109c0*/  ULDC UR4, c[0x0][0xa8c] ;  /* 0x0002a30000047ab9 */ /* 0x000fe20000000800 */
[----:B0-----:R-:W-:Y:S01]  /*109d0*/  IMAD.MOV.U32 R3, RZ, RZ, R49 ;  /* 0x000000ffff037224 */ /* 0x001fe200078e0031 */
        /* <DEDUP_REMOVED lines=8> */
[----:B-1---5:R-:W-:Y:S01]  /*10a60*/  LEA R32, P2, R2, UR8, 0x1 ;  /* 0x0000000802207c11 */ /* 0x022fe2000f8408ff */
[----:B------:R-:W-:-:S05]  /*10a70*/  IMAD.IADD R3, R3, 0x1, R17 ;  /* 0x0000000103037824 */ /* 0x000fca00078e0211 */
[----:B------:R-:W-:-:S05]  /*10a80*/  LEA.HI.X R33, R2, UR9, R3, 0x1, P2 ;  /* 0x0000000902217c11 */ /* 0x000fca00090f0c03 */
[----:B------:R2:W-:Y:S04]  /*10a90*/  @!P3 STG.E.128 desc[UR48][R32.64], R28 ;  /* 0x0000001c2000b986 */ /* 0x0005e8000c101d30 */
[----:B------:R2:W-:Y:S02]  /*10aa0*/  @!P4 STG.E.128 desc[UR48][R32.64+0x80], R40 ;  /* 0x000080282000c986 */ /* 0x0005e4000c101d30 */
.L_x_1145:
[----:B------:R-:W-:Y:S05]  /*10ab0*/  BSYNC B1 ;  /* 0x0000000000017941 */ /* 0x000fea0003800000 */
.L_x_1144:
        /* <DEDUP_REMOVED lines=15> */
[----:B--2--5:R-:W-:Y:S01]  /*10bb0*/  LEA R28, P0, R2, UR8, 0x1 ;  /* 0x00000008021c7c11 */ /* 0x024fe2000f8008ff */
[----:B------:R-:W-:-:S05]  /*10bc0*/  IMAD.IADD R3, R3, 0x1, R17 ;  /* 0x0000000103037824 */ /* 0x000fca00078e0211 */
[----:B------:R-:W-:-:S05]  /*10bd0*/  LEA.HI.X R29, R2, UR9, R3, 0x1, P0 ;  /* 0x00000009021d7c11 */ /* 0x000fca00080f0c03 */
[----:B------:R3:W-:Y:S04]  /*10be0*/  @!P2 STG.E.128 desc[UR48][R28.64], R12 ;  /* 0x0000000c1c00a986 */ /* 0x0007e8000c101d30 */
[----:B------:R3:W-:Y:S02]  /*10bf0*/  @!P3 STG.E.128 desc[UR48][R28.64+0x80], R24 ;  /* 0x000080181c00b986 */ /* 0x0007e4000c101d30 */
.L_x_1147:
[----:B------:R-:W-:Y:S05]  /*10c00*/  BSYNC B1 ;  /* 0x0000000000017941 */ /* 0x000fea0003800000 */
.L_x_1146:
[----:B------:R-:W-:Y:S05]  /*10c10*/  @P1 BRA `(.L_x_1148) ;  /* 0x0000000800f41947 */ /* 0x000fea0003800000 */
[----:B---3-5:R-:W-:Y:S01]  /*10c20*/  IADD3 R13, P0, R20, 0x60, RZ ;  /* 0x00000060140d7810 */ /* 0x028fe20007f1e0ff */
[----:B------:R-:W-:Y:S01]  /*10c30*/  ULDC.64 UR8, c[0x0][0xad8] ;  /* 0x0002b60000087ab9 */ /* 0x000fe20000000a00 */
[----:B------:R-:W-:Y:S01]  /*10c40*/  IMAD.MOV.U32 R2, RZ, RZ, R44 ;  /* 0x000000ffff027224 */ /* 0x000fe200078e002c */
[----:B------:R-:W-:Y:S01]  /*10c50*/  ULDC UR4, c[0x0][0xa8c] ;  /* 0x0002a30000047ab9 */ /* 0x000fe20000000800 */
[----:B0-----:R-:W-:Y:S01]  /*10c60*/  IMAD.MOV.U32 R3, RZ, RZ, R49 ;  /* 0x000000ffff037224 */ /* 0x001fe200078e0031 */
[----:B------:R-:W-:Y:S01]  /*10c70*/  ISETP.GE.AND P1, PT, R19, UR4, PT ;  /* 0x0000000413007c0c */ /* 0x000fe2000bf26270 */
[----:B------:R-:W-:Y:S02]  /*10c80*/  IMAD.X R20, RZ, RZ, R21, P0 ;  /* 0x000000ffff147224 */ /* 0x000fe400000e0615 */
[----:B------:R-:W-:-:S04]  /*10c90*/  IMAD.WIDE.U32 R2, R13, UR8, R2 ;  /* 0x000000080d027c25 */ /* 0x000fc8000f8e0002 */
[----:B------:R-:W-:Y:S02]  /*10ca0*/  IMAD R20, R20, UR8, RZ ;  /* 0x0000000814147c24 */ /* 0x000fe4000f8e02ff */
[----:B------:R-:W-:Y:S02]  /*10cb0*/  VIADD R0, R19, 0x40 ;  /* 0x0000004013007836 */ /* 0x000fe40000000000 */
        /* <DEDUP_REMOVED lines=8> */
[----:B------:R0:W-:Y:S01]  /*10d40*/  STG.E.128 desc[UR48][R12.64+0x80], R8 ;  /* 0x000080080c007986 */ /* 0x0001e2000c101d30 */
[----:B------:R-:W-:Y:S05]  /*10d50*/  BRA `(.L_x_1148) ;  /* 0x0000000800a47947 */ /* 0x000fea0003800000 */
.L_x_1140:
[----:B------:R-:W-:Y:S01]  /*10d60*/  ULDC.64 UR8, c[0x0][0xbd8] ;  /* 0x0002f60000087ab9 */ /* 0x000fe20000000a00 */
[----:B------:R-:W-:Y:S01]  /*10d70*/  IMAD.MOV.U32 R9, RZ, RZ, RZ ;  /* 0x000000ffff097224 */ /* 0x000fe200078e00ff */
[----:B------:R-:W-:-:S04]  /*10d80*/  UISETP.NE.U32.AND UP0, UPT, UR8, URZ, UPT ;  /* 0x0000003f0800728c */ /* 0x000fc8000bf05070 */
[----:B------:R-:W-:-:S03]  /*10d90*/  UISETP.NE.AND.EX UP0, UPT, UR9, URZ, UPT, UP0 ;  /* 0x0000003f0900728c */ /* 0x000fc6000bf05300 */
[----:B------:R-:W-:Y:S02]  /*10da0*/  ULDC.64 UR8, c[0x0][0xbd8] ;  /* 0x0002f60000087ab9 */ /* 0x000fe40000000a00 */
[----:B------:R-:W-:Y:S01]  /*10db0*/  UIMAD.WIDE UR8, UR38, 0x4, UR8 ;  /* 0x00000004260878a5 */ /* 0x000fe2000f8e0208 */
[----:B------:R-:W0:Y:S01]  /*10dc0*/  LDC R7, c[0x0][0xa88] ;  /* 0x0002a200ff077b82 */ /* 0x000e220000000800 */
[----:B------:R-:W-:-:S04]  /*10dd0*/  PLOP3.LUT P1, PT, PT, PT, UP0, 0x80, 0x0 ;  /* 0x000000000000781c */ /* 0x000fc80003f2f008 */
[----:B------:R-:W-:Y:S02]  /*10de0*/  IMAD.U32 R2, RZ, RZ, UR8 ;  /* 0x00000008ff027e24 */ /* 0x000fe4000f8e00ff */
[----:B------:R-:W-:Y:S01]  /*10df0*/  IMAD.U32 R3, RZ, RZ, UR9 ;  /* 0x00000009ff037e24 */ /* 0x000fe2000f8e00ff */
[----:B------:R-:W-:Y:S02]  /*10e00*/  ULDC.64 UR8, c[0x0][0xbe0] ;  /* 0x0002f80000087ab9 */ /* 0x000fe40000000a00 */
[----:B------:R-:W-:-:S04]  /*10e10*/  UISETP.NE.U32.AND UP1, UPT, UR8, URZ, UPT ;  /* 0x0000003f0800728c */ /* 0x000fc8000bf25070 */
[----:B------:R-:W-:Y:S01]  /*10e20*/  UISETP.NE.AND.EX UP1, UPT, UR9, URZ, UPT, UP1 ;  /* 0x0000003f0900728c */ /* 0x000fe2000bf25310 */
[----:B------:R1:W5:Y:S05]  /*10e30*/  @P1 LDG.E R9, desc[UR48][R2.64] ;  /* 0x0000003002091981 */ /* 0x00036a000c1e1900 */
[----:B------:R-:W-:-:S05]  /*10e40*/  PLOP3.LUT P2, PT, PT, PT, UP1, 0x80, 0x0 ;  /* 0x000000000000781c */ /* 0x000fca0003f4f018 */
[----:B------:R-:W-:Y:S02]  /*10e50*/  @UP1 ULDC.64 UR8, c[0x0][0xbe0] ;  /* 0x0002f80000081ab9 */ /* 0x000fe40000000a00 */
[----:B------:R-:W-:-:S06]  /*10e60*/  @UP1 UIMAD.WIDE UR8, UR38, 0x4, UR8 ;  /* 0x00000004260818a5 */ /* 0x000fcc000f8e0208 */
[----:B------:R-:W-:Y:S02]  /*10e70*/  IMAD.U32 R4, RZ, RZ, UR8 ;  /* 0x00000008ff047e24 */ /* 0x000fe4000f8e00ff */
[----:B------:R-:W-:-:S05]  /*10e80*/  IMAD.U32 R5, RZ, RZ, UR9 ;  /* 0x00000009ff057e24 */ /* 0x000fca000f8e00ff */
[----:B0-----:R1:W5:Y:S01]  /*10e90*/  @P2 LDG.E R7, desc[UR48][R4.64] ;  /* 0x0000003004072981 */ /* 0x001362000c1e1900 */
[----:B------:R-:W-:Y:S01]  /*10ea0*/  USHF.R.S32.HI UR8, URZ, 0x1f, UR37 ;  /* 0x0000001f3f087899 */ /* 0x000fe20008011425 */
[----:B------:R-:W-:Y:S01]  /*10eb0*/  ISETP.GT.AND P0, PT, R193, 0x7f, PT ;  /* 0x0000007fc100780c */ /* 0x000fe20003f04270 */
[----:B------:R-:W-:-:S12]  /*10ec0*/  @P2 BRA `(.L_x_1149) ;  /* 0x0000000000102947 */ /* 0x000fd80003800000 */
[----:B------:R-:W-:Y:S05]  /*10ed0*/  @!P1 BRA `(.L_x_1149) ;  /* 0x00000000000c9947 */ /* 0x000fea0003800000 */
[----:B------:R-:W2:Y:S04]  /*10ee0*/  LDG.E R0, desc[UR48][R2.64] ;  /* 0x0000003002007981 */ /* 0x000ea8000c1e1900 */
[----:B-----5:R-:W2:Y:S02]  /*10ef0*/  LDG.E R7, desc[UR48][R2.64+0x4] ;  /* 0x0000043002077981 */ /* 0x020ea4000c1e1900 */
[----:B--2---:R-:W-:-:S07]  /*10f00*/  IMAD.IADD R7, R7, 0x1, -R0 ;  /* 0x0000000107077824 */ /* 0x004fce00078e0a00 */
.L_x_1149:
[----:B------:R-:W-:Y:S01]  /*10f10*/  USHF.R.S32.HI UR4, URZ, 0x1f, UR38 ;  /* 0x0000001f3f047899 */ /* 0x000fe20008011426 */
[----:B------:R-:W-:Y:S01]  /*10f20*/  BSSY B1, `(.L_x_1150) ;  /* 0x000001e000017945 */ /* 0x000fe20003800000 */
[----:B------:R-:W-:Y:S01]  /*10f30*/  USEL UR10, UR38, URZ, !UP0 ;  /* 0x0000003f260a7287 */ /* 0x000fe2000c000000 */
[----:B------:R-:W-:Y:S01]  /*10f40*/  SHF.R.S32.HI R8, RZ, 0x1f, R19 ;  /* 0x0000001fff087819 */ /* 0x000fe20000011413 */
[----:B------:R-:W-:Y:S01]  /*10f50*/  USEL UR9, UR4, URZ, !UP0 ;  /* 0x0000003f04097287 */ /* 0x000fe2000c000000 */
[----:B-----5:R-:W-:Y:S01]  /*10f60*/  SHF.R.S32.HI R6, RZ, 0x1f, R9 ;  /* 0x0000001fff067819 */ /* 0x020fe20000011409 */
[----:B------:R-:W-:Y:S10]  /*10f70*/  @P0 BRA `(.L_x_1151) ;  /* 0x0000000000600947 */ /* 0x000ff40003800000 */
[----:B------:R-:W0:Y:S02]  /*10f80*/  S2R R0, SR_TID.X ;  /* 0x0000000000007919 */ /* 0x000e240000002100 */
[----:B0-----:R-:W-:-:S04]  /*10f90*/  IMAD R0, R188, 0x80, R0 ;  /* 0x00000080bc007824 */ /* 0x001fc800078e0200 */
[----:B------:R-:W-:-:S05]  /*10fa0*/  VIADD R0, R0, 0xffffff80 ;  /* 0xffffff8000007836 */ /* 0x000fca0000000000 */
[----:B------:R-:W-:-:S13]  /*10fb0*/  ISETP.GE.AND P0, PT, R0, R7, PT ;  /* 0x000000070000720c */ /* 0x000fda0003f06270 */
[----:B------:R-:W-:Y:S05]  /*10fc0*/  @P0 BRA `(.L_x_1151) ;  /* 0x00000000004c0947 */ /* 0x000fea0003800000 */
[C---:B-1----:R-:W-:Y:S01]  /*10fd0*/  IADD3 R2, P0, R0.reuse, R9, RZ ;  /* 0x0000000900027210 */ /* 0x042fe20007f1e0ff */
[----:B------:R-:W-:Y:S02]  /*10fe0*/  ULDC.64 UR12, c[0x0][0xb70] ;  /* 0x0002dc00000c7ab9 */ /* 0x000fe40000000a00 */
[----:B------:R-:W-:Y:S01]  /*10ff0*/  UIMAD UR4, UR8, UR12, URZ ;  /* 0x0000000c080472a4 */ /* 0x000fe2000f8e023f */
[----:B------:R-:W-:Y:S01]  /*11000*/  LEA.HI.X.SX32 R3, R0, R6, 0x1, P0 ;  /* 0x0000000600037211 */ /* 0x000fe200000f0eff */
[----:B------:R-:W-:Y:S02]  /*11010*/  IMAD.U32 R5, RZ, RZ, UR12 ;  /* 0x0000000cff057e24 */ /* 0x000fe4000f8e00ff */
[----:B------:R-:W-:Y:S02]  /*11020*/  UIMAD UR4, UR37, UR13, UR4 ;  /* 0x0000000d250472a4 */ /* 0x000fe4000f8e0204 */
[----:B------:R-:W-:Y:S01]  /*11030*/  IMAD.WIDE.U32 R2, R5, UR37, R2 ;  /* 0x0000002505027c25 */ /* 0x000fe2000f8e0002 */
[----:B------:R-:W-:-:S02]  /*11040*/  ULDC.64 UR12, c[0x0][0xb78] ;  /* 0x0002de00000c7ab9 */ /* 0x000fc40000000a00 */
[----:B------:R-:W-:Y:S01]  /*11050*/  UIMAD UR7, UR9, UR12, URZ ;  /* 0x0000000c090772a4 */ /* 0x000fe2000f8e023f */
[----:B------:R-:W-:Y:S02]  /*11060*/  VIADD R3, R3, UR4 ;  /* 0x0000000403037c36 */ /* 0x000fe40008000000 */
[----:B------:R-:W-:Y:S01]  /*11070*/  IMAD.U32 R5, RZ, RZ, UR12 ;  /* 0x0000000cff057e24 */ /* 0x000fe2000f8e00ff */
[----:B------:R-:W-:-:S03]  /*11080*/  UIMAD UR7, UR10, UR13, UR7 ;  /* 0x0000000d0a0772a4 */ /* 0x000fc6000f8e0207 */
[----:B------:R-:W-:Y:S01]  /*11090*/  IMAD.WIDE.U32 R2, R5, UR10, R2 ;  /* 0x0000000a05027c25 */ /* 0x000fe2000f8e0002 */
[----:B------:R-:W-:-:S03]  /*110a0*/  ULDC.64 UR12, c[0x0][0xb40] ;  /* 0x0002d000000c7ab9 */ /* 0x000fc60000000a00 */
[----:B------:R-:W-:Y:S01]  /*110b0*/  VIADD R3, R3, UR7 ;  /* 0x0000000703037c36 */ /* 0x000fe20008000000 */
[----:B------:R-:W-:-:S04]  /*110c0*/  LEA R4, P0, R2, UR12, 0x2 ;  /* 0x0000000c02047c11 */ /* 0x000fc8000f8010ff */
[----:B------:R-:W-:Y:S01]  /*110d0*/  LEA.HI.X R5, R2, UR13, R3, 0x2, P0 ;  /* 0x0000000d02057c11 */ /* 0x000fe200080f1403 */
[----:B------:R-:W-:-:S05]  /*110e0*/  IMAD.MOV.U32 R3, RZ, RZ, -0x800000 ;  /* 0xff800000ff037424 */ /* 0x000fca00078e00ff */
[----:B------:R0:W-:Y:S03]  /*110f0*/  STG.E desc[UR48][R4.64], R3 ;  /* 0x0000000304007986 */ /* 0x0001e6000c101930 */
.L_x_1151:
[----:B------:R-:W-:Y:S05]  /*11100*/  BSYNC B1 ;  /* 0x0000000000017941 */ /* 0x000fea0003800000 */
.L_x_1150:
[----:B------:R-:W-:Y:S01]  /*11110*/  ULDC.64 UR12, c[0x0][0xaa0] ;  /* 0x0002a800000c7ab9 */ /* 0x000fe20000000a00 */
[----:B-1----:R-:W-:Y:S01]  /*11120*/  IMAD.MOV.U32 R2, RZ, RZ, R19 ;  /* 0x000000ffff027224 */ /* 0x002fe200078e0013 */
[----:B------:R-:W-:Y:S01]  /*11130*/  BSSY B1, `(.L_x_1152) ;  /* 0x000002e000017945 */ /* 0x000fe20003800000 */
[----:B0-----:R-:W-:Y:S02]  /*11140*/  IMAD.MOV.U32 R3, RZ, RZ, R8 ;  /* 0x000000ffff037224 */ /* 0x001fe400078e0008 */
[----:B------:R-:W-:Y:S02]  /*11150*/  IMAD R0, R6, UR12, RZ ;  /* 0x0000000c06007c24 */ /* 0x000fe4000f8e02ff */
[----:B------:R-:W-:-:S04]  /*11160*/  IMAD.WIDE.U32 R2, R9, UR12, R2 ;  /* 0x0000000c09027c25 */ /* 0x000fc8000f8e0002 */
[----:B------:R-:W-:Y:S01]  /*11170*/  IMAD R9, R9, UR13, R0 ;  /* 0x0000000d09097c24 */ /* 0x000fe2000f8e0200 */
[----:B------:R-:W-:Y:S01]  /*11180*/  ULDC.64 UR12, c[0x0][0xae0] ;  /* 0x0002b800000c7ab9 */ /* 0x000fe20000000a00 */
[----:B------:R-:W-:Y:S01]  /*11190*/  IMAD R7, R188, -0x80, R7 ;  /* 0xffffff80bc077824 */ /* 0x000fe200078e0207 */
[----:B------:R-:W-:Y:S01]  /*111a0*/  UIMAD UR4, UR8, UR12, URZ ;  /* 0x0000000c080472a4 */ /* 0x000fe2000f8e023f */
[----:B------:R-:W-:Y:S02]  /*111b0*/  IMAD.IADD R3, R3, 0x1, R9 ;  /* 0x0000000103037824 */ /* 0x000fe400078e0209 */
[----:B------:R-:W-:Y:S01]  /*111c0*/  IMAD.U32 R5, RZ, RZ, UR12 ;  /* 0x0000000cff057e24 */ /* 0x000fe2000f8e00ff */
[----:B------:R-:W-:Y:S01]  /*111d0*/  UIMAD UR4, UR37, UR13, UR4 ;  /* 0x0000000d250472a4 */ /* 0x000fe2000f8e0204 */
[C---:B------:R-:W-:Y:S01]  /*111e0*/  VIADD R0, R22.reuse, 0x20 ;  /* 0x0000002016007836 */ /* 0x040fe20000000000 */
[----:B------:R-:W-:Y:S01]  /*111f0*/  ISETP.GE.AND P2, PT, R22, R7, PT ;  /* 0x000000071600720c */ /* 0x000fe20003f46270 */
[----:B------:R-:W-:Y:S01]  /*11200*/  IMAD.WIDE.U32 R2, R5, UR37, R2 ;  /* 0x0000002505027c25 */ /* 0x000fe2000f8e0002 */
[----:B------:R-:W-:-:S02]  /*11210*/  ULDC.64 UR12, c[0x0][0xae8] ;  /* 0x0002ba00000c7ab9 */ /* 0x000fc40000000a00 */
[-C--:B------:R-:W-:Y:S01]  /*11220*/  ISETP.GE.AND P3, PT, R0, R7.reuse, PT ;  /* 0x000000070000720c */ /* 0x080fe20003f66270 */
[----:B------:R-:W-:Y:S01]  /*11230*/  VIADD R3, R3, UR4 ;  /* 0x0000000403037c36 */ /* 0x000fe20008000000 */
[----:B------:R-:W-:Y:S01]  /*11240*/  UIMAD UR4, UR9, UR12, URZ ;  /* 0x0000000c090472a4 */ /* 0x000fe2000f8e023f */
[C---:B------:R-:W-:Y:S02]  /*11250*/  VIADD R4, R22.reuse, 0x40 ;  /* 0x0000004016047836 */ /* 0x040fe40000000000 */
[----:B------:R-:W-:Y:S01]  /*11260*/  VIADD R0, R22, 0x60 ;  /* 0x0000006016007836 */ /* 0x000fe20000000000 */
[----:B------:R-:W-:Y:S01]  /*11270*/  UIMAD UR4, UR10, UR13, UR4 ;  /* 0x0000000d0a0472a4 */ /* 0x000fe2000f8e0204 */
[----:B------:R-:W-:Y:S01]  /*11280*/  IMAD.U32 R5, RZ, RZ, UR12 ;  /* 0x0000000cff057e24 */ /* 0x000fe2000f8e00ff */
[-C--:B------:R-:W-:Y:S01]  /*11290*/  ISETP.GE.AND P1, PT, R4, R7.reuse, PT ;  /* 0x000000070400720c */ /* 0x080fe20003f26270 */
[----:B------:R-:W-:Y:S01]  /*112a0*/  IMAD.MOV.U32 R6, RZ, RZ, R22 ;  /* 0x000000ffff067224 */ /* 0x000fe200078e0016 */
[----:B------:R-:W-:Y:S01]  /*112b0*/  ISETP.GE.AND P0, PT, R0, R7, PT ;  /* 0x000000070000720c */ /* 0x000fe20003f06270 */
[----:B------:R-:W-:Y:S01]  /*112c0*/  IMAD.WIDE.U32 R4, R5, UR10, R2 ;  /* 0x0000000a05047c25 */ /* 0x000fe2000f8e0002 */
[----:B------:R-:W-:-:S03]  /*112d0*/  SHF.R.S32.HI R7, RZ, 0x1f, R22 ;  /* 0x0000001fff077819 */ /* 0x000fc60000011416 */
[----:B------:R-:W-:Y:S02]  /*112e0*/  VIADD R11, R5, UR4 ;  /* 0x00000004050b7c36 */ /* 0x000fe40008000000 */
[----:B------:R-:W-:Y:S01]  /*112f0*/  IMAD.WIDE R6, R188, 0x80, R6 ;  /* 0x00000080bc067825 */ /* 0x000fe200078e0206 */
[----:B------:R-:W-:Y:S06]  /*11300*/  @P2 BRA `(.L_x_1153) ;  /* 0x0000000000402947 */ /* 0x000fec0003800000 */
[----:B------:R-:W-:Y:S01]  /*11310*/  ULDC.64 UR8, c[0x0][0xad8] ;  /* 0x0002b60000087ab9 */ /* 0x000fe20000000a00 */
[----:B------:R-:W-:Y:S01]  /*11320*/  VIADD R0, R19, 0x40 ;  /* 0x0000004013007836 */ /* 0x000fe20000000000 */
        /* <DEDUP_REMOVED lines=14> */
.L_x_1153:
[----:B------:R-:W-:Y:S05]  /*11410*/  BSYNC B1 ;  /* 0x0000000000017941 */ /* 0x000fea0003800000 */
.L_x_1152:
[----:B------:R-:W-:Y:S04]  /*11420*/  BSSY B1, `(.L_x_1154) ;  /* 0x0000014000017945 */ /* 0x000fe80003800000 */
[----:B------:R-:W-:Y:S05]  /*11430*/  @P3 BRA `(.L_x_1155) ;  /* 0x0000000000483947 */ /* 0x000fea0003800000 */
[----:B0-----:R-:W-:Y:S01]  /*11440*/  IADD3 R9, P2, R6, 0x20, RZ ;  /* 0x0000002006097810 */ /* 0x001fe20007f5e0ff */
        /* <DEDUP_REMOVED lines=17> */
.L_x_1155:
[----:B------:R-:W-:Y:S05]  /*11560*/  BSYNC B1 ;  /* 0x0000000000017941 */ /* 0x000fea0003800000 */
.L_x_1154:
[----:B------:R-:W-:Y:S04]  /*11570*/  BSSY B1, `(.L_x_1156) ;  /* 0x0000014000017945 */ /* 0x000fe80003800000 */
[----:B------:R-:W-:Y:S05]  /*11580*/  @P1 BRA `(.L_x_1157) ;  /* 0x0000000000481947 */ /* 0x000fea0003800000 */
[----:B01----:R-:W-:Y:S01]  /*11590*/  IADD3 R9, P1, R6, 0x40, RZ ;  /* 0x0000004006097810 */ /* 0x003fe20007f3e0ff */
        /* <DEDUP_REMOVED lines=17> */
.L_x_1157:
[----:B------:R-:W-:Y:S05]  /*116b0*/  BSYNC B1 ;  /* 0x0000000000017941 */ /* 0x000fea0003800000 */
.L_x_1156:
        /* <DEDUP_REMOVED lines=19> */
.L_x_1148:
[----:B------:R-:W-:Y:S05]  /*117f0*/  BSYNC B0 ;  /* 0x0000000000007941 */ /* 0x000fea0003800000 */
.L_x_1139:
[----:B------:R-:W-:Y:S02]  /*11800*/  ULDC UR4, c[0x0][0xc14] ;  /* 0x0003050000047ab9 */ /* 0x000fe40000000800 */
[----:B------:R-:W-:-:S06]  /*11810*/  UISETP.GE.AND UP0, UPT, UR5, UR4, UPT ;  /* 0x000000040500728c */ /* 0x000fcc000bf06270 */
[----:B------:R-:W-:-:S13]  /*11820*/  PLOP3.LUT P0, PT, PT, PT, UP0, 0x80, 0x0 ;  /* 0x000000000000781c */ /* 0x000fda0003f0f008 */
[----:B------:R-:W-:Y:S05]  /*11830*/  @!P0 BRA `(.L_x_1158) ;  /* 0xfffffef400548947 */ /* 0x000fea000383ffff */
[----:B------:R-:W-:Y:S05]  /*11840*/  EXIT ;  /* 0x000000000000794d */ /* 0x000fea0003800000 */
.L_x_1057:
[----:B------:R-:W-:-:S08]  /*11850*/  NOP ;  /* 0x0000000000007918 */ /* 0x000fd00000000000 */
[----:B------:R-:W0:-:S00]  /*11860*/  USETMAXREG.DEALLOC.CTAPOOL 0x18 ;  /* 0x00000018000079c8 */ /* 0x000e0000080e0500 */
        /* <DEDUP_REMOVED lines=8> */
[----:B------:R-:W1:Y:S01]  /*118f0*/  S2UR UR6, SR_CTAID.X ;  /* 0x00000000000679c3 */ /* 0x000e620000002500 */
        /* <DEDUP_REMOVED lines=9> */
[----:B------:R-:W-:Y:S01]  /*11990*/  IMAD.MOV.U32 R16, RZ, RZ, RZ ;  /* 0x000000ffff107224 */ /* 0x000fe200078e00ff */
[----:B------:R-:W-:Y:S02]  /*119a0*/  ISETP.GE.U32.AND P0, PT, R7, 0x2, PT ;  /* 0x000000020700780c */ /* 0x000fe40003f06070 */
[----:B------:R-:W-:-:S09]  /*119b0*/  LOP3.LUT R0, R0, 0xfffffffe, RZ, 0xc0, !PT ;  /* 0xfffffffe00007812 */ /* 0x000fd200078ec0ff */
[----:B------:R-:W-:-:S04]  /*119c0*/  @P1 LOP3.LUT R0, R0, 0x1, RZ, 0xfc, !PT ;  /* 0x0000000100001812 */ /* 0x000fc800078efcff */
[----:B------:R-:W-:-:S04]  /*119d0*/  LOP3.LUT R0, R0, 0xffffffef, RZ, 0xc0, !PT ;  /* 0xffffffef00007812 */ /* 0x000fc800078ec0ff */
[----:B------:R-:W-:-:S04]  /*119e0*/  @P0 LOP3.LUT R0, R0, 0x10, RZ, 0xfc, !PT ;  /* 0x0000001000000812 */ /* 0x000fc800078efcff */
[----:B------:R-:W-:Y:S01]  /*119f0*/  LOP3.LUT R0, R0, 0xfffffff7, RZ, 0xc0, !PT ;  /* 0xfffffff700007812 */ /* 0x000fe200078ec0ff */
[----:B--2---:R-:W0:Y:S02]  /*11a00*/  SHFL.UP PT, R4, R8, 0x1, RZ ;  /* 0x0420000008047989 */ /* 0x004e2400000e00ff */
[----:B0-----:R-:W-:-:S05]  /*11a10*/  SEL R5, R4, RZ, P1 ;  /* 0x000000ff04057207 */ /* 0x001fca0000800000 */
[----:B------:R-:W-:-:S05]  /*11a20*/  IMAD.IADD R5, R8, 0x1, R5 ;  /* 0x0000000108057824 */ /* 0x000fca00078e0205 */
[----:B------:R-:W0:Y:S02]  /*11a30*/  SHFL.UP PT, R4, R5, 0x2, RZ ;  /* 0x0440000005047989 */ /* 0x000e2400000e00ff */
[----:B0-----:R-:W-:Y:S02]  /*11a40*/  SEL R4, R4, RZ, P0 ;  /* 0x000000ff04047207 */ /* 0x001fe40000000000 */
[----:B------:R-:W-:-:S03]  /*11a50*/  ISETP.GE.U32.AND P0, PT, R7, 0x4, PT ;  /* 0x000000040700780c */ /* 0x000fc60003f06070 */
[----:B------:R-:W-:-:S05]  /*11a60*/  IMAD.IADD R4, R5, 0x1, R4 ;  /* 0x0000000105047824 */ /* 0x000fca00078e0204 */
[----:B------:R-:W0:Y:S05]  /*11a70*/  SHFL.UP PT, R6, R4, 0x4, RZ ;  /* 0x0480000004067989 */ /* 0x000e2a00000e00ff */
[----:B------:R-:W-:-:S04]  /*11a80*/  @P0 LOP3.LUT R0, R0, 0x8, RZ, 0xfc, !PT ;  /* 0x0000000800000812 */ /* 0x000fc800078efcff */
[----:B------:R-:W-:Y:S02]  /*11a90*/  LOP3.LUT R0, R0, 0xfffffffb, RZ, 0xc0, !PT ;  /* 0xfffffffb00007812 */ /* 0x000fe400078ec0ff */
[----:B0-----:R-:W-:Y:S01]  /*11aa0*/  SEL R3, R6, RZ, P0 ;  /* 0x000000ff06037207 */ /* 0x001fe20000000000 */
[----:B------:R-:W-:Y:S01]  /*11ab0*/  IMAD.MOV.U32 R6, RZ, RZ, RZ ;  /* 0x000000ffff067224 */ /* 0x000fe200078e00ff */
[----:B------:R-:W-:-:S03]  /*11ac0*/  ISETP.GE.U32.AND P0, PT, R7, 0x8, PT ;  /* 0x000000080700780c */ /* 0x000fc60003f06070 */
[----:B------:R-:W-:-:S05]  /*11ad0*/  IMAD.IADD R3, R4, 0x1, R3 ;  /* 0x0000000104037824 */ /* 0x000fca00078e0203 */
[----:B------:R-:W0:Y:S05]  /*11ae0*/  SHFL.UP PT, R2, R3, 0x8, RZ ;  /* 0x0500000003027989 */ /* 0x000e2a00000e00ff */
[----:B------:R-:W-:-:S04]  /*11af0*/  @P0 LOP3.LUT R0, R0, 0x4, RZ, 0xfc, !PT ;  /* 0x0000000400000812 */ /* 0x000fc800078efcff */
[----:B------:R-:W-:Y:S02]  /*11b00*/  LOP3.LUT R0, R0, 0xfffffffd, RZ, 0xc0, !PT ;  /* 0xfffffffd00007812 */ /* 0x000fe400078ec0ff */
[----:B0-----:R-:W-:Y:S02]  /*11b10*/  SEL R2, R2, RZ, P0 ;  /* 0x000000ff02027207 */ /* 0x001fe40000000000 */
[----:B------:R-:W-:-:S03]  /*11b20*/  ISETP.GE.U32.AND P0, PT, R7, 0x10, PT ;  /* 0x000000100700780c */ /* 0x000fc60003f06070 */
[----:B------:R-:W-:-:S05]  /*11b30*/  IMAD.IADD R2, R3, 0x1, R2 ;  /* 0x0000000103027824 */ /* 0x000fca00078e0202 */
[----:B------:R-:W0:Y:S05]  /*11b40*/  SHFL.UP PT, R5, R2, 0x10, RZ ;  /* 0x0600000002057989 */ /* 0x000e2a00000e00ff */
[----:B------:R-:W-:Y:S02]  /*11b50*/  @P0 LOP3.LUT R0, R0, 0x2, RZ, 0xfc, !PT ;  /* 0x0000000200000812 */ /* 0x000fe400078efcff */
[----:B0-----:R-:W-:-:S05]  /*11b60*/  SEL R5, R5, RZ, P0 ;  /* 0x000000ff05057207 */ /* 0x001fca0000000000 */
[----:B------:R-:W-:-:S05]  /*11b70*/  IMAD.IADD R4, R2, 0x1, R5 ;  /* 0x0000000102047824 */ /* 0x000fca00078e0205 */
[----:B------:R-:W0:Y:S02]  /*11b80*/  SHFL.IDX PT, R5, R4, 0x1f, 0x1f ;  /* 0x03e01f0004057f89 */ /* 0x000e2400000e0000 */
[----:B0-----:R-:W-:-:S04]  /*11b90*/  IMAD R5, R5, UR4, RZ ;  /* 0x0000000405057c24 */ /* 0x001fc8000f8e02ff */
[----:B------:R-:W-:Y:S01]  /*11ba0*/  IMAD.MOV.U32 R2, RZ, RZ, R5 ;  /* 0x000000ffff027224 */ /* 0x000fe200078e0005 */
[----:B-1----:R-:W-:-:S13]  /*11bb0*/  ISETP.GT.AND P0, PT, R5, UR6, PT ;  /* 0x0000000605007c0c */ /* 0x002fda000bf04270 */
[----:B------:R-:W-:Y:S05]  /*11bc0*/  @P0 BRA `(.L_x_1159) ;  /* 0x0000000000b80947 */ /* 0x000fea0003800000 */
[----:B------:R-:W-:Y:S01]  /*11bd0*/  IMAD.MOV.U32 R5, RZ, RZ, R2 ;  /* 0x000000ffff057224 */ /* 0x000fe200078e0002 */
[----:B------:R-:W-:Y:S01]  /*11be0*/  ULDC UR5, c[0x0][0xc14] ;  /* 0x0003050000057ab9 */ /* 0x000fe20000000800 */
[----:B------:R-:W-:Y:S01]  /*11bf0*/  IMAD.MOV.U32 R6, RZ, RZ, RZ ;  /* 0x000000ffff067224 */ /* 0x000fe200078e00ff */
[----:B------:R-:W-:Y:S01]  /*11c00*/  ULDC UR7, c[0x0][0xc14] ;  /* 0x0003050000077ab9 */ /* 0x000fe20000000800 */
[----:B------:R-:W-:-:S05]  /*11c10*/  ULDC UR4, c[0x0][0xc10] ;  /* 0x0003040000047ab9 */ /* 0x000fca0000000800 */
.L_x_1163:
[----:B------:R-:W-:Y:S02]  /*11c20*/  VIADD R6, R6, 0x1f ;  /* 0x0000001f06067836 */ /* 0x000fe40000000000 */
[----:B------:R-:W-:-:S03]  /*11c30*/  IMAD.U32 R19, RZ, RZ, UR7 ;  /* 0x00000007ff137e24 */ /* 0x000fc6000f8e00ff */
[----:B------:R-:W-:-:S13]  /*11c40*/  ISETP.GE.AND P0, PT, R6, UR5, PT ;  /* 0x0000000506007c0c */ /* 0x000fda000bf06270 */
[----:B------:R-:W-:Y:S05]  /*11c50*/  @P0 BRA `(.L_x_1160) ;  /* 0x0000000400c40947 */ /* 0x000fea0003800000 */
[----:B------:R-:W0:Y:S01]  /*11c60*/  S2R R2, SR_TID.X ;  /* 0x0000000000027919 */ /* 0x000e220000002100 */
[----:B------:R-:W-:Y:S01]  /*11c70*/  BSSY B0, `(.L_x_1161) ;  /* 0x000000a000007945 */ /* 0x000fe20003800000 */
[----:B------:R-:W-:Y:S01]  /*11c80*/  IMAD.MOV.U32 R8, RZ, RZ, RZ ;  /* 0x000000ffff087224 */ /* 0x000fe200078e00ff */
[----:B0-----:R-:W-:-:S04]  /*11c90*/  LOP3.LUT R9, R2, 0x1f, RZ, 0xc0, !PT ;  /* 0x0000001f02097812 */ /* 0x001fc800078ec0ff */
[C---:B------:R-:W-:Y:S01]  /*11ca0*/  ISETP.NE.AND P1, PT, R9.reuse, 0x1f, PT ;  /* 0x0000001f0900780c */ /* 0x040fe20003f25270 */
[----:B------:R-:W-:-:S05]  /*11cb0*/  IMAD.IADD R7, R9, 0x1, R6 ;  /* 0x0000000109077824 */ /* 0x000fca00078e0206 */
[----:B------:R-:W-:-:S13]  /*11cc0*/  ISETP.GE.OR P0, PT, R7, UR5, !P1 ;  /* 0x0000000507007c0c */ /* 0x000fda000cf06670 */
[----:B------:R-:W-:Y:S05]  /*11cd0*/  @P0 BRA `(.L_x_1162) ;  /* 0x00000000000c0947 */ /* 0x000fea0003800000 */
[----:B------:R-:W0:Y:S02]  /*11ce0*/  LDC.64 R2, c[0x0][0xc58] ;  /* 0x00031600ff027b82 */ /* 0x000e240000000a00 */
[----:B0-----:R-:W-:-:S05]  /*11cf0*/  IMAD.WIDE R2, R7, 0x4, R2 ;  /* 0x0000000407027825 */ /* 0x001fca00078e0202 */
[----:B------:R0:W5:Y:S02]  /*11d00*/  LDG.E R8, desc[UR48][R2.64] ;  /* 0x0000003002087981 */ /* 0x000164000c1e1900 */
.L_x_1162:
[----:B------:R-:W-:Y:S05]  /*11d10*/  BSYNC B0 ;  /* 0x0000000000007941 */ /* 0x000fea0003800000 */
.L_x_1161:
        /* <DEDUP_REMOVED lines=25> */
.L_x_1159:
[----:B------:R-:W-:-:S04]  /*11eb0*/  IMAD.IADD R7, R5, 0x1, -R2 ;  /* 0x0000000105077824 */ /* 0x000fc800078e0a02 */
[----:B------:R-:W-:-:S05]  /*11ec0*/  IMAD R2, R4, UR4, R7 ;  /* 0x0000000404027c24 */ /* 0x000fca000f8e0207 */
[----:B------:R-:W-:Y:S02]  /*11ed0*/  ISETP.GT.AND P0, PT, R2, UR6, PT ;  /* 0x0000000602007c0c */ /* 0x000fe4000bf04270 */
[----:B------:R-:W0:Y:S11]  /*11ee0*/  LDC.64 R2, c[0x0][0xc68] ;  /* 0x00031a00ff027b82 */ /* 0x000e360000000a00 */
[----:B------:R-:W-:-:S04]  /*11ef0*/  VOTE.ANY R9, PT, !P0 ;  /* 0x0000000000097806 */ /* 0x000fc800040e0100 */
[----:B------:R-:W1:Y:S02]  /*11f00*/  POPC R5, R9 ;  /* 0x0000000900057309 */ /* 0x000e640000000000 */
[----:B-1----:R-:W-:-:S04]  /*11f10*/  IMAD.IADD R19, R5, 0x1, R6 ;  /* 0x0000000105137824 */ /* 0x002fc800078e0206 */
[----:B0-----:R-:W-:-:S05]  /*11f20*/  IMAD.WIDE R2, R19, 0x4, R2 ;  /* 0x0000000413027825 */ /* 0x001fca00078e0202 */
[----:B------:R-:W2:Y:S01]  /*11f30*/  LDG.E R10, desc[UR48][R2.64] ;  /* 0x00000030020a7981 */ /* 0x000ea2000c1e1900 */
[----:B------:R-:W-:-:S03]  /*11f40*/  ISETP.NE.AND P0, PT, R9, RZ, PT ;  /* 0x000000ff0900720c */ /* 0x000fc60003f05270 */
[----:B------:R-:W2:Y:S02]  /*11f50*/  SHFL.IDX PT, R17, R8, R5, 0x1f ;  /* 0x00001f0508117589 */ /* 0x000ea400000e0000 */
[----:B--2---:R-:W-:-:S05]  /*11f60*/  IMAD R6, R17, R10, RZ ;  /* 0x0000000a11067224 */ /* 0x004fca00078e02ff */
[----:B------:R-:W-:-:S04]  /*11f70*/  IABS R11, R6 ;  /* 0x00000006000b7213 */ /* 0x000fc80000000000 */
[----:B------:R-:W0:Y:S08]  /*11f80*/  I2F.RP R12, R11 ;  /* 0x0000000b000c7306 */ /* 0x000e300000209400 */
[----:B0-----:R-:W0:Y:S02]  /*11f90*/  MUFU.RCP R12, R12 ;  /* 0x0000000c000c7308 */ /* 0x001e240000001000 */
[----:B0-----:R-:W-:-:S06]  /*11fa0*/  VIADD R13, R12, 0xffffffe ;  /* 0x0ffffffe0c0d7836 */ /* 0x001fcc0000000000 */
[----:B------:R0:W1:Y:S01]  /*11fb0*/  F2I.FTZ.U32.TRUNC.NTZ R3, R13 ;  /* 0x0000000d00037305 */ /* 0x000062000021f000 */
[----:B------:R-:W-:Y:S05]  /*11fc0*/  @!P0 BRA `(.L_x_1164) ;  /* 0x0000000000088947 */ /* 0x000fea0003800000 */
[----:B------:R-:W-:-:S05]  /*11fd0*/  VIADD R5, R5, 0xffffffff ;  /* 0xffffffff05057836 */ /* 0x000fca0000000000 */
[----:B------:R2:W3:Y:S02]  /*11fe0*/  SHFL.IDX PT, R16, R4, R5, 0x1f ;  /* 0x00001f0504107589 */ /* 0x0004e400000e0000 */
.L_x_1164:
[----:B-1----:R-:W-:Y:S01]  /*11ff0*/  IMAD.MOV R2, RZ, RZ, -R3 ;  /* 0x000000ffff027224 */ /* 0x002fe200078e0a03 */
[----:B--2---:R-:W-:Y:S01]  /*12000*/  IABS R4, R6 ;  /* 0x0000000600047213 */ /* 0x004fe20000000000 */
[----:B---3--:R-:W-:Y:S02]  /*12010*/  IMAD R16, R16, UR4, R7 ;  /* 0x0000000410107c24 */ /* 0x008fe4000f8e0207 */
[----:B------:R-:W-:Y:S02]  /*12020*/  IMAD R5, R2, R11, RZ ;  /* 0x0000000b02057224 */ /* 0x000fe400078e02ff */
[----:B------:R-:W-:Y:S02]  /*12030*/  IMAD.MOV.U32 R2, RZ, RZ, RZ ;  /* 0x000000ffff027224 */ /* 0x000fe400078e00ff */
[----:B------:R-:W-:Y:S02]  /*12040*/  IMAD.MOV R4, RZ, RZ, -R4 ;  /* 0x000000ffff047224 */ /* 0x000fe400078e0a04 */
[----:B------:R-:W-:Y:S01]  /*12050*/  IMAD.HI.U32 R2, R3, R5, R2 ;  /* 0x0000000503027227 */ /* 0x000fe200078e0002 */
[----:B------:R-:W-:-:S04]  /*12060*/  IADD3 R5, -R16, UR6, RZ ;  /* 0x0000000610057c10 */ /* 0x000fc8000fffe1ff */
        /* <DEDUP_REMOVED lines=13> */
[----:B------:R-:W-:Y:S02]  /*12140*/  IMAD R4, R10, R2, RZ ;  /* 0x000000020a047224 */ /* 0x000fe400078e02ff */
[----:B------:R-:W-:Y:S02]  /*12150*/  IMAD.MOV R2, RZ, RZ, -R2 ;  /* 0x000000ffff027224 */ /* 0x000fe400078e0a02 */
[----:B------:R-:W-:Y:S02]  /*12160*/  IMAD.MOV R3, RZ, RZ, -R4 ;  /* 0x000000ffff037224 */ /* 0x000fe400078e0a04 */
[----:B------:R-:W-:-:S03]  /*12170*/  IMAD R5, R6, R2, R5 ;  /* 0x0000000206057224 */ /* 0x000fc600078e0205 */
[----:B------:R-:W-:-:S04]  /*12180*/  VIADDMNMX R10, R3, UR4, R10, PT ;  /* 0x00000004030a7c46 */ /* 0x000fc8000b80010a */
[-C--:B------:R-:W-:Y:S02]  /*12190*/  IABS R7, R10.reuse ;  /* 0x0000000a00077213 */ /* 0x080fe40000000000 */
[----:B------:R-:W-:Y:S02]  /*121a0*/  IABS R6, R10 ;  /* 0x0000000a00067213 */ /* 0x000fe40000000000 */
[----:B------:R-:W1:Y:S03]  /*121b0*/  I2F.RP R8, R7 ;  /* 0x0000000700087306 */ /* 0x000e660000209400 */
[----:B------:R-:W-:-:S05]  /*121c0*/  IMAD.MOV R6, RZ, RZ, -R6 ;  /* 0x000000ffff067224 */ /* 0x000fca00078e0a06 */
[----:B-1----:R-:W1:Y:S02]  /*121d0*/  MUFU.RCP R8, R8 ;  /* 0x0000000800087308 */ /* 0x002e640000001000 */
[----:B-1----:R-:W-:-:S06]  /*121e0*/  VIADD R3, R8, 0xffffffe ;  /* 0x0ffffffe08037836 */ /* 0x002fcc0000000000 */
[----:B------:R-:W1:Y:S02]  /*121f0*/  F2I.FTZ.U32.TRUNC.NTZ R3, R3 ;  /* 0x0000000300037305 */ /* 0x000e64000021f000 */
[----:B-1----:R-:W-:-:S04]  /*12200*/  IMAD.MOV R2, RZ, RZ, -R3 ;  /* 0x000000ffff027224 */ /* 0x002fc800078e0a03 */
[----:B------:R-:W-:Y:S02]  /*12210*/  IMAD R9, R2, R7, RZ ;  /* 0x0000000702097224 */ /* 0x000fe400078e02ff */
[----:B------:R-:W-:-:S04]  /*12220*/  IMAD.MOV.U32 R2, RZ, RZ, RZ ;  /* 0x000000ffff027224 */ /* 0x000fc800078e00ff */
[----:B------:R-:W-:Y:S01]  /*12230*/  IMAD.HI.U32 R2, R3, R9, R2 ;  /* 0x0000000903027227 */ /* 0x000fe200078e0002 */
[----:B------:R-:W-:Y:S02]  /*12240*/  IABS R9, R5 ;  /* 0x0000000500097213 */ /* 0x000fe40000000000 */
[C---:B------:R-:W-:Y:S01]  /*12250*/  LOP3.LUT R3, R5.reuse, R10, RZ, 0x3c, !PT ;  /* 0x0000000a05037212 */ /* 0x040fe200078e3cff */
[----:B------:R-:W-:Y:S02]  /*12260*/  IMAD.IADD R5, R5, 0x1, R4 ;  /* 0x0000000105057824 */ /* 0x000fe400078e0204 */
[----:B------:R-:W-:-:S04]  /*12270*/  IMAD.HI.U32 R2, R2, R9, RZ ;  /* 0x0000000902027227 */ /* 0x000fc800078e00ff */
[----:B------:R-:W-:-:S05]  /*12280*/  IMAD R6, R2, R6, R9 ;  /* 0x0000000602067224 */ /* 0x000fca00078e0209 */
        /* <DEDUP_REMOVED lines=8> */
[----:B------:R-:W-:Y:S01]  /*12310*/  @!P0 LOP3.LUT R2, RZ, R10, RZ, 0x33, !PT ;  /* 0x0000000aff028212 */ /* 0x000fe200078e33ff */
[----:B------:R-:W-:-:S04]  /*12320*/  IMAD.MOV R10, RZ, RZ, -R10 ;  /* 0x000000ffff0a7224 */ /* 0x000fc800078e0a0a */
[----:B------:R-:W-:Y:S01]  /*12330*/  IMAD R18, R2, R10, R5 ;  /* 0x0000000a02127224 */ /* 0x000fe200078e0205 */
[----:B------:R-:W-:-:S05]  /*12340*/  LOP3.LUT R2, RZ, R2, RZ, 0x33, !PT ;  /* 0x00000002ff027212 */ /* 0x000fca00078e33ff */
[----:B------:R-:W-:Y:S01]  /*12350*/  IMAD.IADD R17, R17, 0x1, R2 ;  /* 0x0000000111117824 */ /* 0x000fe200078e0202 */
[----:B------:R-:W-:Y:S06]  /*12360*/  BRA `(.L_x_1165) ;  /* 0x00000000000c7947 */ /* 0x000fec0003800000 */
.L_x_1160:
[----:B------:R-:W-:Y:S02]  /*12370*/  IMAD.MOV.U32 R17, RZ, RZ, RZ ;  /* 0x000000ffff117224 */ /* 0x000fe400078e00ff */
[----:B------:R-:W-:Y:S02]  /*12380*/  IMAD.U32 R16, RZ, RZ, UR6 ;  /* 0x00000006ff107e24 */ /* 0x000fe4000f8e00ff */
[----:B------:R-:W-:-:S07]  /*12390*/  IMAD.MOV.U32 R18, RZ, RZ, RZ ;  /* 0x000000ffff127224 */ /* 0x000fce00078e00ff */
.L_x_1165:
[----:B------:R-:W1:Y:S01]  /*123a0*/  S2R R2, SR_TID.X ;  /* 0x0000000000027919 */ /* 0x000e620000002100 */
[----:B------:R-:W-:Y:S01]  /*123b0*/  STL [R1], RZ ;  /* 0x000000ff01007387 */ /* 0x000fe20000100800 */
[----:B-1----:R-:W-:-:S04]  /*123c0*/  LOP3.LUT R2, R2, 0x1f, RZ, 0xc0, !PT ;  /* 0x0000001f02027812 */ /* 0x002fc800078ec0ff */
[----:B------:R-:W-:-:S13]  /*123d0*/  ISETP.NE.AND P0, PT, R2, RZ, PT ;  /* 0x000000ff0200720c */ /* 0x000fda0003f05270 */
[----:B------:R-:W1:Y:S01]  /*123e0*/  @!P0 S2R R3, SR_CgaCtaId ;  /* 0x0000000000038919 */ /* 0x000e620000008800 */
[----:B------:R-:W-:-:S04]  /*123f0*/  @!P0 MOV R0, 0x400 ;  /* 0x0000040000008802 */ /* 0x000fc80000000f00 */
[----:B-1----:R-:W-:-:S05]  /*12400*/  @!P0 LEA R0, R3, R0, 0x18 ;  /* 0x0000000003008211 */ /* 0x002fca00078ec0ff */
[----:B------:R1:W-:Y:S01]  /*12410*/  @!P0 STS.128 [R0+0x288d0], R16 ;  /* 0x0288d01000008388 */ /* 0x0003e20000000c00 */
[----:B------:R-:W-:Y:S06]  /*12420*/  BAR.ARV 0x5, 0x120 ;  /* 0x0144800000007b1d */ /* 0x000fec0000002000 */
[----:B------:R-:W-:Y:S01]  /*12430*/  ISETP.GE.AND P0, PT, R19, UR5, PT ;  /* 0x0000000513007c0c */ /* 0x000fe2000bf06270 */
[----:B-1----:R-:W-:-:S05]  /*12440*/  IMAD.MOV.U32 R0, RZ, RZ, 0x1 ;  /* 0x00000001ff007424 */ /* 0x002fca00078e00ff */
[----:B------:R1:W-:Y:S04]  /*12450*/  STL [R1+0x8], R0 ;  /* 0x0000080001007387 */ /* 0x0003e80000100800 */
[----:B------:R1:W-:Y:S03]  /*12460*/  STL [R1+0x18], RZ ;  /* 0x000018ff01007387 */ /* 0x0003e60000100800 */
[----:B------:R-:W-:Y:S05]  /*12470*/  @P0 BRA `(.L_x_1166) ;  /* 0x0000004000600947 */ /* 0x000fea0003800000 */
[----:B-1----:R-:W-:Y:S01]  /*12480*/  IMAD.MOV.U32 R0, RZ, RZ, 0x1 ;  /* 0x00000001ff007424 */ /* 0x002fe200078e00ff */
[----:B------:R1:W-:Y:S01]  /*12490*/  STL [R1+0x18], RZ ;  /* 0x000018ff01007387 */ /* 0x0003e20000100800 */
[----:B------:R-:W-:Y:S01]  /*124a0*/  ULDC UR37, c[0x0][0xc] ;  /* 0x0000030000257ab9 */ /* 0x000fe20000000800 */
[----:B------:R-:W-:Y:S02]  /*124b0*/  ULDC.64 UR38, c[0x0][0x198] ;  /* 0x0000660000267ab9 */ /* 0x000fe40000000a00 */
[----:B------:R1:W-:Y:S04]  /*124c0*/  STL [R1+0x8], R0 ;  /* 0x0000080001007387 */ /* 0x0003e80000100800 */
[----:B------:R1:W-:Y:S02]  /*124d0*/  STL [R1], RZ ;  /* 0x000000ff01007387 */ /* 0x0003e40000100800 */
.L_x_1240:
[----:B------:R-:W-:Y:S05]  /*124e0*/  YIELD ;  /* 0x0000000000007946 */ /* 0x000fea0003800000 */
[----:B------:R-:W-:Y:S01]  /*124f0*/  ULDC.64 UR4, c[0x0][0xa28] ;  /* 0x00028a0000047ab9 */ /* 0x000fe20000000a00 */
[----:B------:R-:W-:Y:S01]  /*12500*/  IMAD.MOV.U32 R4, RZ, RZ, RZ ;  /* 0x000000ffff047224 */ /* 0x000fe200078e00ff */
[----:B------:R-:W-:Y:S01]  /*12510*/  ISETP.NE.U32.AND P0, PT, RZ, UR4, PT ;  /* 0x00000004ff007c0c */ /* 0x000fe2000bf05070 */
[----:B-1----:R-:W-:Y:S01]  /*12520*/  IMAD.MOV.U32 R0, RZ, RZ, RZ ;  /* 0x000000ffff007224 */ /* 0x002fe200078e00ff */
[----:B------:R-:W-:Y:S02]  /*12530*/  ULDC.64 UR6, c[0x0][0xa08] ;  /* 0x0002820000067ab9 */ /* 0x000fe40000000a00 */
[----:B------:R-:W-:Y:S01]  /*12540*/  ISETP.NE.AND.EX P0, PT, RZ, UR5, PT, P0 ;  /* 0x00000005ff007c0c */ /* 0x000fe2000bf05300 */
[----:B------:R-:W-:-:S12]  /*12550*/  ULDC.64 UR4, c[0x0][0xa00] ;  /* 0x0002800000047ab9 */ /* 0x000fd80000000a00 */
[----:B--2---:R-:W1:Y:S01]  /*12560*/  @P0 LDC.64 R2, c[0x0][0xa28] ;  /* 0x00028a00ff020b82 */ /* 0x004e620000000a00 */
[----:B------:R-:W-:Y:S01]  /*12570*/  ISETP.NE.U32.AND P2, PT, RZ, UR4, PT ;  /* 0x00000004ff007c0c */ /* 0x000fe2000bf45070 */
[----:B-1----:R-:W-:-:S05]  /*12580*/  @P0 IMAD.WIDE R2, R19, 0x4, R2 ;  /* 0x0000000413020825 */ /* 0x002fca00078e0202 */
[----:B------:R1:W5:Y:S01]  /*12590*/  @P0 LDG.E R4, desc[UR48][R2.64] ;  /* 0x0000003002040981 */ /* 0x000362000c1e1900 */
[----:B------:R-:W-:Y:S01]  /*125a0*/  ISETP.NE.AND.EX P2, PT, RZ, UR5, PT, P2 ;  /* 0x00000005ff007c0c */ /* 0x000fe2000bf45320 */
[----:B------:R-:W-:Y:S01]  /*125b0*/  ULDC.64 UR4, c[0x0][0xa18] ;  /* 0x0002860000047ab9 */ /* 0x000fe20000000a00 */
[----:B-1----:R-:W1:Y:S02]  /*125c0*/  LDC.64 R2, c[0x0][0xa00] ;  /* 0x00028000ff027b82 */ /* 0x002e640000000a00 */
[----:B-1----:R-:W-:-:S09]  /*125d0*/  IMAD.WIDE R2, R19, 0x4, R2 ;  /* 0x0000000413027825 */ /* 0x002fd200078e0202 */
[----:B------:R-:W2:Y:S01]  /*125e0*/  @P2 LDG.E R0, desc[UR48][R2.64] ;  /* 0x0000003002002981 */ /* 0x000ea2000c1e1900 */
[----:B------:R-:W-:Y:S01]  /*125f0*/  ISETP.NE.U32.AND P1, PT, RZ, UR4, PT ;  /* 0x00000004ff007c0c */ /* 0x000fe2000bf25070 */
[----:B------:R-:W-:-:S03]  /*12600*/  ULDC UR4, c[0x0][0x288] ;  /* 0x0000a20000047ab9 */ /* 0x000fc60000000800 */
[----:B------:R-:W-:-:S13]  /*12610*/  ISETP.NE.AND.EX P1, PT, RZ, UR5, PT, P1 ;  /* 0x00000005ff007c0c */ /* 0x000fda000bf25310 */
[----:B------:R-:W1:Y:S02]  /*12620*/  @P1 LDC.64 R6, c[0x0][0xa18] ;  /* 0x00028600ff061b82 */ /* 0x000e640000000a00 */
[----:B-1----:R-:W-:Y:S01]  /*12630*/  @P1 IMAD.WIDE R6, R19, 0x4, R6 ;  /* 0x0000000413061825 */ /* 0x002fe200078e0206 */
[----:B--2---:R1:W-:Y:S03]  /*12640*/  STL [R1+0x1c], R0 ;  /* 0x00001c0001007387 */ /* 0x0043e60000100800 */
[----:B-1----:R-:W-:Y:S01]  /*12650*/  IMAD.U32 R0, RZ, RZ, UR4 ;  /* 0x00000004ff007e24 */ /* 0x002fe2000f8e00ff */
[----:B------:R-:W-:-:S05]  /*12660*/  ULDC.64 UR4, c[0x0][0x3f8] ;  /* 0x0000fe0000047ab9 */ /* 0x000fca0000000a00 */
[----:B------:R1:W5:Y:S01]  /*12670*/  @P1 LDG.E R0, desc[UR48][R6.64] ;  /* 0x0000003006001981 */ /* 0x000362000c1e1900 */
[----:B------:R-:W-:Y:S01]  /*12680*/  UISETP.NE.U32.AND UP0, UPT, UR4, URZ, UPT ;  /* 0x0000003f0400728c */ /* 0x000fe2000bf05070 */
[----:B------:R-:W-:Y:S02]  /*12690*/  ISETP.NE.U32.AND P0, PT, RZ, UR6, PT ;  /* 0x00000006ff007c0c */ /* 0x000fe4000bf05070 */
[----:B------:R-:W-:Y:S01]  /*126a0*/  ULDC UR4, c[0x0][0x404] ;  /* 0x0001010000047ab9 */ /* 0x000fe20000000800 */
[----:B------:R-:W-:Y:S01]  /*126b0*/  UISETP.NE.AND.EX UP0, UPT, UR5, URZ, UPT, UP0 ;  /* 0x0000003f0500728c */ /* 0x000fe2000bf05300 */
[----:B------:R-:W-:Y:S02]  /*126c0*/  ISETP.NE.AND.EX P0, PT, RZ, UR7, PT, P0 ;  /* 0x00000007ff007c0c */ /* 0x000fe4000bf05300 */
[----:B------:R-:W-:Y:S01]  /*126d0*/  ULDC UR5, c[0x0][0x2e0] ;  /* 0x0000b80000057ab9 */ /* 0x000fe20000000800 */
[----:B------:R-:W-:-:S04]  /*126e0*/  USEL UR4, UR4, 0x1, UP0 ;  /* 0x0000000104047887 */ /* 0x000fc80008000000 */
[----:B------:R-:W-:-:S06]  /*126f0*/  UIMAD UR4, UR4, UR5, URZ ;  /* 0x00000005040472a4 */ /* 0x000fcc000f8e023f */
[----:B------:R-:W-:Y:S01]  /*12700*/  IMAD.U32 R5, RZ, RZ, UR4 ;  /* 0x00000004ff057e24 */ /* 0x000fe2000f8e00ff */
[----:B-1----:R-:W-:Y:S06]  /*12710*/  @P1 BRA `(.L_x_1167) ;  /* 0x0000000000101947 */ /* 0x002fec0003800000 */
[----:B------:R-:W-:Y:S05]  /*12720*/  @!P2 BRA `(.L_x_1167) ;  /* 0x00000000000ca947 */ /* 0x000fea0003800000 */
[----:B------:R-:W2:Y:S04]  /*12730*/  LDG.E R7, desc[UR48][R2.64] ;  /* 0x0000003002077981 */ /* 0x000ea8000c1e1900 */
[----:B-----5:R-:W2:Y:S02]  /*12740*/  LDG.E R0, desc[UR48][R2.64+0x4] ;  /* 0x0000043002007981 */ /* 0x020ea4000c1e1900 */
[----:B--2---:R-:W-:-:S07]  /*12750*/  IMAD.IADD R0, R0, 0x1, -R7 ;  /* 0x0000000100007824 */ /* 0x004fce00078e0a07 */
.L_x_1167:
[----:B------:R-:W1:Y:S01]  /*12760*/  LDC.64 R2, c[0x0][0xa08] ;  /* 0x00028200ff027b82 */ /* 0x000e620000000a00 */
[----:B------:R-:W-:Y:S01]  /*12770*/  IMAD.MOV.U32 R7, RZ, RZ, RZ ;  /* 0x000000ffff077224 */ /* 0x000fe200078e00ff */
[----:B------:R-:W-:Y:S01]  /*12780*/  ULDC.64 UR4, c[0x0][0xa20] ;  /* 0x0002880000047ab9 */ /* 0x000fe20000000a00 */
[----:B-1----:R-:W-:-:S05]  /*12790*/  IMAD.WIDE R2, R19, 0x4, R2 ;  /* 0x0000000413027825 */ /* 0x002fca00078e0202 */
[----:B------:R-:W2:Y:S01]  /*127a0*/  @P0 LDG.E R7, desc[UR48][R2.64] ;  /* 0x0000003002070981 */ /* 0x000ea2000c1e1900 */
[----:B------:R-:W-:-:S04]  /*127b0*/  ISETP.NE.U32.AND P1, PT, RZ, UR4, PT ;  /* 0x00000004ff007c0c */ /* 0x000fc8000bf25070 */
[----:B------:R-:W-:Y:S01]  /*127c0*/  ISETP.NE.AND.EX P1, PT, RZ, UR5, PT, P1 ;  /* 0x00000005ff007c0c */ /* 0x000fe2000bf25310 */
[----:B--2--5:R-:W-:-:S05]  /*127d0*/  IMAD.IADD R6, R7, 0x1, R4 ;  /* 0x0000000107067824 */ /* 0x024fca00078e0204 */
[----:B------:R1:W-:Y:S07]  /*127e0*/  STL [R1+0x4], R6 ;  /* 0x0000040601007387 */ /* 0x0003ee0000100800 */
[----:B------:R-:W-:Y:S05]  /*127f0*/  @!P1 BRA `(.L_x_1168) ;  /* 0x0000000000109947 */ /* 0x000fea0003800000 */
[----:B------:R-:W2:Y:S02]  /*12800*/  LDC.64 R2, c[0x0][0xa20] ;  /* 0x00028800ff027b82 */ /* 0x000ea40000000a00 */
[----:B--2---:R-:W-:-:S05]  /*12810*/  IMAD.WIDE R2, R19, 0x4, R2 ;  /* 0x0000000413027825 */ /* 0x004fca00078e0202 */
[----:B------:R2:W5:Y:S01]  /*12820*/  LDG.E R5, desc[UR48][R2.64] ;  /* 0x0000003002057981 */ /* 0x000562000c1e1900 */
[----:B------:R-:W-:Y:S05]  /*12830*/  BRA `(.L_x_1169) ;  /* 0x0000000000107947 */ /* 0x000fea0003800000 */
.L_x_1168:
[----:B------:R-:W-:Y:S05]  /*12840*/  @!P0 BRA `(.L_x_1169) ;  /* 0x00000000000c8947 */ /* 0x000fea0003800000 */
[----:B-1----:R-:W2:Y:S04]  /*12850*/  LDG.E R6, desc[UR48][R2.64] ;  /* 0x0000003002067981 */ /* 0x002ea8000c1e1900 */
[----:B------:R-:W2:Y:S02]  /*12860*/  LDG.E R5, desc[UR48][R2.64+0x4] ;  /* 0x0000043002057981 */ /* 0x000ea4000c1e1900 */
[----:B--2---:R-:W-:-:S07]  /*12870*/  IMAD.IADD R5, R5, 0x1, -R6 ;  /* 0x0000000105057824 */ /* 0x004fce00078e0a06 */
.L_x_1169:
[----:B--2---:R-:W2:Y:S01]  /*12880*/  LDC.64 R2, c[0x0][0x9e0] ;  /* 0x00027800ff027b82 */ /* 0x004ea20000000a00 */
[----:B-----5:R-:W-:Y:S01]  /*12890*/  IMAD.IADD R7, R5, 0x1, -R4 ;  /* 0x0000000105077824 */ /* 0x020fe200078e0a04 */
[----:B------:R-:W-:-:S04]  /*128a0*/  LEA R4, R17, 0x80, 0x7 ;  /* 0x0000008011047811 */ /* 0x000fc800078e38ff */
[----:B------:R-:W-:Y:S02]  /*128b0*/  IADD3 R9, R7, R4, -R0 ;  /* 0x0000000407097210 */ /* 0x000fe40007ffe800 */
[----:B--2---:R-:W-:-:S03]  /*128c0*/  ISETP.GE.AND P0, PT, R3, 0x1, PT ;  /* 0x000000010300780c */ /* 0x004fc60003f06270 */
[----:B------:R-:W-:-:S10]  /*128d0*/  IMAD.IADD R2, R9, 0x1, R2 ;  /* 0x0000000109027824 */ /* 0x000fd400078e0202 */
[----:B------:R-:W-:Y:S05]  /*128e0*/  @!P0 BRA `(.L_x_1170) ;  /* 0x0000000000488947 */ /* 0x000fea0003800000 */
[C---:B------:R-:W-:Y:S01]  /*128f0*/  ISETP.GT.AND P1, PT, R9.reuse, RZ, PT ;  /* 0x000000ff0900720c */ /* 0x040fe20003f24270 */
[----:B------:R-:W-:Y:S01]  /*12900*/  BSSY B0, `(.L_x_1171) ;  /* 0x000000e000007945 */ /* 0x000fe20003800000 */
[----:B-1----:R-:W-:-:S11]  /*12910*/  VIADD R6, R9, 0xffffffff ;  /* 0xffffffff09067836 */ /* 0x002fd60000000000 */
        /* <DEDUP_REMOVED lines=8> */
.L_x_1172:
[----:B------:R-:W-:-:S13]  /*129a0*/  ISETP.NE.AND P1, PT, R3, 0x1, PT ;  /* 0x000000010300780c */ /* 0x000fda0003f25270 */
[----:B------:R-:W1:Y:S02]  /*129b0*/  @P1 LDC.64 R4, c[0x0][0x9e8] ;  /* 0x00027a00ff041b82 */ /* 0x000e640000000a00 */
[----:B-1----:R-:W-:-:S05]  /*129c0*/  @P1 IMAD.HI.U32 R4, R6, R4, RZ ;  /* 0x0000000406041227 */ /* 0x002fca00078e00ff */
[----:B------:R-:W-:-:S07]  /*129d0*/  @P1 SHF.R.U32.HI R6, RZ, R5, R4 ;  /* 0x00000005ff061219 */ /* 0x000fce0000011604 */
.L_x_1173:
[----:B------:R-:W-:Y:S05]  /*129e0*/  BSYNC B0 ;  /* 0x0000000000007941 */ /* 0x000fea0003800000 */
.L_x_1171:
[----:B------:R-:W-:-:S05]  /*129f0*/  IMAD R5, R6, R3, R3 ;  /* 0x0000000306057224 */ /* 0x000fca00078e0203 */
[----:B------:R-:W-:-:S07]  /*12a00*/  VIMNMX R2, R2, R5, PT ;  /* 0x0000000502027248 */ /* 0x000fce0003fe0100 */
.L_x_1170:
[----:B------:R-:W-:Y:S01]  /*12a10*/  VIADD R2, R2, 0x7f ;  /* 0x0000007f02027836 */ /* 0x000fe20000000000 */
[----:B------:R-:W-:Y:S01]  /*12a20*/  ULDC UR4, c[0x0][0x9dc] ;  /* 0x0002770000047ab9 */ /* 0x000fe20000000800 */
[----:B------:R-:W-:-:S03]  /*12a30*/  IMAD R0, R17, 0x80, -R0 ;  /* 0x0000008011007824 */ /* 0x000fc600078e0a00 */
[----:B------:R-:W-:-:S04]  /*12a40*/  SHF.R.S32.HI R5, RZ, 0x1f, R2 ;  /* 0x0000001fff057819 */ /* 0x000fc80000011402 */
[----:B------:R-:W-:Y:S01]  /*12a50*/  LEA.HI R4, R5, R2, RZ, 0x7 ;  /* 0x0000000205047211 */ /* 0x000fe200078f38ff */
[C---:B------:R-:W-:Y:S02]  /*12a60*/  VIADD R2, R7.reuse, 0x7f ;  /* 0x0000007f07027836 */ /* 0x040fe40000000000 */
[----:B------:R-:W-:Y:S01]  /*12a70*/  IMAD.IADD R7, R7, 0x1, R0 ;  /* 0x0000000107077824 */ /* 0x000fe200078e0200 */
[----:B------:R-:W-:Y:S02]  /*12a80*/  SHF.R.S32.HI R4, RZ, 0x7, R4 ;  /* 0x00000007ff047819 */ /* 0x000fe40000011404 */
[----:B------:R-:W-:Y:S01]  /*12a90*/  SHF.R.S32.HI R5, RZ, 0x1f, R2 ;  /* 0x0000001fff057819 */ /* 0x000fe20000011402 */
[----:B------:R-:W-:-:S03]  /*12aa0*/  VIADD R0, R7, -UR4 ;  /* 0x8000000407007c36 */ /* 0x000fc60008000000 */
[----:B------:R-:W-:-:S04]  /*12ab0*/  LEA.HI R5, R5, R2, RZ, 0x7 ;  /* 0x0000000205057211 */ /* 0x000fc800078f38ff */
[----:B------:R-:W-:-:S04]  /*12ac0*/  SHF.R.S32.HI R5, RZ, 0x7, R5 ;  /* 0x00000007ff057819 */ /* 0x000fc80000011405 */
[----:B-1----:R-:W-:-:S05]  /*12ad0*/  VIMNMX R6, R5, R4, PT ;  /* 0x0000000405067248 */ /* 0x002fca0003fe0100 */
[----:B------:R1:W-:Y:S01]  /*12ae0*/  STL [R1+0x14], R6 ;  /* 0x0000140601007387 */ /* 0x0003e20000100800 */
[----:B------:R-:W-:Y:S05]  /*12af0*/  @!P0 BRA `(.L_x_1174) ;  /* 0x0000000000448947 */ /* 0x000fea0003800000 */
[----:B------:R-:W-:Y:S01]  /*12b00*/  ISETP.GT.AND P0, PT, R7, -0x1, PT ;  /* 0xffffffff0700780c */ /* 0x000fe20003f04270 */
[----:B------:R-:W-:-:S12]  /*12b10*/  BSSY B0, `(.L_x_1175) ;  /* 0x000000d000007945 */ /* 0x000fd80003800000 */
        /* <DEDUP_REMOVED lines=8> */
.L_x_1176:
[----:B------:R-:W-:-:S13]  /*12ba0*/  ISETP.NE.AND P0, PT, R3, 0x1, PT ;  /* 0x000000010300780c */ /* 0x000fda0003f05270 */
[----:B------:R-:W2:Y:S02]  /*12bb0*/  @P0 LDC.64 R4, c[0x0][0x9e8] ;  /* 0x00027a00ff040b82 */ /* 0x000ea40000000a00 */
[----:B--2---:R-:W-:-:S05]  /*12bc0*/  @P0 IMAD.HI.U32 R4, R7, R4, RZ ;  /* 0x0000000407040227 */ /* 0x004fca00078e00ff */
[----:B------:R-:W-:-:S07]  /*12bd0*/  @P0 SHF.R.U32.HI R7, RZ, R5, R4 ;  /* 0x00000005ff070219 */ /* 0x000fce0000011604 */
.L_x_1177:
[----:B------:R-:W-:Y:S05]  /*12be0*/  BSYNC B0 ;  /* 0x0000000000007941 */ /* 0x000fea0003800000 */
.L_x_1175:
[----:B------:R-:W-:-:S05]  /*12bf0*/  IMAD R3, R7, R3, RZ ;  /* 0x0000000307037224 */ /* 0x000fca00078e02ff */
[----:B------:R-:W-:-:S07]  /*12c00*/  VIMNMX R0, R0, R3, !PT ;  /* 0x0000000300007248 */ /* 0x000fce0007fe0100 */
.L_x_1174:
[----:B------:R-:W-:Y:S01]  /*12c10*/  SHF.R.S32.HI R3, RZ, 0x1f, R0 ;  /* 0x0000001fff037819 */ /* 0x000fe20000011400 */
[----:B------:R-:W-:Y:S03]  /*12c20*/  BSSY B6, `(.L_x_1178) ;  /* 0x00002dc000067945 */ /* 0x000fe60003800000 */
[----:B------:R-:W-:-:S04]  /*12c30*/  LEA.HI R3, R3, R0, RZ, 0x7 ;  /* 0x0000000003037211 */ /* 0x000fc800078f38ff */
[----:B------:R-:W-:-:S04]  /*12c40*/  SHF.R.S32.HI R3, RZ, 0x7, R3 ;  /* 0x00000007ff037819 */ /* 0x000fc80000011403 */
[----:B------:R-:W-:-:S04]  /*12c50*/  VIMNMX R2, RZ, R3, !PT ;  /* 0x00000003ff027248 */ /* 0x000fc80007fe0100 */
[----:B------:R-:W-:Y:S01]  /*12c60*/  ISETP.GT.AND P0, PT, R6, R2, PT ;  /* 0x000000020600720c */ /* 0x000fe20003f04270 */
[----:B------:R2:W-:-:S12]  /*12c70*/  STL [R1+0x10], R2 ;  /* 0x0000100201007387 */ /* 0x0005d80000100800 */
[----:B--2---:R-:W-:Y:S05]  /*12c80*/  @P0 BRA `(.L_x_1179) ;  /* 0x0000000000440947 */ /* 0x004fea0003800000 */
[----:B------:R-:W2:Y:S02]  /*12c90*/  S2R R2, SR_TID.X ;  /* 0x0000000000027919 */ /* 0x000ea40000002100 */
[----:B--2---:R-:W-:-:S04]  /*12ca0*/  LOP3.LUT R2, R2, 0x1f, RZ, 0xc0, !PT ;  /* 0x0000001f02027812 */ /* 0x004fc800078ec0ff */
[----:B------:R-:W-:-:S13]  /*12cb0*/  ISETP.NE.AND P1, PT, R2, RZ, PT ;  /* 0x000000ff0200720c */ /* 0x000fda0003f25270 */
[----:B------:R-:W-:Y:S05]  /*12cc0*/  @P1 BRA `(.L_x_1180) ;  /* 0x0000002c00441947 */ /* 0x000fea0003800000 */
[----:B------:R-:W2:Y:S01]  /*12cd0*/  S2R R7, SR_LANEID ;  /* 0x0000000000077919 */ /* 0x000ea20000000000 */
[----:B------:R-:W-:Y:S01]  /*12ce0*/  VOTEU.ANY UR4, UPT, PT ;  /* 0x0000000000047886 */ /* 0x000fe200038e0100 */
[----:B------:R-:W3:Y:S01]  /*12cf0*/  LDC.64 R2, c[0x0][0xc38] ;  /* 0x00030e00ff027b82 */ /* 0x000ee20000000a00 */
[----:B------:R-:W2:Y:S08]  /*12d00*/  FLO.U32 R0, UR4 ;  /* 0x0000000400007d00 */ /* 0x000eb000080e0000 */
[----:B------:R-:W3:Y:S01]  /*12d10*/  POPC R5, UR4 ;  /* 0x0000000400057d09 */ /* 0x000ee20008000000 */
[----:B--2---:R-:W-:-:S13]  /*12d20*/  ISETP.EQ.U32.AND P0, PT, R0, R7, PT ;  /* 0x000000070000720c */ /* 0x004fda0003f02070 */
[----:B---3--:R-:W2:Y:S01]  /*12d30*/  @P0 ATOMG.E.ADD.STRONG.GPU PT, R3, desc[UR48][R2.64], R5 ;  /* 0x00000005020309a8 */ /* 0x008ea200081ee1f0 */
[----:B------:R-:W3:Y:S02]  /*12d40*/  S2R R4, SR_LTMASK ;  /* 0x0000000000047919 */ /* 0x000ee40000003900 */
[----:B---3--:R-:W-:-:S04]  /*12d50*/  LOP3.LUT R4, R4, UR4, RZ, 0xc0, !PT ;  /* 0x0000000404047c12 */ /* 0x008fc8000f8ec0ff */
[----:B------:R-:W3:Y:S01]  /*12d60*/  POPC R7, R4 ;  /* 0x0000000400077309 */ /* 0x000ee20000000000 */
[----:B--2---:R-:W3:Y:S02]  /*12d70*/  SHFL.IDX PT, R0, R3, R0, 0x1f ;  /* 0x00001f0003007589 */ /* 0x004ee400000e0000 */
[----:B---3--:R-:W-:Y:S01]  /*12d80*/  IADD3 R16, R0, UR37, R7 ;  /* 0x0000002500107c10 */ /* 0x008fe2000fffe007 */
[----:B------:R-:W-:Y:S06]  /*12d90*/  BRA `(.L_x_1180) ;  /* 0x0000002c00107947 */ /* 0x000fec0003800000 */
.L_x_1179:
[----:B------:R-:W2:Y:S01]  /*12da0*/  S2R R3, SR_CgaCtaId ;  /* 0x0000000000037919 */ /* 0x000ea20000008800 */
[----:B------:R-:W-:-:S04]  /*12db0*/  MOV R0, 0x400 ;  /* 0x0000040000007802 */ /* 0x000fc80000000f00 */
[----:B--2---:R-:W-:-:S05]  /*12dc0*/  LEA R2, R3, R0, 0x18 ;  /* 0x0000000003027211 */ /* 0x004fca00078ec0ff */
[----:B------:R2:W-:Y:S01]  /*12dd0*/  STL [R1+0xc], R2 ;  /* 0x00000c0201007387 */ /* 0x0005e20000100800 */
[----:B------:R-:W-:-:S05]  /*12de0*/  VIADD R0, R2, 0x18400 ;  /* 0x0001840002007836 */ /* 0x000fca0000000000 */
[----:B------:R-:W-:-:S13]  /*12df0*/  LOP3.LUT P0, RZ, R0, 0x3ff, RZ, 0xc0, !PT ;  /* 0x000003ff00ff7812 */ /* 0x000fda000780c0ff */
[----:B--2---:R-:W-:Y:S05]  /*12e00*/  @!P0 BRA `(.L_x_1181) ;  /* 0x0000000000408947 */ /* 0x004fea0003800000 */
[----:B------:R-:W-:Y:S01]  /*12e10*/  MOV R2, 0x0 ;  /* 0x0000000000027802 */ /* 0x000fe20000000f00 */
[----:B------:R-:W-:Y:S01]  /*12e20*/  ULDC.64 UR6, c[0x4][0xa0] ;  /* 0x0100280000067ab9 */ /* 0x000fe20000000a00 */
[----:B------:R-:W-:Y:S01]  /*12e30*/  ULDC.64 UR8, c[0x4][0xa8] ;  /* 0x01002a0000087ab9 */ /* 0x000fe20000000a00 */
[----:B------:R-:W-:Y:S01]  /*12e40*/  ULDC.64 UR4, c[0x4][0x8] ;  /* 0x0100020000047ab9 */ /* 0x000fe20000000a00 */
[----:B------:R-:W-:Y:S02]  /*12e50*/  IMAD.U32 R4, RZ, RZ, UR6 ;  /* 0x00000006ff047e24 */ /* 0x000fe4000f8e00ff */
[----:B------:R-:W2:Y:S01]  /*12e60*/  LDC.64 R2, c[0x4][R2] ;  /* 0x0100000002027b82 */ /* 0x000ea20000000a00 */
[----:B------:R-:W-:Y:S02]  /*12e70*/  IMAD.U32 R5, RZ, RZ, UR7 ;  /* 0x00000007ff057e24 */ /* 0x000fe4000f8e00ff */
[----:B-1----:R-:W-:Y:S02]  /*12e80*/  IMAD.U32 R6, RZ, RZ, UR8 ;  /* 0x00000008ff067e24 */ /* 0x002fe4000f8e00ff */
[----:B------:R-:W-:-:S02]  /*12e90*/  IMAD.U32 R7, RZ, RZ, UR9 ;  /* 0x00000009ff077e24 */ /* 0x000fc4000f8e00ff */
[----:B------:R-:W-:Y:S02]  /*12ea0*/  IMAD.U32 R10, RZ, RZ, UR4 ;  /* 0x00000004ff0a7e24 */ /* 0x000fe4000f8e00ff */
[----:B------:R-:W-:Y:S02]  /*12eb0*/  IMAD.U32 R11, RZ, RZ, UR5 ;  /* 0x00000005ff0b7e24 */ /* 0x000fe4000f8e00ff */
[----:B------:R-:W-:Y:S02]  /*12ec0*/  IMAD.MOV.U32 R8, RZ, RZ, 0x70 ;  /* 0x00000070ff087424 */ /* 0x000fe400078e00ff */
[----:B------:R-:W-:Y:S02]  /*12ed0*/  IMAD.MOV.U32 R12, RZ, RZ, 0x1 ;  /* 0x00000001ff0c7424 */ /* 0x000fe400078e00ff */
[----:B0-----:R-:W-:-:S07]  /*12ee0*/  IMAD.MOV.U32 R13, RZ, RZ, RZ ;  /* 0x000000ffff0d7224 */ /* 0x001fce00078e00ff */
[----:B------:R-:W-:-:S07]  /*12ef0*/  LEPC R20, `(.L_x_1181) ;  /* 0x000000001014794e */ /* 0x000fce0000000000 */
[----:B--2---:R-:W-:Y:S05]  /*12f00*/  CALL.ABS.NOINC R2 ;  /* 0x0000000002007343 */ /* 0x004fea0003c00000 */
.L_x_1181:
        /* <DEDUP_REMOVED lines=8> */
[----:B------:R2:W3:Y:S01]  /*12f90*/  LDC.64 R2, c[0x4][R0] ;  /* 0x0100000000027b82 */ /* 0x0004e20000000a00 */
[----:B------:R-:W-:Y:S02]  /*12fa0*/  IMAD.U32 R4, RZ, RZ, UR6 ;  /* 0x00000006ff047e24 */ /* 0x000fe4000f8e00ff */
[----:B------:R-:W-:Y:S02]  /*12fb0*/  IMAD.U32 R5, RZ, RZ, UR7 ;  /* 0x00000007ff057e24 */ /* 0x000fe4000f8e00ff */
[----:B-1----:R-:W-:Y:S02]  /*12fc0*/  IMAD.U32 R6, RZ, RZ, UR8 ;  /* 0x00000008ff067e24 */ /* 0x002fe4000f8e00ff */
[----:B------:R-:W-:-:S02]  /*12fd0*/  IMAD.U32 R7, RZ, RZ, UR9 ;  /* 0x00000009ff077e24 */ /* 0x000fc4000f8e00ff */
[----:B------:R-:W-:Y:S02]  /*12fe0*/  IMAD.U32 R10, RZ, RZ, UR4 ;  /* 0x00000004ff0a7e24 */ /* 0x000fe4000f8e00ff */
[----:B------:R-:W-:Y:S02]  /*12ff0*/  IMAD.U32 R11, RZ, RZ, UR5 ;  /* 0x00000005ff0b7e24 */ /* 0x000fe4000f8e00ff */
[----:B------:R-:W-:Y:S02]  /*13000*/  IMAD.MOV.U32 R8, RZ, RZ, 0x70 ;  /* 0x00000070ff087424 */ /* 0x000fe400078e00ff */
[----:B------:R-:W-:Y:S02]  /*13010*/  IMAD.MOV.U32 R12, RZ, RZ, 0x1 ;  /* 0x00000001ff0c7424 */ /* 0x000fe400078e00ff */
[----:B0-2---:R-:W-:-:S07]  /*13020*/  IMAD.MOV.U32 R13, RZ, RZ, RZ ;  /* 0x000000ffff0d7224 */ /* 0x005fce00078e00ff */
[----:B------:R-:W-:-:S07]  /*13030*/  LEPC R20, `(.L_x_1183) ;  /* 0x000000001014794e */ /* 0x000fce0000000000 */
[----:B---3--:R-:W-:Y:S05]  /*13040*/  CALL.ABS.NOINC R2 ;  /* 0x0000000002007343 */ /* 0x008fea0003c00000 */
.L_x_1183:
        /* <DEDUP_REMOVED lines=16> */
.L_x_1182:
[----:B-1----:R-:W2:Y:S01]  /*13150*/  LDL.LU R6, [R1+0x1c] ;  /* 0x00001c0001067983 */ /* 0x002ea20000300800 */
[----:B------:R-:W1:Y:S01]  /*13160*/  LDC R0, c[0x0][0x428] ;  /* 0x00010a00ff007b82 */ /* 0x000e620000000800 */
[----:B------:R-:W-:Y:S01]  /*13170*/  IMAD.MOV.U32 R4, RZ, RZ, R18 ;  /* 0x000000ffff047224 */ /* 0x000fe200078e0012 */
[----:B------:R-:W-:Y:S01]  /*13180*/  ULDC.64 UR4, c[0x0][0x9f8] ;  /* 0x00027e0000047ab9 */ /* 0x000fe20000000a00 */
[----:B------:R-:W3:Y:S01]  /*13190*/  S2R R7, SR_TID.X ;  /* 0x0000000000077919 */ /* 0x000ee20000002100 */
[----:B-1----:R-:W-:Y:S02]  /*131a0*/  ISETP.NE.AND P0, PT, R0, 0x1, PT ;  /* 0x000000010000780c */ /* 0x002fe40003f05270 */
[----:B---3--:R-:W-:-:S11]  /*131b0*/  LOP3.LUT R7, R7, 0x1f, RZ, 0xc0, !PT ;  /* 0x0000001f07077812 */ /* 0x008fd600078ec0ff */
[----:B------:R-:W1:Y:S08]  /*131c0*/  @P0 LDC R3, c[0x0][0x42c] ;  /* 0x00010b00ff030b82 */ /* 0x000e700000000800 */
[----:B------:R-:W3:Y:S01]  /*131d0*/  @P0 LDC R5, c[0x0][0x430] ;  /* 0x00010c00ff050b82 */ /* 0x000ee20000000800 */
[----:B-1----:R-:W-:-:S05]  /*131e0*/  @P0 IMAD.HI.U32 R0, R18, R3, RZ ;  /* 0x0000000312000227 */ /* 0x002fca00078e00ff */
[----:B---3--:R-:W-:Y:S01]  /*131f0*/  @P0 SHF.R.U32.HI R4, RZ, R5, R0 ;  /* 0x00000005ff040219 */ /* 0x008fe20000011600 */
[----:B------:R-:W-:Y:S01]  /*13200*/  IMAD.MOV.U32 R0, RZ, RZ, R19 ;  /* 0x000000ffff007224 */ /* 0x000fe200078e0013 */
[----:B------:R-:W-:-:S04]  /*13210*/  ISETP.NE.U32.AND P0, PT, RZ, UR4, PT ;  /* 0x00000004ff007c0c */ /* 0x000fc8000bf05070 */
[----:B------:R-:W-:Y:S01]  /*13220*/  ISETP.NE.AND.EX P0, PT, RZ, UR5, PT, P0 ;  /* 0x00000005ff007c0c */ /* 0x000fe2000bf05300 */
[----:B------:R-:W-:-:S12]  /*13230*/  ULDC.64 UR4, c[0x0][0xa00] ;  /* 0x0002800000047ab9 */ /* 0x000fd80000000a00 */
[----:B------:R-:W1:Y:S01]  /*13240*/  @P0 LDC.64 R2, c[0x0][0x9f8] ;  /* 0x00027e00ff020b82 */ /* 0x000e620000000a00 */
[----:B------:R-:W-:-:S04]  /*13250*/  ISETP.NE.AND P6, PT, R7, RZ, PT ;  /* 0x000000ff0700720c */ /* 0x000fc80003fc5270 */
[----:B------:R-:W-:-:S09]  /*13260*/  PLOP3.LUT P1, PT, P6, PT, PT, 0x8, 0x0 ;  /* 0x000000000000781c */ /* 0x000fd2000372e170 */
[----:B------:R-:W-:Y:S01]  /*13270*/  VOTEU.ALL UP1, P6 ;  /* 0x00000000003f7886 */ /* 0x000fe20003020000 */
[----:B-1----:R-:W-:-:S05]  /*13280*/  @P0 IMAD.WIDE R2, R19, 0x4, R2 ;  /* 0x0000000413020825 */ /* 0x002fca00078e0202 */
[----:B------:R1:W5:Y:S01]  /*13290*/  @P0 LDG.E R0, desc[UR48][R2.64] ;  /* 0x0000003002000981 */ /* 0x000362000c1e1900 */
[----:B------:R-:W-:Y:S01]  /*132a0*/  ISETP.NE.U32.AND P0, PT, RZ, UR4, PT ;  /* 0x00000004ff007c0c */ /* 0x000fe2000bf05070 */
[----:B------:R-:W-:-:S03]  /*132b0*/  @!UP1 UIADD3 UR8, UP0, UR38, 0x270, URZ ;  /* 0x0000027026089890 */ /* 0x000fc6000ff1e03f */
[----:B------:R-:W-:Y:S01]  /*132c0*/  ISETP.NE.AND.EX P0, PT, RZ, UR5, PT, P0 ;  /* 0x00000005ff007c0c */ /* 0x000fe2000bf05300 */
[----:B------:R-:W-:-:S03]  /*132d0*/  @!UP1 UIADD3.X UR9, URZ, UR39, URZ, UP0, !UPT ;  /* 0x000000273f099290 */ /* 0x000fc600087fe43f */
[----:B------:R-:W-:Y:S01]  /*132e0*/  SEL R7, R19, RZ, !P0 ;  /* 0x000000ff13077207 */ /* 0x000fe20004000000 */
[----:B------:R-:W-:Y:S01]  /*132f0*/  VOTEU.ALL UP0, P6 ;  /* 0x00000000003f7886 */ /* 0x000fe20003000000 */
[----:B-12---:R-:W-:-:S07]  /*13300*/  IMAD R8, R17, 0x80, R6 ;  /* 0x0000008011087824 */ /* 0x006fce00078e0206 */
.L_x_1184:
        /* <DEDUP_REMOVED lines=9> */
[----:B-1----:R-:W-:Y:S05]  /*133a0*/  @P1 BRA.U.ANY `(.L_x_1184) ;  /* 0xfffffffd00d81947 */ /* 0x002fea000393ffff */
[----:B------:R-:W1:Y:S01]  /*133b0*/  S2R R2, SR_TID.X ;  /* 0x0000000000027919 */ /* 0x000e620000002100 */
[----:B------:R-:W-:Y:S01]  /*133c0*/  UMOV UR4, 0x40 ;  /* 0x0000004000047882 */ /* 0x000fe20000000000 */
[----:B-1----:R-:W-:-:S04]  /*133d0*/  LOP3.LUT R2, R2, 0x1f, RZ, 0xc0, !PT ;  /* 0x0000001f02027812 */ /* 0x002fc800078ec0ff */
[----:B------:R-:W-:-:S04]  /*133e0*/  ISETP.NE.AND P2, PT, R2, RZ, PT ;  /* 0x000000ff0200720c */ /* 0x000fc80003f45270 */
[----:B------:R-:W-:-:S09]  /*133f0*/  PLOP3.LUT P1, PT, P2, PT, PT, 0x8, 0x0 ;  /* 0x000000000000781c */ /* 0x000fd2000172e170 */
[----:B------:R-:W-:-:S05]  /*13400*/  VOTEU.ALL UP0, P2 ;  /* 0x00000000003f7886 */ /* 0x000fca0001000000 */
.L_x_1185:
        /* <DEDUP_REMOVED lines=8> */
[----:B-1----:R-:W-:Y:S05]  /*13490*/  @P1 BRA.U.ANY `(.L_x_1185) ;  /* 0xfffffffd00dc1947 */ /* 0x002fea000393ffff */
[----:B------:R-:W2:Y:S01]  /*134a0*/  LDL R5, [R1+0x14] ;  /* 0x0000140001057983 */ /* 0x000ea20000100800 */
[----:B------:R-:W1:Y:S01]  /*134b0*/  LDC.64 R2, c[0x0][0x3f8] ;  /* 0x0000fe00ff027b82 */ /* 0x000e620000000a00 */
[----:B------:R-:W-:Y:S02]  /*134c0*/  ULDC.64 UR4, c[0x0][0xa08] ;  /* 0x0002820000047ab9 */ /* 0x000fe40000000a00 */
[----:B-1----:R-:W-:Y:S01]  /*134d0*/  LOP3.LUT P0, RZ, R2, UR4, RZ, 0xfc, !PT ;  /* 0x0000000402ff7c12 */ /* 0x002fe2000f80fcff */
[----:B------:R-:W-:-:S03]  /*134e0*/  UMOV UR4, 0xffffffff ;  /* 0xffffffff00047882 */ /* 0x000fc60000000000 */
[----:B------:R-:W-:-:S04]  /*134f0*/  LOP3.LUT P0, RZ, R3, UR5, RZ, 0xfc, P0 ;  /* 0x0000000503ff7c12 */ /* 0x000fc8000800fcff */
[----:B-----5:R-:W-:Y:S01]  /*13500*/  SEL R6, R0, RZ, !P0 ;  /* 0x000000ff00067207 */ /* 0x020fe20004000000 */
[----:B--2---:R-:W-:Y:S01]  /*13510*/  VIADD R5, R5, 0xffffffff ;  /* 0xffffffff05057836 */ /* 0x004fe20000000000 */
[----:B------:R-:W-:Y:S07]  /*13520*/  BRA.DIV UR4, `(.L_x_1186) ;  /* 0x0000003604fc7947 */ /* 0x000fee000b800000 */
.L_x_1256:
[----:B------:R-:W-:Y:S01]  /*13530*/  UMOV UR4, 0xffffffff ;  /* 0xffffffff00047882 */ /* 0x000fe20000000000 */
[----:B------:R-:W-:Y:S02]  /*13540*/  SHF.R.S32.HI R17, RZ, 0x1f, R0 ;  /* 0x0000001fff117819 */ /* 0x000fe40000011400 */
[----:B------:R-:W-:Y:S05]  /*13550*/  BRA.DIV UR4, `(.L_x_1187) ;  /* 0x0000003a04247947 */ /* 0x000fea000b800000 */
[----:B------:R-:W-:-:S13]  /*13560*/  ELECT P6, URZ, PT ;  /* 0x00000000003f782f */ /* 0x000fda00038c0000 */
.L_x_1259:
[----:B------:R-:W-:Y:S05]  /*13570*/  @!P6 BRA `(.L_x_1188) ;  /* 0x000000040010e947 */ /* 0x000fea0003800000 */
[----:B------:R-:W-:-:S04]  /*13580*/  ISETP.NE.U32.AND P0, PT, R2, RZ, PT ;  /* 0x000000ff0200720c */ /* 0x000fc80003f05070 */
[----:B------:R-:W-:-:S13]  /*13590*/  ISETP.NE.AND.EX P0, PT, R3, RZ, PT, P0 ;  /* 0x000000ff0300720c */ /* 0x000fda0003f05300 */
[----:B------:R-:W-:Y:S05]  /*135a0*/  @!P0 BRA `(.L_x_1189) ;  /* 0x0000000000488947 */ /* 0x000fea0003800000 */
[----:B------:R-:W1:Y:S01]  /*135b0*/  LDC R12, c[0x0][0x41c] ;  /* 0x00010700ff0c7b82 */ /* 0x000e620000000800 */
[----:B------:R-:W-:Y:S01]  /*135c0*/  IMAD.MOV.U32 R6, RZ, RZ, R5 ;  /* 0x000000ffff067224 */ /* 0x000fe200078e0005 */
        /* <DEDUP_REMOVED lines=14> */
[----:B0-----:R-:W-:-:S05]  /*136b0*/  LEA.HI.X R13, R10, R3, R6, 0x2, P0 ;  /* 0x000000030a0d7211 */ /* 0x001fca00000f1406 */
[----:B------:R1:W5:Y:S02]  /*136c0*/  LDG.E R6, desc[UR48][R12.64] ;  /* 0x000000300c067981 */ /* 0x000364000c1e1900 */
.L_x_1189:
[----:B------:R-:W2:Y:S01]  /*136d0*/  LDL R9, [R1] ;  /* 0x0000000001097983 */ /* 0x000ea20000100800 */
[----:B------:R-:W-:-:S03]  /*136e0*/  MOV R11, 0x400 ;  /* 0x00000400000b7802 */ /* 0x000fc60000000f00 */
[----:B------:R-:W3:Y:S01]  /*136f0*/  LDL R10, [R1+0x8] ;  /* 0x00000800010a7983 */ /* 0x000ee20000100800 */
[----:B-1----:R-:W1:Y:S02]  /*13700*/  S2R R12, SR_CgaCtaId ;  /* 0x00000000000c7919 */ /* 0x002e640000008800 */
[----:B-1----:R-:W-:-:S05]  /*13710*/  LEA R11, R12, R11, 0x18 ;  /* 0x0000000b0c0b7211 */ /* 0x002fca00078ec0ff */
[----:B--2---:R-:W-:Y:S01]  /*13720*/  IMAD R9, R9, 0x8, R11 ;  /* 0x0000000809097824 */ /* 0x004fe200078e020b */
[----:B---3--:R-:W-:-:S04]  /*13730*/  SHF.L.U32 R10, R10, 0x1f, RZ ;  /* 0x0000001f0a0a7819 */ /* 0x008fc800000006ff */
[----:B------:R-:W1:Y:S02]  /*13740*/  SYNCS.PHASECHK.TRANS64.TRYWAIT P0, [R9+URZ+0x28840], R10 ;  /* 0x0288400a090075a7 */ /* 0x000e64000800017f */
[----:B-1----:R-:W-:Y:S05]  /*13750*/  @!P0 BRA `(.L_x_1190) ;  /* 0x0000003400c48947 */ /* 0x002fea0003800000 */
.L_x_1260:
        /* <DEDUP_REMOVED lines=11> */
.L_x_1191:
[----:B------:R-:W2:Y:S01]  /*13810*/  LDL R11, [R1] ;  /* 0x00000000010b7983 */ /* 0x000ea20000100800 */
[----:B------:R-:W-:-:S03]  /*13820*/  MOV R12, 0x400 ;  /* 0x00000400000c7802 */ /* 0x000fc60000000f00 */
[----:B-1----:R-:W3:Y:S01]  /*13830*/  LDL R10, [R1+0x4] ;  /* 0x00000400010a7983 */ /* 0x002ee20000100800 */
[----:B0-----:R-:W0:Y:S01]  /*13840*/  S2R R13, SR_CgaCtaId ;  /* 0x00000000000d7919 */ /* 0x001e220000008800 */
[----:B------:R-:W-:Y:S02]  /*13850*/  R2UR UR9, R9 ;  /* 0x00000000090972ca */ /* 0x000fe400000e0000 */
[----:B------:R-:W-:Y:S01]  /*13860*/  R2UR UR11, R5 ;  /* 0x00000000050b72ca */ /* 0x000fe200000e0000 */
[----:B------:R-:W-:Y:S01]  /*13870*/  UIADD3 UR4, UP0, UR38, 0x370, URZ ;  /* 0x0000037026047890 */ /* 0x000fe2000ff1e03f */
[----:B------:R-:W-:Y:S02]  /*13880*/  R2UR UR12, R4 ;  /* 0x00000000040c72ca */ /* 0x000fe400000e0000 */
[----:B-----5:R-:W-:Y:S02]  /*13890*/  R2UR UR13, R6 ;  /* 0x00000000060d72ca */ /* 0x020fe400000e0000 */
[----:B0-----:R-:W-:-:S05]  /*138a0*/  LEA R12, R13, R12, 0x18 ;  /* 0x0000000c0d0c7211 */ /* 0x001fca00078ec0ff */
[----:B------:R-:W-:Y:S01]  /*138b0*/  UIADD3 UR9, UR9, 0x28830, URZ ;  /* 0x0002883009097890 */ /* 0x000fe2000fffe03f */
[----:B------:R-:W-:Y:S01]  /*138c0*/  UMOV UR10, URZ ;  /* 0x0000003f000a7c82 */ /* 0x000fe20008000000 */
[----:B------:R-:W-:Y:S01]  /*138d0*/  UMOV UR7, 0x14f00000 ;  /* 0x14f0000000077882 */ /* 0x000fe20000000000 */
[----:B------:R-:W-:Y:S01]  /*138e0*/  UMOV UR15, 0x40 ;  /* 0x00000040000f7882 */ /* 0x000fe20000000000 */
[----:B--2---:R-:W-:Y:S01]  /*138f0*/  IMAD R9, R11, 0x8000, R12 ;  /* 0x000080000b097824 */ /* 0x004fe200078e020c */
[----:B---3--:R-:W-:-:S04]  /*13900*/  R2UR UR5, R10 ;  /* 0x000000000a0572ca */ /* 0x008fc800000e0000 */
[----:B------:R-:W-:-:S09]  /*13910*/  R2UR UR6, R9 ;  /* 0x00000000090672ca */ /* 0x000fd200000e0000 */
[----:B------:R-:W-:-:S04]  /*13920*/  ULEA UR11, UR11, UR5, 0x7 ;  /* 0x000000050b0b7291 */ /* 0x000fc8000f8e383f */
[----:B------:R-:W-:Y:S02]  /*13930*/  UIADD3 UR8, UR6, 0x18400, URZ ;  /* 0x0001840006087890 */ /* 0x000fe4000fffe03f */
[----:B------:R-:W-:Y:S02]  /*13940*/  UIADD3.X UR5, URZ, UR39, URZ, UP0, !UPT ;  /* 0x000000273f057290 */ /* 0x000fe400087fe43f */
[----:B------:R-:W-:-:S03]  /*13950*/  UIADD3 UR14, UR6, 0x1c400, URZ ;  /* 0x0001c400060e7890 */ /* 0x000fc6000fffe03f */
[----:B------:R-:W-:-:S04]  /*13960*/  UMOV UR6, 0x0 ;  /* 0x0000000000067882 */ /* 0x000fc80000000000 */
[----:B------:R0:W-:Y:S02]  /*13970*/  UTMALDG.4D [UR8], [UR4], desc[UR6] ;  /* 0x00000608040075b4 */ /* 0x0001e40008019000 */
[----:B0-----:R-:W-:Y:S01]  /*13980*/  UMOV UR8, UR14 ;  /* 0x0000000e00087c82 */ /* 0x001fe20008000000 */
[----:B------:R-:W-:Y:S02]  /*13990*/  UMOV UR10, UR15 ;  /* 0x0000000f000a7c82 */ /* 0x000fe40008000000 */
[----:B------:R1:W-:Y:S02]  /*139a0*/  UTMALDG.4D [UR8], [UR4], desc[UR6] ;  /* 0x00000608040075b4 */ /* 0x0003e40008019000 */
[----:B-1----:R-:W-:Y:S01]  /*139b0*/  NOP ;  /* 0x0000000000007918 */ /* 0x002fe20000000000 */
.L_x_1188:
[----:B------:R-:W2:Y:S01]  /*139c0*/  LDL.LU R12, [R1+0x18] ;  /* 0x00001800010c7983 */ /* 0x000ea20000300800 */
[----:B------:R-:W-:Y:S01]  /*139d0*/  MOV R10, 0x400 ;  /* 0x00000400000a7802 */ /* 0x000fe20000000f00 */
[----:B------:R-:W-:Y:S05]  /*139e0*/  WARPSYNC.ALL ;  /* 0x0000000000007948 */ /* 0x000fea0003800000 */
[----:B------:R-:W1:Y:S01]  /*139f0*/  S2R R11, SR_CgaCtaId ;  /* 0x00000000000b7919 */ /* 0x000e620000008800 */
[----:B------:R-:W-:-:S13]  /*13a00*/  ELECT P0, URZ, PT ;  /* 0x00000000003f782f */ /* 0x000fda0003800000 */
[C---:B------:R-:W-:Y:S01]  /*13a10*/  @P0 R2UR UR13, R7.reuse ;  /* 0x00000000070d02ca */ /* 0x040fe200000e0000 */
[----:B------:R-:W-:Y:S01]  /*13a20*/  UIADD3 UR4, UP0, UR38, 0x270, URZ ;  /* 0x0000027026047890 */ /* 0x000fe2000ff1e03f */
[----:B------:R-:W-:Y:S01]  /*13a30*/  @P0 R2UR UR21, R7 ;  /* 0x00000000071502ca */ /* 0x000fe200000e0000 */
[----:B------:R-:W-:Y:S01]  /*13a40*/  UMOV UR6, 0x0 ;  /* 0x0000000000067882 */ /* 0x000fe20000000000 */
[----:B------:R-:W-:Y:S01]  /*13a50*/  @P0 R2UR UR12, R18 ;  /* 0x00000000120c02ca */ /* 0x000fe200000e0000 */
[----:B------:R-:W-:Y:S01]  /*13a60*/  UIADD3.X UR5, URZ, UR39, URZ, UP0, !UPT ;  /* 0x000000273f057290 */ /* 0x000fe200087fe43f */
[----:B------:R-:W-:Y:S01]  /*13a70*/  @P0 R2UR UR11, R8 ;  /* 0x00000000080b02ca */ /* 0x000fe200000e0000 */
        /* <DEDUP_REMOVED lines=9> */
[----:B-1----:R-:W-:Y:S01]  /*13b10*/  LEA R10, R11, R10, 0x18 ;  /* 0x0000000a0b0a7211 */ /* 0x002fe200078ec0ff */
        /* <DEDUP_REMOVED lines=15> */
[----:B------:R-:W2:Y:S02]  /*13c10*/  SYNCS.PHASECHK.TRANS64.TRYWAIT P0, [R10+URZ+0x28820], R7 ;  /* 0x028820070a0075a7 */ /* 0x000ea4000800017f */
[----:B-12---:R-:W-:Y:S05]  /*13c20*/  @!P0 BRA `(.L_x_1193) ;  /* 0x0000003000a48947 */ /* 0x006fea0003800000 */
.L_x_1261:
[----:B------:R-:W-:Y:S05]  /*13c30*/  BSYNC B0 ;  /* 0x0000000000007941 */ /* 0x000fea0003800000 */
.L_x_1192:
[----:B------:R-:W2:Y:S04]  /*13c40*/  LDL R9, [R1+0x14] ;  /* 0x0000140001097983 */ /* 0x000ea80000100800 */
[----:B-1----:R-:W3:Y:S01]  /*13c50*/  LDL R8, [R1+0x10] ;  /* 0x0000100001087983 */ /* 0x002ee20000100800 */
[----:B------:R-:W-:Y:S01]  /*13c60*/  BSSY B0, `(.L_x_1194) ;  /* 0x000018a000007945 */ /* 0x000fe20003800000 */
[----:B--2---:R-:W-:-:S05]  /*13c70*/  VIADD R7, R9, 0xfffffffe ;  /* 0xfffffffe09077836 */ /* 0x004fca0000000000 */
[----:B---3--:R-:W-:-:S13]  /*13c80*/  ISETP.GE.AND P0, PT, R7, R8, PT ;  /* 0x000000080700720c */ /* 0x008fda0003f06270 */
[----:B------:R-:W-:Y:S05]  /*13c90*/  @!P0 BRA `(.L_x_1195) ;  /* 0x0000001800188947 */ /* 0x000fea0003800000 */
[----:B0-----:R-:W-:Y:S01]  /*13ca0*/  LOP3.LUT R13, RZ, R8, RZ, 0x33, !PT ;  /* 0x00000008ff0d7212 */ /* 0x001fe200078e33ff */
[----:B------:R-:W-:Y:S01]  /*13cb0*/  IMAD.MOV R8, RZ, RZ, -R9 ;  /* 0x000000ffff087224 */ /* 0x000fe200078e0a09 */
[----:B------:R-:W-:Y:S04]  /*13cc0*/  BSSY B1, `(.L_x_1196) ;  /* 0x0000088000017945 */ /* 0x000fe80003800000 */
[----:B------:R-:W-:-:S05]  /*13cd0*/  VIADDMNMX R13, R8, 0x1, R13, !PT ;  /* 0x00000001080d7846 */ /* 0x000fca000780010d */
[----:B------:R-:W-:-:S05]  /*13ce0*/  IMAD.IADD R8, R9, 0x1, R13 ;  /* 0x0000000109087824 */ /* 0x000fca00078e020d */
        /* <DEDUP_REMOVED lines=33> */
.L_x_1200:
[----:B0-----:R-:W0:Y:S01]  /*13f00*/  S2R R3, SR_CgaCtaId ;  /* 0x0000000000037919 */ /* 0x001e220000008800 */
[----:B------:R-:W-:-:S04]  /*13f10*/  MOV R2, 0x400 ;  /* 0x0000040000027802 */ /* 0x000fc80000000f00 */
[----:B0-----:R-:W-:Y:S02]  /*13f20*/  LEA R2, R3, R2, 0x18 ;  /* 0x0000000203027211 */ /* 0x001fe400078ec0ff */
[----:B------:R-:W-:-:S03]  /*13f30*/  SHF.L.U32 R3, R14, 0x1f, RZ ;  /* 0x0000001f0e037819 */ /* 0x000fc600000006ff */
[----:B------:R-:W-:-:S04]  /*13f40*/  IMAD R2, R12, 0x8, R2 ;  /* 0x000000080c027824 */ /* 0x000fc800078e0202 */
[----:B------:R-:W0:Y:S02]  /*13f50*/  SYNCS.PHASECHK.TRANS64.TRYWAIT P0, [R2+URZ+0x28840], R3 ;  /* 0x02884003020075a7 */ /* 0x000e24000800017f */
[----:B0-----:R-:W-:Y:S05]  /*13f60*/  @!P0 BRA `(.L_x_1201) ;  /* 0x0000002c00f48947 */ /* 0x001fea0003800000 */
.L_x_1262:
        /* <DEDUP_REMOVED lines=11> */
.L_x_1202:
[----:B------:R-:W2:Y:S04]  /*14020*/  LDL R15, [R1+0x4] ;  /* 0x00000400010f7983 */ /* 0x000ea80000100800 */
[----:B------:R-:W3:Y:S01]  /*14030*/  LDL.LU R10, [R1+0x8] ;  /* 0x00000800010a7983 */ /* 0x000ee20000300800 */
[----:B0-----:R-:W-:-:S03]  /*14040*/  MOV R3, 0x400 ;  /* 0x0000040000037802 */ /* 0x001fc60000000f00 */
[----:B------:R-:W4:Y:S01]  /*14050*/  LDL R9, [R1] ;  /* 0x0000000001097983 */ /* 0x000f220000100800 */
[----:B------:R-:W0:Y:S01]  /*14060*/  S2R R11, SR_CgaCtaId ;  /* 0x00000000000b7919 */ /* 0x000e220000008800 */
[----:B------:R-:W-:Y:S02]  /*14070*/  R2UR UR14, R2 ;  /* 0x00000000020e72ca */ /* 0x000fe400000e0000 */
[----:B------:R-:W-:Y:S01]  /*14080*/  R2UR UR11, R7 ;  /* 0x00000000070b72ca */ /* 0x000fe200000e0000 */
[----:B------:R-:W-:Y:S01]  /*14090*/  UIADD3 UR4, UP0, UR38, 0x370, URZ ;  /* 0x0000037026047890 */ /* 0x000fe2000ff1e03f */
[----:B------:R-:W-:Y:S02]  /*140a0*/  R2UR UR12, R4 ;  /* 0x00000000040c72ca */ /* 0x000fe400000e0000 */
        /* <DEDUP_REMOVED lines=12> */
[----:B------:R-:W-:Y:S02]  /*14170*/  ULEA UR11, UR11, UR9, 0x7 ;  /* 0x000000090b0b7291 */ /* 0x000fe4000f8e383f */
        /* <DEDUP_REMOVED lines=11> */
.L_x_1263:
[----:B------:R-:W-:Y:S05]  /*14230*/  @P1 BRA `(.L_x_1204) ;  /* 0x0000000000301947 */ /* 0x000fea0003800000 */
[----:B------:R-:W1:Y:S01]  /*14240*/  S2R R9, SR_TID.X ;  /* 0x0000000000097919 */ /* 0x000e620000002100 */
[----:B------:R-:W-:Y:S01]  /*14250*/  MOV R10, 0x400 ;  /* 0x00000400000a7802 */ /* 0x000fe20000000f00 */
[----:B------:R-:W2:Y:S01]  /*14260*/  S2R R11, SR_CgaCtaId ;  /* 0x00000000000b7919 */ /* 0x000ea20000008800 */
[----:B-1----:R-:W-:Y:S02]  /*14270*/  LOP3.LUT R15, R9, 0x1f, RZ, 0xc0, !PT ;  /* 0x0000001f090f7812 */ /* 0x002fe400078ec0ff */
[----:B------:R-:W3:Y:S02]  /*14280*/  LDL R9, [R1] ;  /* 0x0000000001097983 */ /* 0x000ee40000100800 */
[----:B------:R-:W-:Y:S02]  /*14290*/  ISETP.NE.AND P0, PT, R15, RZ, PT ;  /* 0x000000ff0f00720c */ /* 0x000fe40003f05270 */
[----:B--2---:R-:W-:Y:S01]  /*142a0*/  LEA R10, R11, R10, 0x18 ;  /* 0x0000000a0b0a7211 */ /* 0x004fe200078ec0ff */
[----:B0-----:R-:W-:-:S04]  /*142b0*/  IMAD.MOV.U32 R3, RZ, RZ, 0x8000 ;  /* 0x00008000ff037424 */ /* 0x001fc800078e00ff */
[----:B---3--:R-:W-:-:S04]  /*142c0*/  IMAD R2, R9, 0x8, R10 ;  /* 0x0000000809027824 */ /* 0x008fc800078e020a */
[----:B------:R1:W-:Y:S02]  /*142d0*/  SYNCS.ARRIVE.TRANS64 RZ, [R2+URZ+0x28850], R3 ;  /* 0x0288500302ff79a7 */ /* 0x0003e4000800003f */
[----:B------:R-:W-:Y:S05]  /*142e0*/  @!P0 BRA `(.L_x_1204) ;  /* 0x0000000000048947 */ /* 0x000fea0003800000 */
[----:B------:R-:W-:Y:S01]  /*142f0*/  BPT.TRAP 0x1 ;  /* 0x000000040000795c */ /* 0x000fe20000300000 */
.L_x_1204:
[----:B01----:R-:W2:Y:S01]  /*14300*/  LDL.LU R2, [R1] ;  /* 0x0000000001027983 */ /* 0x003ea20000300800 */
[----:B------:R-:W-:-:S03]  /*14310*/  MOV R10, 0x400 ;  /* 0x00000400000a7802 */ /* 0x000fc60000000f00 */
[----:B------:R-:W3:Y:S01]  /*14320*/  LDL R3, [R1+0x4] ;  /* 0x0000040001037983 */ /* 0x000ee20000100800 */
[----:B------:R-:W0:Y:S01]  /*14330*/  S2R R11, SR_CgaCtaId ;  /* 0x00000000000b7919 */ /* 0x000e220000008800 */
[----:B------:R-:W-:Y:S01]  /*14340*/  R2UR UR11, R5 ;  /* 0x00000000050b72ca */ /* 0x000fe200000e0000 */
[----:B------:R-:W-:Y:S01]  /*14350*/  UIADD3 UR4, UP0, UR38, 0x470, URZ ;  /* 0x0000047026047890 */ /* 0x000fe2000ff1e03f */
[----:B------:R-:W-:Y:S02]  /*14360*/  R2UR UR13, R6 ;  /* 0x00000000060d72ca */ /* 0x000fe400000e0000 */
[----:B------:R-:W-:Y:S02]  /*14370*/  R2UR UR12, R4 ;  /* 0x00000000040c72ca */ /* 0x000fe400000e0000 */
[----:B0-----:R-:W-:Y:S01]  /*14380*/  LEA R10, R11, R10, 0x18 ;  /* 0x0000000a0b0a7211 */ /* 0x001fe200078ec0ff */
[----:B------:R-:W-:Y:S01]  /*14390*/  UMOV UR10, URZ ;  /* 0x0000003f000a7c82 */ /* 0x000fe20008000000 */
[----:B------:R-:W-:Y:S01]  /*143a0*/  UMOV UR6, 0x0 ;  /* 0x0000000000067882 */ /* 0x000fe20000000000 */
[----:B------:R-:W-:Y:S01]  /*143b0*/  UMOV UR7, 0x14f00000 ;  /* 0x14f0000000077882 */ /* 0x000fe20000000000 */
[----:B------:R-:W-:Y:S01]  /*143c0*/  UMOV UR15, 0x40 ;  /* 0x00000040000f7882 */ /* 0x000fe20000000000 */
[----:B------:R-:W-:-:S02]  /*143d0*/  IMAD.MOV.U32 R6, RZ, RZ, R8 ;  /* 0x000000ffff067224 */ /* 0x000fc400078e0008 */
[----:B------:R-:W-:Y:S02]  /*143e0*/  IMAD.MOV.U32 R5, RZ, RZ, R7 ;  /* 0x000000ffff057224 */ /* 0x000fe400078e0007 */
[----:B--2---:R-:W-:-:S04]  /*143f0*/  IMAD.MOV.U32 R9, RZ, RZ, R2 ;  /* 0x000000ffff097224 */ /* 0x004fc800078e0002 */
[----:B------:R-:W-:-:S05]  /*14400*/  IMAD R2, R9, 0x8, R10 ;  /* 0x0000000809027824 */ /* 0x000fca00078e020a */
[----:B------:R-:W-:Y:S01]  /*14410*/  R2UR UR9, R2 ;  /* 0x00000000020972ca */ /* 0x000fe200000e0000 */
[----:B------:R-:W-:Y:S01]  /*14420*/  IMAD R2, R9, 0x8000, R10 ;  /* 0x0000800009027824 */ /* 0x000fe200078e020a */
[----:B---3--:R-:W-:-:S04]  /*14430*/  R2UR UR5, R3 ;  /* 0x00000000030572ca */ /* 0x008fc800000e0000 */
[----:B------:R-:W-:-:S07]  /*14440*/  R2UR UR14, R2 ;  /* 0x00000000020e72ca */ /* 0x000fce00000e0000 */
[----:B------:R-:W-:Y:S02]  /*14450*/  UIADD3 UR9, UR9, 0x28850, URZ ;  /* 0x0002885009097890 */ /* 0x000fe4000fffe03f */
[----:B------:R-:W-:Y:S02]  /*14460*/  ULEA UR11, UR11, UR5, 0x7 ;  /* 0x000000050b0b7291 */ /* 0x000fe4000f8e383f */
[----:B------:R-:W-:Y:S02]  /*14470*/  UIADD3.X UR5, URZ, UR39, URZ, UP0, !UPT ;  /* 0x000000273f057290 */ /* 0x000fe400087fe43f */
[----:B------:R-:W-:Y:S02]  /*14480*/  UIADD3 UR8, UR14, 0x400, URZ ;  /* 0x000004000e087890 */ /* 0x000fe4000fffe03f */
[----:B------:R-:W-:-:S07]  /*14490*/  UIADD3 UR14, UR14, 0x4400, URZ ;  /* 0x000044000e0e7890 */ /* 0x000fce000fffe03f */
[----:B------:R0:W-:Y:S02]  /*144a0*/  UTMALDG.4D [UR8], [UR4], desc[UR6] ;  /* 0x00000608040075b4 */ /* 0x0001e40008019000 */
[----:B0-----:R-:W-:Y:S01]  /*144b0*/  UMOV UR8, UR14 ;  /* 0x0000000e00087c82 */ /* 0x001fe20008000000 */
[----:B------:R-:W-:Y:S02]  /*144c0*/  UMOV UR10, UR15 ;  /* 0x0000000f000a7c82 */ /* 0x000fe40008000000 */
[----:B------:R0:W-:Y:S02]  /*144d0*/  UTMALDG.4D [UR8], [UR4], desc[UR6] ;  /* 0x00000608040075b4 */ /* 0x0001e40008019000 */
[----:B0-----:R-:W-:Y:S01]  /*144e0*/  NOP ;  /* 0x0000000000007918 */ /* 0x001fe20000000000 */
.L_x_1199:
[----:B------:R-:W-:Y:S05]  /*144f0*/  BSYNC B2 ;  /* 0x0000000000027941 */ /* 0x000fea0003800000 */
.L_x_1198:
[----:B------:R-:W2:Y:S04]  /*14500*/  LDL R2, [R1+0x14] ;  /* 0x0000140001027983 */ /* 0x000ea80000100800 */
[----:B------:R0:W-:Y:S04]  /*14510*/  STL [R1], R12 ;  /* 0x0000000c01007387 */ /* 0x0001e80000100800 */
[----:B------:R0:W-:Y:S02]  /*14520*/  STL [R1+0x8], R14 ;  /* 0x0000080e01007387 */ /* 0x0001e40000100800 */
[----:B0-2---:R-:W-:-:S07]  /*14530*/  VIADD R7, R2, 0xfffffffd ;  /* 0xfffffffd02077836 */ /* 0x005fce0000000000 */
.L_x_1197:
[----:B------:R-:W-:Y:S05]  /*14540*/  BSYNC B1 ;  /* 0x0000000000017941 */ /* 0x000fea0003800000 */
.L_x_1196:
[----:B------:R-:W2:Y:S01]  /*14550*/  LDL.LU R2, [R1+0x14] ;  /* 0x0000140001027983 */ /* 0x000ea20000300800 */
[----:B------:R-:W-:Y:S01]  /*14560*/  VIADD R13, R13, 0xfffffffe ;  /* 0xfffffffe0d0d7836 */ /* 0x000fe20000000000 */
[----:B--2---:R-:W-:-:S04]  /*14570*/  LOP3.LUT R2, RZ, R2, RZ, 0x33, !PT ;  /* 0x00000002ff027212 */ /* 0x004fc800078e33ff */
[----:B------:R-:W-:-:S13]  /*14580*/  ISETP.NE.AND P0, PT, R13, R2, PT ;  /* 0x000000020d00720c */ /* 0x000fda0003f05270 */
[----:B------:R-:W-:Y:S05]  /*14590*/  @!P0 BRA `(.L_x_1195) ;  /* 0x0000000c00d88947 */ /* 0x000fea0003800000 */
[----:B------:R-:W-:-:S07]  /*145a0*/  IMAD.MOV.U32 R10, RZ, RZ, R6 ;  /* 0x000000ffff0a7224 */ /* 0x000fce00078e0006 */
.L_x_1219:
        /* <DEDUP_REMOVED lines=32> */
.L_x_1207:
[----:B------:R-:W1:Y:S01]  /*147b0*/  S2R R3, SR_CgaCtaId ;  /* 0x0000000000037919 */ /* 0x000e620000008800 */
[----:B------:R-:W-:-:S04]  /*147c0*/  MOV R2, 0x400 ;  /* 0x0000040000027802 */ /* 0x000fc80000000f00 */
[----:B-1----:R-:W-:Y:S02]  /*147d0*/  LEA R2, R3, R2, 0x18 ;  /* 0x0000000203027211 */ /* 0x002fe400078ec0ff */
[----:B------:R-:W-:-:S03]  /*147e0*/  SHF.L.U32 R3, R9, 0x1f, RZ ;  /* 0x0000001f09037819 */ /* 0x000fc600000006ff */
[----:B------:R-:W-:-:S04]  /*147f0*/  IMAD R2, R8, 0x8, R2 ;  /* 0x0000000808027824 */ /* 0x000fc800078e0202 */
[----:B------:R-:W1:Y:S02]  /*14800*/  SYNCS.PHASECHK.TRANS64.TRYWAIT P0, [R2+URZ+0x28840], R3 ;  /* 0x02884003020075a7 */ /* 0x000e64000800017f */
[----:B-1----:R-:W-:Y:S05]  /*14810*/  @!P0 BRA `(.L_x_1208) ;  /* 0x0000002400f08947 */ /* 0x002fea0003800000 */
.L_x_1264:
        /* <DEDUP_REMOVED lines=11> */
.L_x_1209:
[----:B------:R-:W2:Y:S04]  /*148d0*/  LDL R15, [R1+0x4] ;  /* 0x00000400010f7983 */ /* 0x000ea80000100800 */
[----:B-1----:R-:W3:Y:S01]  /*148e0*/  LDL.LU R3, [R1+0x8] ;  /* 0x0000080001037983 */ /* 0x002ee20000300800 */
[----:B------:R-:W-:-:S03]  /*148f0*/  MOV R13, 0x400 ;  /* 0x00000400000d7802 */ /* 0x000fc60000000f00 */
        /* <DEDUP_REMOVED lines=30> */
.L_x_1265:
        /* <DEDUP_REMOVED lines=8> */
.L_x_1211:
[----:B0-----:R-:W2:Y:S01]  /*14b60*/  LDL.LU R3, [R1] ;  /* 0x0000000001037983 */ /* 0x001ea20000300800 */
[----:B------:R-:W-:-:S03]  /*14b70*/  MOV R13, 0x400 ;  /* 0x00000400000d7802 */ /* 0x000fc60000000f00 */
[----:B------:R-:W3:Y:S01]  /*14b80*/  LDL R11, [R1+0x4] ;  /* 0x00000400010b7983 */ /* 0x000ee20000100800 */
[----:B------:R-:W0:Y:S01]  /*14b90*/  S2R R14, SR_CgaCtaId ;  /* 0x00000000000e7919 */ /* 0x000e220000008800 */
[----:B------:R-:W-:Y:S02]  /*14ba0*/  R2UR UR11, R5 ;  /* 0x00000000050b72ca */ /* 0x000fe400000e0000 */
[----:B------:R-:W-:Y:S01]  /*14bb0*/  R2UR UR9, R2 ;  /* 0x00000000020972ca */ /* 0x000fe200000e0000 */
[----:B------:R-:W-:Y:S01]  /*14bc0*/  UIADD3 UR4, UP0, UR38, 0x470, URZ ;  /* 0x0000047026047890 */ /* 0x000fe2000ff1e03f */
[----:B------:R-:W-:Y:S02]  /*14bd0*/  R2UR UR13, R6 ;  /* 0x00000000060d72ca */ /* 0x000fe400000e0000 */
[----:B------:R-:W-:Y:S02]  /*14be0*/  R2UR UR12, R4 ;  /* 0x00000000040c72ca */ /* 0x000fe400000e0000 */
[----:B0-----:R-:W-:-:S07]  /*14bf0*/  LEA R13, R14, R13, 0x18 ;  /* 0x0000000d0e0d7211 */ /* 0x001fce00078ec0ff */
[----:B------:R-:W-:Y:S01]  /*14c00*/  UIADD3 UR9, UR9, 0x50, URZ ;  /* 0x0000005009097890 */ /* 0x000fe2000fffe03f */
[----:B------:R-:W-:Y:S01]  /*14c10*/  UMOV UR10, URZ ;  /* 0x0000003f000a7c82 */ /* 0x000fe20008000000 */
[----:B------:R-:W-:Y:S01]  /*14c20*/  UMOV UR7, 0x14f00000 ;  /* 0x14f0000000077882 */ /* 0x000fe20000000000 */
[----:B------:R-:W-:Y:S01]  /*14c30*/  UMOV UR15, 0x40 ;  /* 0x00000040000f7882 */ /* 0x000fe20000000000 */
[----:B------:R-:W-:Y:S02]  /*14c40*/  IMAD.MOV.U32 R5, RZ, RZ, R12 ;  /* 0x000000ffff057224 */ /* 0x000fe400078e000c */
[----:B------:R-:W-:Y:S02]  /*14c50*/  IMAD.MOV.U32 R6, RZ, RZ, R10 ;  /* 0x000000ffff067224 */ /* 0x000fe400078e000a */
        /* <DEDUP_REMOVED lines=13> */
.L_x_1206:
[----:B------:R-:W-:Y:S05]  /*14d30*/  BSYNC B1 ;  /* 0x0000000000017941 */ /* 0x000fea0003800000 */
.L_x_1205:
[----:B------:R-:W-:Y:S01]  /*14d40*/  VIADD R2, R8, 0x1 ;  /* 0x0000000108027836 */ /* 0x000fe20000000000 */
[----:B------:R-:W-:Y:S01]  /*14d50*/  BSSY B1, `(.L_x_1212) ;  /* 0x0000076000017945 */ /* 0x000fe20003800000 */
[----:B------:R-:W-:-:S03]  /*14d60*/  VIADD R13, R7, 0xffffffff ;  /* 0xffffffff070d7836 */ /* 0x000fc60000000000 */
        /* <DEDUP_REMOVED lines=8> */
[----:B------:R-:W-:Y:S01]  /*14df0*/  IMAD.MOV.U32 R12, RZ, RZ, R13 ;  /* 0x000000ffff0c7224 */ /* 0x000fe200078e000d */
[----:B------:R-:W-:-:S04]  /*14e00*/  ISETP.NE.U32.AND P0, PT, RZ, UR4, PT ;  /* 0x00000004ff007c0c */ /* 0x000fc8000bf05070 */
[----:B------:R-:W-:-:S13]  /*14e10*/  ISETP.NE.AND.EX P0, PT, RZ, UR5, PT, P0 ;  /* 0x00000005ff007c0c */ /* 0x000fda000bf05300 */
[----:B------:R-:W-:Y:S05]  /*14e20*/  @!P0 BRA `(.L_x_1214) ;  /* 0x0000000000448947 */ /* 0x000fea0003800000 */
[----:B------:R-:W1:Y:S01]  /*14e30*/  LDC R11, c[0x0][0x41c] ;  /* 0x00010700ff0b7b82 */ /* 0x000e620000000800 */
        /* <DEDUP_REMOVED lines=16> */
.L_x_1214:
[----:B------:R-:W2:Y:S01]  /*14f40*/  S2R R3, SR_CgaCtaId ;  /* 0x0000000000037919 */ /* 0x000ea20000008800 */
[----:B------:R-:W-:-:S04]  /*14f50*/  MOV R2, 0x400 ;  /* 0x0000040000027802 */ /* 0x000fc80000000f00 */
[----:B--2---:R-:W-:Y:S02]  /*14f60*/  LEA R2, R3, R2, 0x18 ;  /* 0x0000000203027211 */ /* 0x004fe400078ec0ff */
[----:B------:R-:W-:-:S03]  /*14f70*/  SHF.L.U32 R3, R14, 0x1f, RZ ;  /* 0x0000001f0e037819 */ /* 0x000fc600000006ff */
[----:B------:R-:W-:-:S04]  /*14f80*/  IMAD R2, R15, 0x8, R2 ;  /* 0x000000080f027824 */ /* 0x000fc800078e0202 */
[----:B------:R-:W2:Y:S02]  /*14f90*/  SYNCS.PHASECHK.TRANS64.TRYWAIT P0, [R2+URZ+0x28840], R3 ;  /* 0x02884003020075a7 */ /* 0x000ea4000800017f */
[----:B--2---:R-:W-:Y:S05]  /*14fa0*/  @!P0 BRA `(.L_x_1215) ;  /* 0x0000002000348947 */ /* 0x004fea0003800000 */
.L_x_1266:
        /* <DEDUP_REMOVED lines=11> */
.L_x_1216:
        /* <DEDUP_REMOVED lines=21> */
[----:B------:R-:W-:Y:S02]  /*151b0*/  ULEA UR11, UR11, UR5, 0x7 ;  /* 0x000000050b0b7291 */ /* 0x000fe4000f8e383f */
        /* <DEDUP_REMOVED lines=11> */
.L_x_1267:
        /* <DEDUP_REMOVED lines=8> */
.L_x_1218:
[----:B-1----:R-:W2:Y:S01]  /*152f0*/  LDL R3, [R1+0x4] ;  /* 0x0000040001037983 */ /* 0x002ea20000100800 */
[----:B0-----:R-:W-:Y:S01]  /*15300*/  MOV R9, 0x400 ;  /* 0x0000040000097802 */ /* 0x001fe20000000f00 */
[----:B------:R-:W0:Y:S01]  /*15310*/  S2R R11, SR_CgaCtaId ;  /* 0x00000000000b7919 */ /* 0x000e220000008800 */
[----:B------:R-:W-:Y:S02]  /*15320*/  R2UR UR11, R5 ;  /* 0x00000000050b72ca */ /* 0x000fe400000e0000 */
        /* <DEDUP_REMOVED lines=14> */
[----:B------:R-:W-:Y:S02]  /*15410*/  IMAD.MOV.U32 R5, RZ, RZ, R12 ;  /* 0x000000ffff057224 */ /* 0x000fe400078e000c */
[----:B------:R-:W-:Y:S01]  /*15420*/  IMAD.MOV.U32 R6, RZ, RZ, R10 ;  /* 0x000000ffff067224 */ /* 0x000fe200078e000a */
[----:B--2---:R-:W-:-:S13]  /*15430*/  R2UR UR5, R3 ;  /* 0x00000000030572ca */ /* 0x004fda00000e0000 */
[----:B------:R-:W-:Y:S02]  /*15440*/  ULEA UR11, UR11, UR5, 0x7 ;  /* 0x000000050b0b7291 */ /* 0x000fe4000f8e383f */
[----:B------:R-:W-:-:S09]  /*15450*/  UIADD3.X UR5, URZ, UR39, URZ, UP0, !UPT ;  /* 0x000000273f057290 */ /* 0x000fd200087fe43f */
[----:B------:R0:W-:Y:S02]  /*15460*/  UTMALDG.4D [UR8], [UR4], desc[UR6] ;  /* 0x00000608040075b4 */ /* 0x0001e40008019000 */
[----:B0-----:R-:W-:Y:S01]  /*15470*/  UMOV UR8, UR14 ;  /* 0x0000000e00087c82 */ /* 0x001fe20008000000 */
[----:B------:R-:W-:Y:S02]  /*15480*/  UMOV UR10, UR15 ;  /* 0x0000000f000a7c82 */ /* 0x000fe40008000000 */
[----:B------:R1:W-:Y:S02]  /*15490*/  UTMALDG.4D [UR8], [UR4], desc[UR6] ;  /* 0x00000608040075b4 */ /* 0x0003e40008019000 */
[----:B-1----:R-:W-:Y:S01]  /*154a0*/  NOP ;  /* 0x0000000000007918 */ /* 0x002fe20000000000 */
.L_x_1213:
[----:B------:R-:W-:Y:S05]  /*154b0*/  BSYNC B1 ;  /* 0x0000000000017941 */ /* 0x000fea0003800000 */
.L_x_1212:
[----:B------:R-:W2:Y:S01]  /*154c0*/  LDL R2, [R1+0x10] ;  /* 0x0000100001027983 */ /* 0x000ea20000100800 */
[----:B------:R-:W-:Y:S01]  /*154d0*/  VIADD R7, R7, 0xfffffffe ;  /* 0xfffffffe07077836 */ /* 0x000fe20000000000 */
[----:B--2---:R-:W-:-:S13]  /*154e0*/  ISETP.GT.AND P0, PT, R13, R2, PT ;  /* 0x000000020d00720c */ /* 0x004fda0003f04270 */
[----:B------:R-:W-:Y:S05]  /*154f0*/  @P0 BRA `(.L_x_1219) ;  /* 0xfffffff0002c0947 */ /* 0x000fea000383ffff */
.L_x_1195:
[----:B------:R-:W-:Y:S05]  /*15500*/  BSYNC B0 ;  /* 0x0000000000007941 */ /* 0x000fea0003800000 */
.L_x_1194:
        /* <DEDUP_REMOVED lines=8> */
[----:B------:R-:W1:Y:S08]  /*15590*/  FLO.U32 R0, UR4 ;  /* 0x0000000400007d00 */ /* 0x000e7000080e0000 */
        /* <DEDUP_REMOVED lines=8> */
.L_x_1221:
[----:B------:R-:W-:Y:S05]  /*15620*/  BSYNC B0 ;  /* 0x0000000000007941 */ /* 0x000fea0003800000 */
.L_x_1220:
        /* <DEDUP_REMOVED lines=11> */
.L_x_1268:
        /* <DEDUP_REMOVED lines=11> */
.L_x_1225:
[----:B------:R-:W2:Y:S01]  /*15790*/  LDL.LU R8, [R1+0x4] ;  /* 0x0000040001087983 */ /* 0x000ea20000300800 */
[----:B------:R-:W-:-:S03]  /*157a0*/  MOV R2, 0x400 ;  /* 0x0000040000027802 */ /* 0x000fc60000000f00 */
[----:B-1----:R-:W3:Y:S01]  /*157b0*/  LDL R0, [R1] ;  /* 0x0000000001007983 */ /* 0x002ee20000100800 */
[----:B------:R-:W1:Y:S01]  /*157c0*/  S2R R7, SR_CgaCtaId ;  /* 0x0000000000077919 */ /* 0x000e620000008800 */
[----:B------:R-:W-:Y:S02]  /*157d0*/  R2UR UR11, R5 ;  /* 0x00000000050b72ca */ /* 0x000fe400000e0000 */
[----:B------:R-:W-:Y:S01]  /*157e0*/  R2UR UR9, R3 ;  /* 0x00000000030972ca */ /* 0x000fe200000e0000 */
[----:B------:R-:W-:Y:S01]  /*157f0*/  UIADD3 UR4, UP0, UR38, 0x470, URZ ;  /* 0x0000047026047890 */ /* 0x000fe2000ff1e03f */
[----:B------:R-:W-:Y:S02]  /*15800*/  R2UR UR12, R4 ;  /* 0x00000000040c72ca */ /* 0x000fe400000e0000 */
[----:B------:R-:W-:Y:S02]  /*15810*/  R2UR UR13, R6 ;  /* 0x00000000060d72ca */ /* 0x000fe400000e0000 */
[----:B-1----:R-:W-:-:S07]  /*15820*/  LEA R2, R7, R2, 0x18 ;  /* 0x0000000207027211 */ /* 0x002fce00078ec0ff */
[----:B------:R-:W-:Y:S01]  /*15830*/  UIADD3 UR9, UR9, 0x28850, URZ ;  /* 0x0002885009097890 */ /* 0x000fe2000fffe03f */
[----:B------:R-:W-:Y:S01]  /*15840*/  UMOV UR10, URZ ;  /* 0x0000003f000a7c82 */ /* 0x000fe20008000000 */
[----:B------:R-:W-:Y:S01]  /*15850*/  UMOV UR7, 0x14f00000 ;  /* 0x14f0000000077882 */ /* 0x000fe20000000000 */
[----:B------:R-:W-:Y:S01]  /*15860*/  UMOV UR15, 0x40 ;  /* 0x00000040000f7882 */ /* 0x000fe20000000000 */
[----:B--2---:R-:W-:Y:S01]  /*15870*/  R2UR UR5, R8 ;  /* 0x00000000080572ca */ /* 0x004fe200000e0000 */
[----:B---3--:R-:W-:-:S05]  /*15880*/  IMAD R0, R0, 0x8000, R2 ;  /* 0x0000800000007824 */ /* 0x008fca00078e0202 */
[----:B------:R-:W-:-:S07]  /*15890*/  R2UR UR6, R0 ;  /* 0x00000000000672ca */ /* 0x000fce00000e0000 */
[----:B------:R-:W-:Y:S02]  /*158a0*/  ULEA UR11, UR11, UR5, 0x7 ;  /* 0x000000050b0b7291 */ /* 0x000fe4000f8e383f */
[----:B------:R-:W-:-:S04]  /*158b0*/  UIADD3.X UR5, URZ, UR39, URZ, UP0, !UPT ;  /* 0x000000273f057290 */ /* 0x000fc800087fe43f */
[----:B------:R-:W-:Y:S02]  /*158c0*/  UIADD3 UR8, UR6, 0x400, URZ ;  /* 0x0000040006087890 */ /* 0x000fe4000fffe03f */
[----:B------:R-:W-:-:S03]  /*158d0*/  UIADD3 UR14, UR6, 0x4400, URZ ;  /* 0x00004400060e7890 */ /* 0x000fc6000fffe03f */
[----:B------:R-:W-:-:S04]  /*158e0*/  UMOV UR6, 0x0 ;  /* 0x0000000000067882 */ /* 0x000fc80000000000 */
[----:B------:R1:W-:Y:S02]  /*158f0*/  UTMALDG.4D [UR8], [UR4], desc[UR6] ;  /* 0x00000608040075b4 */ /* 0x0003e40008019000 */
[----:B-1----:R-:W-:Y:S01]  /*15900*/  UMOV UR8, UR14 ;  /* 0x0000000e00087c82 */ /* 0x002fe20008000000 */
[----:B------:R-:W-:Y:S02]  /*15910*/  UMOV UR10, UR15 ;  /* 0x0000000f000a7c82 */ /* 0x000fe40008000000 */
[----:B------:R1:W-:Y:S02]  /*15920*/  UTMALDG.4D [UR8], [UR4], desc[UR6] ;  /* 0x00000608040075b4 */ /* 0x0003e40008019000 */
[----:B-1----:R-:W-:Y:S01]  /*15930*/  NOP ;  /* 0x0000000000007918 */ /* 0x002fe20000000000 */
.L_x_1223:
[----:B------:R-:W-:Y:S05]  /*15940*/  BSYNC B0 ;  /* 0x0000000000007941 */ /* 0x000fea0003800000 */
.L_x_1222:
        /* <DEDUP_REMOVED lines=9> */
.L_x_1180:
[----:B------:R-:W-:Y:S05]  /*159e0*/  BSYNC B6 ;  /* 0x0000000000067941 */ /* 0x000fea0003800000 */
.L_x_1178:
[----:B------:R-:W-:-:S03]  /*159f0*/  UMOV UR4, 0xffffffff ;  /* 0xffffffff00047882 */ /* 0x000fc60000000000 */
[----:B------:R-:W-:Y:S05]  /*15a00*/  BRA.DIV UR4, `(.L_x_1226) ;  /* 0x0000001604d87947 */ /* 0x000fea000b800000 */
[----:B------:R2:W3:Y:S04]  /*15a10*/  SHFL.IDX PT, R4, R16, RZ, 0x1f ;  /* 0x00001fff10047589 */ /* 0x0004e800000e0000 */
[----:B------:R2:W4:Y:S02]  /*15a20*/  SHFL.IDX PT, R7, R16, 0x1, 0x1f ;  /* 0x00201f0010077f89 */ /* 0x00052400000e0000 */
.L_x_1272:
[----:B-1----:R-:W1:Y:S01]  /*15a30*/  S2R R0, SR_TID.X ;  /* 0x0000000000007919 */ /* 0x002e620000002100 */
[----:B------:R-:W-:Y:S01]  /*15a40*/  ULDC UR4, c[0x0][0xc14] ;  /* 0x0003050000047ab9 */ /* 0x000fe20000000800 */
[----:B------:R-:W-:Y:S01]  /*15a50*/  BSSY B0, `(.L_x_1227) ;  /* 0x000000b000007945 */ /* 0x000fe20003800000 */
[----:B------:R-:W-:Y:S01]  /*15a60*/  IMAD.MOV.U32 R17, RZ, RZ, RZ ;  /* 0x000000ffff117224 */ /* 0x000fe200078e00ff */
[----:B-1----:R-:W-:Y:S01]  /*15a70*/  LOP3.LUT R6, R0, 0x1f, RZ, 0xc0, !PT ;  /* 0x0000001f00067812 */ /* 0x002fe200078ec0ff */
[----:B------:R-:W-:-:S03]  /*15a80*/  IMAD.U32 R0, RZ, RZ, UR4 ;  /* 0x00000004ff007e24 */ /* 0x000fc6000f8e00ff */
[C---:B------:R-:W-:Y:S01]  /*15a90*/  ISETP.NE.AND P0, PT, R6.reuse, 0x1f, PT ;  /* 0x0000001f0600780c */ /* 0x040fe20003f05270 */
[----:B------:R-:W-:-:S05]  /*15aa0*/  IMAD.IADD R5, R6, 0x1, R19 ;  /* 0x0000000106057824 */ /* 0x000fca00078e0213 */
[----:B------:R-:W-:-:S13]  /*15ab0*/  ISETP.GE.OR P0, PT, R5, R0, !P0 ;  /* 0x000000000500720c */ /* 0x000fda0004706670 */
[----:B------:R-:W-:Y:S05]  /*15ac0*/  @P0 BRA `(.L_x_1228) ;  /* 0x00000000000c0947 */ /* 0x000fea0003800000 */
[----:B------:R-:W1:Y:S02]  /*15ad0*/  LDC.64 R2, c[0x0][0xc58] ;  /* 0x00031600ff027b82 */ /* 0x000e640000000a00 */
[----:B-1----:R-:W-:-:S05]  /*15ae0*/  IMAD.WIDE R2, R5, 0x4, R2 ;  /* 0x0000000405027825 */ /* 0x002fca00078e0202 */
[----:B------:R1:W5:Y:S02]  /*15af0*/  LDG.E R17, desc[UR48][R2.64] ;  /* 0x0000003002117981 */ /* 0x000364000c1e1900 */
.L_x_1228:
[----:B------:R-:W-:Y:S05]  /*15b00*/  BSYNC B0 ;  /* 0x0000000000007941 */ /* 0x000fea0003800000 */
.L_x_1227:
[----:B------:R-:W-:-:S03]  /*15b10*/  UMOV UR4, 0xffffffff ;  /* 0xffffffff00047882 */ /* 0x000fc60000000000 */
[----:B------:R-:W-:Y:S05]  /*15b20*/  BRA.DIV UR4, `(.L_x_1229) ;  /* 0x0000001604dc7947 */ /* 0x000fea000b800000 */
[----:B0----5:R-:W0:Y:S01]  /*15b30*/  SHFL.UP PT, R14, R17, 0x1, RZ ;  /* 0x04200000110e7989 */ /* 0x021e2200000e00ff */
[C---:B------:R-:W-:Y:S02]  /*15b40*/  ISETP.NE.AND P0, PT, R6.reuse, RZ, PT ;  /* 0x000000ff0600720c */ /* 0x040fe40003f05270 */
[----:B------:R-:W-:Y:S02]  /*15b50*/  ISETP.GE.U32.AND P1, PT, R6, 0x2, PT ;  /* 0x000000020600780c */ /* 0x000fe40003f26070 */
[----:B0-----:R-:W-:Y:S02]  /*15b60*/  SEL R14, R14, RZ, P0 ;  /* 0x000000ff0e0e7207 */ /* 0x001fe40000000000 */
[----:B------:R-:W-:-:S03]  /*15b70*/  ISETP.GE.U32.AND P0, PT, R6, 0x4, PT ;  /* 0x000000040600780c */ /* 0x000fc60003f06070 */
[----:B------:R-:W-:-:S05]  /*15b80*/  IMAD.IADD R13, R17, 0x1, R14 ;  /* 0x00000001110d7824 */ /* 0x000fca00078e020e */
[----:B------:R-:W1:Y:S02]  /*15b90*/  SHFL.UP PT, R14, R13, 0x2, RZ ;  /* 0x044000000d0e7989 */ /* 0x000e6400000e00ff */
        /* <DEDUP_REMOVED lines=14> */
.L_x_1280:
[----:B------:R-:W-:Y:S02]  /*15c80*/  ULDC UR4, c[0x0][0xc10] ;  /* 0x0003040000047ab9 */ /* 0x000fe40000000800 */
[----:B------:R-:W-:-:S04]  /*15c90*/  IMAD.U32 R5, RZ, RZ, UR4 ;  /* 0x00000004ff057e24 */ /* 0x000fc8000f8e00ff */
[----:B-1----:R-:W-:-:S04]  /*15ca0*/  IMAD R14, R14, R5, RZ ;  /* 0x000000050e0e7224 */ /* 0x002fc800078e02ff */
[----:B----4-:R-:W-:-:S05]  /*15cb0*/  IMAD.IADD R7, R7, 0x1, R14 ;  /* 0x0000000107077824 */ /* 0x010fca00078e020e */
[----:B---3--:R-:W-:-:S13]  /*15cc0*/  ISETP.GT.AND P0, PT, R7, R4, PT ;  /* 0x000000040700720c */ /* 0x008fda0003f04270 */
[----:B------:R-:W-:Y:S05]  /*15cd0*/  @P0 BRA `(.L_x_1230) ;  /* 0x0000000000b40947 */ /* 0x000fea0003800000 */
[----:B------:R-:W1:Y:S02]  /*15ce0*/  LDC R0, c[0x0][0xc14] ;  /* 0x00030500ff007b82 */ /* 0x000e640000000800 */
.L_x_1235:
[----:B------:R-:W-:-:S05]  /*15cf0*/  VIADD R19, R19, 0x1f ;  /* 0x0000001f13137836 */ /* 0x000fca0000000000 */
        /* <DEDUP_REMOVED lines=10> */
[----:B------:R-:W0:Y:S02]  /*15da0*/  LDC.64 R2, c[0x0][0xc58] ;  /* 0x00031600ff027b82 */ /* 0x000e240000000a00 */
[----:B0-----:R-:W-:-:S05]  /*15db0*/  IMAD.WIDE R2, R5, 0x4, R2 ;  /* 0x0000000405027825 */ /* 0x001fca00078e0202 */
[----:B------:R0:W5:Y:S02]  /*15dc0*/  LDG.E R17, desc[UR48][R2.64] ;  /* 0x0000003002117981 */ /* 0x000164000c1e1900 */
.L_x_1233:
[----:B------:R-:W-:Y:S05]  /*15dd0*/  BSYNC B0 ;  /* 0x0000000000007941 */ /* 0x000fea0003800000 */
.L_x_1232:
        /* <DEDUP_REMOVED lines=23> */
.L_x_1288:
[----:B------:R-:W-:Y:S02]  /*15f50*/  ULDC UR4, c[0x0][0xc10] ;  /* 0x0003040000047ab9 */ /* 0x000fe40000000800 */
[----:B------:R-:W-:-:S04]  /*15f60*/  IMAD.U32 R5, RZ, RZ, UR4 ;  /* 0x00000004ff057e24 */ /* 0x000fc8000f8e00ff */
[----:B-1----:R-:W-:-:S04]  /*15f70*/  IMAD R14, R14, R5, RZ ;  /* 0x000000050e0e7224 */ /* 0x002fc800078e02ff */
[----:B------:R-:W-:-:S05]  /*15f80*/  IMAD.IADD R7, R14, 0x1, R7 ;  /* 0x000000010e077824 */ /* 0x000fca00078e0207 */
[----:B------:R-:W-:-:S13]  /*15f90*/  ISETP.GT.AND P0, PT, R7, R4, PT ;  /* 0x000000040700720c */ /* 0x000fda0003f04270 */
[----:B------:R-:W-:Y:S05]  /*15fa0*/  @!P0 BRA `(.L_x_1235) ;  /* 0xfffffffc00508947 */ /* 0x000fea000383ffff */
.L_x_1230:
[----:B--2---:R-:W-:Y:S01]  /*15fb0*/  IMAD.IADD R16, R7, 0x1, -R14 ;  /* 0x0000000107107824 */ /* 0x004fe200078e0a0e */
[----:B------:R-:W-:-:S03]  /*15fc0*/  UMOV UR4, 0xffffffff ;  /* 0xffffffff00047882 */ /* 0x000fc60000000000 */
[----:B------:R-:W-:-:S05]  /*15fd0*/  IMAD R3, R2, R5, R16 ;  /* 0x0000000502037224 */ /* 0x000fca00078e0210 */
[----:B------:R-:W-:Y:S01]  /*15fe0*/  ISETP.GT.AND P6, PT, R3, R4, PT ;  /* 0x000000040300720c */ /* 0x000fe20003fc4270 */
[----:B------:R-:W-:-:S12]  /*15ff0*/  BRA.DIV UR4, `(.L_x_1236) ;  /* 0x0000001a04487947 */ /* 0x000fd8000b800000 */
[----:B------:R-:W-:-:S04]  /*16000*/  VOTE.ANY R3, PT, !P6 ;  /* 0x0000000000037806 */ /* 0x000fc800070e0100 */
[----:B------:R-:W1:Y:S02]  /*16010*/  POPC R6, R3 ;  /* 0x0000000300067309 */ /* 0x000e640000000000 */
[----:B-1----:R1:W2:Y:S02]  /*16020*/  SHFL.IDX PT, R17, R17, R6, 0x1f ;  /* 0x00001f0611117589 */ /* 0x0022a400000e0000 */
.L_x_1292:
[----:B------:R-:W-:Y:S01]  /*16030*/  ISETP.NE.AND P0, PT, R3, RZ, PT ;  /* 0x000000ff0300720c */ /* 0x000fe20003f05270 */
[----:B------:R-:W-:-:S12]  /*16040*/  IMAD.MOV.U32 R7, RZ, RZ, RZ ;  /* 0x000000ffff077224 */ /* 0x000fd800078e00ff */
[----:B------:R-:W-:Y:S05]  /*16050*/  @!P0 BRA `(.L_x_1237) ;  /* 0x0000000000108947 */ /* 0x000fea0003800000 */
[----:B------:R-:W-:Y:S01]  /*16060*/  UMOV UR4, 0xffffffff ;  /* 0xffffffff00047882 */ /* 0x000fe20000000000 */
[----:B------:R-:W-:Y:S02]  /*16070*/  VIADD R12, R6, 0xffffffff ;  /* 0xffffffff060c7836 */ /* 0x000fe40000000000 */
[----:B------:R-:W-:Y:S05]  /*16080*/  BRA.DIV UR4, `(.L_x_1238) ;  /* 0x0000001a046c7947 */ /* 0x000fea000b800000 */
[----:B------:R3:W4:Y:S02]  /*16090*/  SHFL.IDX PT, R7, R2, R12, 0x1f ;  /* 0x00001f0c02077589 */ /* 0x00072400000e0000 */
.L_x_1237:
[----:B0--3--:R-:W0:Y:S01]  /*160a0*/  LDC.64 R2, c[0x0][0xc68] ;  /* 0x00031a00ff027b82 */ /* 0x009e220000000a00 */
[----:B------:R-:W-:-:S04]  /*160b0*/  IMAD.IADD R19, R6, 0x1, R19 ;  /* 0x0000000106137824 */ /* 0x000fc800078e0213 */
[----:B0-----:R-:W-:-:S05]  /*160c0*/  IMAD.WIDE R2, R19, 0x4, R2 ;  /* 0x0000000413027825 */ /* 0x001fca00078e0202 */
[----:B------:R0:W1:Y:S01]  /*160d0*/  LDG.E R8, desc[UR48][R2.64] ;  /* 0x0000003002087981 */ /* 0x000062000c1e1900 */
[----:B----4-:R-:W-:-:S04]  /*160e0*/  IMAD R16, R7, R5, R16 ;  /* 0x0000000507107224 */ /* 0x010fc800078e0210 */
[----:B------:R-:W-:Y:S02]  /*160f0*/  IMAD.IADD R7, R4, 0x1, -R16 ;  /* 0x0000000104077824 */ /* 0x000fe400078e0a10 */
[----:B0-----:R-:W-:Y:S02]  /*16100*/  IMAD.MOV.U32 R2, RZ, RZ, RZ ;  /* 0x000000ffff027224 */ /* 0x001fe400078e00ff */
[----:B-12---:R-:W-:-:S05]  /*16110*/  IMAD R6, R17, R8, RZ ;  /* 0x0000000811067224 */ /* 0x006fca00078e02ff */
[-C--:B------:R-:W-:Y:S02]  /*16120*/  IABS R9, R6.reuse ;  /* 0x0000000600097213 */ /* 0x080fe40000000000 */
[----:B------:R-:W-:Y:S02]  /*16130*/  IABS R4, R6 ;  /* 0x0000000600047213 */ /* 0x000fe40000000000 */
[----:B------:R-:W0:Y:S03]  /*16140*/  I2F.RP R10, R9 ;  /* 0x00000009000a7306 */ /* 0x000e260000209400 */
[----:B------:R-:W-:-:S05]  /*16150*/  IMAD.MOV R4, RZ, RZ, -R4 ;  /* 0x000000ffff047224 */ /* 0x000fca00078e0a04 */
[----:B0-----:R-:W0:Y:S02]  /*16160*/  MUFU.RCP R10, R10 ;  /* 0x0000000a000a7308 */ /* 0x001e240000001000 */
[----:B0-----:R-:W-:-:S06]  /*16170*/  VIADD R11, R10, 0xffffffe ;  /* 0x0ffffffe0a0b7836 */ /* 0x001fcc0000000000 */
[----:B------:R-:W0:Y:S02]  /*16180*/  F2I.FTZ.U32.TRUNC.NTZ R3, R11 ;  /* 0x0000000b00037305 */ /* 0x000e24000021f000 */
[----:B0-----:R-:W-:-:S04]  /*16190*/  IMAD.MOV R12, RZ, RZ, -R3 ;  /* 0x000000ffff0c7224 */ /* 0x001fc800078e0a03 */
[----:B------:R-:W-:-:S04]  /*161a0*/  IMAD R13, R12, R9, RZ ;  /* 0x000000090c0d7224 */ /* 0x000fc800078e02ff */
[----:B------:R-:W-:Y:S01]  /*161b0*/  IMAD.HI.U32 R2, R3, R13, R2 ;  /* 0x0000000d03027227 */ /* 0x000fe200078e0002 */
        /* <DEDUP_REMOVED lines=9> */
[----:B------:R-:W-:-:S03]  /*16250*/  ISETP.GE.AND P0, PT, R3, RZ, PT ;  /* 0x000000ff0300720c */ /* 0x000fc60003f06270 */
[----:B------:R-:W-:-:S10]  /*16260*/  IMAD.MOV.U32 R9, RZ, RZ, R2 ;  /* 0x000000ffff097224 */ /* 0x000fd400078e0002 */
[----:B------:R-:W-:Y:S01]  /*16270*/  @!P0 IMAD.MOV R9, RZ, RZ, -R9 ;  /* 0x000000ffff098224 */ /* 0x000fe200078e0a09 */
[----:B------:R-:W-:-:S13]  /*16280*/  ISETP.NE.AND P0, PT, R6, RZ, PT ;  /* 0x000000ff0600720c */ /* 0x000fda0003f05270 */
[----:B------:R-:W-:-:S05]  /*16290*/  @!P0 LOP3.LUT R9, RZ, R6, RZ, 0x33, !PT ;  /* 0x00000006ff098212 */ /* 0x000fca00078e33ff */
[----:B------:R-:W-:Y:S02]  /*162a0*/  IMAD R4, R8, R9, RZ ;  /* 0x0000000908047224 */ /* 0x000fe400078e02ff */
[----:B------:R-:W-:Y:S02]  /*162b0*/  IMAD.MOV R9, RZ, RZ, -R9 ;  /* 0x000000ffff097224 */ /* 0x000fe400078e0a09 */
[----:B------:R-:W-:Y:S02]  /*162c0*/  IMAD.MOV R2, RZ, RZ, -R4 ;  /* 0x000000ffff027224 */ /* 0x000fe400078e0a04 */
[----:B------:R-:W-:-:S03]  /*162d0*/  IMAD R7, R6, R9, R7 ;  /* 0x0000000906077224 */ /* 0x000fc600078e0207 */
[----:B------:R-:W-:Y:S01]  /*162e0*/  VIADDMNMX R8, R2, R5, R8, PT ;  /* 0x0000000502087246 */ /* 0x000fe20003800108 */
[----:B------:R-:W-:-:S03]  /*162f0*/  IMAD.IADD R4, R7, 0x1, R4 ;  /* 0x0000000107047824 */ /* 0x000fc600078e0204 */
[----:B------:R-:W-:-:S04]  /*16300*/  IABS R5, R8 ;  /* 0x0000000800057213 */ /* 0x000fc80000000000 */
[----:B------:R-:W0:Y:S08]  /*16310*/  I2F.RP R10, R5 ;  /* 0x00000005000a7306 */ /* 0x000e300000209400 */
[----:B0-----:R-:W0:Y:S02]  /*16320*/  MUFU.RCP R10, R10 ;  /* 0x0000000a000a7308 */ /* 0x001e240000001000 */
[----:B0-----:R-:W-:-:S06]  /*16330*/  VIADD R2, R10, 0xffffffe ;  /* 0x0ffffffe0a027836 */ /* 0x001fcc0000000000 */
[----:B------:R0:W1:Y:S02]  /*16340*/  F2I.FTZ.U32.TRUNC.NTZ R3, R2 ;  /* 0x0000000200037305 */ /* 0x000064000021f000 */
[----:B0-----:R-:W-:Y:S02]  /*16350*/  IMAD.MOV.U32 R2, RZ, RZ, RZ ;  /* 0x000000ffff027224 */ /* 0x001fe400078e00ff */
[----:B-1----:R-:W-:-:S04]  /*16360*/  IMAD.MOV R6, RZ, RZ, -R3 ;  /* 0x000000ffff067224 */ /* 0x002fc800078e0a03 */
[----:B------:R-:W-:Y:S01]  /*16370*/  IMAD R9, R6, R5, RZ ;  /* 0x0000000506097224 */ /* 0x000fe200078e02ff */
[----:B------:R-:W-:-:S03]  /*16380*/  IABS R6, R7 ;  /* 0x0000000700067213 */ /* 0x000fc60000000000 */
[----:B------:R-:W-:Y:S01]  /*16390*/  IMAD.HI.U32 R3, R3, R9, R2 ;  /* 0x0000000903037227 */ /* 0x000fe200078e0002 */
[----:B------:R-:W-:-:S05]  /*163a0*/  IABS R9, R8 ;  /* 0x0000000800097213 */ /* 0x000fca0000000000 */
        /* <DEDUP_REMOVED lines=12> */
[----:B------:R-:W-:Y:S01]  /*16470*/  @!P0 LOP3.LUT R3, RZ, R8, RZ, 0x33, !PT ;  /* 0x00000008ff038212 */ /* 0x000fe200078e33ff */
[----:B------:R-:W-:-:S03]  /*16480*/  IMAD.MOV R8, RZ, RZ, -R8 ;  /* 0x000000ffff087224 */ /* 0x000fc600078e0a08 */
[----:B------:R-:W-:Y:S01]  /*16490*/  LOP3.LUT R2, RZ, R3, RZ, 0x33, !PT ;  /* 0x00000003ff027212 */ /* 0x000fe200078e33ff */
[----:B------:R-:W-:-:S04]  /*164a0*/  IMAD R18, R3, R8, R4 ;  /* 0x0000000803127224 */ /* 0x000fc800078e0204 */
[----:B------:R-:W-:Y:S01]  /*164b0*/  IMAD.IADD R17, R17, 0x1, R2 ;  /* 0x0000000111117824 */ /* 0x000fe200078e0202 */
[----:B------:R-:W-:Y:S06]  /*164c0*/  BRA `(.L_x_1239) ;  /* 0x00000000001c7947 */ /* 0x000fec0003800000 */
.L_x_1231:
[----:B------:R-:W-:Y:S01]  /*164d0*/  UMOV UR4, URZ ;  /* 0x0000003f00047c82 */ /* 0x000fe20008000000 */
[----:B------:R-:W-:Y:S01]  /*164e0*/  UMOV UR5, URZ ;  /* 0x0000003f00057c82 */ /* 0x000fe20008000000 */
[----:B------:R-:W-:Y:S01]  /*164f0*/  ULDC UR6, c[0x0][0xc14] ;  /* 0x0003050000067ab9 */ /* 0x000fe20000000800 */
[----:B--2---:R-:W-:Y:S02]  /*16500*/  IMAD.MOV.U32 R16, RZ, RZ, R4 ;  /* 0x000000ffff107224 */ /* 0x004fe400078e0004 */
[----:B------:R-:W-:Y:S02]  /*16510*/  IMAD.U32 R17, RZ, RZ, UR4 ;  /* 0x00000004ff117e24 */ /* 0x000fe4000f8e00ff */
[----:B------:R-:W-:Y:S02]  /*16520*/  IMAD.U32 R18, RZ, RZ, UR5 ;  /* 0x00000005ff127e24 */ /* 0x000fe4000f8e00ff */
[----:B------:R-:W-:-:S07]  /*16530*/  IMAD.U32 R19, RZ, RZ, UR6 ;  /* 0x00000006ff137e24 */ /* 0x000fce000f8e00ff */
.L_x_1239:
        /* <DEDUP_REMOVED lines=12> */
.L_x_1166:
[----:B-1----:R-:W3:Y:S01]  /*16600*/  LDL.LU R0, [R1+0x18] ;  /* 0x0000180001007983 */ /* 0x002ee20000300800 */
[----:B------:R-:W-:Y:S01]  /*16610*/  BSSY B0, `(.L_x_1241) ;  /* 0x000000b000007945 */ /* 0x000fe20003800000 */
[----:B------:R-:W1:Y:S01]  /*16620*/  S2R R5, SR_CgaCtaId ;  /* 0x0000000000057919 */ /* 0x000e620000008800 */
[----:B---3--:R-:W-:-:S05]  /*16630*/  VIADD R0, R0, 0x1 ;  /* 0x0000000100007836 */ /* 0x008fca0000000000 */
[----:B--2---:R-:W-:-:S04]  /*16640*/  LEA.HI R2, R0, R0, RZ, 0x1 ;  /* 0x0000000000027211 */ /* 0x004fc800078f08ff */
[----:B------:R-:W-:-:S05]  /*16650*/  LOP3.LUT R3, R2, 0xfffffffe, RZ, 0xc0, !PT ;  /* 0xfffffffe02037812 */ /* 0x000fca00078ec0ff */
[----:B------:R-:W-:Y:S01]  /*16660*/  IMAD.IADD R3, R0, 0x1, -R3 ;  /* 0x0000000100037824 */ /* 0x000fe200078e0a03 */
[----:B------:R-:W-:-:S04]  /*16670*/  MOV R0, 0x400 ;  /* 0x0000040000007802 */ /* 0x000fc80000000f00 */
[----:B-1----:R-:W-:Y:S02]  /*16680*/  LEA R0, R5, R0, 0x18 ;  /* 0x0000000005007211 */ /* 0x002fe400078ec0ff */
[----:B------:R-:W-:-:S04]  /*16690*/  SHF.L.U32 R3, R3, 0x1f, RZ ;  /* 0x0000001f03037819 */ /* 0x000fc800000006ff */
[----:B------:R-:W1:Y:S02]  /*166a0*/  SYNCS.PHASECHK.TRANS64.TRYWAIT P0, [R0+URZ+0x28820], R3 ;  /* 0x02882003000075a7 */ /* 0x000e64000800017f */
[----:B-1----:R-:W-:Y:S05]  /*166b0*/  @!P0 BRA `(.L_x_1242) ;  /* 0x0000001400088947 */ /* 0x002fea0003800000 */
.L_x_1295:
[----:B------:R-:W-:Y:S05]  /*166c0*/  BSYNC B0 ;  /* 0x0000000000007941 */ /* 0x000fea0003800000 */
.L_x_1241:
[----:B------:R-:W-:-:S03]  /*166d0*/  UMOV UR4, 0xffffffff ;  /* 0xffffffff00047882 */ /* 0x000fc60000000000 */
[----:B------:R-:W-:Y:S05]  /*166e0*/  BRA.DIV UR4, `(.L_x_1243) ;  /* 0x0000001604107947 */ /* 0x000fea000b800000 */
[----:B------:R-:W2:Y:S02]  /*166f0*/  S2R R2, SR_TID.X ;  /* 0x0000000000027919 */ /* 0x000ea40000002100 */
[----:B--2---:R-:W-:-:S04]  /*16700*/  SHF.R.U32.HI R2, RZ, 0x5, R2 ;  /* 0x00000005ff027819 */ /* 0x004fc80000011602 */
[----:B------:R-:W-:-:S05]  /*16710*/  LOP3.LUT R2, R2, 0x3, RZ, 0xc0, !PT ;  /* 0x0000000302027812 */ /* 0x000fca00078ec0ff */
[----:B------:R2:W3:Y:S02]  /*16720*/  SHFL.IDX PT, R14, R2, RZ, 0x1f ;  /* 0x00001fff020e7589 */ /* 0x0004e400000e0000 */
.L_x_1298:
[----:B---3--:R-:W-:Y:S01]  /*16730*/  ISETP.NE.AND P0, PT, R14, RZ, PT ;  /* 0x000000ff0e00720c */ /* 0x008fe20003f05270 */
[----:B------:R-:W-:-:S12]  /*16740*/  BSSY B0, `(.L_x_1244) ;  /* 0x0000027000007945 */ /* 0x000fd80003800000 */
[----:B------:R-:W-:Y:S05]  /*16750*/  @P0 BRA `(.L_x_1245) ;  /* 0x0000000000940947 */ /* 0x000fea0003800000 */
[----:B------:R-:W-:-:S03]  /*16760*/  UMOV UR4, 0xffffffff ;  /* 0xffffffff00047882 */ /* 0x000fc60000000000 */
[----:B------:R-:W-:Y:S05]  /*16770*/  BRA.DIV UR4, `(.L_x_1246) ;  /* 0x0000001604207947 */ /* 0x000fea000b800000 */
[----:B------:R-:W-:-:S13]  /*16780*/  ELECT P6, URZ, PT ;  /* 0x00000000003f782f */ /* 0x000fda00038c0000 */
.L_x_1301:
[----:B------:R-:W-:Y:S05]  /*16790*/  @!P6 BRA `(.L_x_1245) ;  /* 0x000000000084e947 */ /* 0x000fea0003800000 */
[----:B------:R-:W-:-:S06]  /*167a0*/  ULOP3.LUT UR4, UR36, 0x2, URZ, 0xfc, !UPT ;  /* 0x0000000224047892 */ /* 0x000fcc000f8efc3f */
[----:B--2---:R-:W-:-:S05]  /*167b0*/  IMAD.U32 R2, RZ, RZ, UR4 ;  /* 0x00000004ff027e24 */ /* 0x004fca000f8e00ff */
[----:B------:R-:W-:-:S13]  /*167c0*/  ISETP.NE.AND P2, PT, R2, 0x3, PT ;  /* 0x000000030200780c */ /* 0x000fda0003f45270 */
[----:B------:R-:W-:Y:S05]  /*167d0*/  @!P2 BRA `(.L_x_1247) ;  /* 0x000000000004a947 */ /* 0x000fea0003800000 */
[----:B------:R-:W-:Y:S01]  /*167e0*/  BPT.TRAP 0x1 ;  /* 0x000000040000795c */ /* 0x000fe20000300000 */
.L_x_1247:
[----:B-1----:R-:W2:Y:S04]  /*167f0*/  LDL R3, [R1] ;  /* 0x0000000001037983 */ /* 0x002ea80000100800 */
[----:B------:R-:W3:Y:S01]  /*16800*/  LDL.LU R7, [R1+0x8] ;  /* 0x0000080001077983 */ /* 0x000ee20000300800 */
[----:B------:R-:W-:-:S04]  /*16810*/  VIADD R2, R0, 0x28840 ;  /* 0x0002884000027836 */ /* 0x000fc80000000000 */
[C---:B--2---:R-:W-:Y:S02]  /*16820*/  IMAD R6, R3.reuse, 0x8, R2 ;  /* 0x0000000803067824 */ /* 0x044fe400078e0202 */
[----:B------:R-:W-:Y:S01]  /*16830*/  VIADD R3, R3, 0x1 ;  /* 0x0000000103037836 */ /* 0x000fe20000000000 */
[----:B---3--:R-:W-:-:S04]  /*16840*/  SHF.L.U32 R5, R7, 0x1f, RZ ;  /* 0x0000001f07057819 */ /* 0x008fc800000006ff */
[C---:B------:R-:W-:Y:S01]  /*16850*/  ISETP.NE.AND P1, PT, R3.reuse, 0x2, PT ;  /* 0x000000020300780c */ /* 0x040fe20003f25270 */
[----:B------:R-:W1:Y:S03]  /*16860*/  SYNCS.PHASECHK.TRANS64.TRYWAIT P0, [R6+URZ], R5 ;  /* 0x00000005060075a7 */ /* 0x000e66000800017f */
[----:B------:R-:W-:Y:S02]  /*16870*/  SEL R4, RZ, 0x1, P1 ;  /* 0x00000001ff047807 */ /* 0x000fe40000800000 */
[----:B------:R-:W-:Y:S02]  /*16880*/  SEL R3, R3, RZ, P1 ;  /* 0x000000ff03037207 */ /* 0x000fe40000800000 */
[----:B------:R-:W-:-:S03]  /*16890*/  LOP3.LUT R4, R7, R4, RZ, 0x3c, !PT ;  /* 0x0000000407047212 */ /* 0x000fc600078e3cff */
[----:B------:R-:W-:Y:S01]  /*168a0*/  IMAD R7, R3, 0x8, R2 ;  /* 0x0000000803077824 */ /* 0x000fe200078e0202 */
[----:B------:R-:W-:Y:S01]  /*168b0*/  SHF.L.U32 R2, R4, 0x1f, RZ ;  /* 0x0000001f04027819 */ /* 0x000fe200000006ff */
[----:B-1----:R-:W-:Y:S06]  /*168c0*/  @!P0 BRA `(.L_x_1248) ;  /* 0x0000001000ec8947 */ /* 0x002fec0003800000 */
.L_x_1302:
[----:B------:R-:W2:Y:S02]  /*168d0*/  SYNCS.PHASECHK.TRANS64.TRYWAIT P0, [R7+URZ], R2 ;  /* 0x00000002070075a7 */ /* 0x000ea4000800017f */
[----:B--2---:R-:W-:Y:S05]  /*168e0*/  @!P0 BRA `(.L_x_1249) ;  /* 0x0000001000f88947 */ /* 0x004fea0003800000 */
.L_x_1303:
[----:B------:R-:W-:Y:S05]  /*168f0*/  @!P2 BRA `(.L_x_1250) ;  /* 0x000000000004a947 */ /* 0x000fea0003800000 */
[----:B------:R-:W-:Y:S01]  /*16900*/  BPT.TRAP 0x1 ;  /* 0x000000040000795c */ /* 0x000fe20000300000 */
.L_x_1250:
[----:B------:R-:W3:Y:S01]  /*16910*/  LDL.LU R4, [R1] ;  /* 0x0000000001047983 */ /* 0x000ee20000300800 */
[----:B------:R-:W-:-:S04]  /*16920*/  VIADD R0, R0, 0x28860 ;  /* 0x0002886000007836 */ /* 0x000fc80000000000 */
[----:B---3--:R-:W-:-:S04]  /*16930*/  IMAD R4, R4, 0x8, R0 ;  /* 0x0000000804047824 */ /* 0x008fc800078e0200 */
[----:B------:R-:W3:Y:S02]  /*16940*/  SYNCS.PHASECHK.TRANS64.TRYWAIT P0, [R4+URZ], R5 ;  /* 0x00000005040075a7 */ /* 0x000ee4000800017f */
[----:B---3--:R-:W-:Y:S05]  /*16950*/  @!P0 BRA `(.L_x_1251) ;  /* 0x0000001000f08947 */ /* 0x008fea0003800000 */
.L_x_1304:
[----:B------:R-:W-:-:S07]  /*16960*/  IMAD R3, R3, 0x8, R0 ;  /* 0x0000000803037824 */ /* 0x000fce00078e0200 */
.L_x_1252:
[----:B----4-:R4:W0:Y:S02]  /*16970*/  SYNCS.PHASECHK.TRANS64.TRYWAIT P0, [R3+URZ], R2 ;  /* 0x00000002030075a7 */ /* 0x010824000800017f */
[----:B0-----:R-:W-:Y:S05]  /*16980*/  @!P0 NANOSLEEP.SYNCS 0x989680 ;  /* 0x009896800000895d */ /* 0x001fea0003900000 */
[----:B------:R-:W0:Y:S02]  /*16990*/  @!P0 SYNCS.PHASECHK.TRANS64 P0, [R3+URZ], R2 ;  /* 0x00000002030085a7 */ /* 0x000e24000800007f */
[----:B0-----:R-:W-:Y:S05]  /*169a0*/  @!P0 BRA `(.L_x_1252) ;  /* 0xfffffffc00f08947 */ /* 0x001fea000383ffff */
.L_x_1245:
[----:B------:R-:W-:Y:S05]  /*169b0*/  BSYNC B0 ;  /* 0x0000000000007941 */ /* 0x000fea0003800000 */
.L_x_1244:
[----:B------:R-:W-:Y:S05]  /*169c0*/  EXIT ;  /* 0x000000000000794d */ /* 0x000fea0003800000 */
.L_x_1070:
[----:B0-----:R-:W-:-:S04]  /*169d0*/  IMAD.U32 R3, RZ, RZ, UR41 ;  /* 0x00000029ff037e24 */ /* 0x001fc8000f8e00ff */
[----:B------:R0:W1:Y:S03]  /*169e0*/  SYNCS.PHASECHK.TRANS64.TRYWAIT P1, [R3+URZ+0x28800], R0 ;  /* 0x02880000030075a7 */ /* 0x000066000802017f */
[----:B-1----:R-:W-:Y:S05]  /*169f0*/  @!P1 NANOSLEEP.SYNCS 0x989680 ;  /* 0x009896800000995d */ /* 0x002fea0003900000 */
[----:B------:R-:W1:Y:S02]  /*16a00*/  @!P1 SYNCS.PHASECHK.TRANS64 P1, [R3+URZ+0x28800], R0 ;  /* 0x02880000030095a7 */ /* 0x000e64000802007f */
[----:B-1----:R-:W-:Y:S05]  /*16a10*/  @!P1 BRA `(.L_x_1070) ;  /* 0xfffffffc00ec9947 */ /* 0x002fea000383ffff */
[----:B------:R-:W-:Y:S05]  /*16a20*/  BRA `(.L_x_1253) ;  /* 0xfffffeb000007947 */ /* 0x000fea000383ffff */
.L_x_1074:
[----:B-1----:R1:W2:Y:S02]  /*16a30*/  SYNCS.PHASECHK.TRANS64.TRYWAIT P2, [R7+URZ+0x28830], R0 ;  /* 0x02883000070075a7 */ /* 0x0022a4000804017f */
[----:B--2---:R-:W-:Y:S05]  /*16a40*/  @!P2 NANOSLEEP.SYNCS 0x989680 ;  /* 0x009896800000a95d */ /* 0x004fea0003900000 */
[----:B------:R-:W2:Y:S02]  /*16a50*/  @!P2 SYNCS.PHASECHK.TRANS64 P2, [R7+URZ+0x28830], R0 ;  /* 0x028830000700a5a7 */ /* 0x000ea4000804007f */
[----:B--2---:R-:W-:Y:S05]  /*16a60*/  @!P2 BRA `(.L_x_1074) ;  /* 0xfffffffc00f0a947 */ /* 0x004fea000383ffff */
[----:B------:R-:W-:Y:S05]  /*16a70*/  BRA `(.L_x_1073) ;  /* 0xfffffeb000247947 */ /* 0x000fea000383ffff */
.L_x_1090:
[----:B-1----:R-:W-:-:S04]  /*16a80*/  IMAD.U32 R8, RZ, RZ, UR6 ;  /* 0x00000006ff087e24 */ /* 0x002fc8000f8e00ff */
[----:B------:R1:W2:Y:S03]  /*16a90*/  SYNCS.PHASECHK.TRANS64.TRYWAIT P2, [R8+URZ+0x28830], R7 ;  /* 0x02883007080075a7 */ /* 0x0002a6000804017f */
[----:B--2---:R-:W-:Y:S05]  /*16aa0*/  @!P2 NANOSLEEP.SYNCS 0x989680 ;  /* 0x009896800000a95d */ /* 0x004fea0003900000 */
[----:B------:R-:W2:Y:S02]  /*16ab0*/  @!P2 SYNCS.PHASECHK.TRANS64 P2, [R8+URZ+0x28830], R7 ;  /* 0x028830070800a5a7 */ /* 0x000ea4000804007f */
[----:B--2---:R-:W-:Y:S05]  /*16ac0*/  @!P2 BRA `(.L_x_1090) ;  /* 0xfffffffc00eca947 */ /* 0x004fea000383ffff */
[----:B------:R-:W-:Y:S05]  /*16ad0*/  BRA `(.L_x_1087) ;  /* 0xfffffee800987947 */ /* 0x000fea000383ffff */
.L_x_1094:
[----:B-1----:R-:W-:-:S04]  /*16ae0*/  IMAD.U32 R8, RZ, RZ, UR6 ;  /* 0x00000006ff087e24 */ /* 0x002fc8000f8e00ff */
[----:B------:R1:W2:Y:S03]  /*16af0*/  SYNCS.PHASECHK.TRANS64.TRYWAIT P2, [R8+URZ+0x28850], R7 ;  /* 0x02885007080075a7 */ /* 0x0002a6000804017f */
[----:B--2---:R-:W-:Y:S05]  /*16b00*/  @!P2 NANOSLEEP.SYNCS 0x989680 ;  /* 0x009896800000a95d */ /* 0x004fea0003900000 */
[----:B------:R-:W2:Y:S02]  /*16b10*/  @!P2 SYNCS.PHASECHK.TRANS64 P2, [R8+URZ+0x28850], R7 ;  /* 0x028850070800a5a7 */ /* 0x000ea4000804007f */
[----:B--2---:R-:W-:Y:S05]  /*16b20*/  @!P2 BRA `(.L_x_1094) ;  /* 0xfffffffc00eca947 */ /* 0x004fea000383ffff */
[----:B------:R-:W-:Y:S05]  /*16b30*/  BRA `(.L_x_1091) ;  /* 0xfffffeec00607947 */ /* 0x000fea000383ffff */
.L_x_1111:
[----:B-1----:R-:W-:-:S04]  /*16b40*/  IMAD.U32 R6, RZ, RZ, UR6 ;  /* 0x00000006ff067e24 */ /* 0x002fc8000f8e00ff */
[----:B------:R1:W2:Y:S03]  /*16b50*/  SYNCS.PHASECHK.TRANS64.TRYWAIT P2, [R6+URZ+0x28830], R5 ;  /* 0x02883005060075a7 */ /* 0x0002a6000804017f */
[----:B--2---:R-:W-:Y:S05]  /*16b60*/  @!P2 NANOSLEEP.SYNCS 0x989680 ;  /* 0x009896800000a95d */ /* 0x004fea0003900000 */
[----:B------:R-:W2:Y:S02]  /*16b70*/  @!P2 SYNCS.PHASECHK.TRANS64 P2, [R6+URZ+0x28830], R5 ;  /* 0x028830050600a5a7 */ /* 0x000ea4000804007f */
[----:B--2---:R-:W-:Y:S05]  /*16b80*/  @!P2 BRA `(.L_x_1111) ;  /* 0xfffffffc00eca947 */ /* 0x004fea000383ffff */
[----:B------:R-:W-:Y:S05]  /*16b90*/  BRA `(.L_x_1108) ;  /* 0xffffff2400107947 */ /* 0x000fea000383ffff */
.L_x_1115:
[----:B-1----:R-:W-:-:S04]  /*16ba0*/  IMAD.U32 R6, RZ, RZ, UR6 ;  /* 0x00000006ff067e24 */ /* 0x002fc8000f8e00ff */
[----:B------:R1:W2:Y:S03]  /*16bb0*/  SYNCS.PHASECHK.TRANS64.TRYWAIT P2, [R6+URZ+0x28850], R5 ;  /* 0x02885005060075a7 */ /* 0x0002a6000804017f */
[----:B--2---:R-:W-:Y:S05]  /*16bc0*/  @!P2 NANOSLEEP.SYNCS 0x989680 ;  /* 0x009896800000a95d */ /* 0x004fea0003900000 */
[----:B------:R-:W2:Y:S02]  /*16bd0*/  @!P2 SYNCS.PHASECHK.TRANS64 P2, [R6+URZ+0x28850], R5 ;  /* 0x028850050600a5a7 */ /* 0x000ea4000804007f */
[----:B--2---:R-:W-:Y:S05]  /*16be0*/  @!P2 BRA `(.L_x_1115) ;  /* 0xfffffffc00eca947 */ /* 0x004fea000383ffff */
[----:B------:R-:W-:Y:S05]  /*16bf0*/  BRA `(.L_x_1112) ;  /* 0xffffff2400d87947 */ /* 0x000fea000383ffff */
.L_x_1121:
[----:B-1----:R-:W-:-:S04]  /*16c00*/  IMAD.U32 R6, RZ, RZ, UR6 ;  /* 0x00000006ff067e24 */ /* 0x002fc8000f8e00ff */
[----:B------:R1:W2:Y:S03]  /*16c10*/  SYNCS.PHASECHK.TRANS64.TRYWAIT P2, [R6+URZ+0x28830], R5 ;  /* 0x02883005060075a7 */ /* 0x0002a6000804017f */
[----:B--2---:R-:W-:Y:S05]  /*16c20*/  @!P2 NANOSLEEP.SYNCS 0x989680 ;  /* 0x009896800000a95d */ /* 0x004fea0003900000 */
[----:B------:R-:W2:Y:S02]  /*16c30*/  @!P2 SYNCS.PHASECHK.TRANS64 P2, [R6+URZ+0x28830], R5 ;  /* 0x028830050600a5a7 */ /* 0x000ea4000804007f */
[----:B--2---:R-:W-:Y:S05]  /*16c40*/  @!P2 BRA `(.L_x_1121) ;  /* 0xfffffffc00eca947 */ /* 0x004fea000383ffff */
[----:B------:R-:W-:Y:S05]  /*16c50*/  BRA `(.L_x_1118) ;  /* 0xffffff4c00087947 */ /* 0x000fea000383ffff */
.L_x_1125:
[----:B-1----:R-:W-:-:S04]  /*16c60*/  IMAD.U32 R6, RZ, RZ, UR6 ;  /* 0x00000006ff067e24 */ /* 0x002fc8000f8e00ff */
[----:B------:R1:W2:Y:S03]  /*16c70*/  SYNCS.PHASECHK.TRANS64.TRYWAIT P2, [R6+URZ+0x28850], R5 ;  /* 0x02885005060075a7 */ /* 0x0002a6000804017f */
[----:B--2---:R-:W-:Y:S05]  /*16c80*/  @!P2 NANOSLEEP.SYNCS 0x989680 ;  /* 0x009896800000a95d */ /* 0x004fea0003900000 */
[----:B------:R-:W2:Y:S02]  /*16c90*/  @!P2 SYNCS.PHASECHK.TRANS64 P2, [R6+URZ+0x28850], R5 ;  /* 0x028850050600a5a7 */ /* 0x000ea4000804007f */
[----:B--2---:R-:W-:Y:S05]  /*16ca0*/  @!P2 BRA `(.L_x_1125) ;  /* 0xfffffffc00eca947 */ /* 0x004fea000383ffff */
[----:B------:R-:W-:Y:S05]  /*16cb0*/  BRA `(.L_x_1122) ;  /* 0xffffff4c00d07947 */ /* 0x000fea000383ffff */
.L_x_1138:
[----:B-1----:R-:W-:-:S04]  /*16cc0*/  IMAD.U32 R9, RZ, RZ, UR5 ;  /* 0x00000005ff097e24 */ /* 0x002fc8000f8e00ff */
[----:B------:R1:W2:Y:S03]  /*16cd0*/  SYNCS.PHASECHK.TRANS64.TRYWAIT P0, [R9+URZ+0x28850], R0 ;  /* 0x02885000090075a7 */ /* 0x0002a6000800017f */
[----:B--2---:R-:W-:Y:S05]  /*16ce0*/  @!P0 NANOSLEEP.SYNCS 0x989680 ;  /* 0x009896800000895d */ /* 0x004fea0003900000 */
[----:B------:R-:W2:Y:S02]  /*16cf0*/  @!P0 SYNCS.PHASECHK.TRANS64 P0, [R9+URZ+0x28850], R0 ;  /* 0x02885000090085a7 */ /* 0x000ea4000800007f */
[----:B--2---:R-:W-:Y:S05]  /*16d00*/  @!P0 BRA `(.L_x_1138) ;  /* 0xfffffffc00ec8947 */ /* 0x004fea000383ffff */
[----:B------:R-:W-:Y:S05]  /*16d10*/  BRA `(.L_x_1137) ;  /* 0xffffff8000b47947 */ /* 0x000fea000383ffff */
.L_x_1186:
[----:B------:R-:W1:Y:S01]  /*16d20*/  S2R R9, SR_TID.X ;  /* 0x0000000000097919 */ /* 0x000e620000002100 */
[----:B------:R-:W-:Y:S01]  /*16d30*/  BSSY B0, `(.L_x_1254) ;  /* 0x000000a000007945 */ /* 0x000fe20003800000 */
[----:B------:R-:W-:Y:S02]  /*16d40*/  IMAD.MOV.U32 R12, RZ, RZ, RZ ;  /* 0x000000ffff0c7224 */ /* 0x000fe400078e00ff */
[----:B------:R-:W-:Y:S02]  /*16d50*/  IMAD.MOV.U32 R11, RZ, RZ, 0x1f ;  /* 0x0000001fff0b7424 */ /* 0x000fe400078e00ff */
[----:B------:R-:W-:Y:S01]  /*16d60*/  IMAD.MOV.U32 R15, RZ, RZ, -0x1 ;  /* 0xffffffffff0f7424 */ /* 0x000fe200078e00ff */
[----:B-1----:R-:W-:-:S04]  /*16d70*/  SHF.R.U32.HI R9, RZ, 0x5, R9 ;  /* 0x00000005ff097819 */ /* 0x002fc80000011609 */
[----:B------:R-:W-:-:S05]  /*16d80*/  LOP3.LUT R9, R9, 0x3, RZ, 0xc0, !PT ;  /* 0x0000000309097812 */ /* 0x000fca00078ec0ff */
[----:B0-----:R-:W-:-:S07]  /*16d90*/  IMAD.MOV.U32 R13, RZ, RZ, R9 ;  /* 0x000000ffff0d7224 */ /* 0x001fce00078e0009 */
[----:B------:R-:W-:Y:S05]  /*16da0*/  WARPSYNC.COLLECTIVE R15, `(.L_x_1255) ;  /* 0x000000000f087348 */ /* 0x000fea0003c00000 */
[----:B------:R0:W1:Y:S02]  /*16db0*/  SHFL.IDX P6, R14, R13, R12, R11 ;  /* 0x0000000c0d0e7389 */ /* 0x00006400000c000b */
[----:B01----:R-:W-:Y:S01]  /*16dc0*/  ENDCOLLECTIVE ;  /* 0x000000000000791b */ /* 0x003fe20003800000 */
.L_x_1255:
[----:B------:R-:W-:Y:S05]  /*16dd0*/  BSYNC B0 ;  /* 0x0000000000007941 */ /* 0x000fea0003800000 */
.L_x_1254:
[----:B------:R-:W-:Y:S05]  /*16de0*/  BRA `(.L_x_1256) ;  /* 0xffffffc400d07947 */ /* 0x000fea000383ffff */
.L_x_1187:
[----:B------:R-:W-:Y:S01]  /*16df0*/  BSSY B0, `(.L_x_1257) ;  /* 0x0000006000007945 */ /* 0x000fe20003800000 */
[----:B------:R-:W-:-:S07]  /*16e00*/  IMAD.MOV.U32 R15, RZ, RZ, -0x1 ;  /* 0xffffffffff0f7424 */ /* 0x000fce00078e00ff */
[----:B0-----:R-:W-:Y:S05]  /*16e10*/  WARPSYNC.COLLECTIVE R15, `(.L_x_1258) ;  /* 0x000000000f0c7348 */ /* 0x001fea0003c00000 */
[----:B------:R-:W-:Y:S02]  /*16e20*/  ELECT P6, UR62, PT ;  /* 0x00000000003e782f */ /* 0x000fe400038c0000 */
[----:B------:R-:W-:Y:S01]  /*16e30*/  MOV R14, UR62 ;  /* 0x0000003e000e7c02 */ /* 0x000fe20008000f00 */
[----:B0-----:R-:W-:Y:S10]  /*16e40*/  ENDCOLLECTIVE ;  /* 0x000000000000791b */ /* 0x001ff40003800000 */
.L_x_1258:
[----:B------:R-:W-:Y:S05]  /*16e50*/  BSYNC B0 ;  /* 0x0000000000007941 */ /* 0x000fea0003800000 */
.L_x_1257:
[----:B------:R-:W-:Y:S05]  /*16e60*/  BRA `(.L_x_1259) ;  /* 0xffffffc400c07947 */ /* 0x000fea000383ffff */
.L_x_1190:
[----:B-1----:R1:W2:Y:S02]  /*16e70*/  SYNCS.PHASECHK.TRANS64.TRYWAIT P0, [R9+URZ+0x28840], R10 ;  /* 0x0288400a090075a7 */ /* 0x0022a4000800017f */
[----:B--2---:R-:W-:Y:S05]  /*16e80*/  @!P0 NANOSLEEP.SYNCS 0x989680 ;  /* 0x009896800000895d */ /* 0x004fea0003900000 */
[----:B------:R-:W2:Y:S02]  /*16e90*/  @!P0 SYNCS.PHASECHK.TRANS64 P0, [R9+URZ+0x28840], R10 ;  /* 0x0288400a090085a7 */ /* 0x000ea4000800007f */
[----:B--2---:R-:W-:Y:S05]  /*16ea0*/  @!P0 BRA `(.L_x_1190) ;  /* 0xfffffffc00f08947 */ /* 0x004fea000383ffff */
[----:B------:R-:W-:Y:S05]  /*16eb0*/  BRA `(.L_x_1260) ;  /* 0xffffffc800287947 */ /* 0x000fea000383ffff */
.L_x_1193:
        /* <DEDUP_REMOVED lines=8> */
.L_x_1201:
[----:B0-----:R0:W1:Y:S02]  /*16f40*/  SYNCS.PHASECHK.TRANS64.TRYWAIT P0, [R2+URZ+0x28840], R3 ;  /* 0x02884003020075a7 */ /* 0x001064000800017f */
[----:B-1----:R-:W-:Y:S05]  /*16f50*/  @!P0 NANOSLEEP.SYNCS 0x989680 ;  /* 0x009896800000895d */ /* 0x002fea0003900000 */
[----:B------:R-:W1:Y:S02]  /*16f60*/  @!P0 SYNCS.PHASECHK.TRANS64 P0, [R2+URZ+0x28840], R3 ;  /* 0x02884003020085a7 */ /* 0x000e64000800007f */
[----:B-1----:R-:W-:Y:S05]  /*16f70*/  @!P0 BRA `(.L_x_1201) ;  /* 0xfffffffc00f08947 */ /* 0x002fea000383ffff */
[----:B------:R-:W-:Y:S05]  /*16f80*/  BRA `(.L_x_1262) ;  /* 0xffffffcc00f87947 */ /* 0x000fea000383ffff */
.L_x_1203:
[----:B0-----:R0:W1:Y:S02]  /*16f90*/  SYNCS.PHASECHK.TRANS64.TRYWAIT P0, [R3+URZ+0x60], R2 ;  /* 0x00006002030075a7 */ /* 0x001064000800017f */
[----:B-1----:R-:W-:Y:S05]  /*16fa0*/  @!P0 NANOSLEEP.SYNCS 0x989680 ;  /* 0x009896800000895d */ /* 0x002fea0003900000 */
[----:B------:R-:W1:Y:S02]  /*16fb0*/  @!P0 SYNCS.PHASECHK.TRANS64 P0, [R3+URZ+0x60], R2 ;  /* 0x00006002030085a7 */ /* 0x000e64000800007f */
[----:B-1----:R-:W-:Y:S05]  /*16fc0*/  @!P0 BRA `(.L_x_1203) ;  /* 0xfffffffc00f08947 */ /* 0x002fea000383ffff */
[----:B------:R-:W-:Y:S05]  /*16fd0*/  BRA `(.L_x_1263) ;  /* 0xffffffd000947947 */ /* 0x000fea000383ffff */
.L_x_1208:
[----:B-1----:R1:W2:Y:S02]  /*16fe0*/  SYNCS.PHASECHK.TRANS64.TRYWAIT P0, [R2+URZ+0x28840], R3 ;  /* 0x02884003020075a7 */ /* 0x0022a4000800017f */
[----:B--2---:R-:W-:Y:S05]  /*16ff0*/  @!P0 NANOSLEEP.SYNCS 0x989680 ;  /* 0x009896800000895d */ /* 0x004fea0003900000 */
[----:B------:R-:W2:Y:S02]  /*17000*/  @!P0 SYNCS.PHASECHK.TRANS64 P0, [R2+URZ+0x28840], R3 ;  /* 0x02884003020085a7 */ /* 0x000ea4000800007f */
[----:B--2---:R-:W-:Y:S05]  /*17010*/  @!P0 BRA `(.L_x_1208) ;  /* 0xfffffffc00f08947 */ /* 0x004fea000383ffff */
[----:B------:R-:W-:Y:S05]  /*17020*/  BRA `(.L_x_1264) ;  /* 0xffffffd400fc7947 */ /* 0x000fea000383ffff */
.L_x_1210:
[----:B0-----:R0:W1:Y:S02]  /*17030*/  SYNCS.PHASECHK.TRANS64.TRYWAIT P1, [R2+URZ+0x60], R3 ;  /* 0x00006003020075a7 */ /* 0x001064000802017f */
[----:B-1----:R-:W-:Y:S05]  /*17040*/  @!P1 NANOSLEEP.SYNCS 0x989680 ;  /* 0x009896800000995d */ /* 0x002fea0003900000 */
[----:B------:R-:W1:Y:S02]  /*17050*/  @!P1 SYNCS.PHASECHK.TRANS64 P1, [R2+URZ+0x60], R3 ;  /* 0x00006003020095a7 */ /* 0x000e64000802007f */
[----:B-1----:R-:W-:Y:S05]  /*17060*/  @!P1 BRA `(.L_x_1210) ;  /* 0xfffffffc00f09947 */ /* 0x002fea000383ffff */
[----:B------:R-:W-:Y:S05]  /*17070*/  BRA `(.L_x_1265) ;  /* 0xffffffd800987947 */ /* 0x000fea000383ffff */
.L_x_1215:
[----:B--2---:R2:W3:Y:S02]  /*17080*/  SYNCS.PHASECHK.TRANS64.TRYWAIT P0, [R2+URZ+0x28840], R3 ;  /* 0x02884003020075a7 */ /* 0x0044e4000800017f */
[----:B---3--:R-:W-:Y:S05]  /*17090*/  @!P0 NANOSLEEP.SYNCS 0x989680 ;  /* 0x009896800000895d */ /* 0x008fea0003900000 */
[----:B------:R-:W3:Y:S02]  /*170a0*/  @!P0 SYNCS.PHASECHK.TRANS64 P0, [R2+URZ+0x28840], R3 ;  /* 0x02884003020085a7 */ /* 0x000ee4000800007f */
[----:B---3--:R-:W-:Y:S05]  /*170b0*/  @!P0 BRA `(.L_x_1215) ;  /* 0xfffffffc00f08947 */ /* 0x008fea000383ffff */
[----:B------:R-:W-:Y:S05]  /*170c0*/  BRA `(.L_x_1266) ;  /* 0xffffffdc00b87947 */ /* 0x000fea000383ffff */
.L_x_1217:
[----:B0-----:R0:W1:Y:S02]  /*170d0*/  SYNCS.PHASECHK.TRANS64.TRYWAIT P1, [R2+URZ+0x60], R9 ;  /* 0x00006009020075a7 */ /* 0x001064000802017f */
[----:B-1----:R-:W-:Y:S05]  /*170e0*/  @!P1 NANOSLEEP.SYNCS 0x989680 ;  /* 0x009896800000995d */ /* 0x002fea0003900000 */
[----:B------:R-:W1:Y:S02]  /*170f0*/  @!P1 SYNCS.PHASECHK.TRANS64 P1, [R2+URZ+0x60], R9 ;  /* 0x00006009020095a7 */ /* 0x000e64000802007f */
[----:B-1----:R-:W-:Y:S05]  /*17100*/  @!P1 BRA `(.L_x_1217) ;  /* 0xfffffffc00f09947 */ /* 0x002fea000383ffff */
[----:B------:R-:W-:Y:S05]  /*17110*/  BRA `(.L_x_1267) ;  /* 0xffffffe000547947 */ /* 0x000fea000383ffff */
.L_x_1224:
[----:B-1----:R1:W2:Y:S02]  /*17120*/  SYNCS.PHASECHK.TRANS64.TRYWAIT P0, [R3+URZ+0x28860], R0 ;  /* 0x02886000030075a7 */ /* 0x0022a4000800017f */
[----:B--2---:R-:W-:Y:S05]  /*17130*/  @!P0 NANOSLEEP.SYNCS 0x989680 ;  /* 0x009896800000895d */ /* 0x004fea0003900000 */
[----:B------:R-:W2:Y:S02]  /*17140*/  @!P0 SYNCS.PHASECHK.TRANS64 P0, [R3+URZ+0x28860], R0 ;  /* 0x02886000030085a7 */ /* 0x000ea4000800007f */
[----:B--2---:R-:W-:Y:S05]  /*17150*/  @!P0 BRA `(.L_x_1224) ;  /* 0xfffffffc00f08947 */ /* 0x004fea000383ffff */
[----:B------:R-:W-:Y:S05]  /*17160*/  BRA `(.L_x_1268) ;  /* 0xffffffe4005c7947 */ /* 0x000fea000383ffff */
.L_x_1226:
        /* <DEDUP_REMOVED lines=8> */
.L_x_1270:
[----:B------:R-:W-:Y:S05]  /*171f0*/  BSYNC B0 ;  /* 0x0000000000007941 */ /* 0x000fea0003800000 */
.L_x_1269:
        /* <DEDUP_REMOVED lines=8> */
.L_x_1271:
[----:B------:R-:W-:Y:S01]  /*17280*/  IMAD.MOV.U32 R7, RZ, RZ, R14 ;  /* 0x000000ffff077224 */ /* 0x000fe200078e000e */
[----:B------:R-:W-:Y:S06]  /*17290*/  BRA `(.L_x_1272) ;  /* 0xffffffe400e47947 */ /* 0x000fec000383ffff */
.L_x_1229:
[----:B------:R-:W-:Y:S01]  /*172a0*/  BSSY B0, `(.L_x_1273) ;  /* 0x0000008000007945 */ /* 0x000fe20003800000 */
[----:B0----5:R-:W-:Y:S02]  /*172b0*/  IMAD.MOV.U32 R13, RZ, RZ, R17 ;  /* 0x000000ffff0d7224 */ /* 0x021fe400078e0011 */
[----:B------:R-:W-:Y:S02]  /*172c0*/  IMAD.MOV.U32 R12, RZ, RZ, 0x1 ;  /* 0x00000001ff0c7424 */ /* 0x000fe400078e00ff */
[----:B------:R-:W-:Y:S02]  /*172d0*/  IMAD.MOV.U32 R11, RZ, RZ, RZ ;  /* 0x000000ffff0b7224 */ /* 0x000fe400078e00ff */
[----:B------:R-:W-:-:S07]  /*172e0*/  IMAD.MOV.U32 R15, RZ, RZ, -0x1 ;  /* 0xffffffffff0f7424 */ /* 0x000fce00078e00ff */
[----:B-1234-:R-:W-:Y:S05]  /*172f0*/  WARPSYNC.COLLECTIVE R15, `(.L_x_1274) ;  /* 0x000000000f087348 */ /* 0x01efea0003c00000 */
[----:B------:R0:W0:Y:S02]  /*17300*/  SHFL.UP P6, R14, R13, R12, R11 ;  /* 0x0400000c0d0e7389 */ /* 0x00002400000c000b */
[----:B01234-:R-:W-:Y:S01]  /*17310*/  ENDCOLLECTIVE ;  /* 0x000000000000791b */ /* 0x01ffe20003800000 */
.L_x_1274:
[----:B------:R-:W-:Y:S05]  /*17320*/  BSYNC B0 ;  /* 0x0000000000007941 */ /* 0x000fea0003800000 */
.L_x_1273:
        /* <DEDUP_REMOVED lines=10> */
.L_x_1275:
        /* <DEDUP_REMOVED lines=8> */
.L_x_1276:
        /* <DEDUP_REMOVED lines=8> */
.L_x_1277:
        /* <DEDUP_REMOVED lines=8> */
.L_x_1278:
        /* <DEDUP_REMOVED lines=8> */
.L_x_1279:
[----:B------:R-:W-:Y:S05]  /*175d0*/  BRA `(.L_x_1280) ;  /* 0xffffffe400a87947 */ /* 0x000fea000383ffff */
.L_x_1234:
[----:B------:R-:W-:Y:S01]  /*175e0*/  BSSY B0, `(.L_x_1281) ;  /* 0x0000008000007945 */ /* 0x000fe20003800000 */
[----:B-----5:R-:W-:Y:S02]  /*175f0*/  IMAD.MOV.U32 R13, RZ, RZ, R17 ;  /* 0x000000ffff0d7224 */ /* 0x020fe400078e0011 */
[----:B------:R-:W-:Y:S02]  /*17600*/  IMAD.MOV.U32 R12, RZ, RZ, 0x1 ;  /* 0x00000001ff0c7424 */ /* 0x000fe400078e00ff */
[----:B------:R-:W-:Y:S02]  /*17610*/  IMAD.MOV.U32 R11, RZ, RZ, RZ ;  /* 0x000000ffff0b7224 */ /* 0x000fe400078e00ff */
[----:B------:R-:W-:-:S07]  /*17620*/  IMAD.MOV.U32 R15, RZ, RZ, -0x1 ;  /* 0xffffffffff0f7424 */ /* 0x000fce00078e00ff */
[----:B0-2---:R-:W-:Y:S05]  /*17630*/  WARPSYNC.COLLECTIVE R15, `(.L_x_1282) ;  /* 0x000000000f087348 */ /* 0x005fea0003c00000 */
[----:B------:R1:W3:Y:S02]  /*17640*/  SHFL.UP P6, R14, R13, R12, R11 ;  /* 0x0400000c0d0e7389 */ /* 0x0002e400000c000b */
[----:B0123--:R-:W-:Y:S01]  /*17650*/  ENDCOLLECTIVE ;  /* 0x000000000000791b */ /* 0x00ffe20003800000 */
.L_x_1282:
[----:B------:R-:W-:Y:S05]  /*17660*/  BSYNC B0 ;  /* 0x0000000000007941 */ /* 0x000fea0003800000 */
.L_x_1281:
        /* <DEDUP_REMOVED lines=10> */
.L_x_1283:
        /* <DEDUP_REMOVED lines=8> */
.L_x_1284:
        /* <DEDUP_REMOVED lines=8> */
.L_x_1285:
        /* <DEDUP_REMOVED lines=8> */
.L_x_1286:
        /* <DEDUP_REMOVED lines=8> */
.L_x_1287:
[----:B------:R-:W-:Y:S05]  /*17910*/  BRA `(.L_x_1288) ;  /* 0xffffffe4008c7947 */ /* 0x000fea000383ffff */
.L_x_1236:
[----:B------:R-:W-:Y:S01]  /*17920*/  BSSY B0, `(.L_x_1289) ;  /* 0x0000006000007945 */ /* 0x000fe20003800000 */
[----:B------:R-:W-:Y:S01]  /*17930*/  PLOP3.LUT P6, PT, P6, PT, PT, 0x8, 0x0 ;  /* 0x000000000000781c */ /* 0x000fe200037ce170 */
[----:B------:R-:W-:-:S12]  /*17940*/  IMAD.MOV.U32 R15, RZ, RZ, -0x1 ;  /* 0xffffffffff0f7424 */ /* 0x000fd800078e00ff */
[----:B0-----:R-:W-:Y:S05]  /*17950*/  WARPSYNC.COLLECTIVE R15, `(.L_x_1290) ;  /* 0x000000000f087348 */ /* 0x001fea0003c00000 */
[----:B------:R-:W-:Y:S01]  /*17960*/  VOTE.ANY R14, PT, P6 ;  /* 0x00000000000e7806 */ /* 0x000fe200030e0100 */
[----:B0-----:R-:W-:Y:S06]  /*17970*/  ENDCOLLECTIVE ;  /* 0x000000000000791b */ /* 0x001fec0003800000 */
.L_x_1290:
[----:B------:R-:W-:Y:S05]  /*17980*/  BSYNC B0 ;  /* 0x0000000000007941 */ /* 0x000fea0003800000 */
.L_x_1289:
        /* <DEDUP_REMOVED lines=9> */
.L_x_1291:
[----:B------:R-:W-:Y:S01]  /*17a20*/  IMAD.MOV.U32 R17, RZ, RZ, R14 ;  /* 0x000000ffff117224 */ /* 0x000fe200078e000e */
[----:B------:R-:W-:Y:S06]  /*17a30*/  BRA `(.L_x_1292) ;  /* 0xffffffe4007c7947 */ /* 0x000fec000383ffff */
.L_x_1238:
[----:B------:R-:W-:Y:S01]  /*17a40*/  BSSY B0, `(.L_x_1293) ;  /* 0x0000007000007945 */ /* 0x000fe20003800000 */
[----:B------:R-:W-:Y:S02]  /*17a50*/  IMAD.MOV.U32 R13, RZ, RZ, R2 ;  /* 0x000000ffff0d7224 */ /* 0x000fe400078e0002 */
[----:B------:R-:W-:Y:S02]  /*17a60*/  IMAD.MOV.U32 R11, RZ, RZ, 0x1f ;  /* 0x0000001fff0b7424 */ /* 0x000fe400078e00ff */
[----:B------:R-:W-:-:S07]  /*17a70*/  IMAD.MOV.U32 R15, RZ, RZ, -0x1 ;  /* 0xffffffffff0f7424 */ /* 0x000fce00078e00ff */
[----:B012---:R-:W-:Y:S05]  /*17a80*/  WARPSYNC.COLLECTIVE R15, `(.L_x_1294) ;  /* 0x000000000f087348 */ /* 0x007fea0003c00000 */
[----:B------:R3:W4:Y:S02]  /*17a90*/  SHFL.IDX P6, R14, R13, R12, R11 ;  /* 0x0000000c0d0e7389 */ /* 0x00072400000c000b */
[----:B01234-:R-:W-:Y:S01]  /*17aa0*/  ENDCOLLECTIVE ;  /* 0x000000000000791b */ /* 0x01ffe20003800000 */
.L_x_1294:
[----:B------:R-:W-:Y:S05]  /*17ab0*/  BSYNC B0 ;  /* 0x0000000000007941 */ /* 0x000fea0003800000 */
.L_x_1293:
[----:B------:R-:W-:Y:S01]  /*17ac0*/  IMAD.MOV.U32 R7, RZ, RZ, R14 ;  /* 0x000000ffff077224 */ /* 0x000fe200078e000e */
[----:B------:R-:W-:Y:S06]  /*17ad0*/  BRA `(.L_x_1237) ;  /* 0xffffffe400707947 */ /* 0x000fec000383ffff */
.L_x_1242:
[----:B-1----:R1:W2:Y:S02]  /*17ae0*/  SYNCS.PHASECHK.TRANS64.TRYWAIT P0, [R0+URZ+0x28820], R3 ;  /* 0x02882003000075a7 */ /* 0x0022a4000800017f */
[----:B--2---:R-:W-:Y:S05]  /*17af0*/  @!P0 NANOSLEEP.SYNCS 0x989680 ;  /* 0x009896800000895d */ /* 0x004fea0003900000 */
[----:B------:R-:W2:Y:S02]  /*17b00*/  @!P0 SYNCS.PHASECHK.TRANS64 P0, [R0+URZ+0x28820], R3 ;  /* 0x02882003000085a7 */ /* 0x000ea4000800007f */
[----:B--2---:R-:W-:Y:S05]  /*17b10*/  @!P0 BRA `(.L_x_1242) ;  /* 0xfffffffc00f08947 */ /* 0x004fea000383ffff */
[----:B------:R-:W-:Y:S05]  /*17b20*/  BRA `(.L_x_1295) ;  /* 0xffffffe800e47947 */ /* 0x000fea000383ffff */
.L_x_1243:
[----:B------:R-:W2:Y:S01]  /*17b30*/  S2R R2, SR_TID.X ;  /* 0x0000000000027919 */ /* 0x000ea20000002100 */
[----:B------:R-:W-:Y:S01]  /*17b40*/  BSSY B0, `(.L_x_1296) ;  /* 0x000000a000007945 */ /* 0x000fe20003800000 */
[----:B------:R-:W-:Y:S02]  /*17b50*/  IMAD.MOV.U32 R12, RZ, RZ, RZ ;  /* 0x000000ffff0c7224 */ /* 0x000fe400078e00ff */
[----:B------:R-:W-:Y:S02]  /*17b60*/  IMAD.MOV.U32 R11, RZ, RZ, 0x1f ;  /* 0x0000001fff0b7424 */ /* 0x000fe400078e00ff */
[----:B------:R-:W-:Y:S01]  /*17b70*/  IMAD.MOV.U32 R15, RZ, RZ, -0x1 ;  /* 0xffffffffff0f7424 */ /* 0x000fe200078e00ff */
[----:B--2---:R-:W-:-:S04]  /*17b80*/  SHF.R.U32.HI R2, RZ, 0x5, R2 ;  /* 0x00000005ff027819 */ /* 0x004fc80000011602 */
[----:B------:R-:W-:-:S05]  /*17b90*/  LOP3.LUT R2, R2, 0x3, RZ, 0xc0, !PT ;  /* 0x0000000302027812 */ /* 0x000fca00078ec0ff */
[----:B0-----:R-:W-:-:S07]  /*17ba0*/  IMAD.MOV.U32 R13, RZ, RZ, R2 ;  /* 0x000000ffff0d7224 */ /* 0x001fce00078e0002 */
[----:B-1----:R-:W-:Y:S05]  /*17bb0*/  WARPSYNC.COLLECTIVE R15, `(.L_x_1297) ;  /* 0x000000000f087348 */ /* 0x002fea0003c00000 */
[----:B------:R0:W2:Y:S02]  /*17bc0*/  SHFL.IDX P6, R14, R13, R12, R11 ;  /* 0x0000000c0d0e7389 */ /* 0x0000a400000c000b */
[----:B012---:R-:W-:Y:S01]  /*17bd0*/  ENDCOLLECTIVE ;  /* 0x000000000000791b */ /* 0x007fe20003800000 */
.L_x_1297:
[----:B------:R-:W-:Y:S05]  /*17be0*/  BSYNC B0 ;  /* 0x0000000000007941 */ /* 0x000fea0003800000 */
.L_x_1296:
[----:B------:R-:W-:Y:S05]  /*17bf0*/  BRA `(.L_x_1298) ;  /* 0xffffffe800cc7947 */ /* 0x000fea000383ffff */
.L_x_1246:
[----:B------:R-:W-:Y:S01]  /*17c00*/  BSSY B1, `(.L_x_1299) ;  /* 0x0000006000017945 */ /* 0x000fe20003800000 */
[----:B------:R-:W-:-:S07]  /*17c10*/  IMAD.MOV.U32 R15, RZ, RZ, -0x1 ;  /* 0xffffffffff0f7424 */ /* 0x000fce00078e00ff */
[----:B012---:R-:W-:Y:S05]  /*17c20*/  WARPSYNC.COLLECTIVE R15, `(.L_x_1300) ;  /* 0x000000000f0c7348 */ /* 0x007fea0003c00000 */
[----:B------:R-:W-:Y:S02]  /*17c30*/  ELECT P6, UR62, PT ;  /* 0x00000000003e782f */ /* 0x000fe400038c0000 */
[----:B------:R-:W-:Y:S01]  /*17c40*/  MOV R14, UR62 ;  /* 0x0000003e000e7c02 */ /* 0x000fe20008000f00 */
[----:B012---:R-:W-:Y:S10]  /*17c50*/  ENDCOLLECTIVE ;  /* 0x000000000000791b */ /* 0x007ff40003800000 */
.L_x_1300:
[----:B------:R-:W-:Y:S05]  /*17c60*/  BSYNC B1 ;  /* 0x0000000000017941 */ /* 0x000fea0003800000 */
.L_x_1299:
[----:B------:R-:W-:Y:S05]  /*17c70*/  BRA `(.L_x_1301) ;  /* 0xffffffe800c47947 */ /* 0x000fea000383ffff */
.L_x_1248:
[----:B-1----:R1:W2:Y:S02]  /*17c80*/  SYNCS.PHASECHK.TRANS64.TRYWAIT P0, [R6+URZ], R5 ;  /* 0x00000005060075a7 */ /* 0x0022a4000800017f */
[----:B--2---:R-:W-:Y:S05]  /*17c90*/  @!P0 NANOSLEEP.SYNCS 0x989680 ;  /* 0x009896800000895d */ /* 0x004fea0003900000 */
[----:B------:R-:W2:Y:S02]  /*17ca0*/  @!P0 SYNCS.PHASECHK.TRANS64 P0, [R6+URZ], R5 ;  /* 0x00000005060085a7 */ /* 0x000ea4000800007f */
[----:B--2---:R-:W-:Y:S05]  /*17cb0*/  @!P0 BRA `(.L_x_1248) ;  /* 0xfffffffc00f08947 */ /* 0x004fea000383ffff */
[----:B------:R-:W-:Y:S05]  /*17cc0*/  BRA `(.L_x_1302) ;  /* 0xffffffec00007947 */ /* 0x000fea000383ffff */
.L_x_1249:
[----:B--2---:R2:W3:Y:S02]  /*17cd0*/  SYNCS.PHASECHK.TRANS64.TRYWAIT P0, [R7+URZ], R2 ;  /* 0x00000002070075a7 */ /* 0x0044e4000800017f */
[----:B---3--:R-:W-:Y:S05]  /*17ce0*/  @!P0 NANOSLEEP.SYNCS 0x989680 ;  /* 0x009896800000895d */ /* 0x008fea0003900000 */
[----:B------:R-:W3:Y:S02]  /*17cf0*/  @!P0 SYNCS.PHASECHK.TRANS64 P0, [R7+URZ], R2 ;  /* 0x00000002070085a7 */ /* 0x000ee4000800007f */
[----:B---3--:R-:W-:Y:S05]  /*17d00*/  @!P0 BRA `(.L_x_1249) ;  /* 0xfffffffc00f08947 */ /* 0x008fea000383ffff */
[----:B------:R-:W-:Y:S05]  /*17d10*/  BRA `(.L_x_1303) ;  /* 0xffffffe800f47947 */ /* 0x000fea000383ffff */
.L_x_1251:
[----:B---3--:R3:W4:Y:S02]  /*17d20*/  SYNCS.PHASECHK.TRANS64.TRYWAIT P0, [R4+URZ], R5 ;  /* 0x00000005040075a7 */ /* 0x008724000800017f */
[----:B----4-:R-:W-:Y:S05]  /*17d30*/  @!P0 NANOSLEEP.SYNCS 0x989680 ;  /* 0x009896800000895d */ /* 0x010fea0003900000 */
[----:B------:R-:W4:Y:S02]  /*17d40*/  @!P0 SYNCS.PHASECHK.TRANS64 P0, [R4+URZ], R5 ;  /* 0x00000005040085a7 */ /* 0x000f24000800007f */
[----:B----4-:R-:W-:Y:S05]  /*17d50*/  @!P0 BRA `(.L_x_1251) ;  /* 0xfffffffc00f08947 */ /* 0x010fea000383ffff */
[----:B------:R-:W-:Y:S05]  /*17d60*/  BRA `(.L_x_1304) ;  /* 0xffffffe800fc7947 */ /* 0x000fea000383ffff */
.L_x_1305:
        /* <DEDUP_REMOVED lines=9> */
.L_x_2731:


//--------------------- .text._ZN7cutlass13device_kernelIN5flash11enable_sm90INS1_16FlashAttnFwdSm90INS1_25CollectiveMainloopFwdSm90ILi2EN4cute5tupleIJNS5_1CILi1EEES8_S8_EEENS6_IJNS7_ILi128EEESA_SA_EEELi128ENS_10bfloat16_tEfNS_4arch4Sm90ELb0ELb1ELb1ELb1ELb0ELb1ELb0ELb1ELb1ELb0ELb0ELb0EEENS1_21CollectiveEpilogueFwdISB_S9_SC_SE_Li256ELb1ELb0ELb0ELb0EEENS1_36VarlenDynamicPersistentTileSchedulerILi128ELi128ELi256ELi32ELb0ELb0ELb1ELb1ELb0ELb1EEEEEEEEEvNT_6ParamsE --------------------------
	.section	.text._ZN7cutlass13device_kernelIN5flash11enable_sm90INS1_16FlashAttnFwdSm90INS1_25CollectiveMainloopFwdSm90ILi2EN4cute5tupleIJNS5_1CILi1EEES8_S8_EEENS6_IJNS7_ILi128EEESA_SA_EEELi128ENS_10bfloat16_tEfNS_4arch4Sm90ELb0ELb1ELb1ELb1ELb0ELb1ELb0ELb1ELb1ELb0ELb0ELb0EEENS1_21CollectiveEpilogueFwdISB_S9_SC_SE_Li256ELb1ELb0ELb0ELb0EEENS1_36VarlenDynamicPersistentTileSchedulerILi128ELi128ELi256ELi32ELb0ELb0ELb1ELb1ELb0ELb1EEEEEEEEEvNT_6ParamsE,"ax",@progbits
	.align	128
.text._ZN7cutlass13device_kernelIN5flash11enable_sm90INS1_16FlashAttnFwdSm90INS1_25CollectiveMainloopFwdSm90ILi2EN4cute5tupleIJNS5_1CILi1EEES8_S8_EEENS6_IJNS7_ILi128EEESA_SA_EEELi128ENS_10bfloat16_tEfNS_4arch4Sm90ELb0ELb1ELb1ELb1ELb0ELb1ELb0ELb1ELb1ELb0ELb0ELb0EEENS1_21CollectiveEpilogueFwdISB_S9_SC_SE_Li256ELb1ELb0ELb0ELb0EEENS1_36VarlenDynamicPersistentTileSchedulerILi128ELi128ELi256ELi32ELb0ELb0ELb1ELb1ELb0ELb1EEEEEEEEEvNT_6ParamsE:
        .type           _ZN7cutlass13device_kernelIN5flash11enable_sm90INS1_16FlashAttnFwdSm90INS1_25CollectiveMainloopFwdSm90ILi2EN4cute5tupleIJNS5_1CILi1EEES8_S8_EEENS6_IJNS7_ILi128EEESA_SA_EEELi128ENS_10bfloat16_tEfNS_4arch4Sm90ELb0ELb1ELb1ELb1ELb0ELb1ELb0ELb1ELb1ELb0ELb0ELb0EEENS1_21CollectiveEpilogueFwdISB_S9_SC_SE_Li256ELb1ELb0ELb0ELb0EEENS1_36VarlenDynamicPersistentTileSchedulerILi128ELi128ELi256ELi32ELb0ELb0ELb1ELb1ELb0ELb1EEEEEEEEEvNT_6ParamsE,@function
        .size           _ZN7cutlass13device_kernelIN5flash11enable_sm90INS1_16FlashAttnFwdSm90INS1_25CollectiveMainloopFwdSm90ILi2EN4cute5tupleIJNS5_1CILi1EEES8_S8_EEENS6_IJNS7_ILi128EEESA_SA_EEELi128ENS_10bfloat16_tEfNS_4arch4Sm90ELb0ELb1ELb1ELb1ELb0ELb1ELb0ELb1ELb1ELb0ELb0ELb0EEENS1_21CollectiveEpilogueFwdISB_S9_SC_SE_Li256ELb1ELb0ELb0ELb0EEENS1_36VarlenDynamicPersistentTileSchedulerILi128ELi128ELi256ELi32ELb0ELb0ELb1ELb1ELb0ELb1EEEEEEEEEvNT_6ParamsE,(.L_x_2732 - _ZN7cutlass13device_kernelIN5flash11enable_sm90INS1_16FlashAttnFwdSm90INS1_25CollectiveMainloopFwdSm90ILi2EN4cute5tupleIJNS5_1CILi1EEES8_S8_EEENS6_IJNS7_ILi128EEESA_SA_EEELi128ENS_10bfloat16_tEfNS_4arch4Sm90ELb0ELb1ELb1ELb1ELb0ELb1ELb0ELb1ELb1ELb0ELb0ELb0EEENS1_21CollectiveEpilogueFwdISB_S9_SC_SE_Li256ELb1ELb0ELb0ELb0EEENS1_36VarlenDynamicPersistentTileSchedulerILi128ELi128ELi256ELi32ELb0ELb0ELb1ELb1ELb0ELb1EEEEEEEEEvNT_6ParamsE)
        .other          _ZN7cutlass13device_kernelIN5flash11enable_sm90INS1_16FlashAttnFwdSm90INS1_25CollectiveMainloopFwdSm90ILi2EN4cute5tupleIJNS5_1CILi1EEES8_S8_EEENS6_IJNS7_ILi128EEESA_SA_EEELi128ENS_10bfloat16_tEfNS_4arch4Sm90ELb0ELb1ELb1ELb1ELb0ELb1ELb0ELb1ELb1ELb0ELb0ELb0EEENS1_21CollectiveEpilogueFwdISB_S9_SC_SE_Li256ELb1ELb0ELb0ELb0EEENS1_36VarlenDynamicPersistentTileSchedulerILi128ELi128ELi256ELi32ELb0ELb0ELb1ELb1ELb0ELb1EEEEEEEEEvNT_6ParamsE,@"STO_CUDA_ENTRY STV_DEFAULT"
_ZN7cutlass13device_kernelIN5flash11enable_sm90INS1_16FlashAttnFwdSm90INS1_25CollectiveMainloopFwdSm90ILi2EN4cute5tupleIJNS5_1CILi1EEES8_S8_EEENS6_IJNS7_ILi128EEESA_SA_EEELi128ENS_10bfloat16_tEfNS_4arch4Sm90ELb0ELb1ELb1ELb1ELb0ELb1ELb0ELb1ELb1ELb0ELb0ELb0EEENS1_21CollectiveEpilogueFwdISB_S9_SC_SE_Li256ELb1ELb0ELb0ELb0EEENS1_36VarlenDynamicPersistentTileSchedulerILi128ELi128ELi256ELi32ELb0ELb0ELb1ELb1ELb0ELb1EEEEEEEEEvNT_6ParamsE:
        /* <DEDUP_REMOVED lines=27> */
.L_x_1307:
[----:B------:R-:W-:Y:S05]  /*01b0*/  BSYNC B0 ;  /* 0x0000000000007941 */ /* 0x000fea0003800000 */
.L_x_1306:
        /* <DEDUP_REMOVED lines=41> */
.L_x_1308:
        /* <DEDUP_REMOVED lines=22> */
.L_x_1309:
        /* <DEDUP_REMOVED lines=18> */
.L_x_1310:
        /* <DEDUP_REMOVED lines=22> */
.L_x_1311:
        /* <DEDUP_REMOVED lines=22> */
.L_x_1312:
[----:B------:R-:W-:Y:S01]  /*0990*/  PLOP3.LUT P0, PT, PT, PT, UP0, 0x80, 0x0 ;  /* 0x000000000000781c */ /* 0x000fe20003f0f008 */
[----:B------:R-:W-:Y:S01]  /*09a0*/  UMOV UR36, 0x1 ;  /* 0x0000000100247882 */ /* 0x000fe20000000000 */
[----:B------:R-:W-:Y:S01]  /*09b0*/  NOP ;  /* 0x0000000000007918 */ /* 0x000fe20000000000 */
[----:B------:R-:W-:Y:S01]  /*09c0*/  USEL UR36, UR36, 0x2, !UP0 ;  /* 0x0000000224247887 */ /* 0x000fe2000c000000 */
[----:B------:R-:W-:Y:S01]  /*09d0*/  BSSY B7, `(.L_x_1313) ;  /* 0x0002480000077945 */ /* 0x000fe20003800000 */
[----:B------:R-:W-:Y:S01]  /*09e0*/  ULDC.64 UR56, c[0x0][0x208] ;  /* 0x0000820000387ab9 */ /* 0x000fe20000000a00 */
[----:B012-4-:R-:W-:Y:S07]  /*09f0*/  BAR.SYNC.DEFER_BLOCKING 0x0 ;  /* 0x0000000000007b1d */ /* 0x017fee0000010000 */
[----:B------:R-:W-:Y:S05]  /*0a00*/  @!P0 BRA `(.L_x_1314) ;  /* 0x000001e400408947 */ /* 0x000fea0003800000 */
.L_x_1315:
[----:B------:R-:W-:-:S08]  /*0a10*/  NOP ;  /* 0x0000000000007918 */ /* 0x000fd00000000000 */
[----:B------:R-:W0:Y:S02]  /*0a20*/  USETMAXREG.TRY_ALLOC.CTAPOOL UP0, 0xf0 ;  /* 0x000000f0000079c8 */ /* 0x000e240008000600 */
[----:B0-----:R-:W-:-:S13]  /*0a30*/  PLOP3.LUT P0, PT, PT, PT, UP0, 0x80, 0x0 ;  /* 0x000000000000781c */ /* 0x001fda0003f0f008 */
[----:B------:R-:W-:Y:S05]  /*0a40*/  @!P0 BRA `(.L_x_1315) ;  /* 0xfffffffc00f08947 */ /* 0x000fea000383ffff */
[----:B------:R-:W-:Y:S01]  /*0a50*/  SHF.R.U32.HI R0, RZ, 0x7, R3 ;  /* 0x00000007ff007819 */ /* 0x000fe20000011603 */
[----:B------:R-:W0:Y:S08]  /*0a60*/  S2UR UR5, SR_CgaCtaId ;  /* 0x00000000000579c3 */ /* 0x000e300000008800 */
[----:B------:R-:W-:Y:S06]  /*0a70*/  BAR.ARV 0x8, 0x120 ;  /* 0x0204800000007b1d */ /* 0x000fec0000002000 */
[----:B------:R-:W-:Y:S01]  /*0a80*/  ISETP.NE.AND P0, PT, R0, 0x1, PT ;  /* 0x000000010000780c */ /* 0x000fe20003f05270 */
[----:B------:R-:W-:-:S12]  /*0a90*/  UMOV UR4, 0x400 ;  /* 0x0000040000047882 */ /* 0x000fd80000000000 */
[----:B------:R-:W-:Y:S06]  /*0aa0*/  @!P0 BAR.ARV 0x9, 0x100 ;  /* 0x0244000000008b1d */ /* 0x000fec0000002000 */
[----:B0-----:R-:W-:Y:S02]  /*0ab0*/  ULEA UR4, UR5, UR4, 0x18 ;  /* 0x0000000405047291 */ /* 0x001fe4000f8ec03f */
[----:B------:R-:W-:Y:S04]  /*0ac0*/  BAR.SYNC.DEFER_BLOCKING 0x5, 0x120 ;  /* 0x0144800000007b1d */ /* 0x000fe80000010000 */
[----:B------:R-:W-:-:S02]  /*0ad0*/  IMAD.U32 R2, RZ, RZ, UR4 ;  /* 0x00000004ff027e24 */ /* 0x000fc4000f8e00ff */
[----:B------:R-:W-:-:S03]  /*0ae0*/  ULDC UR4, c[0x0][0xc14] ;  /* 0x0003050000047ab9 */ /* 0x000fc60000000800 */
[----:B------:R-:W0:Y:S01]  /*0af0*/  LDS.128 R196, [R2+0x288d0] ;  /* 0x0288d00002c47984 */ /* 0x000e220000000c00 */
[----:B------:R-:W-:Y:S06]  /*0b00*/  BAR.ARV 0x4, 0x120 ;  /* 0x0104800000007b1d */ /* 0x000fec0000002000 */
[----:B0-----:R-:W-:-:S13]  /*0b10*/  ISETP.GE.AND P0, PT, R199, UR4, PT ;  /* 0x00000004c7007c0c */ /* 0x001fda000bf06270 */
[----:B------:R-:W-:Y:S05]  /*0b20*/  @P0 BRA `(.L_x_1316) ;  /* 0x0000024400a80947 */ /* 0x000fea0003800000 */
[----:B------:R-:W-:Y:S01]  /*0b30*/  VIADD R229, R3, 0xffffff80 ;  /* 0xffffff8003e57836 */ /* 0x000fe20000000000 */
[----:B------:R-:W-:Y:S01]  /*0b40*/  R2UR UR38, R2 ;  /* 0x00000000022672ca */ /* 0x000fe200000e0000 */
[----:B------:R-:W-:Y:S01]  /*0b50*/  IMAD.MOV.U32 R221, RZ, RZ, RZ ;  /* 0x000000ffffdd7224 */ /* 0x000fe200078e00ff */
[----:B------:R-:W-:Y:S01]  /*0b60*/  CS2R R184, SRZ ;  /* 0x0000000000b87805 */ /* 0x000fe2000001ff00 */
[----:B------:R-:W-:Y:S01]  /*0b70*/  IMAD.MOV.U32 R194, RZ, RZ, RZ ;  /* 0x000000ffffc27224 */ /* 0x000fe200078e00ff */
[----:B------:R-:W-:Y:S01]  /*0b80*/  SHF.R.S32.HI R0, RZ, 0x1f, R229 ;  /* 0x0000001fff007819 */ /* 0x000fe200000114e5 */
[----:B------:R-:W-:Y:S01]  /*0b90*/  IMAD.MOV.U32 R186, RZ, RZ, RZ ;  /* 0x000000ffffba7224 */ /* 0x000fe200078e00ff */
[----:B------:R-:W-:Y:S02]  /*0ba0*/  ULOP3.LUT UR39, UR36, 0x1, URZ, 0xfc, !UPT ;  /* 0x0000000124277892 */ /* 0x000fe4000f8efc3f */
[CC--:B------:R-:W-:Y:S02]  /*0bb0*/  LEA.HI R4, R0.reuse, R229.reuse, RZ, 0x7 ;  /* 0x000000e500047211 */ /* 0x0c0fe400078f38ff */
[----:B------:R-:W-:-:S02]  /*0bc0*/  LEA.HI R5, R0, R229, RZ, 0x5 ;  /* 0x000000e500057211 */ /* 0x000fc400078f28ff */
[C---:B------:R-:W-:Y:S01]  /*0bd0*/  LOP3.LUT R6, R4.reuse, 0xffffff80, RZ, 0xc0, !PT ;  /* 0xffffff8004067812 */ /* 0x040fe200078ec0ff */
[----:B------:R-:W-:Y:S01]  /*0be0*/  UIADD3 UR38, UR38, 0x10400, URZ ;  /* 0x0001040026267890 */ /* 0x000fe2000fffe03f */
[----:B------:R-:W-:Y:S01]  /*0bf0*/  SHF.R.S32.HI R227, RZ, 0x7, R4 ;  /* 0x00000007ffe37819 */ /* 0x000fe20000011404 */
[----:B------:R-:W-:Y:S02]  /*0c00*/  IMAD.SHL.U32 R5, R5, 0x20, RZ ;  /* 0x0000002005057824 */ /* 0x000fe400078e00ff */
[----:B------:R-:W-:Y:S01]  /*0c10*/  IMAD.IADD R223, R229, 0x1, -R6 ;  /* 0x00000001e5df7824 */ /* 0x000fe200078e0a06 */
[----:B------:R-:W-:Y:S02]  /*0c20*/  LEA.HI R4, R4, R227, RZ, 0x1 ;  /* 0x000000e304047211 */ /* 0x000fe400078f08ff */
[----:B------:R-:W-:Y:S02]  /*0c30*/  LOP3.LUT R5, R5, 0xfffffc00, RZ, 0xc0, !PT ;  /* 0xfffffc0005057812 */ /* 0x000fe400078ec0ff */
[----:B------:R-:W-:-:S02]  /*0c40*/  SHF.R.S32.HI R10, RZ, 0x1f, R223 ;  /* 0x0000001fff0a7819 */ /* 0x000fc400000114df */
[----:B------:R-:W-:Y:S02]  /*0c50*/  LOP3.LUT R4, R4, 0x3fffffe, RZ, 0xc0, !PT ;  /* 0x03fffffe04047812 */ /* 0x000fe400078ec0ff */
[CC--:B------:R-:W-:Y:S02]  /*0c60*/  LEA.HI R7, R10.reuse, R223.reuse, RZ, 0x2 ;  /* 0x000000df0a077211 */ /* 0x0c0fe400078f10ff */
[----:B------:R-:W-:Y:S01]  /*0c70*/  LEA.HI R10, R10, R223, RZ, 0x5 ;  /* 0x000000df0a0a7211 */ /* 0x000fe200078f28ff */
[----:B------:R-:W-:Y:S01]  /*0c80*/  IMAD.IADD R4, R227, 0x1, -R4 ;  /* 0x00000001e3047824 */ /* 0x000fe200078e0a04 */
[--C-:B------:R-:W-:Y:S02]  /*0c90*/  SHF.R.S32.HI R6, RZ, 0x2, R7.reuse ;  /* 0x00000002ff067819 */ /* 0x100fe40000011407 */
[----:B------:R-:W-:Y:S02]  /*0ca0*/  SHF.R.S32.HI R3, RZ, 0x1f, R7 ;  /* 0x0000001fff037819 */ /* 0x000fe40000011407 */
[----:B------:R-:W-:-:S02]  /*0cb0*/  SHF.R.S32.HI R10, RZ, 0x5, R10 ;  /* 0x00000005ff0a7819 */ /* 0x000fc4000001140a */
[----:B------:R-:W-:Y:S02]  /*0cc0*/  LEA.HI R8, R3, R6, RZ, 0x3 ;  /* 0x0000000603087211 */ /* 0x000fe400078f18ff */
[----:B------:R-:W-:Y:S02]  /*0cd0*/  LEA.HI R3, R0, R229, RZ, 0x4 ;  /* 0x000000e500037211 */ /* 0x000fe400078f20ff */
[----:B------:R-:W-:Y:S02]  /*0ce0*/  LOP3.LUT R9, R8, 0xfffffff8, RZ, 0xc0, !PT ;  /* 0xfffffff808097812 */ /* 0x000fe400078ec0ff */
[----:B------:R-:W-:-:S03]  /*0cf0*/  SHF.R.S32.HI R8, RZ, 0x4, R3 ;  /* 0x00000004ff087819 */ /* 0x000fc60000011403 */
[----:B------:R-:W-:Y:S01]  /*0d00*/  IMAD.IADD R9, R6, 0x1, -R9 ;  /* 0x0000000106097824 */ /* 0x000fe200078e0a09 */
[C---:B------:R-:W-:Y:S02]  /*0d10*/  LOP3.LUT R6, R3.reuse, 0x3fffff0, RZ, 0xc0, !PT ;  /* 0x03fffff003067812 */ /* 0x040fe400078ec0ff */
[----:B------:R-:W-:Y:S01]  /*0d20*/  LEA.HI R3, R3, R8, RZ, 0x1 ;  /* 0x0000000803037211 */ /* 0x000fe200078f08ff */
[----:B------:R-:W-:Y:S02]  /*0d30*/  IMAD R9, R10, 0x10, R9 ;  /* 0x000000100a097824 */ /* 0x000fe400078e0209 */
[----:B------:R-:W-:Y:S01]  /*0d40*/  IMAD.IADD R6, R229, 0x1, -R6 ;  /* 0x00000001e5067824 */ /* 0x000fe200078e0a06 */
[----:B------:R-:W-:Y:S01]  /*0d50*/  LOP3.LUT R3, R3, 0x1ffffffe, RZ, 0xc0, !PT ;  /* 0x1ffffffe03037812 */ /* 0x000fe200078ec0ff */
[----:B------:R-:W-:Y:S02]  /*0d60*/  IMAD R204, R4, 0x40, R9 ;  /* 0x0000004004cc7824 */ /* 0x000fe400078e0209 */
[----:B------:R-:W-:-:S02]  /*0d70*/  IMAD R6, R6, 0x40, R5 ;  /* 0x0000004006067824 */ /* 0x000fc400078e0205 */
[----:B------:R-:W-:-:S04]  /*0d80*/  IMAD.IADD R3, R8, 0x1, -R3 ;  /* 0x0000000108037824 */ /* 0x000fc800078e0a03 */
[----:B------:R-:W-:Y:S01]  /*0d90*/  IMAD R228, R3, 0x8, R6 ;  /* 0x0000000803e47824 */ /* 0x000fe200078e0206 */
[CC--:B------:R-:W-:Y:S02]  /*0da0*/  LEA.HI R3, R0.reuse, R229.reuse, RZ, 0x6 ;  /* 0x000000e500037211 */ /* 0x0c0fe400078f30ff */
[----:B------:R-:W-:-:S03]  /*0db0*/  LEA.HI R0, R0, R229, RZ, 0x3 ;  /* 0x000000e500007211 */ /* 0x000fc600078f18ff */
[----:B------:R-:W-:Y:S01]  /*0dc0*/  IMAD.SHL.U32 R3, R3, 0x8, RZ ;  /* 0x0000000803037824 */ /* 0x000fe200078e00ff */
[----:B------:R-:W-:Y:S02]  /*0dd0*/  SHF.R.S32.HI R18, RZ, 0x3, R0 ;  /* 0x00000003ff127819 */ /* 0x000fe40000011400 */
[----:B------:R-:W-:Y:S02]  /*0de0*/  LOP3.LUT R4, R0, 0xfffffff8, RZ, 0xc0, !PT ;  /* 0xfffffff800047812 */ /* 0x000fe400078ec0ff */
[----:B------:R-:W-:Y:S01]  /*0df0*/  LOP3.LUT R212, R3, 0xfffffe00, RZ, 0xc0, !PT ;  /* 0xfffffe0003d47812 */ /* 0x000fe200078ec0ff */
[C---:B------:R-:W-:Y:S01]  /*0e00*/  VIADD R189, R18.reuse, 0x20 ;  /* 0x0000002012bd7836 */ /* 0x040fe20000000000 */
[----:B------:R-:W-:Y:S01]  /*0e10*/  SHF.R.S32.HI R19, RZ, 0x1f, R18 ;  /* 0x0000001fff137819 */ /* 0x000fe20000011412 */
[C---:B------:R-:W-:Y:S02]  /*0e20*/  VIADD R188, R18.reuse, 0x40 ;  /* 0x0000004012bc7836 */ /* 0x040fe40000000000 */
[C---:B------:R-:W-:Y:S01]  /*0e30*/  VIADD R190, R18.reuse, 0x60 ;  /* 0x0000006012be7836 */ /* 0x040fe20000000000 */
[----:B------:R-:W-:Y:S01]  /*0e40*/  SHF.R.S32.HI R0, RZ, 0x1f, R189 ;  /* 0x0000001fff007819 */ /* 0x000fe200000114bd */
[----:B------:R-:W-:Y:S01]  /*0e50*/  IMAD.IADD R219, R229, 0x1, -R4 ;  /* 0x00000001e5db7824 */ /* 0x000fe200078e0a04 */
[----:B------:R-:W-:Y:S01]  /*0e60*/  SHF.R.S32.HI R5, RZ, 0x1f, R188 ;  /* 0x0000001fff057819 */ /* 0x000fe200000114bc */
[----:B------:R-:W-:Y:S01]  /*0e70*/  IMAD.SHL.U32 R203, R18, 0x40, RZ ;  /* 0x0000004012cb7824 */ /* 0x000fe200078e00ff */
[----:B------:R-:W-:Y:S01]  /*0e80*/  SHF.R.S32.HI R9, RZ, 0x1f, R190 ;  /* 0x0000001fff097819 */ /* 0x000fe200000114be */
[----:B------:R-:W-:Y:S01]  /*0e90*/  IMAD.SHL.U32 R202, R189, 0x40, RZ ;  /* 0x00000040bdca7824 */ /* 0x000fe200078e00ff */
[----:B------:R-:W-:Y:S01]  /*0ea0*/  LEA.HI R0, R0, R189, RZ, 0x3 ;  /* 0x000000bd00007211 */ /* 0x000fe200078f18ff */
[----:B------:R-:W-:Y:S01]  /*0eb0*/  IMAD.SHL.U32 R201, R188, 0x40, RZ ;  /* 0x00000040bcc97824 */ /* 0x000fe200078e00ff */
[----:B------:R-:W-:Y:S01]  /*0ec0*/  LEA.HI R5, R5, R188, RZ, 0x3 ;  /* 0x000000bc05057211 */ /* 0x000fe200078f18ff */
[----:B------:R-:W-:Y:S01]  /*0ed0*/  IMAD.SHL.U32 R200, R190, 0x40, RZ ;  /* 0x00000040bec87824 */ /* 0x000fe200078e00ff */
[----:B------:R-:W-:Y:S01]  /*0ee0*/  LEA.HI R9, R9, R190, RZ, 0x3 ;  /* 0x000000be09097211 */ /* 0x000fe200078f18ff */
[----:B------:R-:W-:Y:S01]  /*0ef0*/  IMAD.SHL.U32 R16, R219, 0x8, RZ ;  /* 0x00000008db107824 */ /* 0x000fe200078e00ff */
[----:B------:R-:W-:Y:S01]  /*0f00*/  LOP3.LUT R3, R203, 0x1c0, RZ, 0xc0, !PT ;  /* 0x000001c0cb037812 */ /* 0x000fe200078ec0ff */
[----:B------:R-:W-:Y:S01]  /*0f10*/  IMAD.SHL.U32 R0, R0, 0x40, RZ ;  /* 0x0000004000007824 */ /* 0x000fe200078e00ff */
[----:B------:R-:W-:Y:S01]  /*0f20*/  LOP3.LUT R202, R202, 0x1c0, RZ, 0xc0, !PT ;  /* 0x000001c0caca7812 */ /* 0x000fe200078ec0ff */
[----:B------:R-:W-:Y:S01]  /*0f30*/  IMAD.SHL.U32 R5, R5, 0x40, RZ ;  /* 0x0000004005057824 */ /* 0x000fe200078e00ff */
[----:B------:R-:W-:Y:S01]  /*0f40*/  LOP3.LUT R201, R201, 0x1c0, RZ, 0xc0, !PT ;  /* 0x000001c0c9c97812 */ /* 0x000fe200078ec0ff */
[----:B------:R-:W-:Y:S01]  /*0f50*/  IMAD.SHL.U32 R9, R9, 0x40, RZ ;  /* 0x0000004009097824 */ /* 0x000fe200078e00ff */
[----:B------:R-:W-:Y:S01]  /*0f60*/  LOP3.LUT R200, R200, 0x1c0, RZ, 0xc0, !PT ;  /* 0x000001c0c8c87812 */ /* 0x000fe200078ec0ff */
[----:B------:R-:W-:Y:S01]  /*0f70*/  IMAD.SHL.U32 R22, R219, 0x4, RZ ;  /* 0x00000004db167824 */ /* 0x000fe200078e00ff */
[----:B------:R-:W-:Y:S01]  /*0f80*/  SHF.R.U32.HI R211, RZ, 0x3, R3 ;  /* 0x00000003ffd37819 */ /* 0x000fe20000011603 */
[----:B------:R-:W-:Y:S01]  /*0f90*/  VIADD R195, R16, 0x40 ;  /* 0x0000004010c37836 */ /* 0x000fe20000000000 */
[----:B------:R-:W-:Y:S01]  /*0fa0*/  LOP3.LUT R214, R3, 0x38, R16, 0xf8, !PT ;  /* 0x0000003803d67812 */ /* 0x000fe200078ef810 */
[----:B------:R-:W-:Y:S01]  /*0fb0*/  VIADD R187, R22, 0x20 ;  /* 0x0000002016bb7836 */ /* 0x000fe20000000000 */
[----:B------:R-:W-:-:S02]  /*0fc0*/  LOP3.LUT R4, R7, 0x7ffffffc, RZ, 0xc0, !PT ;  /* 0x7ffffffc07047812 */ /* 0x000fc400078ec0ff */
[----:B------:R-:W-:Y:S02]  /*0fd0*/  SHF.R.U32.HI R209, RZ, 0x3, R202 ;  /* 0x00000003ffd17819 */ /* 0x000fe400000116ca */
[----:B------:R-:W-:Y:S01]  /*0fe0*/  LOP3.LUT R3, R202, 0x38, R16, 0xf8, !PT ;  /* 0x00000038ca037812 */ /* 0x000fe200078ef810 */
[----:B------:R-:W-:Y:S01]  /*0ff0*/  IMAD.IADD R191, R223, 0x1, -R4 ;  /* 0x00000001dfbf7824 */ /* 0x000fe200078e0a04 */
[----:B------:R-:W-:Y:S02]  /*1000*/  SHF.R.U32.HI R207, RZ, 0x3, R201 ;  /* 0x00000003ffcf7819 */ /* 0x000fe400000116c9 */
[----:B------:R-:W-:Y:S02]  /*1010*/  LOP3.LUT R6, R201, 0x38, R16, 0xf8, !PT ;  /* 0x00000038c9067812 */ /* 0x000fe400078ef810 */
[----:B------:R-:W-:Y:S02]  /*1020*/  SHF.R.U32.HI R205, RZ, 0x3, R200 ;  /* 0x00000003ffcd7819 */ /* 0x000fe400000116c8 */
[----:B------:R-:W-:-:S02]  /*1030*/  LOP3.LUT R7, R200, 0x38, R16, 0xf8, !PT ;  /* 0x00000038c8077812 */ /* 0x000fc400078ef810 */
[----:B------:R-:W-:Y:S02]  /*1040*/  LOP3.LUT R210, R0, 0xfffffe00, RZ, 0xc0, !PT ;  /* 0xfffffe0000d27812 */ /* 0x000fe400078ec0ff */
[----:B------:R-:W-:Y:S02]  /*1050*/  LOP3.LUT R208, R5, 0xfffffe00, RZ, 0xc0, !PT ;  /* 0xfffffe0005d07812 */ /* 0x000fe400078ec0ff */
[----:B------:R-:W-:Y:S02]  /*1060*/  LOP3.LUT R206, R9, 0xfffffe00, RZ, 0xc0, !PT ;  /* 0xfffffe0009ce7812 */ /* 0x000fe400078ec0ff */
[----:B------:R-:W-:Y:S02]  /*1070*/  LOP3.LUT R214, R212, R214, R211, 0xf6, !PT ;  /* 0x000000d6d4d67212 */ /* 0x000fe400078ef6d3 */
[----:B------:R-:W-:Y:S02]  /*1080*/  LOP3.LUT R3, R210, R3, R209, 0xf6, !PT ;  /* 0x00000003d2037212 */ /* 0x000fe400078ef6d1 */
[----:B------:R-:W-:-:S02]  /*1090*/  LOP3.LUT R6, R208, R6, R207, 0xf6, !PT ;  /* 0x00000006d0067212 */ /* 0x000fc400078ef6cf */
[----:B------:R-:W-:Y:S02]  /*10a0*/  LOP3.LUT R7, R206, R7, R205, 0xf6, !PT ;  /* 0x00000007ce077212 */ /* 0x000fe400078ef6cd */
[----:B------:R-:W-:Y:S02]  /*10b0*/  SHF.R.S32.HI R217, RZ, 0x1f, R189 ;  /* 0x0000001fffd97819 */ /* 0x000fe400000114bd */
[----:B------:R-:W-:Y:S02]  /*10c0*/  SHF.R.S32.HI R216, RZ, 0x1f, R188 ;  /* 0x0000001fffd87819 */ /* 0x000fe400000114bc */
[----:B------:R-:W-:Y:S02]  /*10d0*/  SHF.R.S32.HI R215, RZ, 0x1f, R190 ;  /* 0x0000001fffd77819 */ /* 0x000fe400000114be */
[----:B------:R-:W-:Y:S02]  /*10e0*/  SHF.R.S32.HI R17, RZ, 0x1f, R16 ;  /* 0x0000001fff117819 */ /* 0x000fe40000011410 */
[----:B------:R-:W-:-:S02]  /*10f0*/  LEA R213, R214, UR38, 0x1 ;  /* 0x00000026d6d57c11 */ /* 0x000fc4000f8e08ff */
[----:B------:R-:W-:Y:S02]  /*1100*/  LEA R226, R3, UR38, 0x1 ;  /* 0x0000002603e27c11 */ /* 0x000fe4000f8e08ff */
[----:B------:R-:W-:Y:S02]  /*1110*/  LEA R225, R6, UR38, 0x1 ;  /* 0x0000002606e17c11 */ /* 0x000fe4000f8e08ff */
[----:B------:R-:W-:-:S07]  /*1120*/  LEA R224, R7, UR38, 0x1 ;  /* 0x0000002607e07c11 */ /* 0x000fce000f8e08ff */
.L_x_1596:
[----:B------:R-:W-:Y:S05]  /*1130*/  YIELD ;  /* 0x0000000000007946 */ /* 0x000fea0003800000 */
[----:B------:R-:W-:Y:S01]  /*1140*/  ULDC.64 UR4, c[0x0][0xa28] ;  /* 0x00028a0000047ab9 */ /* 0x000fe20000000a00 */
[----:B0-2345:R-:W0:Y:S01]  /*1150*/  LDC.64 R6, c[0x0][0xa08] ;  /* 0x00028200ff067b82 */ /* 0x03de220000000a00 */
[----:B------:R-:W-:Y:S01]  /*1160*/  ISETP.NE.U32.AND P1, PT, RZ, UR4, PT ;  /* 0x00000004ff007c0c */ /* 0x000fe2000bf25070 */
[----:B------:R-:W-:Y:S02]  /*1170*/  IMAD.MOV.U32 R0, RZ, RZ, RZ ;  /* 0x000000ffff007224 */ /* 0x000fe400078e00ff */
[----:B------:R-:W-:Y:S01]  /*1180*/  IMAD.MOV.U32 R28, RZ, RZ, RZ ;  /* 0x000000ffff1c7224 */ /* 0x000fe200078e00ff */
[----:B------:R-:W-:Y:S01]  /*1190*/  ISETP.NE.AND.EX P1, PT, RZ, UR5, PT, P1 ;  /* 0x00000005ff007c0c */ /* 0x000fe2000bf25310 */
[----:B------:R-:W-:-:S02]  /*11a0*/  ULDC.64 UR4, c[0x0][0xa18] ;  /* 0x0002860000047ab9 */ /* 0x000fc40000000a00 */
[----:B------:R-:W-:-:S04]  /*11b0*/  ISETP.NE.U32.AND P2, PT, RZ, UR4, PT ;  /* 0x00000004ff007c0c */ /* 0x000fc8000bf45070 */
[----:B------:R-:W-:Y:S01]  /*11c0*/  ISETP.NE.AND.EX P2, PT, RZ, UR5, PT, P2 ;  /* 0x00000005ff007c0c */ /* 0x000fe2000bf45320 */
[----:B------:R-:W-:Y:S02]  /*11d0*/  ULDC.64 UR4, c[0x0][0xa08] ;  /* 0x0002820000047ab9 */ /* 0x000fe40000000a00 */
[----:B------:R-:W-:-:S03]  /*11e0*/  ISETP.NE.U32.AND P0, PT, RZ, UR4, PT ;  /* 0x00000004ff007c0c */ /* 0x000fc6000bf05070 */
[----:B------:R-:W1:Y:S01]  /*11f0*/  @P1 LDC.64 R4, c[0x0][0xa28] ;  /* 0x00028a00ff041b82 */ /* 0x000e620000000a00 */
[----:B------:R-:W-:Y:S01]  /*1200*/  ISETP.NE.AND.EX P0, PT, RZ, UR5, PT, P0 ;  /* 0x00000005ff007c0c */ /* 0x000fe2000bf05300 */
[----:B0-----:R-:W-:-:S06]  /*1210*/  IMAD.WIDE R10, R199, 0x4, R6 ;  /* 0x00000004c70a7825 */ /* 0x001fcc00078e0206 */
[----:B------:R-:W0:Y:S01]  /*1220*/  @P2 LDC.64 R8, c[0x0][0xa18] ;  /* 0x00028600ff082b82 */ /* 0x000e220000000a00 */
[----:B------:R-:W-:Y:S02]  /*1230*/  ULDC UR4, c[0x0][0x288] ;  /* 0x0000a20000047ab9 */ /* 0x000fe40000000800 */
[----:B------:R-:W-:Y:S01]  /*1240*/  IMAD.U32 R193, RZ, RZ, UR4 ;  /* 0x00000004ffc17e24 */ /* 0x000fe2000f8e00ff */
[----:B------:R-:W-:Y:S02]  /*1250*/  ULDC.64 UR4, c[0x0][0x3f8] ;  /* 0x0000fe0000047ab9 */ /* 0x000fe40000000a00 */
[----:B------:R2:W5:Y:S01]  /*1260*/  @P0 LDG.E R28, desc[UR56][R10.64] ;  /* 0x000000380a1c0981 */ /* 0x000562000c1e1900 */
[----:B-1----:R-:W-:-:S05]  /*1270*/  @P1 IMAD.WIDE R4, R199, 0x4, R4 ;  /* 0x00000004c7041825 */ /* 0x002fca00078e0204 */
[----:B------:R2:W5:Y:S01]  /*1280*/  @P1 LDG.E R0, desc[UR56][R4.64] ;  /* 0x0000003804001981 */ /* 0x000562000c1e1900 */
[----:B0-----:R-:W-:-:S05]  /*1290*/  @P2 IMAD.WIDE R6, R199, 0x4, R8 ;  /* 0x00000004c7062825 */ /* 0x001fca00078e0208 */
[----:B------:R2:W5:Y:S01]  /*12a0*/  @P2 LDG.E R193, desc[UR56][R6.64] ;  /* 0x0000003806c12981 */ /* 0x000562000c1e1900 */
[----:B------:R-:W-:-:S03]  /*12b0*/  UISETP.NE.U32.AND UP0, UPT, UR4, URZ, UPT ;  /* 0x0000003f0400728c */ /* 0x000fc6000bf05070 */
[----:B------:R-:W-:Y:S01]  /*12c0*/  ULDC UR4, c[0x0][0x404] ;  /* 0x0001010000047ab9 */ /* 0x000fe20000000800 */
[----:B------:R-:W-:-:S03]  /*12d0*/  UISETP.NE.AND.EX UP0, UPT, UR5, URZ, UPT, UP0 ;  /* 0x0000003f0500728c */ /* 0x000fc6000bf05300 */
[----:B------:R-:W-:Y:S01]  /*12e0*/  ULDC UR5, c[0x0][0x2e0] ;  /* 0x0000b80000057ab9 */ /* 0x000fe20000000800 */
[----:B------:R-:W-:-:S04]  /*12f0*/  USEL UR4, UR4, 0x1, UP0 ;  /* 0x0000000104047887 */ /* 0x000fc80008000000 */
[----:B------:R-:W-:-:S03]  /*1300*/  UIMAD UR4, UR4, UR5, URZ ;  /* 0x00000005040472a4 */ /* 0x000fc6000f8e023f */
[----:B------:R-:W-:Y:S02]  /*1310*/  ULDC UR5, c[0x0][0x338] ;  /* 0x0000ce0000057ab9 */ /* 0x000fe40000000800 */
[----:B------:R-:W-:Y:S02]  /*1320*/  IMAD.U32 R24, RZ, RZ, UR5 ;  /* 0x00000005ff187e24 */ /* 0x000fe4000f8e00ff */
[----:B------:R-:W-:Y:S01]  /*1330*/  IMAD.U32 R27, RZ, RZ, UR4 ;  /* 0x00000004ff1b7e24 */ /* 0x000fe2000f8e00ff */
[----:B--2---:R-:W-:Y:S06]  /*1340*/  @P2 BRA `(.L_x_1317) ;  /* 0x0000000000242947 */ /* 0x004fec0003800000 */
[----:B------:R-:W-:Y:S02]  /*1350*/  ULDC.64 UR4, c[0x0][0xa00] ;  /* 0x0002800000047ab9 */ /* 0x000fe40000000a00 */
[----:B------:R-:W-:-:S04]  /*1360*/  ISETP.NE.U32.AND P1, PT, RZ, UR4, PT ;  /* 0x00000004ff007c0c */ /* 0x000fc8000bf25070 */
[----:B------:R-:W-:-:S13]  /*1370*/  ISETP.NE.AND.EX P1, PT, RZ, UR5, PT, P1 ;  /* 0x00000005ff007c0c */ /* 0x000fda000bf25310 */
[----:B------:R-:W-:Y:S05]  /*1380*/  @!P1 BRA `(.L_x_1317) ;  /* 0x0000000000149947 */ /* 0x000fea0003800000 */
[----:B------:R-:W0:Y:S02]  /*1390*/  LDC.64 R4, c[0x0][0xa00] ;  /* 0x00028000ff047b82 */ /* 0x000e240000000a00 */
[----:B0-----:R-:W-:-:S05]  /*13a0*/  IMAD.WIDE R4, R199, 0x4, R4 ;  /* 0x00000004c7047825 */ /* 0x001fca00078e0204 */
[----:B-----5:R-:W2:Y:S04]  /*13b0*/  LDG.E R193, desc[UR56][R4.64] ;  /* 0x0000003804c17981 */ /* 0x020ea8000c1e1900 */
[----:B------:R-:W2:Y:S02]  /*13c0*/  LDG.E R6, desc[UR56][R4.64+0x4] ;  /* 0x0000043804067981 */ /* 0x000ea4000c1e1900 */
[----:B--2---:R-:W-:-:S07]  /*13d0*/  IMAD.IADD R193, R6, 0x1, -R193 ;  /* 0x0000000106c17824 */ /* 0x004fce00078e0ac1 */
.L_x_1317:
[----:B------:R-:W-:Y:S01]  /*13e0*/  ULDC.64 UR4, c[0x0][0xa20] ;  /* 0x0002880000047ab9 */ /* 0x000fe20000000a00 */
[----:B------:R-:W-:Y:S01]  /*13f0*/  IMAD.MOV.U32 R222, RZ, RZ, R197 ;  /* 0x000000ffffde7224 */ /* 0x000fe200078e00c5 */
[----:B------:R-:W-:Y:S01]  /*1400*/  ISETP.NE.U32.AND P1, PT, RZ, UR4, PT ;  /* 0x00000004ff007c0c */ /* 0x000fe2000bf25070 */
[----:B------:R-:W-:Y:S02]  /*1410*/  IMAD.MOV.U32 R218, RZ, RZ, R198 ;  /* 0x000000ffffda7224 */ /* 0x000fe400078e00c6 */
[----:B------:R-:W-:Y:S01]  /*1420*/  IMAD.MOV.U32 R220, RZ, RZ, R199 ;  /* 0x000000ffffdc7224 */ /* 0x000fe200078e00c7 */
[----:B------:R-:W-:-:S13]  /*1430*/  ISETP.NE.AND.EX P1, PT, RZ, UR5, PT, P1 ;  /* 0x00000005ff007c0c */ /* 0x000fda000bf25310 */
[----:B------:R-:W-:Y:S05]  /*1440*/  @!P1 BRA `(.L_x_1318) ;  /* 0x0000000000109947 */ /* 0x000fea0003800000 */
[----:B------:R-:W0:Y:S02]  /*1450*/  LDC.64 R4, c[0x0][0xa20] ;  /* 0x00028800ff047b82 */ /* 0x000e240000000a00 */
[----:B0-----:R-:W-:-:S05]  /*1460*/  IMAD.WIDE R4, R199, 0x4, R4 ;  /* 0x00000004c7047825 */ /* 0x001fca00078e0204 */
[----:B------:R0:W5:Y:S01]  /*1470*/  LDG.E R27, desc[UR56][R4.64] ;  /* 0x00000038041b7981 */ /* 0x000162000c1e1900 */
[----:B------:R-:W-:Y:S05]  /*1480*/  BRA `(.L_x_1319) ;  /* 0x0000000000107947 */ /* 0x000fea0003800000 */
.L_x_1318:
[----:B------:R-:W-:Y:S05]  /*1490*/  @!P0 BRA `(.L_x_1319) ;  /* 0x00000000000c8947 */ /* 0x000fea0003800000 */
[----:B------:R-:W2:Y:S04]  /*14a0*/  LDG.E R4, desc[UR56][R10.64] ;  /* 0x000000380a047981 */ /* 0x000ea8000c1e1900 */
[----:B------:R-:W2:Y:S02]  /*14b0*/  LDG.E R27, desc[UR56][R10.64+0x4] ;  /* 0x000004380a1b7981 */ /* 0x000ea4000c1e1900 */
[----:B--2---:R-:W-:-:S07]  /*14c0*/  IMAD.IADD R27, R27, 0x1, -R4 ;  /* 0x000000011b1b7824 */ /* 0x004fce00078e0a04 */
.L_x_1319:
[----:B------:R-:W-:Y:S01]  /*14d0*/  ULDC.64 UR4, c[0x0][0xa10] ;  /* 0x0002840000047ab9 */ /* 0x000fe20000000a00 */
[----:B------:R-:W1:Y:S01]  /*14e0*/  LDC.64 R10, c[0x0][0x9e0] ;  /* 0x00027800ff0a7b82 */ /* 0x000e620000000a00 */
[----:B------:R-:W-:-:S04]  /*14f0*/  ISETP.NE.U32.AND P0, PT, RZ, UR4, PT ;  /* 0x00000004ff007c0c */ /* 0x000fc8000bf05070 */
[----:B------:R-:W-:Y:S01]  /*1500*/  ISETP.NE.AND.EX P0, PT, RZ, UR5, PT, P0 ;  /* 0x00000005ff007c0c */ /* 0x000fe2000bf05300 */
[----:B------:R-:W-:Y:S02]  /*1510*/  ULDC.64 UR4, c[0x0][0xa30] ;  /* 0x00028c0000047ab9 */ /* 0x000fe40000000a00 */
[----:B------:R-:W-:-:S04]  /*1520*/  ISETP.NE.U32.AND P1, PT, RZ, UR4, PT ;  /* 0x00000004ff007c0c */ /* 0x000fc8000bf25070 */
[----:B------:R-:W-:-:S06]  /*1530*/  ISETP.NE.AND.EX P1, PT, RZ, UR5, PT, P1 ;  /* 0x00000005ff007c0c */ /* 0x000fcc000bf25310 */
[----:B0-----:R-:W0:Y:S08]  /*1540*/  @P0 LDC.64 R4, c[0x0][0xa10] ;  /* 0x00028400ff040b82 */ /* 0x001e300000000a00 */
[----:B------:R-:W2:Y:S01]  /*1550*/  @P1 LDC.64 R6, c[0x0][0xa30] ;  /* 0x00028c00ff061b82 */ /* 0x000ea20000000a00 */
[----:B0-----:R-:W-:-:S05]  /*1560*/  @P0 IMAD.WIDE R4, R199, 0x4, R4 ;  /* 0x00000004c7040825 */ /* 0x001fca00078e0204 */
[----:B------:R-:W3:Y:S04]  /*1570*/  @P0 LDG.E R3, desc[UR56][R4.64] ;  /* 0x0000003804030981 */ /* 0x000ee8000c1e1900 */
[----:B------:R-:W3:Y:S01]  /*1580*/  @P0 LDG.E R8, desc[UR56][R4.64+0x4] ;  /* 0x0000043804080981 */ /* 0x000ee2000c1e1900 */
[----:B-----5:R-:W-:Y:S02]  /*1590*/  IMAD.MOV.U32 R117, RZ, RZ, R27 ;  /* 0x000000ffff757224 */ /* 0x020fe400078e001b */
[----:B--2---:R-:W-:-:S04]  /*15a0*/  @P1 IMAD.WIDE R6, R199, 0x4, R6 ;  /* 0x00000004c7061825 */ /* 0x004fc800078e0206 */
[----:B------:R-:W-:Y:S01]  /*15b0*/  IMAD.IADD R9, R27, 0x1, -R0 ;  /* 0x000000011b097824 */ /* 0x000fe200078e0a00 */
[----:B------:R0:W5:Y:S01]  /*15c0*/  @P1 LDG.E R117, desc[UR56][R6.64] ;  /* 0x0000003806751981 */ /* 0x000162000c1e1900 */
[----:B-1----:R-:W-:Y:S02]  /*15d0*/  ISETP.GE.AND P1, PT, R11, 0x1, PT ;  /* 0x000000010b00780c */ /* 0x002fe40003f26270 */
[----:B------:R-:W-:Y:S01]  /*15e0*/  LEA R119, R197, 0x80, 0x7 ;  /* 0x00000080c5777811 */ /* 0x000fe200078e38ff */
[----:B---3--:R-:W-:-:S04]  /*15f0*/  @P0 IMAD.IADD R24, R8, 0x1, -R3 ;  /* 0x0000000108180824 */ /* 0x008fc800078e0a03 */
[----:B------:R-:W-:-:S04]  /*1600*/  IMAD.IADD R192, R9, 0x1, R24 ;  /* 0x0000000109c07824 */ /* 0x000fc800078e0218 */
[C---:B------:R-:W-:Y:S01]  /*1610*/  VIADD R0, R192.reuse, 0x7f ;  /* 0x0000007fc0007836 */ /* 0x040fe20000000000 */
[----:B------:R-:W-:-:S04]  /*1620*/  IADD3 R119, R192, R119, -R193 ;  /* 0x00000077c0777210 */ /* 0x000fc80007ffe8c1 */
[----:B------:R-:W-:-:S04]  /*1630*/  SHF.R.S32.HI R3, RZ, 0x1f, R0 ;  /* 0x0000001fff037819 */ /* 0x000fc80000011400 */
[----:B------:R-:W-:Y:S01]  /*1640*/  LEA.HI R3, R3, R0, RZ, 0x7 ;  /* 0x0000000003037211 */ /* 0x000fe200078f38ff */
[----:B------:R-:W-:-:S03]  /*1650*/  IMAD.IADD R0, R119, 0x1, R10 ;  /* 0x0000000177007824 */ /* 0x000fc600078e020a */
[----:B------:R-:W-:Y:S01]  /*1660*/  SHF.R.S32.HI R129, RZ, 0x7, R3 ;  /* 0x00000007ff817819 */ /* 0x000fe20000011403 */
[----:B0-----:R-:W-:Y:S06]  /*1670*/  @!P1 BRA `(.L_x_1320) ;  /* 0x0000000000489947 */ /* 0x001fec0003800000 */
[C---:B------:R-:W-:Y:S01]  /*1680*/  ISETP.GT.AND P0, PT, R119.reuse, RZ, PT ;  /* 0x000000ff7700720c */ /* 0x040fe20003f04270 */
[----:B------:R-:W-:Y:S01]  /*1690*/  BSSY B0, `(.L_x_1321) ;  /* 0x000000e000007945 */ /* 0x000fe20003800000 */
[----:B------:R-:W-:-:S11]  /*16a0*/  VIADD R3, R119, 0xffffffff ;  /* 0xffffffff77037836 */ /* 0x000fd60000000000 */
        /* <DEDUP_REMOVED lines=8> */
.L_x_1322:
[----:B------:R-:W-:-:S13]  /*1730*/  ISETP.NE.AND P0, PT, R11, 0x1, PT ;  /* 0x000000010b00780c */ /* 0x000fda0003f05270 */
[----:B------:R-:W0:Y:S02]  /*1740*/  @P0 LDC.64 R4, c[0x0][0x9e8] ;  /* 0x00027a00ff040b82 */ /* 0x000e240000000a00 */
[----:B0-----:R-:W-:-:S05]  /*1750*/  @P0 IMAD.HI.U32 R4, R3, R4, RZ ;  /* 0x0000000403040227 */ /* 0x001fca00078e00ff */
[----:B------:R-:W-:-:S07]  /*1760*/  @P0 SHF.R.U32.HI R3, RZ, R5, R4 ;  /* 0x00000005ff030219 */ /* 0x000fce0000011604 */
.L_x_1323:
[----:B------:R-:W-:Y:S05]  /*1770*/  BSYNC B0 ;  /* 0x0000000000007941 */ /* 0x000fea0003800000 */
.L_x_1321:
[----:B------:R-:W-:-:S05]  /*1780*/  IMAD R3, R3, R11, R11 ;  /* 0x0000000b03037224 */ /* 0x000fca00078e020b */
[----:B------:R-:W-:-:S07]  /*1790*/  VIMNMX R0, R0, R3, PT ;  /* 0x0000000300007248 */ /* 0x000fce0003fe0100 */
.L_x_1320:
[----:B------:R-:W-:Y:S01]  /*17a0*/  IMAD R3, R197, 0x80, -R193 ;  /* 0x00000080c5037824 */ /* 0x000fe200078e0ac1 */
[----:B------:R-:W-:-:S03]  /*17b0*/  ULDC UR4, c[0x0][0x9dc] ;  /* 0x0002770000047ab9 */ /* 0x000fc60000000800 */
[----:B------:R-:W-:-:S04]  /*17c0*/  IMAD.IADD R118, R192, 0x1, R3 ;  /* 0x00000001c0767824 */ /* 0x000fc800078e0203 */
[----:B------:R-:W-:Y:S01]  /*17d0*/  VIADD R3, R118, -UR4 ;  /* 0x8000000476037c36 */ /* 0x000fe20008000000 */
[----:B------:R-:W-:Y:S06]  /*17e0*/  @!P1 BRA `(.L_x_1324) ;  /* 0x0000000000489947 */ /* 0x000fec0003800000 */
[----:B------:R-:W-:Y:S01]  /*17f0*/  ISETP.GT.AND P0, PT, R118, -0x1, PT ;  /* 0xffffffff7600780c */ /* 0x000fe20003f04270 */
[----:B------:R-:W-:-:S12]  /*1800*/  BSSY B0, `(.L_x_1325) ;  /* 0x000000e000007945 */ /* 0x000fd80003800000 */
        /* <DEDUP_REMOVED lines=8> */
.L_x_1326:
[----:B------:R-:W-:Y:S01]  /*1890*/  ISETP.NE.AND P0, PT, R11, 0x1, PT ;  /* 0x000000010b00780c */ /* 0x000fe20003f05270 */
[----:B------:R-:W-:-:S12]  /*18a0*/  IMAD.MOV.U32 R4, RZ, RZ, R118 ;  /* 0x000000ffff047224 */ /* 0x000fd800078e0076 */
[----:B------:R-:W0:Y:S02]  /*18b0*/  @P0 LDC.64 R6, c[0x0][0x9e8] ;  /* 0x00027a00ff060b82 */ /* 0x000e240000000a00 */
[----:B0-----:R-:W-:-:S05]  /*18c0*/  @P0 IMAD.HI.U32 R6, R118, R6, RZ ;  /* 0x0000000676060227 */ /* 0x001fca00078e00ff */
[----:B------:R-:W-:-:S07]  /*18d0*/  @P0 SHF.R.U32.HI R4, RZ, R7, R6 ;  /* 0x00000007ff040219 */ /* 0x000fce0000011606 */
.L_x_1327:
[----:B------:R-:W-:Y:S05]  /*18e0*/  BSYNC B0 ;  /* 0x0000000000007941 */ /* 0x000fea0003800000 */
.L_x_1325:
[----:B------:R-:W-:-:S05]  /*18f0*/  IMAD R4, R4, R11, RZ ;  /* 0x0000000b04047224 */ /* 0x000fca00078e02ff */
[----:B------:R-:W-:-:S07]  /*1900*/  VIMNMX R3, R3, R4, !PT ;  /* 0x0000000403037248 */ /* 0x000fce0007fe0100 */
.L_x_1324:
[----:B------:R-:W-:Y:S01]  /*1910*/  VIADD R0, R0, 0x7f ;  /* 0x0000007f00007836 */ /* 0x000fe20000000000 */
[----:B------:R-:W-:-:S04]  /*1920*/  SHF.R.S32.HI R4, RZ, 0x1f, R3 ;  /* 0x0000001fff047819 */ /* 0x000fc80000011403 */
[----:B------:R-:W-:Y:S02]  /*1930*/  SHF.R.S32.HI R5, RZ, 0x1f, R0 ;  /* 0x0000001fff057819 */ /* 0x000fe40000011400 */
[----:B------:R-:W-:Y:S02]  /*1940*/  LEA.HI R4, R4, R3, RZ, 0x7 ;  /* 0x0000000304047211 */ /* 0x000fe400078f38ff */
[----:B------:R-:W-:Y:S02]  /*1950*/  LEA.HI R5, R5, R0, RZ, 0x7 ;  /* 0x0000000005057211 */ /* 0x000fe400078f38ff */
[----:B------:R-:W-:Y:S02]  /*1960*/  SHF.R.S32.HI R4, RZ, 0x7, R4 ;  /* 0x00000007ff047819 */ /* 0x000fe40000011404 */
[----:B------:R-:W-:Y:S02]  /*1970*/  SHF.R.S32.HI R0, RZ, 0x7, R5 ;  /* 0x00000007ff007819 */ /* 0x000fe40000011405 */
[----:B------:R-:W-:-:S02]  /*1980*/  VIMNMX R4, RZ, R4, !PT ;  /* 0x00000004ff047248 */ /* 0x000fc40007fe0100 */
[----:B------:R-:W-:-:S03]  /*1990*/  VIMNMX R0, R129, R0, PT ;  /* 0x0000000081007248 */ /* 0x000fc60003fe0100 */
[--C-:B------:R-:W-:Y:S02]  /*19a0*/  IMAD R4, R4, 0x80, -R9.reuse ;  /* 0x0000008004047824 */ /* 0x100fe400078e0a09 */
[----:B------:R-:W-:-:S03]  /*19b0*/  IMAD R3, R0, 0x80, -R9 ;  /* 0x0000008000037824 */ /* 0x000fc600078e0a09 */
[----:B------:R-:W-:Y:S02]  /*19c0*/  VIMNMX R4, RZ, R4, !PT ;  /* 0x00000004ff047248 */ /* 0x000fe40007fe0100 */
[----:B------:R-:W-:Y:S02]  /*19d0*/  VIMNMX R3, R3, R24, PT ;  /* 0x0000001803037248 */ /* 0x000fe40003fe0100 */
[----:B------:R-:W-:Y:S02]  /*19e0*/  SHF.R.U32.HI R25, RZ, 0x7, R4 ;  /* 0x00000007ff197819 */ /* 0x000fe40000011604 */
[----:B------:R-:W-:-:S03]  /*19f0*/  ISETP.GT.AND P0, PT, R3, R4, PT ;  /* 0x000000040300720c */ /* 0x000fc60003f04270 */
[----:B------:R-:W-:-:S10]  /*1a00*/  IMAD.MOV.U32 R26, RZ, RZ, R25 ;  /* 0x000000ffff1a7224 */ /* 0x000fd400078e0019 */
[----:B------:R-:W-:-:S05]  /*1a10*/  @P0 VIADD R0, R3, 0x7f ;  /* 0x0000007f03000836 */ /* 0x000fca0000000000 */
[----:B------:R-:W-:-:S04]  /*1a20*/  @P0 SHF.R.S32.HI R3, RZ, 0x1f, R0 ;  /* 0x0000001fff030819 */ /* 0x000fc80000011400 */
[----:B------:R-:W-:-:S04]  /*1a30*/  @P0 LEA.HI R3, R3, R0, RZ, 0x7 ;  /* 0x0000000003030211 */ /* 0x000fc800078f38ff */
[----:B------:R-:W-:Y:S02]  /*1a40*/  @P0 SHF.R.S32.HI R26, RZ, 0x7, R3 ;  /* 0x00000007ff1a0819 */ /* 0x000fe40000011403 */
[----:B------:R-:W-:Y:S02]  /*1a50*/  PLOP3.LUT P0, PT, PT, PT, PT, 0x80, 0x0 ;  /* 0x000000000000781c */ /* 0x000fe40003f0f070 */
[----:B------:R-:W-:-:S13]  /*1a60*/  ISETP.GT.AND P1, PT, R26, R25, PT ;  /* 0x000000191a00720c */ /* 0x000fda0003f24270 */
[----:B------:R-:W-:Y:S05]  /*1a70*/  @!P1 BRA `(.L_x_1328) ;  /* 0x0000007000989947 */ /* 0x000fea0003800000 */
        /* <DEDUP_REMOVED lines=20> */
.L_x_1330:
[----:B------:R-:W-:Y:S05]  /*1bc0*/  BSYNC B6 ;  /* 0x0000000000067941 */ /* 0x000fea0003800000 */
.L_x_1329:
        /* <DEDUP_REMOVED lines=20> */
.L_x_1332:
[----:B------:R-:W-:Y:S05]  /*1d10*/  BSYNC B6 ;  /* 0x0000000000067941 */ /* 0x000fea0003800000 */
.L_x_1331:
[----:B------:R-:W-:Y:S01]  /*1d20*/  ULDC.64 UR4, c[0x0][0x9f8] ;  /* 0x00027e0000047ab9 */ /* 0x000fe20000000a00 */
[----:B------:R-:W0:Y:S01]  /*1d30*/  LDC R0, c[0x0][0x428] ;  /* 0x00010a00ff007b82 */ /* 0x000e220000000800 */
[----:B------:R-:W-:-:S07]  /*1d40*/  ISETP.NE.U32.AND P0, PT, RZ, UR4, PT ;  /* 0x00000004ff007c0c */ /* 0x000fce000bf05070 */
[----:B------:R-:W1:Y:S01]  /*1d50*/  LDC.64 R38, c[0x0][0x2f0] ;  /* 0x0000bc00ff267b82 */ /* 0x000e620000000a00 */
[----:B------:R-:W-:Y:S01]  /*1d60*/  ISETP.NE.AND.EX P0, PT, RZ, UR5, PT, P0 ;  /* 0x00000005ff007c0c */ /* 0x000fe2000bf05300 */
[----:B------:R-:W2:Y:S01]  /*1d70*/  S2R R30, SR_TID.X ;  /* 0x00000000001e7919 */ /* 0x000ea20000002100 */
[----:B------:R-:W-:Y:S01]  /*1d80*/  IMAD.IADD R43, R28, 0x1, R27 ;  /* 0x000000011c2b7824 */ /* 0x000fe200078e021b */
[----:B------:R-:W-:Y:S01]  /*1d90*/  ULDC.64 UR6, c[0x0][0xa08] ;  /* 0x0002820000067ab9 */ /* 0x000fe20000000a00 */
[----:B------:R-:W-:-:S03]  /*1da0*/  ULDC.64 UR4, c[0x0][0x2f8] ;  /* 0x0000be0000047ab9 */ /* 0x000fc60000000a00 */
[----:B------:R-:W3:Y:S08]  /*1db0*/  LDC.64 R32, c[0x0][0x3d8] ;  /* 0x0000f600ff207b82 */ /* 0x000ef00000000a00 */
[----:B------:R-:W4:Y:S08]  /*1dc0*/  @P0 LDC.64 R4, c[0x0][0x9f8] ;  /* 0x00027e00ff040b82 */ /* 0x000f300000000a00 */
[----:B------:R-:W1:Y:S01]  /*1dd0*/  LDC R27, c[0x0][0x3d4] ;  /* 0x0000f500ff1b7b82 */ /* 0x000e620000000800 */
[----:B----4-:R-:W-:-:S05]  /*1de0*/  @P0 IMAD.WIDE R4, R199, 0x4, R4 ;  /* 0x00000004c7040825 */ /* 0x010fca00078e0204 */
[----:B------:R4:W4:Y:S01]  /*1df0*/  @P0 LDG.E R199, desc[UR56][R4.64] ;  /* 0x0000003804c70981 */ /* 0x000922000c1e1900 */
[----:B0-----:R-:W-:Y:S01]  /*1e00*/  ISETP.NE.AND P0, PT, R0, 0x1, PT ;  /* 0x000000010000780c */ /* 0x001fe20003f05270 */
[----:B---3--:R-:W-:Y:S01]  /*1e10*/  IMAD.WIDE.U32 R10, R18, R32, R16 ;  /* 0x00000020120a7225 */ /* 0x008fe200078e0010 */
[----:B------:R-:W-:Y:S02]  /*1e20*/  SHF.R.S32.HI R35, RZ, 0x1f, R43 ;  /* 0x0000001fff237819 */ /* 0x000fe4000001142b */
[----:B--2---:R-:W-:Y:S01]  /*1e30*/  SHF.R.U32.HI R30, RZ, 0x7, R30 ;  /* 0x00000007ff1e7819 */ /* 0x004fe2000001161e */
[----:B-1----:R-:W-:Y:S01]  /*1e40*/  IMAD.SHL.U32 R90, R38, 0x20, RZ ;  /* 0x00000020265a7824 */ /* 0x002fe200078e00ff */
[----:B------:R-:W-:Y:S01]  /*1e50*/  ISETP.GE.AND P1, PT, R16, R27, PT ;  /* 0x0000001b1000720c */ /* 0x000fe20003f26270 */
[-C--:B------:R-:W-:Y:S01]  /*1e60*/  IMAD R6, R35, R38.reuse, RZ ;  /* 0x0000002623067224 */ /* 0x080fe200078e02ff */
[----:B------:R-:W-:Y:S01]  /*1e70*/  ISETP.NE.AND P6, PT, R30, 0x1, PT ;  /* 0x000000011e00780c */ /* 0x000fe20003fc5270 */
[----:B----4-:R-:W-:Y:S01]  /*1e80*/  IMAD.WIDE.U32 R4, R43, R38, RZ ;  /* 0x000000262b047225 */ /* 0x010fe200078e00ff */
[----:B------:R-:W-:-:S02]  /*1e90*/  SHF.R.S32.HI R23, RZ, 0x1f, R22 ;  /* 0x0000001fff177819 */ /* 0x000fc40000011416 */
[----:B------:R-:W-:Y:S01]  /*1ea0*/  SHF.L.U64.HI R91, R38, 0x5, R39 ;  /* 0x00000005265b7819 */ /* 0x000fe20000010227 */
[----:B------:R-:W0:Y:S01]  /*1eb0*/  @P0 LDC R3, c[0x0][0x42c] ;  /* 0x00010b00ff030b82 */ /* 0x000e220000000800 */
[-C--:B------:R-:W-:Y:S01]  /*1ec0*/  IMAD.WIDE.U32 R40, R18, R38.reuse, R16 ;  /* 0x0000002612287225 */ /* 0x080fe200078e0010 */
[C-C-:B------:R-:W-:Y:S02]  /*1ed0*/  SHF.L.U64.HI R15, R32.reuse, 0x5, R33.reuse ;  /* 0x00000005200f7819 */ /* 0x140fe40000010221 */
[----:B------:R-:W-:Y:S01]  /*1ee0*/  SHF.L.U64.HI R110, R32, 0x7, R33 ;  /* 0x00000007206e7819 */ /* 0x000fe20000010221 */
[----:B------:R-:W-:Y:S01]  /*1ef0*/  IMAD.WIDE.U32 R88, R18, R38, R90 ;  /* 0x0000002612587225 */ /* 0x000fe200078e005a */
[----:B------:R-:W-:Y:S02]  /*1f00*/  SHF.L.U64.HI R105, R38, 0x6, R39 ;  /* 0x0000000626697819 */ /* 0x000fe40000010227 */
[----:B------:R-:W1:Y:S01]  /*1f10*/  @P0 LDC R7, c[0x0][0x430] ;  /* 0x00010c00ff070b82 */ /* 0x000e620000000800 */
[----:B------:R-:W-:-:S02]  /*1f20*/  VIADD R125, R30, 0x8 ;  /* 0x000000081e7d7836 */ /* 0x000fc40000000000 */
[----:B------:R-:W-:Y:S02]  /*1f30*/  IMAD.SHL.U32 R116, R27, 0x2, RZ ;  /* 0x000000021b747824 */ /* 0x000fe400078e00ff */
[----:B------:R-:W-:Y:S02]  /*1f40*/  IMAD.SHL.U32 R128, R38, 0x80, RZ ;  /* 0x0000008026807824 */ /* 0x000fe400078e00ff */
[----:B0-----:R-:W-:-:S04]  /*1f50*/  @P0 IMAD.HI.U32 R0, R198, R3, RZ ;  /* 0x00000003c6000227 */ /* 0x001fc800078e00ff */
[----:B------:R-:W-:Y:S01]  /*1f60*/  IMAD R3, R43, R39, R6 ;  /* 0x000000272b037224 */ /* 0x000fe200078e0206 */
[----:B-1----:R-:W-:-:S03]  /*1f70*/  @P0 SHF.R.U32.HI R198, RZ, R7, R0 ;  /* 0x00000007ffc60219 */ /* 0x002fc60000011600 */
[----:B------:R-:W-:Y:S01]  /*1f80*/  IMAD.IADD R5, R5, 0x1, R3 ;  /* 0x0000000105057824 */ /* 0x000fe200078e0203 */
[----:B------:R-:W-:Y:S01]  /*1f90*/  ISETP.NE.U32.AND P0, PT, RZ, UR6, PT ;  /* 0x00000006ff007c0c */ /* 0x000fe2000bf05070 */
[----:B------:R-:W0:Y:S01]  /*1fa0*/  LDC.64 R6, c[0x0][0x3e8] ;  /* 0x0000fa00ff067b82 */ /* 0x000e220000000a00 */
[----:B------:R-:W-:Y:S01]  /*1fb0*/  SHF.R.S32.HI R8, RZ, 0x1f, R198 ;  /* 0x0000001fff087819 */ /* 0x000fe200000114c6 */
[----:B------:R-:W-:Y:S01]  /*1fc0*/  IMAD.WIDE.U32 R4, R198, UR4, R4 ;  /* 0x00000004c6047c25 */ /* 0x000fe2000f8e0004 */
[----:B------:R-:W-:-:S03]  /*1fd0*/  ISETP.NE.AND.EX P0, PT, RZ, UR7, PT, P0 ;  /* 0x00000007ff007c0c */ /* 0x000fc6000bf05300 */
[----:B------:R-:W-:-:S04]  /*1fe0*/  IMAD R3, R8, UR4, RZ ;  /* 0x0000000408037c24 */ /* 0x000fc8000f8e02ff */
[----:B------:R-:W-:Y:S01]  /*1ff0*/  IMAD R3, R198, UR5, R3 ;  /* 0x00000005c6037c24 */ /* 0x000fe2000f8e0203 */
[----:B------:R-:W-:-:S03]  /*2000*/  ULDC.64 UR4, c[0x0][0x300] ;  /* 0x0000c00000047ab9 */ /* 0x000fc60000000a00 */
[----:B------:R-:W-:Y:S02]  /*2010*/  IMAD.IADD R5, R5, 0x1, R3 ;  /* 0x0000000105057824 */ /* 0x000fe400078e0203 */
[----:B0-----:R-:W-:Y:S01]  /*2020*/  IMAD R12, R19, R6, RZ ;  /* 0x00000006130c7224 */ /* 0x001fe200078e02ff */
[----:B------:R-:W-:-:S03]  /*2030*/  SHF.L.U64.HI R109, R6, 0x7, R7 ;  /* 0x00000007066d7819 */ /* 0x000fc60000010207 */
[----:B------:R-:W-:Y:S01]  /*2040*/  IMAD R85, R18, R7, R12 ;  /* 0x0000000712557224 */ /* 0x000fe200078e020c */
[----:B------:R-:W-:Y:S02]  /*2050*/  SHF.R.S32.HI R0, RZ, 0x1f, R199 ;  /* 0x0000001fff007819 */ /* 0x000fe400000114c7 */
[----:B------:R-:W-:Y:S02]  /*2060*/  SEL R97, R199, RZ, !P0 ;  /* 0x000000ffc7617207 */ /* 0x000fe40004000000 */
[----:B------:R-:W-:Y:S02]  /*2070*/  SEL R9, R0, RZ, !P0 ;  /* 0x000000ff00097207 */ /* 0x000fe40004000000 */
[----:B------:R-:W-:Y:S01]  /*2080*/  IADD3 R42, P0, R18, R43, RZ ;  /* 0x0000002b122a7210 */ /* 0x000fe20007f1e0ff */
[----:B------:R-:W-:-:S04]  /*2090*/  IMAD.WIDE.U32 R98, R97, UR4, R4 ;  /* 0x0000000461627c25 */ /* 0x000fc8000f8e0004 */
[----:B------:R-:W-:Y:S02]  /*20a0*/  IMAD R0, R9, UR4, RZ ;  /* 0x0000000409007c24 */ /* 0x000fe4000f8e02ff */
[----:B------:R-:W-:Y:S02]  /*20b0*/  IMAD.X R43, R19, 0x1, R35, P0 ;  /* 0x00000001132b7824 */ /* 0x000fe400000e0623 */
[----:B------:R-:W-:Y:S01]  /*20c0*/  IMAD R31, R97, UR5, R0 ;  /* 0x00000005611f7c24 */ /* 0x000fe2000f8e0200 */
[----:B------:R-:W-:Y:S05]  /*20d0*/  @!P6 WARPSYNC.ALL ;  /* 0x000000000000e948 */ /* 0x000fea0003800000 */
[----:B------:R-:W-:Y:S01]  /*20e0*/  ULDC.64 UR4, c[0x0][0x320] ;  /* 0x0000c80000047ab9 */ /* 0x000fe20000000a00 */
[----:B------:R-:W-:-:S02]  /*20f0*/  IMAD R0, R19, R32, RZ ;  /* 0x0000002013007224 */ /* 0x000fc400078e02ff */
[----:B------:R-:W-:Y:S02]  /*2100*/  IMAD R3, R8, UR4, RZ ;  /* 0x0000000408037c24 */ /* 0x000fe4000f8e02ff */
[----:B------:R-:W-:-:S04]  /*2110*/  IMAD.WIDE.U32 R4, R198, UR4, R16 ;  /* 0x00000004c6047c25 */ /* 0x000fc8000f8e0010 */
[----:B------:R-:W-:Y:S01]  /*2120*/  IMAD R3, R198, UR5, R3 ;  /* 0x00000005c6037c24 */ /* 0x000fe2000f8e0203 */
[----:B------:R-:W-:Y:S01]  /*2130*/  ULDC.64 UR4, c[0x0][0x328] ;  /* 0x0000ca0000047ab9 */ /* 0x000fe20000000a00 */
[C---:B------:R-:W-:Y:S01]  /*2140*/  IMAD R13, R18.reuse, R33, R0 ;  /* 0x00000021120d7224 */ /* 0x040fe200078e0200 */
[----:B------:R-:W-:Y:S01]  /*2150*/  P2R R0, PR, RZ, 0x2 ;  /* 0x00000002ff007803 */ /* 0x000fe20000000000 */
[----:B------:R-:W-:Y:S02]  /*2160*/  IMAD.IADD R5, R5, 0x1, R3 ;  /* 0x0000000105057824 */ /* 0x000fe400078e0203 */
[----:B------:R-:W-:Y:S02]  /*2170*/  IMAD R3, R9, UR4, RZ ;  /* 0x0000000409037c24 */ /* 0x000fe4000f8e02ff */
[----:B------:R-:W-:-:S04]  /*2180*/  IMAD.WIDE.U32 R8, R18, R6, R22 ;  /* 0x0000000612087225 */ /* 0x000fc800078e0016 */
[----:B------:R-:W-:Y:S01]  /*2190*/  IMAD R47, R97, UR5, R3 ;  /* 0x00000005612f7c24 */ /* 0x000fe2000f8e0203 */
[----:B------:R-:W-:Y:S01]  /*21a0*/  SEL R3, R27, RZ, P1 ;  /* 0x000000ff1b037207 */ /* 0x000fe20000800000 */
[----:B------:R-:W-:Y:S01]  /*21b0*/  IMAD.WIDE.U32 R96, R97, UR4, R4 ;  /* 0x0000000461607c25 */ /* 0x000fe2000f8e0004 */
[----:B------:R-:W-:Y:S02]  /*21c0*/  ULDC UR4, c[0x0][0x2e4] ;  /* 0x0000b90000047ab9 */ /* 0x000fe40000000800 */
[C---:B------:R-:W-:Y:S01]  /*21d0*/  ISETP.GE.AND P2, PT, R16.reuse, UR4, PT ;  /* 0x0000000410007c0c */ /* 0x040fe2000bf46270 */
[----:B------:R-:W-:Y:S02]  /*21e0*/  IMAD.IADD R3, R16, 0x1, R3 ;  /* 0x0000000110037824 */ /* 0x000fe400078e0203 */
[----:B------:R-:W-:Y:S02]  /*21f0*/  IMAD.MOV.U32 R86, RZ, RZ, R8 ;  /* 0x000000ffff567224 */ /* 0x000fe400078e0008 */
[----:B------:R-:W-:Y:S01]  /*2200*/  IMAD.WIDE.U32 R4, R18, R32, R22 ;  /* 0x0000002012047225 */ /* 0x000fe200078e0016 */
[----:B------:R-:W-:-:S03]  /*2210*/  SHF.R.S32.HI R14, RZ, 0x1f, R3 ;  /* 0x0000001fff0e7819 */ /* 0x000fc60000011403 */
[----:B------:R-:W-:Y:S01]  /*2220*/  IMAD.IADD R5, R5, 0x1, R13 ;  /* 0x0000000105057824 */ /* 0x000fe200078e020d */
[CC--:B------:R-:W-:Y:S01]  /*2230*/  LEA.HI R8, R14.reuse, R3.reuse, RZ, 0x6 ;  /* 0x000000030e087211 */ /* 0x0c0fe200078f30ff */
[----:B------:R-:W-:Y:S01]  /*2240*/  IMAD.IADD R11, R13, 0x1, R11 ;  /* 0x000000010d0b7824 */ /* 0x000fe200078e020b */
[----:B------:R-:W-:Y:S01]  /*2250*/  LEA.HI R37, R14, R3, RZ, 0x3 ;  /* 0x000000030e257211 */ /* 0x000fe200078f18ff */
[----:B------:R-:W-:-:S03]  /*2260*/  IMAD.WIDE.U32 R12, R18, R6, R16 ;  /* 0x00000006120c7225 */ /* 0x000fc600078e0010 */
[--C-:B------:R-:W-:Y:S01]  /*2270*/  LOP3.LUT R14, R201, 0x38, R37.reuse, 0xf8, !PT ;  /* 0x00000038c90e7812 */ /* 0x100fe200078ef825 */
[----:B------:R-:W-:Y:S01]  /*2280*/  IMAD.SHL.U32 R3, R8, 0x80, RZ ;  /* 0x0000008008037824 */ /* 0x000fe200078e00ff */
[----:B------:R-:W-:Y:S01]  /*2290*/  LOP3.LUT R8, R37, 0x38, RZ, 0xc0, !PT ;  /* 0x0000003825087812 */ /* 0x000fe200078ec0ff */
[----:B------:R-:W-:Y:S01]  /*22a0*/  IMAD.MOV.U32 R84, RZ, RZ, R12 ;  /* 0x000000ffff547224 */ /* 0x000fe200078e000c */
[----:B------:R-:W-:Y:S01]  /*22b0*/  LOP3.LUT R12, R202, 0x38, R37, 0xf8, !PT ;  /* 0x00000038ca0c7812 */ /* 0x000fe200078ef825 */
[----:B------:R-:W-:Y:S01]  /*22c0*/  IMAD.IADD R87, R9, 0x1, R85 ;  /* 0x0000000109577824 */ /* 0x000fe200078e0255 */
[----:B------:R-:W-:Y:S01]  /*22d0*/  LOP3.LUT R20, R200, 0x38, R37, 0xf8, !PT ;  /* 0x00000038c8147812 */ /* 0x000fe200078ef825 */
[-C--:B-----5:R-:W-:Y:S01]  /*22e0*/  IMAD.WIDE.U32 R94, R117, R32.reuse, R4 ;  /* 0x00000020755e7225 */ /* 0x0a0fe200078e0004 */
[----:B------:R-:W-:Y:S02]  /*22f0*/  LOP3.LUT R8, R8, 0x1c0, R203, 0xf8, !PT ;  /* 0x000001c008087812 */ /* 0x000fe400078ef8cb */
[----:B------:R-:W-:Y:S01]  /*2300*/  LOP3.LUT R3, R3, 0xffffe000, RZ, 0xc0, !PT ;  /* 0xffffe00003037812 */ /* 0x000fe200078ec0ff */
[----:B------:R-:W-:Y:S01]  /*2310*/  IMAD.IADD R30, R99, 0x1, R31 ;  /* 0x00000001631e7824 */ /* 0x000fe200078e021f */
[----:B------:R-:W-:Y:S01]  /*2320*/  LOP3.LUT R12, R12, R209, RZ, 0x3c, !PT ;  /* 0x000000d10c0c7212 */ /* 0x000fe200078e3cff */
[----:B------:R-:W-:Y:S01]  /*2330*/  IMAD.IADD R85, R85, 0x1, R13 ;  /* 0x0000000155557824 */ /* 0x000fe200078e020d */
[----:B------:R-:W-:Y:S01]  /*2340*/  LOP3.LUT R14, R14, R207, RZ, 0x3c, !PT ;  /* 0x000000cf0e0e7212 */ /* 0x000fe200078e3cff */
[----:B------:R-:W-:Y:S01]  /*2350*/  IMAD.WIDE.U32 R92, R117, R32, R10 ;  /* 0x00000020755c7225 */ /* 0x000fe200078e000a */
[----:B------:R-:W-:-:S02]  /*2360*/  LOP3.LUT R20, R20, R205, RZ, 0x3c, !PT ;  /* 0x000000cd14147212 */ /* 0x000fc400078e3cff */
[----:B------:R-:W-:Y:S01]  /*2370*/  LOP3.LUT R8, R8, R211, RZ, 0x3c, !PT ;  /* 0x000000d308087212 */ /* 0x000fe200078e3cff */
[C---:B------:R-:W-:Y:S01]  /*2380*/  IMAD.SHL.U32 R13, R32.reuse, 0x20, RZ ;  /* 0x00000020200d7824 */ /* 0x040fe200078e00ff */
[----:B------:R-:W-:Y:S01]  /*2390*/  SHF.R.S32.HI R9, RZ, 0x1f, R117 ;  /* 0x0000001fff097819 */ /* 0x000fe20000011475 */
[----:B------:R-:W-:Y:S01]  /*23a0*/  IMAD.SHL.U32 R11, R32, 0x80, RZ ;  /* 0x00000080200b7824 */ /* 0x000fe200078e00ff */
[-C--:B------:R-:W-:Y:S01]  /*23b0*/  IADD3 R114, R12, R3.reuse, R210 ;  /* 0x000000030c727210 */ /* 0x080fe20007ffe0d2 */
[----:B------:R-:W-:Y:S01]  /*23c0*/  IMAD.SHL.U32 R12, R32, 0x40, RZ ;  /* 0x00000040200c7824 */ /* 0x000fe200078e00ff */
[-C--:B------:R-:W-:Y:S01]  /*23d0*/  IADD3 R113, R14, R3.reuse, R208 ;  /* 0x000000030e717210 */ /* 0x080fe20007ffe0d0 */
[C---:B------:R-:W-:Y:S01]  /*23e0*/  IMAD R4, R9.reuse, R6, RZ ;  /* 0x0000000609047224 */ /* 0x040fe200078e02ff */
[-C--:B------:R-:W-:Y:S01]  /*23f0*/  IADD3 R111, R20, R3.reuse, R206 ;  /* 0x00000003146f7210 */ /* 0x080fe20007ffe0ce */
[----:B------:R-:W-:Y:S01]  /*2400*/  IMAD R28, R9, R32, RZ ;  /* 0x00000020091c7224 */ /* 0x000fe200078e02ff */
[----:B------:R-:W-:Y:S01]  /*2410*/  IADD3 R115, R8, R3, R212 ;  /* 0x0000000308737210 */ /* 0x000fe20007ffe0d4 */
[----:B------:R-:W-:Y:S01]  /*2420*/  IMAD R3, R19, R38, RZ ;  /* 0x0000002613037224 */ /* 0x000fe200078e02ff */
[----:B------:R-:W-:Y:S01]  /*2430*/  IADD3 R31, P0, R98, R40, RZ ;  /* 0x00000028621f7210 */ /* 0x000fe20007f1e0ff */
[C---:B------:R-:W-:Y:S01]  /*2440*/  IMAD R45, R117.reuse, R7, R4 ;  /* 0x00000007752d7224 */ /* 0x040fe200078e0204 */
[----:B------:R-:W-:Y:S01]  /*2450*/  IADD3 R4, P1, R90, R88, RZ ;  /* 0x000000585a047210 */ /* 0x000fe20007f3e0ff */
[----:B------:R-:W-:Y:S01]  /*2460*/  IMAD R21, R18, R39, R3 ;  /* 0x0000002712157224 */ /* 0x000fe200078e0203 */
[----:B------:R-:W-:Y:S01]  /*2470*/  SHF.L.U64.HI R14, R32, 0x6, R33 ;  /* 0x00000006200e7819 */ /* 0x000fe20000010221 */
[----:B------:R-:W-:Y:S01]  /*2480*/  IMAD R29, R117, R33, R28 ;  /* 0x00000021751d7224 */ /* 0x000fe200078e021c */
[----:B------:R-:W-:Y:S01]  /*2490*/  IADD3 R33, P3, R98, 0x40, RZ ;  /* 0x0000004062217810 */ /* 0x000fe20007f7e0ff */
[----:B------:R-:W-:Y:S01]  /*24a0*/  IMAD.IADD R5, R21, 0x1, R89 ;  /* 0x0000000115057824 */ /* 0x000fe200078e0259 */
[----:B------:R-:W-:Y:S01]  /*24b0*/  LOP3.LUT R32, R37, 0xfffffff8, RZ, 0xc0, !PT ;  /* 0xfffffff825207812 */ /* 0x000fe200078ec0ff */
[----:B------:R-:W-:Y:S01]  /*24c0*/  IMAD.IADD R21, R41, 0x1, R21 ;  /* 0x0000000129157824 */ /* 0x000fe200078e0215 */
[----:B------:R-:W-:Y:S01]  /*24d0*/  SHF.L.U64.HI R10, R6, 0x5, R7 ;  /* 0x00000005060a7819 */ /* 0x000fe20000010207 */
[----:B------:R-:W-:Y:S01]  /*24e0*/  IMAD.X R20, R5, 0x1, R91, P1 ;  /* 0x0000000105147824 */ /* 0x000fe200008e065b */
[----:B------:R-:W-:Y:S01]  /*24f0*/  IADD3 R107, P1, R4, R90, RZ ;  /* 0x0000005a046b7210 */ /* 0x000fe20007f3e0ff */
[----:B------:R-:W-:Y:S01]  /*2500*/  IMAD.X R34, R21, 0x1, R30, P0 ;  /* 0x0000000115227824 */ /* 0x000fe200000e061e */
[----:B------:R-:W-:Y:S01]  /*2510*/  IADD3 R35, P0, R31, 0x40, RZ ;  /* 0x000000401f237810 */ /* 0x000fe20007f1e0ff */
[----:B------:R-:W-:Y:S01]  /*2520*/  IMAD.WIDE.U32 R86, R117, R6, R86 ;  /* 0x0000000675567225 */ /* 0x000fe200078e0056 */
[----:B------:R-:W-:-:S02]  /*2530*/  SHF.L.U64.HI R9, R6, 0x6, R7 ;  /* 0x0000000606097819 */ /* 0x000fc40000010207 */
[----:B------:R-:W-:Y:S01]  /*2540*/  SHF.L.U64.HI R3, R38, 0x7, R39 ;  /* 0x0000000726037819 */ /* 0x000fe20000010227 */
[----:B------:R-:W-:Y:S01]  /*2550*/  IMAD.WIDE.U32 R84, R117, R6, R84 ;  /* 0x0000000675547225 */ /* 0x000fe200078e0054 */
[----:B------:R-:W-:Y:S02]  /*2560*/  SHF.R.S32.HI R37, RZ, 0x3, R37 ;  /* 0x00000003ff257819 */ /* 0x000fe40000011425 */
[----:B------:R-:W-:Y:S01]  /*2570*/  SHF.R.S32.HI R39, RZ, 0x1f, R32 ;  /* 0x0000001fff277819 */ /* 0x000fe20000011420 */
[C---:B------:R-:W-:Y:S02]  /*2580*/  IMAD.SHL.U32 R8, R6.reuse, 0x20, RZ ;  /* 0x0000002006087824 */ /* 0x040fe400078e00ff */
[----:B------:R-:W-:Y:S02]  /*2590*/  IMAD.SHL.U32 R7, R6, 0x40, RZ ;  /* 0x0000004006077824 */ /* 0x000fe400078e00ff */
[----:B------:R-:W-:Y:S01]  /*25a0*/  IMAD.X R106, R20, 0x1, R91, P1 ;  /* 0x00000001146a7824 */ /* 0x000fe200008e065b */
[----:B------:R-:W-:Y:S01]  /*25b0*/  ISETP.GE.AND P1, PT, R195, UR4, PT ;  /* 0x00000004c3007c0c */ /* 0x000fe2000bf26270 */
[----:B------:R-:W-:-:S02]  /*25c0*/  IMAD.IADD R27, R95, 0x1, R29 ;  /* 0x000000015f1b7824 */ /* 0x000fc400078e021d */
[----:B------:R-:W-:Y:S02]  /*25d0*/  IMAD.IADD R28, R29, 0x1, R93 ;  /* 0x000000011d1c7824 */ /* 0x000fe400078e025d */
[----:B------:R-:W-:Y:S02]  /*25e0*/  IMAD.SHL.U32 R6, R6, 0x80, RZ ;  /* 0x0000008006067824 */ /* 0x000fe400078e00ff */
[----:B------:R-:W-:Y:S02]  /*25f0*/  IMAD.IADD R29, R87, 0x1, R45 ;  /* 0x00000001571d7824 */ /* 0x000fe400078e022d */
[----:B------:R-:W-:Y:S02]  /*2600*/  IMAD.IADD R36, R45, 0x1, R85 ;  /* 0x000000012d247824 */ /* 0x000fe400078e0255 */
[----:B------:R-:W-:Y:S02]  /*2610*/  IMAD.X R100, RZ, RZ, R30, P3 ;  /* 0x000000ffff647224 */ /* 0x000fe400018e061e */
[----:B------:R-:W-:-:S02]  /*2620*/  IMAD.X R101, RZ, RZ, R34, P0 ;  /* 0x000000ffff657224 */ /* 0x000fc400000e0622 */
[----:B------:R-:W-:Y:S01]  /*2630*/  IMAD.IADD R102, R97, 0x1, R47 ;  /* 0x0000000161667824 */ /* 0x000fe200078e022f */
[----:B------:R-:W-:Y:S06]  /*2640*/  @!P6 BAR.SYNC.DEFER_BLOCKING 0x9, 0x100 ;  /* 0x024400000000eb1d */ /* 0x000fec0000010000 */
.L_x_1418:
[----:B0-----:R-:W0:Y:S01]  /*2650*/  LDC R123, c[0x0][0x3d4] ;  /* 0x0000f500ff7b7b82 */ /* 0x001e220000000800 */
[----:B------:R-:W-:Y:S01]  /*2660*/  VIADD R26, R26, 0xffffffff ;  /* 0xffffffff1a1a7836 */ /* 0x000fe20000000000 */
[----:B------:R-:W-:Y:S05]  /*2670*/  YIELD ;  /* 0x0000000000007946 */ /* 0x000fea0003800000 */
[----:B------:R-:W-:Y:S01]  /*2680*/  IMAD R45, R185, 0x4000, R214 ;  /* 0x00004000b92d7824 */ /* 0x000fe200078e02d6 */
[----:B------:R-:W-:Y:S01]  /*2690*/  ISETP.GT.AND P3, PT, R26, R25, PT ;  /* 0x000000191a00720c */ /* 0x000fe20003f64270 */
[----:B------:R-:W-:Y:S02]  /*26a0*/  BSSY B0, `(.L_x_1333) ;  /* 0x00005e5000007945 */ /* 0x000fe40003800000 */
[----:B------:R-:W-:Y:S01]  /*26b0*/  IMAD R108, R45, 0x2, R2 ;  /* 0x000000022d6c7824 */ /* 0x000fe200078e0202 */
[----:B------:R-:W-:-:S02]  /*26c0*/  P2R R104, PR, RZ, 0x8 ;  /* 0x00000008ff687803 */ /* 0x000fc40000000000 */
[----:B0-----:R-:W-:-:S13]  /*26d0*/  ISETP.GE.AND P0, PT, R123, 0x1, PT ;  /* 0x000000017b00780c */ /* 0x001fda0003f06270 */
[----:B------:R-:W-:Y:S05]  /*26e0*/  @!P0 BRA `(.L_x_1334) ;  /* 0x0000005800008947 */ /* 0x000fea0003800000 */
[----:B------:R-:W-:Y:S01]  /*26f0*/  ULDC.U8 UR4, c[0x0][0x3f0] ;  /* 0x0000fc0000047ab9 */ /* 0x000fe20000000000 */
[----:B------:R-:W-:Y:S01]  /*2700*/  SHF.R.S32.HI R45, RZ, 0x1f, R26 ;  /* 0x0000001fff2d7819 */ /* 0x000fe2000001141a */
[-C--:B------:R-:W-:Y:S01]  /*2710*/  IMAD R44, R3, R26.reuse, RZ ;  /* 0x0000001a032c7224 */ /* 0x080fe200078e02ff */
[----:B------:R-:W-:Y:S01]  /*2720*/  ISETP.NE.AND P0, PT, RZ, UR4, PT ;  /* 0x00000004ff007c0c */ /* 0x000fe2000bf05270 */
[-C--:B------:R-:W-:Y:S02]  /*2730*/  IMAD R46, R110, R26.reuse, RZ ;  /* 0x0000001a6e2e7224 */ /* 0x080fe400078e02ff */
[----:B------:R-:W-:Y:S02]  /*2740*/  IMAD R48, R109, R26, RZ ;  /* 0x0000001a6d307224 */ /* 0x000fe400078e02ff */
[----:B------:R-:W-:Y:S02]  /*2750*/  IMAD R112, R26, -0x80, R24 ;  /* 0xffffff801a707824 */ /* 0x000fe400078e0218 */
[----:B------:R-:W-:-:S02]  /*2760*/  IMAD R47, R45, R128, R44 ;  /* 0x000000802d2f7224 */ /* 0x000fc400078e022c */
[C---:B------:R-:W-:Y:S01]  /*2770*/  IMAD R49, R45.reuse, R11, R46 ;  /* 0x0000000b2d317224 */ /* 0x040fe200078e022e */
[----:B------:R-:W-:Y:S01]  /*2780*/  VIMNMX R112, R112, 0x80, PT ;  /* 0x0000008070707848 */ /* 0x000fe20003fe0100 */
[----:B------:R-:W-:Y:S02]  /*2790*/  IMAD R103, R45, R6, R48 ;  /* 0x000000062d677224 */ /* 0x000fe400078e0230 */
        /* <DEDUP_REMOVED lines=35> */
.L_x_1337:
[----:B------:R-:W-:Y:S05]  /*29d0*/  BSYNC B1 ;  /* 0x0000000000017941 */ /* 0x000fea0003800000 */
.L_x_1336:
        /* <DEDUP_REMOVED lines=26> */
[----:B------:R-:W-:Y:S02]  /*2b80*/  IADD3.X R46, R27, R124, R15, P0, P5 ;  /* 0x0000007c1b2e7210 */ /* 0x000fe400007ea40f */
        /* <DEDUP_REMOVED lines=15> */
.L_x_1339:
[----:B------:R-:W-:Y:S05]  /*2c80*/  BSYNC B1 ;  /* 0x0000000000017941 */ /* 0x000fea0003800000 */
.L_x_1338:
        /* <DEDUP_REMOVED lines=48> */
.L_x_1341:
[----:B------:R-:W-:Y:S05]  /*2f90*/  BSYNC B1 ;  /* 0x0000000000017941 */ /* 0x000fea0003800000 */
.L_x_1340:
        /* <DEDUP_REMOVED lines=31> */
.L_x_1343:
[----:B------:R-:W-:Y:S05]  /*3190*/  BSYNC B1 ;  /* 0x0000000000017941 */ /* 0x000fea0003800000 */
.L_x_1342:
[----:B01---5:R-:W-:Y:S01]  /*31a0*/  IMAD.MOV.U32 R44, RZ, RZ, R56 ;  /* 0x000000ffff2c7224 */ /* 0x023fe200078e0038 */
[----:B------:R-:W-:Y:S01]  /*31b0*/  UISETP.NE.AND UP0, UPT, UR39, 0x3, UPT ;  /* 0x000000032700788c */ /* 0x000fe2000bf05270 */
        /* <DEDUP_REMOVED lines=34> */
.L_x_1344:
[----:B------:R-:W-:Y:S01]  /*33e0*/  IMAD R103, R185, 0x8, R2 ;  /* 0x00000008b9677824 */ /* 0x000fe200078e0202 */
[----:B------:R-:W-:Y:S01]  /*33f0*/  SHF.L.U32 R124, R194, 0x1f, RZ ;  /* 0x0000001fc27c7819 */ /* 0x000fe200000006ff */
[----:B------:R-:W-:Y:S03]  /*3400*/  BSSY B1, `(.L_x_1345) ;  /* 0x0000003000017945 */ /* 0x000fe60003800000 */
[----:B------:R-:W0:Y:S02]  /*3410*/  SYNCS.PHASECHK.TRANS64.TRYWAIT P6, [R103+URZ+0x28890], R124 ;  /* 0x0288907c670075a7 */ /* 0x000e2400080c017f */
[----:B0-----:R-:W-:Y:S05]  /*3420*/  @!P6 BRA `(.L_x_1346) ;  /* 0x0000021c0070e947 */ /* 0x001fea0003800000 */
.L_x_1716:
[----:B------:R-:W-:Y:S05]  /*3430*/  BSYNC B1 ;  /* 0x0000000000017941 */ /* 0x000fea0003800000 */
.L_x_1345:
        /* <DEDUP_REMOVED lines=15> */
[----:B------:R-:W-:Y:S01]  /*3530*/  SHF.R.U32.HI R163, RZ, 0x10, R81 ;  /* 0x00000010ffa37819 */ /* 0x000fe20000011651 */
[----:B------:R-:W-:Y:S01]  /*3540*/  IMAD.U32 R81, R47, 0x10000, RZ ;  /* 0x000100002f517824 */ /* 0x000fe200078e00ff */
        /* <DEDUP_REMOVED lines=13> */
[----:B------:R-:W-:Y:S01]  /*3620*/  FMUL.FTZ R167, R47, R162 ;  /* 0x000000a22fa77220 */ /* 0x000fe20000410000 */
[----:B------:R-:W-:-:S02]  /*3630*/  IMAD.U32 R46, R45, 0x10000, RZ ;  /* 0x000100002d2e7824 */ /* 0x000fc400078e00ff */
[----:B------:R-:W-:Y:S01]  /*3640*/  FMUL.FTZ R47, R47, R83 ;  /* 0x000000532f2f7220 */ /* 0x000fe20000410000 */
[C---:B------:R-:W-:Y:S01]  /*3650*/  IMAD.U32 R45, R44.reuse, 0x10000, RZ ;  /* 0x000100002c2d7824 */ /* 0x040fe200078e00ff */
[----:B------:R-:W-:Y:S01]  /*3660*/  LOP3.LUT R44, R44, 0xffff0000, RZ, 0xc0, !PT ;  /* 0xffff00002c2c7812 */ /* 0x000fe200078ec0ff */
[----:B------:R-:W-:Y:S01]  /*3670*/  FMUL.FTZ R169, R80, R165 ;  /* 0x000000a550a97220 */ /* 0x000fe20000410000 */
[----:B------:R-:W-:Y:S01]  /*3680*/  FFMA.FTZ R162, R46, R162, R47 ;  /* 0x000000a22ea27223 */ /* 0x000fe2000001002f */
[----:B------:R-:W-:Y:S01]  /*3690*/  LOP3.LUT R163, R163, 0xffff0000, RZ, 0xc0, !PT ;  /* 0xffff0000a3a37812 */ /* 0x000fe200078ec0ff */
[----:B------:R-:W-:Y:S01]  /*36a0*/  FMUL.FTZ R47, R80, R157 ;  /* 0x0000009d502f7220 */ /* 0x000fe20000410000 */
[----:B------:R-:W-:Y:S01]  /*36b0*/  LOP3.LUT R160, R160, 0xffff0000, RZ, 0xc0, !PT ;  /* 0xffff0000a0a07812 */ /* 0x000fe200078ec0ff */
[----:B------:R-:W-:Y:S02]  /*36c0*/  IMAD.U32 R161, R161, 0x10000, RZ ;  /* 0x00010000a1a17824 */ /* 0x000fe400078e00ff */
[----:B------:R-:W-:Y:S01]  /*36d0*/  FFMA.FTZ R167, R46, R83, -R167 ;  /* 0x000000532ea77223 */ /* 0x000fe200000108a7 */
[----:B------:R-:W-:Y:S01]  /*36e0*/  FFMA.FTZ R169, R76, R157, -R169 ;  /* 0x0000009d4ca97223 */ /* 0x000fe200000108a9 */
[----:B------:R-:W-:Y:S01]  /*36f0*/  FMUL.FTZ R46, R44, R159 ;  /* 0x0000009f2c2e7220 */ /* 0x000fe20000410000 */
[----:B------:R-:W-:Y:S01]  /*3700*/  FFMA.FTZ R76, R76, R165, R47 ;  /* 0x000000a54c4c7223 */ /* 0x000fe2000001002f */
[----:B------:R-:W-:Y:S01]  /*3710*/  FMUL.FTZ R80, R82, R163 ;  /* 0x000000a352507220 */ /* 0x000fe20000410000 */
[-C--:B------:R-:W-:Y:S01]  /*3720*/  FMUL.FTZ R44, R44, R161.reuse ;  /* 0x000000a12c2c7220 */ /* 0x080fe20000410000 */
[-C--:B------:R-:W-:Y:S01]  /*3730*/  FMUL.FTZ R82, R82, R160.reuse ;  /* 0x000000a052527220 */ /* 0x080fe20000410000 */
[----:B------:R-:W-:Y:S01]  /*3740*/  FFMA.FTZ R46, R45, R161, -R46 ;  /* 0x000000a12d2e7223 */ /* 0x000fe2000001082e */
[----:B------:R-:W-:Y:S01]  /*3750*/  FFMA.FTZ R80, R81, R160, -R80 ;  /* 0x000000a051507223 */ /* 0x000fe20000010850 */
        /* <DEDUP_REMOVED lines=8> */
.L_x_1352:
[----:B------:R-:W-:Y:S05]  /*37e0*/  BSYNC B3 ;  /* 0x0000000000037941 */ /* 0x000fea0003800000 */
.L_x_1351:
[----:B------:R-:W-:Y:S02]  /*37f0*/  ULDC.64 UR4, c[0x0][0x2d8] ;  /* 0x0000b60000047ab9 */ /* 0x000fe40000000a00 */
[----:B------:R-:W-:-:S04]  /*3800*/  LEA R76, P3, R77, UR4, 0x1 ;  /* 0x000000044d4c7c11 */ /* 0x000fc8000f8608ff */
[----:B------:R-:W-:-:S05]  /*3810*/  LEA.HI.X R77, R77, UR5, R158, 0x1, P3 ;  /* 0x000000054d4d7c11 */ /* 0x000fca00098f0c9e */
[----:B--2---:R1:W-:Y:S04]  /*3820*/  STG.E.128 desc[UR56][R76.64], R44 ;  /* 0x0000002c4c007986 */ /* 0x0043e8000c101d38 */
.L_x_1350:
[----:B------:R-:W-:Y:S05]  /*3830*/  BSYNC B2 ;  /* 0x0000000000027941 */ /* 0x000fea0003800000 */
.L_x_1349:
[----:B------:R-:W-:Y:S05]  /*3840*/  @P1 BRA `(.L_x_1348) ;  /* 0x0000000000e41947 */ /* 0x000fea0003800000 */
[----:B-1----:R1:W2:Y:S01]  /*3850*/  LDS.128 R44, [R108+0x1c400] ;  /* 0x01c400006c2c7984 */ /* 0x0022a20000000c00 */
        /* <DEDUP_REMOVED lines=51> */
.L_x_1354:
[----:B------:R-:W-:Y:S05]  /*3b90*/  BSYNC B2 ;  /* 0x0000000000027941 */ /* 0x000fea0003800000 */
.L_x_1353:
[----:B------:R-:W-:Y:S02]  /*3ba0*/  ULDC.64 UR4, c[0x0][0x2d8] ;  /* 0x0000b60000047ab9 */ /* 0x000fe40000000a00 */
[----:B------:R-:W-:-:S04]  /*3bb0*/  LEA R72, P3, R156, UR4, 0x1 ;  /* 0x000000049c487c11 */ /* 0x000fc8000f8608ff */
[----:B------:R-:W-:-:S05]  /*3bc0*/  LEA.HI.X R73, R156, UR5, R155, 0x1, P3 ;  /* 0x000000059c497c11 */ /* 0x000fca00098f0c9b */
[----:B--2---:R2:W-:Y:S04]  /*3bd0*/  STG.E.128 desc[UR56][R72.64], R44 ;  /* 0x0000002c48007986 */ /* 0x0045e8000c101d38 */
.L_x_1348:
[----:B------:R-:W-:Y:S05]  /*3be0*/  BSYNC B1 ;  /* 0x0000000000017941 */ /* 0x000fea0003800000 */
.L_x_1347:
[----:B------:R-:W-:Y:S04]  /*3bf0*/  BSSY B1, `(.L_x_1355) ;  /* 0x000007a000017945 */ /* 0x000fe80003800000 */
[----:B------:R-:W-:Y:S05]  /*3c00*/  @P4 BRA `(.L_x_1356) ;  /* 0x0000000400e04947 */ /* 0x000fea0003800000 */
[----:B------:R-:W-:Y:S01]  /*3c10*/  IADD3 R80, P3, P4, R88, R120, R16 ;  /* 0x0000007858507210 */ /* 0x000fe20007c7e010 */
        /* <DEDUP_REMOVED lines=55> */
.L_x_1360:
[----:B------:R-:W-:Y:S05]  /*3f90*/  BSYNC B3 ;  /* 0x0000000000037941 */ /* 0x000fea0003800000 */
.L_x_1359:
[----:B------:R-:W-:Y:S02]  /*3fa0*/  ULDC.64 UR4, c[0x0][0x2d8] ;  /* 0x0000b60000047ab9 */ /* 0x000fe40000000a00 */
[----:B------:R-:W-:-:S04]  /*3fb0*/  LEA R68, P3, R76, UR4, 0x1 ;  /* 0x000000044c447c11 */ /* 0x000fc8000f8608ff */
[----:B------:R-:W-:-:S05]  /*3fc0*/  LEA.HI.X R69, R76, UR5, R83, 0x1, P3 ;  /* 0x000000054c457c11 */ /* 0x000fca00098f0c53 */
[----:B--2---:R3:W-:Y:S04]  /*3fd0*/  STG.E.128 desc[UR56][R68.64], R44 ;  /* 0x0000002c44007986 */ /* 0x0047e8000c101d38 */
.L_x_1358:
[----:B------:R-:W-:Y:S05]  /*3fe0*/  BSYNC B2 ;  /* 0x0000000000027941 */ /* 0x000fea0003800000 */
.L_x_1357:
[----:B------:R-:W-:Y:S05]  /*3ff0*/  @P1 BRA `(.L_x_1356) ;  /* 0x0000000000e41947 */ /* 0x000fea0003800000 */
        /* <DEDUP_REMOVED lines=52> */
.L_x_1362:
[----:B------:R-:W-:Y:S05]  /*4340*/  BSYNC B2 ;  /* 0x0000000000027941 */ /* 0x000fea0003800000 */
.L_x_1361:
[----:B------:R-:W-:Y:S02]  /*4350*/  ULDC.64 UR4, c[0x0][0x2d8] ;  /* 0x0000b60000047ab9 */ /* 0x000fe40000000a00 */
[----:B------:R-:W-:-:S04]  /*4360*/  LEA R64, P3, R72, UR4, 0x1 ;  /* 0x0000000448407c11 */ /* 0x000fc8000f8608ff */
[----:B------:R-:W-:-:S05]  /*4370*/  LEA.HI.X R65, R72, UR5, R77, 0x1, P3 ;  /* 0x0000000548417c11 */ /* 0x000fca00098f0c4d */
[----:B--2---:R4:W-:Y:S04]  /*4380*/  STG.E.128 desc[UR56][R64.64], R44 ;  /* 0x0000002c40007986 */ /* 0x0049e8000c101d38 */
.L_x_1356:
[----:B------:R-:W-:Y:S05]  /*4390*/  BSYNC B1 ;  /* 0x0000000000017941 */ /* 0x000fea0003800000 */
.L_x_1355:
[----:B------:R-:W-:Y:S01]  /*43a0*/  ISETP.NE.AND P3, PT, R148, RZ, PT ;  /* 0x000000ff9400720c */ /* 0x000fe20003f65270 */
[----:B------:R-:W-:-:S12]  /*43b0*/  BSSY B1, `(.L_x_1363) ;  /* 0x000007a000017945 */ /* 0x000fd80003800000 */
[----:B------:R-:W-:Y:S05]  /*43c0*/  @P3 BRA `(.L_x_1364) ;  /* 0x0000000400e03947 */ /* 0x000fea0003800000 */
[----:B------:R-:W-:Y:S01]  /*43d0*/  IADD3 R70, P3, P4, R4, R120, R16 ;  /* 0x0000007804467210 */ /* 0x000fe20007c7e010 */
[----:B------:R-:W-:Y:S03]  /*43e0*/  BSSY B2, `(.L_x_1365) ;  /* 0x000003c000027945 */ /* 0x000fe60003800000 */
[----:B------:R-:W-:Y:S01]  /*43f0*/  IADD3.X R75, R20, R122, R17, P3, P4 ;  /* 0x0000007a144b7210 */ /* 0x000fe20001fe8411 */
[----:B------:R-:W-:Y:S08]  /*4400*/  @P2 BRA `(.L_x_1366) ;  /* 0x0000000000e42947 */ /* 0x000ff00003800000 */
        /* <DEDUP_REMOVED lines=52> */
.L_x_1368:
[----:B------:R-:W-:Y:S05]  /*4750*/  BSYNC B3 ;  /* 0x0000000000037941 */ /* 0x000fea0003800000 */
.L_x_1367:
[----:B------:R-:W-:Y:S02]  /*4760*/  ULDC.64 UR4, c[0x0][0x2d8] ;  /* 0x0000b60000047ab9 */ /* 0x000fe40000000a00 */
[----:B------:R-:W-:-:S04]  /*4770*/  LEA R60, P3, R68, UR4, 0x1 ;  /* 0x00000004443c7c11 */ /* 0x000fc8000f8608ff */
[----:B------:R-:W-:-:S05]  /*4780*/  LEA.HI.X R61, R68, UR5, R73, 0x1, P3 ;  /* 0x00000005443d7c11 */ /* 0x000fca00098f0c49 */
[----:B--2---:R1:W-:Y:S04]  /*4790*/  STG.E.128 desc[UR56][R60.64], R44 ;  /* 0x0000002c3c007986 */ /* 0x0043e8000c101d38 */
.L_x_1366:
[----:B------:R-:W-:Y:S05]  /*47a0*/  BSYNC B2 ;  /* 0x0000000000027941 */ /* 0x000fea0003800000 */
.L_x_1365:
        /* <DEDUP_REMOVED lines=53> */
.L_x_1370:
[----:B------:R-:W-:Y:S05]  /*4b00*/  BSYNC B2 ;  /* 0x0000000000027941 */ /* 0x000fea0003800000 */
.L_x_1369:
[----:B------:R-:W-:Y:S02]  /*4b10*/  ULDC.64 UR4, c[0x0][0x2d8] ;  /* 0x0000b60000047ab9 */ /* 0x000fe40000000a00 */
[----:B------:R-:W-:-:S04]  /*4b20*/  LEA R56, P3, R64, UR4, 0x1 ;  /* 0x0000000440387c11 */ /* 0x000fc8000f8608ff */
[----:B------:R-:W-:-:S05]  /*4b30*/  LEA.HI.X R57, R64, UR5, R69, 0x1, P3 ;  /* 0x0000000540397c11 */ /* 0x000fca00098f0c45 */
[----:B--2---:R1:W-:Y:S04]  /*4b40*/  STG.E.128 desc[UR56][R56.64], R44 ;  /* 0x0000002c38007986 */ /* 0x0043e8000c101d38 */
.L_x_1364:
[----:B------:R-:W-:Y:S05]  /*4b50*/  BSYNC B1 ;  /* 0x0000000000017941 */ /* 0x000fea0003800000 */
.L_x_1363:
[----:B------:R-:W-:Y:S05]  /*4b60*/  @P5 BRA `(.L_x_1371) ;  /* 0x0000003800605947 */ /* 0x000fea0003800000 */
[----:B------:R-:W-:Y:S01]  /*4b70*/  IADD3 R120, P3, P4, R107, R120, R16 ;  /* 0x000000786b787210 */ /* 0x000fe20007c7e010 */
[----:B------:R-:W-:Y:S03]  /*4b80*/  BSSY B1, `(.L_x_1372) ;  /* 0x000003c000017945 */ /* 0x000fe60003800000 */
[----:B-1----:R-:W-:Y:S01]  /*4b90*/  IADD3.X R57, R106, R122, R17, P3, P4 ;  /* 0x0000007a6a397210 */ /* 0x002fe20001fe8411 */
[----:B------:R-:W-:Y:S08]  /*4ba0*/  @P2 BRA `(.L_x_1373) ;  /* 0x0000000000e42947 */ /* 0x000ff00003800000 */
[----:B--234-:R1:W2:Y:S01]  /*4bb0*/  LDS.128 R44, [R108+0x1b400] ;  /* 0x01b400006c2c7984 */ /* 0x01c2a20000000c00 */
[----:B------:R-:W-:Y:S01]  /*4bc0*/  ISETP.GE.AND P4, PT, R22, R123, PT ;  /* 0x0000007b1600720c */ /* 0x000fe20003f86270 */
[----:B------:R-:W-:Y:S01]  /*4bd0*/  BSSY B2, `(.L_x_1374) ;  /* 0x0000031000027945 */ /* 0x000fe20003800000 */
[----:B------:R-:W-:-:S11]  /*4be0*/  IADD3 R63, P3, R120, R98, RZ ;  /* 0x00000062783f7210 */ /* 0x000fd60007f7e0ff */
[----:B-1----:R-:W-:Y:S05]  /*4bf0*/  @P4 BRA `(.L_x_1375) ;  /* 0x0000000000b84947 */ /* 0x002fea0003800000 */
[----:B------:R-:W-:Y:S01]  /*4c00*/  SHF.R.U64 R61, R52, 0x10, R53 ;  /* 0x00000010343d7819 */ /* 0x000fe20000001235 */
[----:B--2---:R-:W-:Y:S01]  /*4c10*/  IMAD.U32 R52, R46, 0x10000, RZ ;  /* 0x000100002e347824 */ /* 0x004fe200078e00ff */
[--C-:B------:R-:W-:Y:S01]  /*4c20*/  SHF.R.U64 R59, R54, 0x10, R55.reuse ;  /* 0x00000010363b7819 */ /* 0x100fe20000001237 */
[----:B------:R-:W-:Y:S01]  /*4c30*/  IMAD.U32 R54, R47, 0x10000, RZ ;  /* 0x000100002f367824 */ /* 0x000fe200078e00ff */
[----:B------:R-:W-:Y:S02]  /*4c40*/  SHF.R.U32.HI R56, RZ, 0x10, R55 ;  /* 0x00000010ff387819 */ /* 0x000fe40000011637 */
[----:B------:R-:W-:Y:S02]  /*4c50*/  SHF.R.U32.HI R58, RZ, 0x10, R53 ;  /* 0x00000010ff3a7819 */ /* 0x000fe40000011635 */
[----:B------:R-:W-:Y:S02]  /*4c60*/  PRMT R138, R138, 0x5410, R61 ;  /* 0x000054108a8a7816 */ /* 0x000fe4000000003d */
[----:B------:R-:W-:-:S02]  /*4c70*/  PRMT R140, R140, 0x5410, R59 ;  /* 0x000054108c8c7816 */ /* 0x000fc4000000003b */
[----:B------:R-:W-:Y:S02]  /*4c80*/  PRMT R141, R141, 0x5410, R56 ;  /* 0x000054108d8d7816 */ /* 0x000fe40000000038 */
[----:B------:R-:W-:Y:S02]  /*4c90*/  PRMT R139, R139, 0x5410, R58 ;  /* 0x000054108b8b7816 */ /* 0x000fe4000000003a */
[----:B------:R-:W-:Y:S01]  /*4ca0*/  LOP3.LUT R55, R47, 0xffff0000, RZ, 0xc0, !PT ;  /* 0xffff00002f377812 */ /* 0x000fe200078ec0ff */
[----:B------:R-:W-:Y:S01]  /*4cb0*/  IMAD.U32 R60, R141, 0x10000, RZ ;  /* 0x000100008d3c7824 */ /* 0x000fe200078e00ff */
[----:B------:R-:W-:Y:S01]  /*4cc0*/  LOP3.LUT R47, R45, 0xffff0000, RZ, 0xc0, !PT ;  /* 0xffff00002d2f7812 */ /* 0x000fe200078ec0ff */
[----:B------:R-:W-:Y:S01]  /*4cd0*/  IMAD.U32 R58, R139, 0x10000, RZ ;  /* 0x000100008b3a7824 */ /* 0x000fe200078e00ff */
[C---:B------:R-:W-:Y:S01]  /*4ce0*/  LOP3.LUT R59, R140.reuse, 0xffff0000, RZ, 0xc0, !PT ;  /* 0xffff00008c3b7812 */ /* 0x040fe200078ec0ff */
[----:B------:R-:W-:Y:S01]  /*4cf0*/  IMAD.U32 R140, R140, 0x10000, RZ ;  /* 0x000100008c8c7824 */ /* 0x000fe200078e00ff */
[C---:B------:R-:W-:Y:S01]  /*4d00*/  LOP3.LUT R56, R138.reuse, 0xffff0000, RZ, 0xc0, !PT ;  /* 0xffff00008a387812 */ /* 0x040fe200078ec0ff */
[----:B------:R-:W-:Y:S01]  /*4d10*/  IMAD.U32 R138, R138, 0x10000, RZ ;  /* 0x000100008a8a7824 */ /* 0x000fe200078e00ff */
[----:B------:R-:W-:Y:S01]  /*4d20*/  LOP3.LUT R53, R46, 0xffff0000, RZ, 0xc0, !PT ;  /* 0xffff00002e357812 */ /* 0x000fe200078ec0ff */
[----:B------:R-:W-:Y:S01]  /*4d30*/  FMUL.FTZ R61, R47, R59 ;  /* 0x0000003b2f3d7220 */ /* 0x000fe20000410000 */
[----:B------:R-:W-:-:S02]  /*4d40*/  IMAD.U32 R46, R45, 0x10000, RZ ;  /* 0x000100002d2e7824 */ /* 0x000fc400078e00ff */
[----:B------:R-:W-:Y:S01]  /*4d50*/  FMUL.FTZ R62, R47, R56 ;  /* 0x000000382f3e7220 */ /* 0x000fe20000410000 */
[----:B------:R-:W-:Y:S01]  /*4d60*/  LOP3.LUT R141, R141, 0xffff0000, RZ, 0xc0, !PT ;  /* 0xffff00008d8d7812 */ /* 0x000fe200078ec0ff */
[C---:B------:R-:W-:Y:S01]  /*4d70*/  FMUL.FTZ R47, R53.reuse, R60 ;  /* 0x0000003c352f7220 */ /* 0x040fe20000410000 */
[-C--:B------:R-:W-:Y:S01]  /*4d80*/  FMUL.FTZ R53, R53, R58.reuse ;  /* 0x0000003a35357220 */ /* 0x080fe20000410000 */
[----:B------:R-:W-:Y:S01]  /*4d90*/  LOP3.LUT R139, R139, 0xffff0000, RZ, 0xc0, !PT ;  /* 0xffff00008b8b7812 */ /* 0x000fe200078ec0ff */
[C---:B------:R-:W-:Y:S01]  /*4da0*/  IMAD.U32 R45, R44.reuse, 0x10000, RZ ;  /* 0x000100002c2d7824 */ /* 0x040fe200078e00ff */
[----:B------:R-:W-:Y:S01]  /*4db0*/  LOP3.LUT R44, R44, 0xffff0000, RZ, 0xc0, !PT ;  /* 0xffff00002c2c7812 */ /* 0x000fe200078ec0ff */
[----:B------:R-:W-:Y:S01]  /*4dc0*/  FFMA.FTZ R62, R46, R59, R62 ;  /* 0x0000003b2e3e7223 */ /* 0x000fe2000001003e */
[C---:B------:R-:W-:Y:S01]  /*4dd0*/  FFMA.FTZ R58, R52.reuse, R58, -R47 ;  /* 0x0000003a343a7223 */ /* 0x040fe2000001082f */
[----:B------:R-:W-:Y:S01]  /*4de0*/  FFMA.FTZ R53, R52, R60, R53 ;  /* 0x0000003c34357223 */ /* 0x000fe20000010035 */
[C---:B------:R-:W-:Y:S01]  /*4df0*/  FMUL.FTZ R59, R55.reuse, R141 ;  /* 0x0000008d373b7220 */ /* 0x040fe20000410000 */
[-C--:B------:R-:W-:Y:S01]  /*4e00*/  FMUL.FTZ R52, R55, R139.reuse ;  /* 0x0000008b37347220 */ /* 0x080fe20000410000 */
[----:B------:R-:W-:Y:S01]  /*4e10*/  FFMA.FTZ R61, R46, R56, -R61 ;  /* 0x000000382e3d7223 */ /* 0x000fe2000001083d */
        /* <DEDUP_REMOVED lines=12> */
.L_x_1375:
[----:B------:R-:W-:Y:S05]  /*4ee0*/  BSYNC B2 ;  /* 0x0000000000027941 */ /* 0x000fea0003800000 */
.L_x_1374:
[----:B------:R-:W-:Y:S01]  /*4ef0*/  ULDC.64 UR4, c[0x0][0x2d8] ;  /* 0x0000b60000047ab9 */ /* 0x000fe20000000a00 */
[----:B------:R-:W-:Y:S01]  /*4f00*/  IMAD.X R54, R57, 0x1, R30, P3 ;  /* 0x0000000139367824 */ /* 0x000fe200018e061e */
[----:B------:R-:W-:-:S04]  /*4f10*/  LEA R52, P3, R63, UR4, 0x1 ;  /* 0x000000043f347c11 */ /* 0x000fc8000f8608ff */
[----:B------:R-:W-:-:S05]  /*4f20*/  LEA.HI.X R53, R63, UR5, R54, 0x1, P3 ;  /* 0x000000053f357c11 */ /* 0x000fca00098f0c36 */
[----:B--2---:R1:W-:Y:S04]  /*4f30*/  STG.E.128 desc[UR56][R52.64], R44 ;  /* 0x0000002c34007986 */ /* 0x0043e8000c101d38 */
.L_x_1373:
[----:B------:R-:W-:Y:S05]  /*4f40*/  BSYNC B1 ;  /* 0x0000000000017941 */ /* 0x000fea0003800000 */
.L_x_1372:
        /* <DEDUP_REMOVED lines=52> */
.L_x_1377:
[----:B------:R-:W-:Y:S05]  /*5290*/  BSYNC B1 ;  /* 0x0000000000017941 */ /* 0x000fea0003800000 */
.L_x_1376:
[----:B------:R-:W-:Y:S01]  /*52a0*/  ULDC.64 UR4, c[0x0][0x2d8] ;  /* 0x0000b60000047ab9 */ /* 0x000fe20000000a00 */
[----:B------:R-:W-:Y:S01]  /*52b0*/  IMAD.X R57, R57, 0x1, R100, P3 ;  /* 0x0000000139397824 */ /* 0x000fe200018e0664 */
[----:B------:R-:W-:-:S04]  /*52c0*/  LEA R48, P3, R56, UR4, 0x1 ;  /* 0x0000000438307c11 */ /* 0x000fc8000f8608ff */
[----:B------:R-:W-:-:S05]  /*52d0*/  LEA.HI.X R49, R56, UR5, R57, 0x1, P3 ;  /* 0x0000000538317c11 */ /* 0x000fca00098f0c39 */
[----:B--2---:R1:W-:Y:S01]  /*52e0*/  STG.E.128 desc[UR56][R48.64], R44 ;  /* 0x0000002c30007986 */ /* 0x0043e2000c101d38 */
[----:B------:R-:W-:Y:S05]  /*52f0*/  BRA `(.L_x_1371) ;  /* 0x00000030007c7947 */ /* 0x000fea0003800000 */
.L_x_1335:
[----:B------:R-:W-:Y:S02]  /*5300*/  ISETP.GE.AND P3, PT, R189, R112, PT ;  /* 0x00000070bd00720c */ /* 0x000fe40003f66270 */
[----:B------:R-:W-:Y:S02]  /*5310*/  CS2R R50, SRZ ;  /* 0x0000000000327805 */ /* 0x000fe4000001ff00 */
        /* <DEDUP_REMOVED lines=17> */
[----:B------:R-:W4:Y:S01]  /*5430*/  @!P4 LDC.64 R52, c[0x0][0x3c8] ;  /* 0x0000f200ff34cb82 */ /* 0x000f220000000a00 */
[----:B------:R-:W-:-:S05]  /*5440*/  @!P4 IADD3 R48, P5, R92, R78, RZ ;  /* 0x0000004e5c30c210 */ /* 0x000fca0007fbe0ff */
[----:B------:R-:W-:Y:S02]  /*5450*/  @!P4 IMAD.X R49, R124, 0x1, R28, P5 ;  /* 0x000000017c31c824 */ /* 0x000fe400028e061c */
[----:B------:R-:W0:Y:S01]  /*5460*/  @!P4 LDC.64 R54, c[0x0][0x3e0] ;  /* 0x0000f800ff36cb82 */ /* 0x000e220000000a00 */
[----:B----4-:R-:W-:-:S04]  /*5470*/  @!P4 LEA R52, P5, R48, R52, 0x1 ;  /* 0x000000343034c211 */ /* 0x010fc800078a08ff */
[----:B------:R-:W-:Y:S02]  /*5480*/  @!P4 LEA.HI.X R53, R48, R53, R49, 0x1, P5 ;  /* 0x000000353035c211 */ /* 0x000fe400028f0c31 */
[----:B------:R-:W-:-:S05]  /*5490*/  @!P4 IADD3 R48, P5, R84, R76, RZ ;  /* 0x0000004c5430c210 */ /* 0x000fca0007fbe0ff */
[----:B------:R-:W-:Y:S01]  /*54a0*/  @!P4 IMAD.X R49, R103, 0x1, R36, P5 ;  /* 0x000000016731c824 */ /* 0x000fe200028e0624 */
[----:B0-----:R-:W-:-:S04]  /*54b0*/  @!P4 LEA R54, P5, R48, R54, 0x1 ;  /* 0x000000363036c211 */ /* 0x001fc800078a08ff */
[----:B------:R-:W-:Y:S02]  /*54c0*/  @!P4 LEA.HI.X R55, R48, R55, R49, 0x1, P5 ;  /* 0x000000373037c211 */ /* 0x000fe400028f0c31 */
[----:B------:R-:W-:Y:S02]  /*54d0*/  CS2R R48, SRZ ;  /* 0x0000000000307805 */ /* 0x000fe4000001ff00 */
[----:B------:R-:W-:-:S04]  /*54e0*/  @!P3 LEA R60, P5, R46, R60, 0x1 ;  /* 0x0000003c2e3cb211 */ /* 0x000fc800078a08ff */
[----:B------:R-:W-:Y:S02]  /*54f0*/  @!P3 LEA.HI.X R61, R46, R61, R47, 0x1, P5 ;  /* 0x0000003d2e3db211 */ /* 0x000fe400028f0c2f */
[----:B------:R-:W-:Y:S02]  /*5500*/  CS2R R46, SRZ ;  /* 0x00000000002e7805 */ /* 0x000fe4000001ff00 */
[C---:B-1----:R-:W-:Y:S01]  /*5510*/  @!P3 LEA R62, P5, R44.reuse, R62, 0x1 ;  /* 0x0000003e2c3eb211 */ /* 0x042fe200078a08ff */
[----:B------:R0:W5:Y:S03]  /*5520*/  @!P4 LDG.E.128 R48, desc[UR56][R54.64] ;  /* 0x000000383630c981 */ /* 0x000166000c1e1d00 */
[----:B------:R-:W-:Y:S02]  /*5530*/  @!P3 LEA.HI.X R63, R44, R63, R45, 0x1, P5 ;  /* 0x0000003f2c3fb211 */ /* 0x000fe400028f0c2d */
[----:B------:R-:W-:-:S02]  /*5540*/  CS2R R44, SRZ ;  /* 0x00000000002c7805 */ /* 0x000fc4000001ff00 */
[----:B------:R-:W-:Y:S02]  /*5550*/  CS2R R58, SRZ ;  /* 0x00000000003a7805 */ /* 0x000fe4000001ff00 */
[----:B------:R-:W-:Y:S02]  /*5560*/  CS2R R56, SRZ ;  /* 0x0000000000387805 */ /* 0x000fe4000001ff00 */
[----:B------:R1:W5:Y:S01]  /*5570*/  @!P4 LDG.E.128 R44, desc[UR56][R52.64] ;  /* 0x00000038342cc981 */ /* 0x000362000c1e1d00 */
[----:B0-----:R-:W-:-:S03]  /*5580*/  CS2R R54, SRZ ;  /* 0x0000000000367805 */ /* 0x001fc6000001ff00 */
[----:B------:R0:W5:Y:S01]  /*5590*/  @!P3 LDG.E.128 R56, desc[UR56][R62.64] ;  /* 0x000000383e38b981 */ /* 0x000162000c1e1d00 */
[----:B-1----:R-:W-:-:S06]  /*55a0*/  CS2R R52, SRZ ;  /* 0x0000000000347805 */ /* 0x002fcc000001ff00 */
[----:B------:R1:W5:Y:S01]  /*55b0*/  @!P3 LDG.E.128 R52, desc[UR56][R60.64] ;  /* 0x000000383c34b981 */ /* 0x000362000c1e1d00 */
[----:B--2---:R-:W-:-:S04]  /*55c0*/  @!P0 LEA R68, P3, R66, R68, 0x1 ;  /* 0x0000004442448211 */ /* 0x004fc800078608ff */
[----:B------:R-:W-:Y:S02]  /*55d0*/  @!P0 LEA.HI.X R69, R66, R69, R67, 0x1, P3 ;  /* 0x0000004542458211 */ /* 0x000fe400018f0c43 */
[C---:B---3--:R-:W-:Y:S02]  /*55e0*/  @!P0 LEA R70, P3, R64.reuse, R70, 0x1 ;  /* 0x0000004640468211 */ /* 0x048fe400078608ff */
[----:B0-----:R-:W-:Y:S02]  /*55f0*/  CS2R R62, SRZ ;  /* 0x00000000003e7805 */ /* 0x001fe4000001ff00 */
[----:B------:R-:W-:Y:S02]  /*5600*/  CS2R R66, SRZ ;  /* 0x0000000000427805 */ /* 0x000fe4000001ff00 */
[----:B-1----:R-:W-:Y:S02]  /*5610*/  CS2R R60, SRZ ;  /* 0x00000000003c7805 */ /* 0x002fe4000001ff00 */
[----:B------:R-:W-:-:S02]  /*5620*/  @!P0 LEA.HI.X R71, R64, R71, R65, 0x1, P3 ;  /* 0x0000004740478211 */ /* 0x000fc400018f0c41 */
[----:B------:R-:W-:Y:S02]  /*5630*/  CS2R R64, SRZ ;  /* 0x0000000000407805 */ /* 0x000fe4000001ff00 */
[----:B------:R0:W5:Y:S04]  /*5640*/  @!P0 LDG.E.128 R60, desc[UR56][R68.64] ;  /* 0x00000038443c8981 */ /* 0x000168000c1e1d00 */
[----:B------:R1:W5:Y:S01]  /*5650*/  @!P0 LDG.E.128 R64, desc[UR56][R70.64] ;  /* 0x0000003846408981 */ /* 0x000362000c1e1d00 */
[----:B------:R-:W-:-:S04]  /*5660*/  ISETP.GE.AND P0, PT, R190, R112, PT ;  /* 0x00000070be00720c */ /* 0x000fc80003f06270 */
[CC--:B------:R-:W-:Y:S01]  /*5670*/  ISETP.GE.OR P0, PT, R16.reuse, R123.reuse, P0 ;  /* 0x0000007b1000720c */ /* 0x0c0fe20000706670 */
[----:B------:R-:W-:Y:S01]  /*5680*/  BSSY B1, `(.L_x_1378) ;  /* 0x000001c000017945 */ /* 0x000fe20003800000 */
[----:B------:R-:W-:Y:S02]  /*5690*/  ISETP.GE.AND P3, PT, R16, R123, PT ;  /* 0x0000007b1000720c */ /* 0x000fe40003f66270 */
[----:B0-----:R-:W-:Y:S02]  /*56a0*/  CS2R R68, SRZ ;  /* 0x0000000000447805 */ /* 0x001fe4000001ff00 */
[----:B------:R-:W-:Y:S02]  /*56b0*/  CS2R R74, SRZ ;  /* 0x00000000004a7805 */ /* 0x000fe4000001ff00 */
[----:B-1----:R-:W-:Y:S02]  /*56c0*/  CS2R R70, SRZ ;  /* 0x0000000000467805 */ /* 0x002fe4000001ff00 */
[----:B------:R-:W-:-:S03]  /*56d0*/  CS2R R72, SRZ ;  /* 0x0000000000487805 */ /* 0x000fc6000001ff00 */
[----:B------:R-:W-:Y:S05]  /*56e0*/  @P0 BRA `(.L_x_1379) ;  /* 0x0000000000540947 */ /* 0x000fea0003800000 */
[----:B------:R-:W0:Y:S01]  /*56f0*/  LDC.64 R68, c[0x0][0x3d8] ;  /* 0x0000f600ff447b82 */ /* 0x000e220000000a00 */
[----:B------:R-:W-:Y:S01]  /*5700*/  IMAD.MOV.U32 R72, RZ, RZ, R78 ;  /* 0x000000ffff487224 */ /* 0x000fe200078e004e */
[----:B------:R-:W-:Y:S01]  /*5710*/  ULDC.64 UR4, c[0x0][0x3c8] ;  /* 0x0000f20000047ab9 */ /* 0x000fe20000000a00 */
[----:B------:R-:W-:Y:S01]  /*5720*/  IMAD.MOV.U32 R73, RZ, RZ, R124 ;  /* 0x000000ffff497224 */ /* 0x000fe200078e007c */
[----:B------:R-:W-:Y:S01]  /*5730*/  ULDC.64 UR6, c[0x0][0x3e0] ;  /* 0x0000f80000067ab9 */ /* 0x000fe20000000a00 */
[----:B------:R-:W-:-:S03]  /*5740*/  IMAD.MOV.U32 R77, RZ, RZ, R103 ;  /* 0x000000ffff4d7224 */ /* 0x000fc600078e0067 */
        /* <DEDUP_REMOVED lines=15> */
.L_x_1379:
[----:B------:R-:W-:Y:S05]  /*5840*/  BSYNC B1 ;  /* 0x0000000000017941 */ /* 0x000fea0003800000 */
.L_x_1378:
[----:B-----5:R-:W-:Y:S01]  /*5850*/  IMAD.MOV.U32 R76, RZ, RZ, R70 ;  /* 0x000000ffff4c7224 */ /* 0x020fe200078e0046 */
        /* <DEDUP_REMOVED lines=67> */
.L_x_1380:
[----:B------:R-:W-:Y:S01]  /*5c90*/  IMAD R103, R185, 0x8, R2 ;  /* 0x00000008b9677824 */ /* 0x000fe200078e0202 */
[----:B------:R-:W-:Y:S01]  /*5ca0*/  SHF.L.U32 R124, R194, 0x1f, RZ ;  /* 0x0000001fc27c7819 */ /* 0x000fe200000006ff */
[----:B------:R-:W0:Y:S01]  /*5cb0*/  LDC R131, c[0x0][0x2e4] ;  /* 0x0000b900ff837b82 */ /* 0x000e220000000800 */
[----:B------:R-:W-:Y:S01]  /*5cc0*/  IMAD.MOV.U32 R121, RZ, RZ, R122 ;  /* 0x000000ffff797224 */ /* 0x000fe200078e007a */
[----:B------:R-:W-:Y:S01]  /*5cd0*/  BSSY B1, `(.L_x_1381) ;  /* 0x0000005000017945 */ /* 0x000fe20003800000 */
[----:B------:R-:W1:Y:S05]  /*5ce0*/  SYNCS.PHASECHK.TRANS64.TRYWAIT P4, [R103+URZ+0x28890], R124 ;  /* 0x0288907c670075a7 */ /* 0x000e6a000808017f */
[----:B------:R-:W2:Y:S01]  /*5cf0*/  LDC.64 R122, c[0x0][0x2f0] ;  /* 0x0000bc00ff7a7b82 */ /* 0x000ea20000000a00 */
[----:B0-----:R-:W-:Y:S01]  /*5d00*/  IMAD.IADD R139, R131, 0x1, -R116 ;  /* 0x00000001838b7824 */ /* 0x001fe200078e0a74 */
[----:B-1----:R-:W-:Y:S06]  /*5d10*/  @!P4 BRA `(.L_x_1382) ;  /* 0x000001f40048c947 */ /* 0x002fec0003800000 */
.L_x_1717:
[----:B------:R-:W-:Y:S05]  /*5d20*/  BSYNC B1 ;  /* 0x0000000000017941 */ /* 0x000fea0003800000 */
.L_x_1381:
[----:B------:R-:W-:Y:S01]  /*5d30*/  ISETP.GE.OR P4, PT, R18, R112, P2 ;  /* 0x000000701200720c */ /* 0x000fe20001786670 */
[----:B------:R-:W-:-:S12]  /*5d40*/  BSSY B1, `(.L_x_1383) ;  /* 0x0000087000017945 */ /* 0x000fd80003800000 */
[----:B------:R-:W-:Y:S05]  /*5d50*/  @P4 BRA `(.L_x_1384) ;  /* 0x0000000800144947 */ /* 0x000fea0003800000 */
[-C--:B--2---:R-:W-:Y:S01]  /*5d60*/  IMAD R76, R19, R122.reuse, RZ ;  /* 0x0000007a134c7224 */ /* 0x084fe200078e02ff */
[----:B------:R-:W-:Y:S01]  /*5d70*/  ISETP.NE.AND P6, PT, R0, RZ, PT ;  /* 0x000000ff0000720c */ /* 0x000fe20003fc5270 */
[C---:B------:R-:W-:Y:S01]  /*5d80*/  IMAD.WIDE.U32 R126, R18.reuse, R122, R120 ;  /* 0x0000007a127e7225 */ /* 0x040fe200078e0078 */
[----:B------:R-:W-:Y:S03]  /*5d90*/  BSSY B2, `(.L_x_1385) ;  /* 0x0000076000027945 */ /* 0x000fe60003800000 */
[----:B------:R-:W-:Y:S01]  /*5da0*/  IMAD R159, R18, R123, R76 ;  /* 0x0000007b129f7224 */ /* 0x000fe200078e024c */
[----:B------:R-:W-:Y:S02]  /*5db0*/  SEL R76, R116, R139, !P6 ;  /* 0x0000008b744c7207 */ /* 0x000fe40007000000 */
[----:B------:R-:W-:Y:S01]  /*5dc0*/  IADD3 R156, P4, P5, R98, R126, R32 ;  /* 0x0000007e629c7210 */ /* 0x000fe20007d9e020 */
        /* <DEDUP_REMOVED lines=8> */
[----:B------:R-:W-:-:S03]  /*5e50*/  LOP3.LUT R76, R161, 0x38, RZ, 0xc0, !PT ;  /* 0x00000038a14c7812 */ /* 0x000fc600078ec0ff */
[----:B------:R-:W-:Y:S01]  /*5e60*/  IMAD.SHL.U32 R77, R77, 0x400, RZ ;  /* 0x000004004d4d7824 */ /* 0x000fe200078e00ff */
[----:B------:R-:W-:-:S04]  /*5e70*/  LOP3.LUT R76, R76, 0x1c0, R203, 0xf8, !PT ;  /* 0x000001c04c4c7812 */ /* 0x000fc800078ef8cb */
[----:B------:R-:W-:Y:S02]  /*5e80*/  LOP3.LUT R77, R77, 0x7fffe000, RZ, 0xc0, !PT ;  /* 0x7fffe0004d4d7812 */ /* 0x000fe400078ec0ff */
[----:B------:R-:W-:-:S04]  /*5e90*/  LOP3.LUT R76, R76, R211, RZ, 0x3c, !PT ;  /* 0x000000d34c4c7212 */ /* 0x000fc800078e3cff */
[----:B------:R-:W-:Y:S01]  /*5ea0*/  IADD3 R76, R76, R77, R212 ;  /* 0x0000004d4c4c7210 */ /* 0x000fe20007ffe0d4 */
[----:B------:R-:W-:-:S04]  /*5eb0*/  IMAD R77, R185, 0x4000, R115 ;  /* 0x00004000b94d7824 */ /* 0x000fc800078e0273 */
[----:B------:R-:W-:Y:S02]  /*5ec0*/  IMAD R79, R185, 0x4000, R76 ;  /* 0x00004000b94f7824 */ /* 0x000fe400078e024c */
[--C-:B------:R-:W-:Y:S02]  /*5ed0*/  IMAD R77, R77, 0x2, R2.reuse ;  /* 0x000000024d4d7824 */ /* 0x100fe400078e0202 */
[----:B------:R-:W-:-:S04]  /*5ee0*/  IMAD R80, R79, 0x2, R2 ;  /* 0x000000024f507824 */ /* 0x000fc800078e0202 */
[----:B------:R-:W1:Y:S04]  /*5ef0*/  LDS.128 R76, [R77+0x18400] ;  /* 0x018400004d4c7984 */ /* 0x000e680000000c00 */
[----:B------:R-:W2:Y:S01]  /*5f00*/  LDS.128 R80, [R80+0x18400] ;  /* 0x0184000050507984 */ /* 0x000ea20000000c00 */
[----:B------:R-:W-:Y:S05]  /*5f10*/  @P3 BRA `(.L_x_1386) ;  /* 0x0000000400743947 */ /* 0x000fea0003800000 */
[----:B------:R-:W-:Y:S01]  /*5f20*/  SHF.R.U32.HI R173, RZ, 0x10, R49 ;  /* 0x00000010ffad7819 */ /* 0x000fe20000011631 */
[----:B--2---:R-:W-:Y:S01]  /*5f30*/  IMAD.U32 R168, R83, 0x10000, RZ ;  /* 0x0001000053a87824 */ /* 0x004fe200078e00ff */
[----:B------:R-:W-:Y:S01]  /*5f40*/  SHF.R.U32.HI R177, RZ, 0x10, R45 ;  /* 0x00000010ffb17819 */ /* 0x000fe2000001162d */
[----:B------:R-:W-:Y:S01]  /*5f50*/  IMAD.U32 R172, R81, 0x10000, RZ ;  /* 0x0001000051ac7824 */ /* 0x000fe200078e00ff */
[----:B------:R-:W-:Y:S01]  /*5f60*/  PRMT R164, R164, 0x5410, R173 ;  /* 0x00005410a4a47816 */ /* 0x000fe200000000ad */
[----:B-1----:R-:W-:Y:S01]  /*5f70*/  IMAD.U32 R167, R77, 0x10000, RZ ;  /* 0x000100004da77824 */ /* 0x002fe200078e00ff */
[----:B------:R-:W-:Y:S02]  /*5f80*/  PRMT R166, R166, 0x5410, R177 ;  /* 0x00005410a6a67816 */ /* 0x000fe400000000b1 */
[----:B------:R-:W-:Y:S02]  /*5f90*/  SHF.R.U64 R170, R48, 0x10, R49 ;  /* 0x0000001030aa7819 */ /* 0x000fe40000001231 */
[----:B------:R-:W-:-:S02]  /*5fa0*/  SHF.R.U64 R169, R50, 0x10, R51 ;  /* 0x0000001032a97819 */ /* 0x000fc40000001233 */
[----:B------:R-:W-:Y:S01]  /*5fb0*/  SHF.R.U32.HI R171, RZ, 0x10, R51 ;  /* 0x00000010ffab7819 */ /* 0x000fe20000011633 */
[----:B------:R-:W-:Y:S01]  /*5fc0*/  IMAD.U32 R51, R79, 0x10000, RZ ;  /* 0x000100004f337824 */ /* 0x000fe200078e00ff */
[----:B------:R-:W-:Y:S01]  /*5fd0*/  LOP3.LUT R49, R83, 0xffff0000, RZ, 0xc0, !PT ;  /* 0xffff000053317812 */ /* 0x000fe200078ec0ff */
[----:B------:R-:W-:Y:S01]  /*5fe0*/  IMAD.U32 R83, R164, 0x10000, RZ ;  /* 0x00010000a4537824 */ /* 0x000fe200078e00ff */
[----:B------:R-:W-:Y:S01]  /*5ff0*/  LOP3.LUT R48, R79, 0xffff0000, RZ, 0xc0, !PT ;  /* 0xffff00004f307812 */ /* 0x000fe200078ec0ff */
[----:B------:R-:W-:Y:S01]  /*6000*/  IMAD.U32 R79, R166, 0x10000, RZ ;  /* 0x00010000a64f7824 */ /* 0x000fe200078e00ff */
[----:B------:R-:W-:Y:S02]  /*6010*/  SHF.R.U32.HI R175, RZ, 0x10, R47 ;  /* 0x00000010ffaf7819 */ /* 0x000fe4000001162f */
[----:B------:R-:W-:Y:S01]  /*6020*/  PRMT R163, R163, 0x5410, R170 ;  /* 0x00005410a3a37816 */ /* 0x000fe200000000aa */
[----:B------:R-:W-:Y:S01]  /*6030*/  FMUL.FTZ R170, R172, R83 ;  /* 0x00000053acaa7220 */ /* 0x000fe20000410000 */
[----:B------:R-:W-:Y:S01]  /*6040*/  PRMT R171, R158, 0x5410, R171 ;  /* 0x000054109eab7816 */ /* 0x000fe200000000ab */
[-C--:B------:R-:W-:Y:S01]  /*6050*/  FMUL.FTZ R172, R172, R79.reuse ;  /* 0x0000004facac7220 */ /* 0x080fe20000410000 */
[----:B------:R-:W-:Y:S01]  /*6060*/  LOP3.LUT R81, R81, 0xffff0000, RZ, 0xc0, !PT ;  /* 0xffff000051517812 */ /* 0x000fe200078ec0ff */
[C---:B------:R-:W-:Y:S01]  /*6070*/  FFMA.FTZ R79, R167.reuse, R79, -R170 ;  /* 0x0000004fa74f7223 */ /* 0x040fe200000108aa */
[----:B------:R-:W-:Y:S01]  /*6080*/  LOP3.LUT R164, R164, 0xffff0000, RZ, 0xc0, !PT ;  /* 0xffff0000a4a47812 */ /* 0x000fe200078ec0ff */
[----:B------:R-:W-:Y:S01]  /*6090*/  FFMA.FTZ R167, R167, R83, R172 ;  /* 0x00000053a7a77223 */ /* 0x000fe200000100ac */
[----:B------:R-:W-:-:S02]  /*60a0*/  PRMT R162, R162, 0x5410, R175 ;  /* 0x00005410a2a27816 */ /* 0x000fc400000000af */
[----:B------:R-:W-:Y:S01]  /*60b0*/  LOP3.LUT R158, R166, 0xffff0000, RZ, 0xc0, !PT ;  /* 0xffff0000a69e7812 */ /* 0x000fe200078ec0ff */
[----:B------:R-:W-:Y:S01]  /*60c0*/  IMAD.U32 R166, R171, 0x10000, RZ ;  /* 0x00010000aba67824 */ /* 0x000fe200078e00ff */
[----:B------:R-:W-:Y:S01]  /*60d0*/  SHF.R.U64 R179, R44, 0x10, R45 ;  /* 0x000000102cb37819 */ /* 0x000fe2000000122d */
[----:B------:R-:W-:Y:S01]  /*60e0*/  IMAD.U32 R83, R162, 0x10000, RZ ;  /* 0x00010000a2537824 */ /* 0x000fe200078e00ff */
[----:B------:R-:W-:Y:S01]  /*60f0*/  LOP3.LUT R50, R77, 0xffff0000, RZ, 0xc0, !PT ;  /* 0xffff00004d327812 */ /* 0x000fe200078ec0ff */
[----:B------:R-:W-:Y:S01]  /*6100*/  FMUL.FTZ R170, R168, R166 ;  /* 0x000000a6a8aa7220 */ /* 0x000fe20000410000 */
[----:B------:R-:W-:Y:S01]  /*6110*/  PRMT R160, R160, 0x5410, R169 ;  /* 0x00005410a0a07816 */ /* 0x000fe200000000a9 */
[C---:B------:R-:W-:Y:S01]  /*6120*/  FMUL.FTZ R169, R81.reuse, R164 ;  /* 0x000000a451a97220 */ /* 0x040fe20000410000 */
[----:B------:R-:W-:Y:S01]  /*6130*/  FMUL.FTZ R81, R81, R158 ;  /* 0x0000009e51517220 */ /* 0x000fe20000410000 */
[----:B------:R-:W-:Y:S01]  /*6140*/  PRMT R77, R130, 0x5432, R179 ;  /* 0x00005432824d7816 */ /* 0x000fe200000000b3 */
[----:B------:R-:W-:-:S02]  /*6150*/  IMAD.U32 R45, R80, 0x10000, RZ ;  /* 0x00010000502d7824 */ /* 0x000fc400078e00ff */
[----:B------:R-:W-:Y:S01]  /*6160*/  FFMA.FTZ R158, R50, R158, -R169 ;  /* 0x0000009e329e7223 */ /* 0x000fe200000108a9 */
[----:B------:R-:W-:Y:S01]  /*6170*/  LOP3.LUT R171, R171, 0xffff0000, RZ, 0xc0, !PT ;  /* 0xffff0000abab7812 */ /* 0x000fe200078ec0ff */
[-C--:B------:R-:W-:Y:S01]  /*6180*/  FMUL.FTZ R169, R168, R83.reuse ;  /* 0x00000053a8a97220 */ /* 0x080fe20000410000 */
[----:B------:R-:W-:Y:S01]  /*6190*/  LOP3.LUT R162, R162, 0xffff0000, RZ, 0xc0, !PT ;  /* 0xffff0000a2a27812 */ /* 0x000fe200078ec0ff */
[----:B------:R-:W-:Y:S01]  /*61a0*/  FFMA.FTZ R50, R50, R164, R81 ;  /* 0x000000a432327223 */ /* 0x000fe20000010051 */
[----:B------:R-:W-:Y:S01]  /*61b0*/  FFMA.FTZ R81, R51, R83, -R170 ;  /* 0x0000005333517223 */ /* 0x000fe200000108aa */
[----:B------:R-:W-:Y:S01]  /*61c0*/  IMAD.U32 R164, R163, 0x10000, RZ ;  /* 0x00010000a3a47824 */ /* 0x000fe200078e00ff */
[----:B------:R-:W-:Y:S01]  /*61d0*/  SHF.R.U64 R174, R46, 0x10, R47 ;  /* 0x000000102eae7819 */ /* 0x000fe2000000122f */
[----:B------:R-:W-:Y:S02]  /*61e0*/  IMAD.U32 R83, R77, 0x10000, RZ ;  /* 0x000100004d537824 */ /* 0x000fe400078e00ff */
[----:B------:R-:W-:Y:S01]  /*61f0*/  FFMA.FTZ R51, R51, R166, R169 ;  /* 0x000000a633337223 */ /* 0x000fe200000100a9 */
[C---:B------:R-:W-:Y:S01]  /*6200*/  FMUL.FTZ R169, R49.reuse, R171 ;  /* 0x000000ab31a97220 */ /* 0x040fe20000410000 */
[----:B------:R-:W-:Y:S01]  /*6210*/  FMUL.FTZ R173, R49, R162 ;  /* 0x000000a231ad7220 */ /* 0x000fe20000410000 */
[----:B------:R-:W-:Y:S01]  /*6220*/  LOP3.LUT R80, R80, 0xffff0000, RZ, 0xc0, !PT ;  /* 0xffff000050507812 */ /* 0x000fe200078ec0ff */
[----:B------:R-:W-:Y:S01]  /*6230*/  FMUL.FTZ R49, R45, R164 ;  /* 0x000000a42d317220 */ /* 0x000fe20000410000 */
[----:B------:R-:W-:Y:S01]  /*6240*/  LOP3.LUT R163, R163, 0xffff0000, RZ, 0xc0, !PT ;  /* 0xffff0000a3a37812 */ /* 0x000fe200078ec0ff */
[----:B------:R-:W-:Y:S01]  /*6250*/  IMAD.U32 R44, R76, 0x10000, RZ ;  /* 0x000100004c2c7824 */ /* 0x000fe200078e00ff */
[----:B------:R-:W-:Y:S01]  /*6260*/  LOP3.LUT R77, R77, 0xffff0000, RZ, 0xc0, !PT ;  /* 0xffff00004d4d7812 */ /* 0x000fe200078ec0ff */
[----:B------:R-:W-:Y:S01]  /*6270*/  FMUL.FTZ R45, R45, R83 ;  /* 0x000000532d2d7220 */ /* 0x000fe20000410000 */
[----:B------:R-:W-:Y:S01]  /*6280*/  PRMT R165, R165, 0x5410, R174 ;  /* 0x00005410a5a57816 */ /* 0x000fe200000000ae */
[----:B------:R-:W-:Y:S01]  /*6290*/  FFMA.FTZ R162, R48, R162, -R169 ;  /* 0x000000a230a27223 */ /* 0x000fe200000108a9 */
[----:B------:R-:W-:Y:S01]  /*62a0*/  LOP3.LUT R76, R76, 0xffff0000, RZ, 0xc0, !PT ;  /* 0xffff00004c4c7812 */ /* 0x000fe200078ec0ff */
[----:B------:R-:W-:Y:S01]  /*62b0*/  FFMA.FTZ R166, R48, R171, R173 ;  /* 0x000000ab30a67223 */ /* 0x000fe200000100ad */
[----:B------:R-:W-:-:S02]  /*62c0*/  IMAD.U32 R47, R82, 0x10000, RZ ;  /* 0x00010000522f7824 */ /* 0x000fc400078e00ff */
[----:B------:R-:W-:Y:S01]  /*62d0*/  FMUL.FTZ R169, R80, R163 ;  /* 0x000000a350a97220 */ /* 0x000fe20000410000 */
[C---:B------:R-:W-:Y:S01]  /*62e0*/  FFMA.FTZ R83, R44.reuse, R83, -R49 ;  /* 0x000000532c537223 */ /* 0x040fe20000010831 */
[----:B------:R-:W-:Y:S01]  /*62f0*/  FFMA.FTZ R164, R44, R164, R45 ;  /* 0x000000a42ca47223 */ /* 0x000fe2000001002d */
[-C--:B------:R-:W-:Y:S01]  /*6300*/  FMUL.FTZ R171, R80, R77.reuse ;  /* 0x0000004d50ab7220 */ /* 0x080fe20000410000 */
[----:B------:R-:W-:Y:S01]  /*6310*/  LOP3.LUT R82, R82, 0xffff0000, RZ, 0xc0, !PT ;  /* 0xffff000052527812 */ /* 0x000fe200078ec0ff */
[C---:B------:R-:W-:Y:S01]  /*6320*/  IMAD.U32 R45, R160.reuse, 0x10000, RZ ;  /* 0x00010000a02d7824 */ /* 0x040fe200078e00ff */
[----:B------:R-:W-:Y:S01]  /*6330*/  LOP3.LUT R49, R160, 0xffff0000, RZ, 0xc0, !PT ;  /* 0xffff0000a0317812 */ /* 0x000fe200078ec0ff */
[C---:B------:R-:W-:Y:S02]  /*6340*/  IMAD.U32 R44, R165.reuse, 0x10000, RZ ;  /* 0x00010000a52c7824 */ /* 0x040fe400078e00ff */
[----:B------:R-:W-:Y:S01]  /*6350*/  FFMA.FTZ R48, R76, R77, -R169 ;  /* 0x0000004d4c307223 */ /* 0x000fe200000108a9 */
[----:B------:R-:W-:Y:S01]  /*6360*/  IMAD.U32 R46, R78, 0x10000, RZ ;  /* 0x000100004e2e7824 */ /* 0x000fe200078e00ff */
[----:B------:R-:W-:Y:S01]  /*6370*/  LOP3.LUT R165, R165, 0xffff0000, RZ, 0xc0, !PT ;  /* 0xffff0000a5a57812 */ /* 0x000fe200078ec0ff */
[----:B------:R-:W-:Y:S01]  /*6380*/  FFMA.FTZ R171, R76, R163, R171 ;  /* 0x000000a34cab7223 */ /* 0x000fe200000100ab */
[----:B------:R-:W-:Y:S01]  /*6390*/  LOP3.LUT R78, R78, 0xffff0000, RZ, 0xc0, !PT ;  /* 0xffff00004e4e7812 */ /* 0x000fe200078ec0ff */
[C---:B------:R-:W-:Y:S01]  /*63a0*/  FMUL.FTZ R77, R47.reuse, R45 ;  /* 0x0000002d2f4d7220 */ /* 0x040fe20000410000 */
[-C--:B------:R-:W-:Y:S01]  /*63b0*/  FMUL.FTZ R76, R47, R44.reuse ;  /* 0x0000002c2f4c7220 */ /* 0x080fe20000410000 */
        /* <DEDUP_REMOVED lines=17> */
[----:B------:R-:W-:-:S02]  /*64d0*/  IMAD.MOV.U32 R79, RZ, RZ, R162 ;  /* 0x000000ffff4f7224 */ /* 0x000fc400078e00a2 */
[----:B------:R-:W-:-:S07]  /*64e0*/  IMAD.MOV.U32 R83, RZ, RZ, R51 ;  /* 0x000000ffff537224 */ /* 0x000fce00078e0033 */
.L_x_1386:
[----:B------:R-:W-:Y:S05]  /*64f0*/  BSYNC B2 ;  /* 0x0000000000027941 */ /* 0x000fea0003800000 */
.L_x_1385:
[----:B------:R-:W-:Y:S01]  /*6500*/  ISETP.GE.AND P4, PT, R161, R131, PT ;  /* 0x00000083a100720c */ /* 0x000fe20003f86270 */
[----:B------:R-:W-:-:S12]  /*6510*/  ULDC.64 UR4, c[0x0][0x2d8] ;  /* 0x0000b60000047ab9 */ /* 0x000fd80000000a00 */
        /* <DEDUP_REMOVED lines=9> */
.L_x_1384:
[----:B------:R-:W-:Y:S05]  /*65b0*/  BSYNC B1 ;  /* 0x0000000000017941 */ /* 0x000fea0003800000 */
.L_x_1383:
[----:B------:R-:W-:Y:S01]  /*65c0*/  ISETP.GE.OR P4, PT, R189, R112, P2 ;  /* 0x00000070bd00720c */ /* 0x000fe20001786670 */
[----:B------:R-:W-:-:S12]  /*65d0*/  BSSY B1, `(.L_x_1387) ;  /* 0x0000087000017945 */ /* 0x000fd80003800000 */
[----:B------:R-:W-:Y:S05]  /*65e0*/  @P4 BRA `(.L_x_1388) ;  /* 0x0000000800144947 */ /* 0x000fea0003800000 */
[-C--:B-12---:R-:W-:Y:S01]  /*65f0*/  IMAD R44, R217, R122.reuse, RZ ;  /* 0x0000007ad92c7224 */ /* 0x086fe200078e02ff */
        /* <DEDUP_REMOVED lines=14> */
[----:B------:R-:W-:-:S03]  /*66e0*/  LOP3.LUT R44, R202, 0x38, R83, 0xf8, !PT ;  /* 0x00000038ca2c7812 */ /* 0x000fc600078ef853 */
[----:B------:R-:W-:Y:S01]  /*66f0*/  IMAD.SHL.U32 R46, R45, 0x400, RZ ;  /* 0x000004002d2e7824 */ /* 0x000fe200078e00ff */
[----:B------:R-:W-:-:S04]  /*6700*/  LOP3.LUT R45, R44, R209, RZ, 0x3c, !PT ;  /* 0x000000d12c2d7212 */ /* 0x000fc800078e3cff */
[----:B------:R-:W-:-:S04]  /*6710*/  LOP3.LUT R44, R46, 0x7fffe000, RZ, 0xc0, !PT ;  /* 0x7fffe0002e2c7812 */ /* 0x000fc800078ec0ff */
        /* <DEDUP_REMOVED lines=10> */
[----:B------:R-:W-:Y:S02]  /*67c0*/  SHF.R.U32.HI R126, RZ, 0x10, R57 ;  /* 0x00000010ff7e7819 */ /* 0x000fe40000011639 */
[----:B------:R-:W-:Y:S02]  /*67d0*/  PRMT R151, R151, 0x5410, R160 ;  /* 0x0000541097977816 */ /* 0x000fe400000000a0 */
[----:B------:R-:W-:Y:S02]  /*67e0*/  PRMT R155, R155, 0x5410, R126 ;  /* 0x000054109b9b7816 */ /* 0x000fe4000000007e */
[--C-:B------:R-:W-:Y:S01]  /*67f0*/  SHF.R.U64 R127, R58, 0x10, R59.reuse ;  /* 0x000000103a7f7819 */ /* 0x100fe2000000123b */
[----:B------:R-:W-:Y:S01]  /*6800*/  IMAD.U32 R58, R49, 0x10000, RZ ;  /* 0x00010000313a7824 */ /* 0x000fe200078e00ff */
[----:B------:R-:W-:-:S02]  /*6810*/  SHF.R.U32.HI R156, RZ, 0x10, R59 ;  /* 0x00000010ff9c7819 */ /* 0x000fc4000001163b */
[----:B------:R-:W-:Y:S01]  /*6820*/  LOP3.LUT R59, R49, 0xffff0000, RZ, 0xc0, !PT ;  /* 0xffff0000313b7812 */ /* 0x000fe200078ec0ff */
[----:B------:R-:W-:Y:S01]  /*6830*/  IMAD.U32 R49, R151, 0x10000, RZ ;  /* 0x0001000097317824 */ /* 0x000fe200078e00ff */
[----:B------:R-:W-:Y:S01]  /*6840*/  LOP3.LUT R82, R51, 0xffff0000, RZ, 0xc0, !PT ;  /* 0xffff000033527812 */ /* 0x000fe200078ec0ff */
[----:B------:R-:W-:Y:S01]  /*6850*/  IMAD.U32 R51, R155, 0x10000, RZ ;  /* 0x000100009b337824 */ /* 0x000fe200078e00ff */
[--C-:B------:R-:W-:Y:S02]  /*6860*/  SHF.R.U32.HI R158, RZ, 0x10, R55.reuse ;  /* 0x00000010ff9e7819 */ /* 0x100fe40000011637 */
[----:B------:R-:W-:Y:S01]  /*6870*/  SHF.R.U64 R159, R54, 0x10, R55 ;  /* 0x00000010369f7819 */ /* 0x000fe20000001237 */
[----:B-1----:R-:W-:Y:S01]  /*6880*/  IMAD.U32 R55, R45, 0x10000, RZ ;  /* 0x000100002d377824 */ /* 0x002fe200078e00ff */
[----:B------:R-:W-:Y:S01]  /*6890*/  PRMT R153, R153, 0x5410, R156 ;  /* 0x0000541099997816 */ /* 0x000fe2000000009c */
[C---:B------:R-:W-:Y:S01]  /*68a0*/  FMUL.FTZ R126, R58.reuse, R51 ;  /* 0x000000333a7e7220 */ /* 0x040fe20000410000 */
[----:B------:R-:W-:Y:S01]  /*68b0*/  LOP3.LUT R155, R155, 0xffff0000, RZ, 0xc0, !PT ;  /* 0xffff00009b9b7812 */ /* 0x000fe200078ec0ff */
[-C--:B------:R-:W-:Y:S01]  /*68c0*/  FMUL.FTZ R156, R58, R49.reuse ;  /* 0x000000313a9c7220 */ /* 0x080fe20000410000 */
[----:B------:R-:W-:Y:S01]  /*68d0*/  PRMT R149, R149, 0x5410, R158 ;  /* 0x0000541095957816 */ /* 0x000fe2000000009e */
[C---:B------:R-:W-:Y:S01]  /*68e0*/  FFMA.FTZ R49, R55.reuse, R49, -R126 ;  /* 0x0000003137317223 */ /* 0x040fe2000001087e */
[----:B------:R-:W-:Y:S01]  /*68f0*/  SHF.R.U64 R157, R56, 0x10, R57 ;  /* 0x00000010389d7819 */ /* 0x000fe20000001239 */
[----:B------:R-:W-:Y:S01]  /*6900*/  FFMA.FTZ R51, R55, R51, R156 ;  /* 0x0000003337337223 */ /* 0x000fe2000001009c */
[----:B------:R-:W-:Y:S01]  /*6910*/  LOP3.LUT R56, R45, 0xffff0000, RZ, 0xc0, !PT ;  /* 0xffff00002d387812 */ /* 0x000fe200078ec0ff */
[----:B------:R-:W-:Y:S01]  /*6920*/  IMAD.U32 R58, R153, 0x10000, RZ ;  /* 0x00010000993a7824 */ /* 0x000fe200078e00ff */
[----:B------:R-:W-:Y:S01]  /*6930*/  PRMT R152, R152, 0x5410, R127 ;  /* 0x0000541098987816 */ /* 0x000fe2000000007f */
[----:B------:R-:W-:Y:S01]  /*6940*/  FMUL.FTZ R127, R59, R155 ;  /* 0x0000009b3b7f7220 */ /* 0x000fe20000410000 */
[----:B------:R-:W-:Y:S01]  /*6950*/  LOP3.LUT R151, R151, 0xffff0000, RZ, 0xc0, !PT ;  /* 0xffff000097977812 */ /* 0x000fe200078ec0ff */
[----:B------:R-:W-:Y:S01]  /*6960*/  IMAD.U32 R55, R149, 0x10000, RZ ;  /* 0x0001000095377824 */ /* 0x000fe200078e00ff */
[----:B------:R-:W-:Y:S01]  /*6970*/  SHF.R.U64 R161, R52, 0x10, R53 ;  /* 0x0000001034a17819 */ /* 0x000fe20000001235 */
[----:B------:R-:W-:-:S02]  /*6980*/  IMAD.U32 R57, R47, 0x10000, RZ ;  /* 0x000100002f397824 */ /* 0x000fc400078e00ff */
[-C--:B------:R-:W-:Y:S01]  /*6990*/  FMUL.FTZ R156, R80, R58.reuse ;  /* 0x0000003a509c7220 */ /* 0x080fe20000410000 */
[----:B------:R-:W-:Y:S01]  /*69a0*/  FFMA.FTZ R126, R56, R151, -R127 ;  /* 0x00000097387e7223 */ /* 0x000fe2000001087f */
[----:B------:R-:W-:Y:S01]  /*69b0*/  LOP3.LUT R153, R153, 0xffff0000, RZ, 0xc0, !PT ;  /* 0xffff000099997812 */ /* 0x000fe200078ec0ff */
[----:B------:R-:W-:Y:S01]  /*69c0*/  FMUL.FTZ R127, R80, R55 ;  /* 0x00000037507f7220 */ /* 0x000fe20000410000 */
[----:B------:R-:W-:Y:S01]  /*69d0*/  PRMT R154, R154, 0x5410, R157 ;  /* 0x000054109a9a7816 */ /* 0x000fe2000000009d */
[----:B------:R-:W-:Y:S01]  /*69e0*/  FMUL.FTZ R59, R59, R151 ;  /* 0x000000973b3b7220 */ /* 0x000fe20000410000 */
[----:B------:R-:W-:Y:S01]  /*69f0*/  LOP3.LUT R54, R47, 0xffff0000, RZ, 0xc0, !PT ;  /* 0xffff00002f367812 */ /* 0x000fe200078ec0ff */
[C---:B------:R-:W-:Y:S01]  /*6a00*/  FFMA.FTZ R156, R57.reuse, R55, -R156 ;  /* 0x00000037399c7223 */ /* 0x040fe2000001089c */
[----:B------:R-:W-:Y:S01]  /*6a10*/  PRMT R150, R150, 0x5410, R161 ;  /* 0x0000541096967816 */ /* 0x000fe200000000a1 */
[----:B------:R-:W-:Y:S01]  /*6a20*/  FFMA.FTZ R58, R57, R58, R127 ;  /* 0x0000003a393a7223 */ /* 0x000fe2000001007f */
[----:B------:R-:W-:Y:S01]  /*6a30*/  LOP3.LUT R149, R149, 0xffff0000, RZ, 0xc0, !PT ;  /* 0xffff000095957812 */ /* 0x000fe200078ec0ff */
[----:B------:R-:W-:Y:S01]  /*6a40*/  FFMA.FTZ R80, R56, R155, R59 ;  /* 0x0000009b38507223 */ /* 0x000fe2000001003b */
[----:B------:R-:W-:Y:S01]  /*6a50*/  FMUL.FTZ R57, R82, R153 ;  /* 0x0000009952397220 */ /* 0x000fe20000410000 */
[C---:B------:R-:W-:Y:S01]  /*6a60*/  IMAD.U32 R53, R48.reuse, 0x10000, RZ ;  /* 0x0001000030357824 */ /* 0x040fe200078e00ff */
[----:B------:R-:W-:Y:S01]  /*6a70*/  LOP3.LUT R48, R48, 0xffff0000, RZ, 0xc0, !PT ;  /* 0xffff000030307812 */ /* 0x000fe200078ec0ff */
[----:B------:R-:W-:-:S02]  /*6a80*/  IMAD.U32 R56, R154, 0x10000, RZ ;  /* 0x000100009a387824 */ /* 0x000fc400078e00ff */
[----:B------:R-:W-:Y:S01]  /*6a90*/  FFMA.FTZ R151, R54, R149, -R57 ;  /* 0x0000009536977223 */ /* 0x000fe20000010839 */
[----:B------:R-:W-:Y:S01]  /*6aa0*/  IMAD.U32 R55, R150, 0x10000, RZ ;  /* 0x0001000096377824 */ /* 0x000fe200078e00ff */
[----:B------:R-:W-:Y:S01]  /*6ab0*/  LOP3.LUT R59, R154, 0xffff0000, RZ, 0xc0, !PT ;  /* 0xffff00009a3b7812 */ /* 0x000fe200078ec0ff */
[----:B------:R-:W-:Y:S01]  /*6ac0*/  IMAD.U32 R52, R44, 0x10000, RZ ;  /* 0x000100002c347824 */ /* 0x000fe200078e00ff */
[----:B------:R-:W-:Y:S01]  /*6ad0*/  LOP3.LUT R57, R150, 0xffff0000, RZ, 0xc0, !PT ;  /* 0xffff000096397812 */ /* 0x000fe200078ec0ff */
[C---:B------:R-:W-:Y:S01]  /*6ae0*/  FMUL.FTZ R127, R53.reuse, R56 ;  /* 0x00000038357f7220 */ /* 0x040fe20000410000 */
[----:B------:R-:W-:Y:S01]  /*6af0*/  PRMT R148, R148, 0x5410, R159 ;  /* 0x0000541094947816 */ /* 0x000fe2000000009f */
[----:B------:R-:W-:Y:S01]  /*6b00*/  FMUL.FTZ R53, R53, R55 ;  /* 0x0000003735357220 */ /* 0x000fe20000410000 */
[----:B------:R-:W-:Y:S01]  /*6b10*/  FMUL.FTZ R155, R82, R149 ;  /* 0x00000095529b7220 */ /* 0x000fe20000410000 */
[----:B------:R-:W-:Y:S01]  /*6b20*/  FFMA.FTZ R127, R52, R55, -R127 ;  /* 0x00000037347f7223 */ /* 0x000fe2000001087f */
[----:B------:R-:W-:Y:S01]  /*6b30*/  LOP3.LUT R44, R44, 0xffff0000, RZ, 0xc0, !PT ;  /* 0xffff00002c2c7812 */ /* 0x000fe200078ec0ff */
[C---:B------:R-:W-:Y:S01]  /*6b40*/  IMAD.U32 R45, R46.reuse, 0x10000, RZ ;  /* 0x000100002e2d7824 */ /* 0x040fe200078e00ff */
[----:B------:R-:W-:Y:S01]  /*6b50*/  LOP3.LUT R47, R46, 0xffff0000, RZ, 0xc0, !PT ;  /* 0xffff00002e2f7812 */ /* 0x000fe200078ec0ff */
[C---:B------:R-:W-:Y:S01]  /*6b60*/  FMUL.FTZ R149, R48.reuse, R59 ;  /* 0x0000003b30957220 */ /* 0x040fe20000410000 */
[----:B------:R-:W-:Y:S01]  /*6b70*/  FMUL.FTZ R55, R48, R57 ;  /* 0x0000003930377220 */ /* 0x000fe20000410000 */
[C---:B------:R-:W-:Y:S01]  /*6b80*/  IMAD.U32 R46, R50.reuse, 0x10000, RZ ;  /* 0x00010000322e7824 */ /* 0x040fe200078e00ff */
[----:B------:R-:W-:Y:S01]  /*6b90*/  LOP3.LUT R50, R50, 0xffff0000, RZ, 0xc0, !PT ;  /* 0xffff000032327812 */ /* 0x000fe200078ec0ff */
[----:B------:R-:W-:-:S02]  /*6ba0*/  IMAD.U32 R48, R148, 0x10000, RZ ;  /* 0x0001000094307824 */ /* 0x000fc400078e00ff */
[----:B------:R-:W-:Y:S01]  /*6bb0*/  FFMA.FTZ R53, R52, R56, R53 ;  /* 0x0000003834357223 */ /* 0x000fe20000010035 */
[----:B------:R-:W-:Y:S01]  /*6bc0*/  LOP3.LUT R148, R148, 0xffff0000, RZ, 0xc0, !PT ;  /* 0xffff000094947812 */ /* 0x000fe200078ec0ff */
[----:B------:R-:W-:Y:S02]  /*6bd0*/  IMAD.U32 R52, R152, 0x10000, RZ ;  /* 0x0001000098347824 */ /* 0x000fe400078e00ff */
[----:B------:R-:W-:Y:S01]  /*6be0*/  FFMA.FTZ R155, R54, R153, R155 ;  /* 0x00000099369b7223 */ /* 0x000fe2000001009b */
[----:B------:R-:W-:Y:S01]  /*6bf0*/  LOP3.LUT R152, R152, 0xffff0000, RZ, 0xc0, !PT ;  /* 0xffff000098987812 */ /* 0x000fe200078ec0ff */
[C---:B------:R-:W-:Y:S01]  /*6c00*/  FFMA.FTZ R54, R44.reuse, R57, -R149 ;  /* 0x000000392c367223 */ /* 0x040fe20000010895 */
[----:B------:R-:W-:Y:S01]  /*6c10*/  FFMA.FTZ R44, R44, R59, R55 ;  /* 0x0000003b2c2c7223 */ /* 0x000fe20000010037 */
[----:B------:R-:W-:Y:S01]  /*6c20*/  FMUL.FTZ R55, R46, R48 ;  /* 0x000000302e377220 */ /* 0x000fe20000410000 */
[----:B------:R-:W-:Y:S01]  /*6c30*/  FMUL.FTZ R57, R50, R148 ;  /* 0x0000009432397220 */ /* 0x000fe20000410000 */
[----:B------:R-:W-:Y:S01]  /*6c40*/  FMUL.FTZ R56, R46, R52 ;  /* 0x000000342e387220 */ /* 0x000fe20000410000 */
[----:B------:R-:W-:Y:S01]  /*6c50*/  FMUL.FTZ R46, R50, R152 ;  /* 0x00000098322e7220 */ /* 0x000fe20000410000 */
[----:B------:R-:W-:Y:S01]  /*6c60*/  FFMA.FTZ R55, R45, R52, R55 ;  /* 0x000000342d377223 */ /* 0x000fe20000010037 */
[----:B------:R-:W-:Y:S01]  /*6c70*/  FFMA.FTZ R152, R47, R152, R57 ;  /* 0x000000982f987223 */ /* 0x000fe20000010039 */
[----:B------:R-:W-:Y:S01]  /*6c80*/  FFMA.FTZ R56, R45, R48, -R56 ;  /* 0x000000302d387223 */ /* 0x000fe20000010838 */
[----:B------:R-:W-:Y:S01]  /*6c90*/  FFMA.FTZ R45, R47, R148, -R46 ;  /* 0x000000942f2d7223 */ /* 0x000fe2000001082e */
[----:B------:R-:W-:-:S02]  /*6ca0*/  F2FP.BF16.F32.PACK_AB R49, R126, R49 ;  /* 0x000000317e31723e */ /* 0x000fc400000010ff */
[----:B------:R-:W-:Y:S02]  /*6cb0*/  F2FP.BF16.F32.PACK_AB R48, R54, R127 ;  /* 0x0000007f3630723e */ /* 0x000fe400000010ff */
[----:B------:R-:W-:Y:S02]  /*6cc0*/  F2FP.BF16.F32.PACK_AB R51, R80, R51 ;  /* 0x000000335033723e */ /* 0x000fe400000010ff */
[----:B------:R-:W-:Y:S01]  /*6cd0*/  F2FP.BF16.F32.PACK_AB R50, R44, R53 ;  /* 0x000000352c32723e */ /* 0x000fe200000010ff */
[----:B------:R-:W-:Y:S01]  /*6ce0*/  IMAD.MOV.U32 R44, RZ, RZ, R48 ;  /* 0x000000ffff2c7224 */ /* 0x000fe200078e0030 */
        /* <DEDUP_REMOVED lines=8> */
[----:B------:R-:W-:-:S07]  /*6d70*/  IMAD.MOV.U32 R51, RZ, RZ, R58 ;  /* 0x000000ffff337224 */ /* 0x000fce00078e003a */
.L_x_1390:
[----:B------:R-:W-:Y:S05]  /*6d80*/  BSYNC B2 ;  /* 0x0000000000027941 */ /* 0x000fea0003800000 */
.L_x_1389:
        /* <DEDUP_REMOVED lines=11> */
.L_x_1388:
[----:B------:R-:W-:Y:S05]  /*6e40*/  BSYNC B1 ;  /* 0x0000000000017941 */ /* 0x000fea0003800000 */
.L_x_1387:
[----:B------:R-:W-:Y:S01]  /*6e50*/  ISETP.GE.OR P4, PT, R188, R112, P2 ;  /* 0x00000070bc00720c */ /* 0x000fe20001786670 */
[----:B------:R-:W-:-:S12]  /*6e60*/  BSSY B1, `(.L_x_1391) ;  /* 0x0000083000017945 */ /* 0x000fd80003800000 */
[----:B------:R-:W-:Y:S05]  /*6e70*/  @P4 BRA `(.L_x_1392) ;  /* 0x0000000800044947 */ /* 0x000fea0003800000 */
[-C--:B-123--:R-:W-:Y:S01]  /*6e80*/  IMAD R44, R216, R122.reuse, RZ ;  /* 0x0000007ad82c7224 */ /* 0x08efe200078e02ff */
        /* <DEDUP_REMOVED lines=27> */
[----:B-1----:R-:W-:Y:S01]  /*7040*/  IMAD.U32 R59, R45, 0x10000, RZ ;  /* 0x000100002d3b7824 */ /* 0x002fe200078e00ff */
[----:B------:R-:W-:Y:S01]  /*7050*/  SHF.R.U32.HI R76, RZ, 0x10, R65 ;  /* 0x00000010ff4c7819 */ /* 0x000fe20000011641 */
[----:B------:R-:W-:Y:S01]  /*7060*/  IMAD.U32 R58, R44, 0x10000, RZ ;  /* 0x000100002c3a7824 */ /* 0x000fe200078e00ff */
[----:B------:R-:W-:Y:S02]  /*7070*/  PRMT R143, R143, 0x5410, R82 ;  /* 0x000054108f8f7816 */ /* 0x000fe40000000052 */
[----:B------:R-:W-:Y:S02]  /*7080*/  PRMT R147, R147, 0x5410, R76 ;  /* 0x0000541093937816 */ /* 0x000fe4000000004c */
[--C-:B------:R-:W-:Y:S02]  /*7090*/  SHF.R.U64 R81, R62, 0x10, R63.reuse ;  /* 0x000000103e517819 */ /* 0x100fe4000000123f */
[----:B------:R-:W-:Y:S01]  /*70a0*/  SHF.R.U32.HI R78, RZ, 0x10, R63 ;  /* 0x00000010ff4e7819 */ /* 0x000fe2000001163f */
[----:B--2---:R-:W-:Y:S01]  /*70b0*/  IMAD.U32 R63, R49, 0x10000, RZ ;  /* 0x00010000313f7824 */ /* 0x004fe200078e00ff */
[--C-:B------:R-:W-:Y:S01]  /*70c0*/  SHF.R.U64 R77, R66, 0x10, R67.reuse ;  /* 0x00000010424d7819 */ /* 0x100fe20000001243 */
[----:B------:R-:W-:Y:S01]  /*70d0*/  IMAD.U32 R76, R147, 0x10000, RZ ;  /* 0x00010000934c7824 */ /* 0x000fe200078e00ff */
[----:B------:R-:W-:Y:S01]  /*70e0*/  SHF.R.U32.HI R80, RZ, 0x10, R67 ;  /* 0x00000010ff507819 */ /* 0x000fe20000011643 */
[----:B------:R-:W-:Y:S01]  /*70f0*/  IMAD.U32 R66, R143, 0x10000, RZ ;  /* 0x000100008f427824 */ /* 0x000fe200078e00ff */
[----:B------:R-:W-:Y:S01]  /*7100*/  PRMT R141, R141, 0x5410, R78 ;  /* 0x000054108d8d7816 */ /* 0x000fe2000000004e */
[----:B------:R-:W-:Y:S01]  /*7110*/  FMUL.FTZ R78, R63, R76 ;  /* 0x0000004c3f4e7220 */ /* 0x000fe20000410000 */
[----:B------:R-:W-:Y:S01]  /*7120*/  PRMT R145, R145, 0x5410, R80 ;  /* 0x0000541091917816 */ /* 0x000fe20000000050 */
[-C--:B------:R-:W-:Y:S01]  /*7130*/  FMUL.FTZ R80, R63, R66.reuse ;  /* 0x000000423f507220 */ /* 0x080fe20000410000 */
[----:B------:R-:W-:Y:S01]  /*7140*/  SHF.R.U64 R79, R64, 0x10, R65 ;  /* 0x00000010404f7819 */ /* 0x000fe20000001241 */
[----:B------:R-:W-:Y:S01]  /*7150*/  FFMA.FTZ R78, R59, R66, -R78 ;  /* 0x000000423b4e7223 */ /* 0x000fe2000001084e */
[----:B------:R-:W-:Y:S01]  /*7160*/  LOP3.LUT R64, R49, 0xffff0000, RZ, 0xc0, !PT ;  /* 0xffff000031407812 */ /* 0x000fe200078ec0ff */
[----:B------:R-:W-:Y:S01]  /*7170*/  FFMA.FTZ R80, R59, R76, R80 ;  /* 0x0000004c3b507223 */ /* 0x000fe20000010050 */
[----:B------:R-:W-:Y:S01]  /*7180*/  LOP3.LUT R147, R147, 0xffff0000, RZ, 0xc0, !PT ;  /* 0xffff000093937812 */ /* 0x000fe200078ec0ff */
[----:B------:R-:W-:Y:S01]  /*7190*/  IMAD.U32 R65, R51, 0x10000, RZ ;  /* 0x0001000033417824 */ /* 0x000fe200078e00ff */
[----:B------:R-:W-:Y:S01]  /*71a0*/  LOP3.LUT R143, R143, 0xffff0000, RZ, 0xc0, !PT ;  /* 0xffff00008f8f7812 */ /* 0x000fe200078ec0ff */
[----:B------:R-:W-:Y:S01]  /*71b0*/  IMAD.U32 R59, R141, 0x10000, RZ ;  /* 0x000100008d3b7824 */ /* 0x000fe200078e00ff */
[----:B------:R-:W-:Y:S01]  /*71c0*/  SHF.R.U64 R83, R60, 0x10, R61 ;  /* 0x000000103c537819 */ /* 0x000fe2000000123d */
[----:B------:R-:W-:Y:S01]  /*71d0*/  IMAD.U32 R63, R145, 0x10000, RZ ;  /* 0x00010000913f7824 */ /* 0x000fe200078e00ff */
[----:B------:R-:W-:Y:S01]  /*71e0*/  LOP3.LUT R60, R45, 0xffff0000, RZ, 0xc0, !PT ;  /* 0xffff00002d3c7812 */ /* 0x000fe200078ec0ff */
[----:B------:R-:W-:Y:S01]  /*71f0*/  IMAD.U32 R61, R48, 0x10000, RZ ;  /* 0x00010000303d7824 */ /* 0x000fe200078e00ff */
[----:B------:R-:W-:Y:S01]  /*7200*/  PRMT R144, R144, 0x5410, R77 ;  /* 0x0000541090907816 */ /* 0x000fe2000000004d */
[----:B------:R-:W-:Y:S01]  /*7210*/  FMUL.FTZ R67, R64, R147 ;  /* 0x0000009340437220 */ /* 0x000fe20000410000 */
[----:B------:R-:W-:Y:S01]  /*7220*/  LOP3.LUT R62, R48, 0xffff0000, RZ, 0xc0, !PT ;  /* 0xffff0000303e7812 */ /* 0x000fe200078ec0ff */
[----:B------:R-:W-:Y:S01]  /*7230*/  FMUL.FTZ R77, R64, R143 ;  /* 0x0000008f404d7220 */ /* 0x000fe20000410000 */
[----:B------:R-:W-:Y:S01]  /*7240*/  IMAD.U32 R48, R47, 0x10000, RZ ;  /* 0x000100002f307824 */ /* 0x000fe200078e00ff */
[----:B------:R-:W-:Y:S01]  /*7250*/  LOP3.LUT R51, R51, 0xffff0000, RZ, 0xc0, !PT ;  /* 0xffff000033337812 */ /* 0x000fe200078ec0ff */
[C---:B------:R-:W-:Y:S01]  /*7260*/  FMUL.FTZ R66, R65.reuse, R59 ;  /* 0x0000003b41427220 */ /* 0x040fe20000410000 */
[----:B------:R-:W-:Y:S01]  /*7270*/  PRMT R146, R146, 0x5410, R79 ;  /* 0x0000541092927816 */ /* 0x000fe2000000004f */
[----:B------:R-:W-:Y:S01]  /*7280*/  FMUL.FTZ R79, R65, R63 ;  /* 0x0000003f414f7220 */ /* 0x000fe20000410000 */
[----:B------:R-:W-:Y:S01]  /*7290*/  LOP3.LUT R64, R145, 0xffff0000, RZ, 0xc0, !PT ;  /* 0xffff000091407812 */ /* 0x000fe200078ec0ff */
[----:B------:R-:W-:Y:S01]  /*72a0*/  FFMA.FTZ R67, R60, R143, -R67 ;  /* 0x0000008f3c437223 */ /* 0x000fe20000010843 */
[----:B------:R-:W-:Y:S01]  /*72b0*/  PRMT R142, R142, 0x5410, R83 ;  /* 0x000054108e8e7816 */ /* 0x000fe20000000053 */
[----:B------:R-:W-:Y:S01]  /*72c0*/  FFMA.FTZ R77, R60, R147, R77 ;  /* 0x000000933c4d7223 */ /* 0x000fe2000001004d */
[----:B------:R-:W-:Y:S01]  /*72d0*/  LOP3.LUT R49, R47, 0xffff0000, RZ, 0xc0, !PT ;  /* 0xffff00002f317812 */ /* 0x000fe200078ec0ff */
[C---:B------:R-:W-:Y:S01]  /*72e0*/  FFMA.FTZ R65, R48.reuse, R63, R66 ;  /* 0x0000003f30417223 */ /* 0x040fe20000010042 */
[----:B------:R-:W-:Y:S01]  /*72f0*/  LOP3.LUT R60, R141, 0xffff0000, RZ, 0xc0, !PT ;  /* 0xffff00008d3c7812 */ /* 0x000fe200078ec0ff */
[----:B------:R-:W-:Y:S01]  /*7300*/  FFMA.FTZ R79, R48, R59, -R79 ;  /* 0x0000003b304f7223 */ /* 0x000fe2000001084f */
[----:B------:R-:W-:Y:S01]  /*7310*/  FMUL.FTZ R66, R51, R64 ;  /* 0x0000004033427220 */ /* 0x000fe20000410000 */
[----:B------:R-:W-:Y:S01]  /*7320*/  IMAD.U32 R48, R142, 0x10000, RZ ;  /* 0x000100008e307824 */ /* 0x000fe200078e00ff */
[----:B------:R-:W-:Y:S01]  /*7330*/  PRMT R140, R140, 0x5410, R81 ;  /* 0x000054108c8c7816 */ /* 0x000fe20000000051 */
[----:B------:R-:W-:-:S02]  /*7340*/  IMAD.U32 R59, R146, 0x10000, RZ ;  /* 0x00010000923b7824 */ /* 0x000fc400078e00ff */
[-C--:B------:R-:W-:Y:S01]  /*7350*/  FMUL.FTZ R82, R51, R60.reuse ;  /* 0x0000003c33527220 */ /* 0x080fe20000410000 */
[----:B------:R-:W-:Y:S01]  /*7360*/  FFMA.FTZ R76, R49, R60, -R66 ;  /* 0x0000003c314c7223 */ /* 0x000fe20000010842 */
[CC--:B------:R-:W-:Y:S01]  /*7370*/  FMUL.FTZ R66, R61.reuse, R48.reuse ;  /* 0x000000303d427220 */ /* 0x0c0fe20000410000 */
[-C--:B------:R-:W-:Y:S01]  /*7380*/  FMUL.FTZ R51, R61, R59.reuse ;  /* 0x0000003b3d337220 */ /* 0x080fe20000410000 */
[----:B------:R-:W-:Y:S01]  /*7390*/  LOP3.LUT R146, R146, 0xffff0000, RZ, 0xc0, !PT ;  /* 0xffff000092927812 */ /* 0x000fe200078ec0ff */
[----:B------:R-:W-:Y:S02]  /*73a0*/  IMAD.U32 R47, R50, 0x10000, RZ ;  /* 0x00010000322f7824 */ /* 0x000fe400078e00ff */
[C---:B------:R-:W-:Y:S01]  /*73b0*/  FFMA.FTZ R66, R58.reuse, R59, R66 ;  /* 0x0000003b3a427223 */ /* 0x040fe20000010042 */
[----:B------:R-:W-:Y:S01]  /*73c0*/  FFMA.FTZ R60, R58, R48, -R51 ;  /* 0x000000303a3c7223 */ /* 0x000fe20000010833 */
[----:B------:R-:W-:Y:S01]  /*73d0*/  LOP3.LUT R45, R44, 0xffff0000, RZ, 0xc0, !PT ;  /* 0xffff00002c2d7812 */ /* 0x000fe200078ec0ff */
        /* <DEDUP_REMOVED lines=8> */
[C---:B------:R-:W-:Y:S01]  /*7460*/  IMAD.U32 R44, R46.reuse, 0x10000, RZ ;  /* 0x000100002e2c7824 */ /* 0x040fe200078e00ff */
[----:B------:R-:W-:Y:S01]  /*7470*/  LOP3.LUT R46, R46, 0xffff0000, RZ, 0xc0, !PT ;  /* 0xffff00002e2e7812 */ /* 0x000fe200078ec0ff */
[C---:B------:R-:W-:Y:S01]  /*7480*/  FMUL.FTZ R63, R47.reuse, R51 ;  /* 0x000000332f3f7220 */ /* 0x040fe20000410000 */
[----:B------:R-:W-:Y:S01]  /*7490*/  FMUL.FTZ R58, R47, R48 ;  /* 0x000000302f3a7220 */ /* 0x000fe20000410000 */
[-C--:B------:R-:W-:Y:S01]  /*74a0*/  FMUL.FTZ R62, R62, R142.reuse ;  /* 0x0000008e3e3e7220 */ /* 0x080fe20000410000 */
[C---:B------:R-:W-:Y:S01]  /*74b0*/  FFMA.FTZ R61, R45.reuse, R142, -R64 ;  /* 0x0000008e2d3d7223 */ /* 0x040fe20000010840 */
[C---:B------:R-:W-:Y:S01]  /*74c0*/  FMUL.FTZ R47, R50.reuse, R59 ;  /* 0x0000003b322f7220 */ /* 0x040fe20000410000 */
[----:B------:R-:W-:Y:S01]  /*74d0*/  FMUL.FTZ R50, R50, R49 ;  /* 0x0000003132327220 */ /* 0x000fe20000410000 */
[C---:B------:R-:W-:Y:S01]  /*74e0*/  FFMA.FTZ R63, R44.reuse, R48, -R63 ;  /* 0x000000302c3f7223 */ /* 0x040fe2000001083f */
[----:B------:R-:W-:Y:S01]  /*74f0*/  FFMA.FTZ R58, R44, R51, R58 ;  /* 0x000000332c3a7223 */ /* 0x000fe2000001003a */
        /* <DEDUP_REMOVED lines=9> */
[----:B------:R-:W-:Y:S02]  /*7590*/  F2FP.BF16.F32.PACK_AB R47, R76, R79 ;  /* 0x0000004f4c2f723e */ /* 0x000fe400000010ff */
[----:B------:R-:W-:Y:S02]  /*75a0*/  F2FP.BF16.F32.PACK_AB R49, R77, R80 ;  /* 0x000000504d31723e */ /* 0x000fe400000010ff */
[----:B------:R-:W-:-:S02]  /*75b0*/  F2FP.BF16.F32.PACK_AB R51, R82, R65 ;  /* 0x000000415233723e */ /* 0x000fc400000010ff */
[----:B------:R-:W-:-:S07]  /*75c0*/  F2FP.BF16.F32.PACK_AB R50, R59, R58 ;  /* 0x0000003a3b32723e */ /* 0x000fce00000010ff */
.L_x_1394:
[----:B------:R-:W-:Y:S05]  /*75d0*/  BSYNC B2 ;  /* 0x0000000000027941 */ /* 0x000fea0003800000 */
.L_x_1393:
        /* <DEDUP_REMOVED lines=11> */
.L_x_1392:
[----:B------:R-:W-:Y:S05]  /*7690*/  BSYNC B1 ;  /* 0x0000000000017941 */ /* 0x000fea0003800000 */
.L_x_1391:
[C---:B------:R-:W-:Y:S01]  /*76a0*/  ISETP.GE.OR P4, PT, R190.reuse, R112, P2 ;  /* 0x00000070be00720c */ /* 0x040fe20001786670 */
[-C--:B-1234-:R-:W-:Y:S02]  /*76b0*/  IMAD R44, R215, R122.reuse, RZ ;  /* 0x0000007ad72c7224 */ /* 0x09efe400078e02ff */
[----:B------:R-:W-:-:S04]  /*76c0*/  IMAD.WIDE.U32 R120, R190, R122, R120 ;  /* 0x0000007abe787225 */ /* 0x000fc800078e0078 */
[----:B------:R-:W-:-:S06]  /*76d0*/  IMAD R57, R190, R123, R44 ;  /* 0x0000007bbe397224 */ /* 0x000fcc00078e022c */
[----:B------:R-:W-:Y:S05]  /*76e0*/  @P4 BRA `(.L_x_1371) ;  /* 0x0000000c00804947 */ /* 0x000fea0003800000 */
[----:B------:R-:W1:Y:S01]  /*76f0*/  LDC.64 R52, c[0x0][0x2d8] ;  /* 0x0000b600ff347b82 */ /* 0x000e620000000a00 */
[----:B------:R-:W-:Y:S01]  /*7700*/  IMAD.IADD R57, R121, 0x1, R57 ;  /* 0x0000000179397824 */ /* 0x000fe200078e0239 */
[----:B------:R-:W-:Y:S01]  /*7710*/  IADD3 R44, P4, P5, R98, R120, R32 ;  /* 0x00000078622c7210 */ /* 0x000fe20007d9e020 */
[----:B------:R-:W-:Y:S01]  /*7720*/  BSSY B1, `(.L_x_1395) ;  /* 0x0000072000017945 */ /* 0x000fe20003800000 */
[----:B------:R-:W-:Y:S02]  /*7730*/  ISETP.NE.AND P6, PT, R0, RZ, PT ;  /* 0x000000ff0000720c */ /* 0x000fe40003fc5270 */
[----:B------:R-:W-:Y:S02]  /*7740*/  IADD3.X R45, R30, R57, R39, P4, P5 ;  /* 0x000000391e2d7210 */ /* 0x000fe400027ea427 */
[----:B------:R-:W-:Y:S02]  /*7750*/  SEL R139, R116, R139, !P6 ;  /* 0x0000008b748b7207 */ /* 0x000fe40007000000 */
[----:B-1----:R-:W-:-:S04]  /*7760*/  LEA R54, P4, R44, R52, 0x1 ;  /* 0x000000342c367211 */ /* 0x002fc800078808ff */
[----:B------:R-:W-:Y:S02]  /*7770*/  LEA.HI.X R55, R44, R53, R45, 0x1, P4 ;  /* 0x000000352c377211 */ /* 0x000fe400020f0c2d */
[----:B------:R-:W-:-:S04]  /*7780*/  SHF.R.S32.HI R44, RZ, 0x1f, R139 ;  /* 0x0000001fff2c7819 */ /* 0x000fc8000001148b */
[----:B------:R-:W-:-:S04]  /*7790*/  LEA.HI R44, R44, R139, RZ, 0x4 ;  /* 0x0000008b2c2c7211 */ /* 0x000fc800078f20ff */
        /* <DEDUP_REMOVED lines=16> */
[--C-:B------:R-:W-:Y:S01]  /*78a0*/  SHF.R.U64 R67, R72, 0x10, R73.reuse ;  /* 0x0000001048437819 */ /* 0x100fe20000001249 */
[----:B--2---:R-:W-:Y:S01]  /*78b0*/  IMAD.U32 R62, R49, 0x10000, RZ ;  /* 0x00010000313e7824 */ /* 0x004fe200078e00ff */
[----:B------:R-:W-:Y:S01]  /*78c0*/  SHF.R.U32.HI R73, RZ, 0x10, R73 ;  /* 0x00000010ff497819 */ /* 0x000fe20000011649 */
[----:B-1----:R-:W-:Y:S01]  /*78d0*/  IMAD.U32 R56, R45, 0x10000, RZ ;  /* 0x000100002d387824 */ /* 0x002fe200078e00ff */
[--C-:B------:R-:W-:Y:S01]  /*78e0*/  SHF.R.U64 R77, R68, 0x10, R69.reuse ;  /* 0x00000010444d7819 */ /* 0x100fe20000001245 */
[----:B------:R-:W-:Y:S01]  /*78f0*/  IMAD.U32 R64, R51, 0x10000, RZ ;  /* 0x0001000033407824 */ /* 0x000fe200078e00ff */
[----:B------:R-:W-:Y:S01]  /*7900*/  SHF.R.U32.HI R68, RZ, 0x10, R69 ;  /* 0x00000010ff447819 */ /* 0x000fe20000011645 */
[----:B------:R-:W-:Y:S01]  /*7910*/  IMAD.U32 R60, R48, 0x10000, RZ ;  /* 0x00010000303c7824 */ /* 0x000fe200078e00ff */
[----:B------:R-:W-:Y:S02]  /*7920*/  SHF.R.U64 R69, R70, 0x10, R71 ;  /* 0x0000001046457819 */ /* 0x000fe40000001247 */
[----:B------:R-:W-:-:S02]  /*7930*/  PRMT R130, R130, 0x5410, R73 ;  /* 0x0000541082827816 */ /* 0x000fc40000000049 */
[----:B------:R-:W-:Y:S02]  /*7940*/  SHF.R.U32.HI R70, RZ, 0x10, R71 ;  /* 0x00000010ff467819 */ /* 0x000fe40000011647 */
[----:B------:R-:W-:Y:S02]  /*7950*/  PRMT R135, R135, 0x5410, R68 ;  /* 0x0000541087877816 */ /* 0x000fe40000000044 */
[----:B------:R-:W-:Y:S02]  /*7960*/  SHF.R.U64 R71, R74, 0x10, R75 ;  /* 0x000000104a477819 */ /* 0x000fe4000000124b */
[----:B------:R-:W-:Y:S01]  /*7970*/  PRMT R138, R138, 0x5410, R69 ;  /* 0x000054108a8a7816 */ /* 0x000fe20000000045 */
[----:B------:R-:W-:Y:S01]  /*7980*/  IMAD.U32 R69, R130, 0x10000, RZ ;  /* 0x0001000082457824 */ /* 0x000fe200078e00ff */
[----:B------:R-:W-:Y:S02]  /*7990*/  SHF.R.U32.HI R74, RZ, 0x10, R75 ;  /* 0x00000010ff4a7819 */ /* 0x000fe4000001164b */
[----:B------:R-:W-:Y:S01]  /*79a0*/  PRMT R132, R132, 0x5410, R67 ;  /* 0x0000541084847816 */ /* 0x000fe20000000043 */
[----:B------:R-:W-:Y:S01]  /*79b0*/  IMAD.U32 R67, R135, 0x10000, RZ ;  /* 0x0001000087437824 */ /* 0x000fe200078e00ff */
[----:B------:R-:W-:Y:S01]  /*79c0*/  PRMT R134, R134, 0x5410, R71 ;  /* 0x0000541086867816 */ /* 0x000fe20000000047 */
[C---:B------:R-:W-:Y:S01]  /*79d0*/  FMUL.FTZ R71, R62.reuse, R69 ;  /* 0x000000453e477220 */ /* 0x040fe20000410000 */
[----:B------:R-:W-:Y:S01]  /*79e0*/  PRMT R133, R133, 0x5410, R74 ;  /* 0x0000541085857816 */ /* 0x000fe2000000004a */
[-C--:B------:R-:W-:Y:S01]  /*79f0*/  FMUL.FTZ R73, R62, R67.reuse ;  /* 0x000000433e497220 */ /* 0x080fe20000410000 */
[----:B------:R-:W-:Y:S01]  /*7a00*/  LOP3.LUT R63, R49, 0xffff0000, RZ, 0xc0, !PT ;  /* 0xffff0000313f7812 */ /* 0x000fe200078ec0ff */
[----:B------:R-:W-:Y:S01]  /*7a10*/  FFMA.FTZ R66, R56, R67, -R71 ;  /* 0x0000004338427223 */ /* 0x000fe20000010847 */
[----:B------:R-:W-:Y:S01]  /*7a20*/  PRMT R137, R137, 0x5410, R70 ;  /* 0x0000541089897816 */ /* 0x000fe20000000046 */
[----:B------:R-:W-:Y:S01]  /*7a30*/  IMAD.U32 R71, R133, 0x10000, RZ ;  /* 0x0001000085477824 */ /* 0x000fe200078e00ff */
[----:B------:R-:W-:Y:S01]  /*7a40*/  LOP3.LUT R130, R130, 0xffff0000, RZ, 0xc0, !PT ;  /* 0xffff000082827812 */ /* 0x000fe200078ec0ff */
[----:B------:R-:W-:Y:S01]  /*7a50*/  FFMA.FTZ R73, R56, R69, R73 ;  /* 0x0000004538497223 */ /* 0x000fe20000010049 */
[----:B------:R-:W-:Y:S01]  /*7a60*/  LOP3.LUT R135, R135, 0xffff0000, RZ, 0xc0, !PT ;  /* 0xffff000087877812 */ /* 0x000fe200078ec0ff */
[----:B------:R-:W-:Y:S01]  /*7a70*/  IMAD.U32 R67, R137, 0x10000, RZ ;  /* 0x0001000089437824 */ /* 0x000fe200078e00ff */
[----:B------:R-:W-:Y:S01]  /*7a80*/  LOP3.LUT R58, R45, 0xffff0000, RZ, 0xc0, !PT ;  /* 0xffff00002d3a7812 */ /* 0x000fe200078ec0ff */
[-C--:B------:R-:W-:Y:S01]  /*7a90*/  FMUL.FTZ R75, R63, R130.reuse ;  /* 0x000000823f4b7220 */ /* 0x080fe20000410000 */
[----:B------:R-:W-:Y:S01]  /*7aa0*/  LOP3.LUT R65, R51, 0xffff0000, RZ, 0xc0, !PT ;  /* 0xffff000033417812 */ /* 0x000fe200078ec0ff */
[----:B------:R-:W-:Y:S01]  /*7ab0*/  FMUL.FTZ R63, R63, R135 ;  /* 0x000000873f3f7220 */ /* 0x000fe20000410000 */
[----:B------:R-:W-:Y:S01]  /*7ac0*/  LOP3.LUT R62, R133, 0xffff0000, RZ, 0xc0, !PT ;  /* 0xffff0000853e7812 */ /* 0x000fe200078ec0ff */
[C---:B------:R-:W-:Y:S01]  /*7ad0*/  FMUL.FTZ R69, R64.reuse, R71 ;  /* 0x0000004740457220 */ /* 0x040fe20000410000 */
[----:B------:R-:W-:Y:S01]  /*7ae0*/  LOP3.LUT R56, R137, 0xffff0000, RZ, 0xc0, !PT ;  /* 0xffff000089387812 */ /* 0x000fe200078ec0ff */
[----:B------:R-:W-:Y:S01]  /*7af0*/  FMUL.FTZ R64, R64, R67 ;  /* 0x0000004340407220 */ /* 0x000fe20000410000 */
[----:B------:R-:W-:Y:S01]  /*7b00*/  LOP3.LUT R61, R48, 0xffff0000, RZ, 0xc0, !PT ;  /* 0xffff0000303d7812 */ /* 0x000fe200078ec0ff */
[C---:B------:R-:W-:Y:S01]  /*7b10*/  IMAD.U32 R48, R47.reuse, 0x10000, RZ ;  /* 0x000100002f307824 */ /* 0x040fe200078e00ff */
[----:B------:R-:W-:Y:S01]  /*7b20*/  PRMT R136, R136, 0x5410, R77 ;  /* 0x0000541088887816 */ /* 0x000fe2000000004d */
        /* <DEDUP_REMOVED lines=11> */
[C---:B------:R-:W-:Y:S01]  /*7be0*/  IMAD.U32 R45, R44.reuse, 0x10000, RZ ;  /* 0x000100002c2d7824 */ /* 0x040fe200078e00ff */
[----:B------:R-:W-:Y:S01]  /*7bf0*/  LOP3.LUT R44, R44, 0xffff0000, RZ, 0xc0, !PT ;  /* 0xffff00002c2c7812 */ /* 0x000fe200078ec0ff */
[C---:B------:R-:W-:Y:S01]  /*7c00*/  FFMA.FTZ R68, R49.reuse, R56, -R68 ;  /* 0x0000003831447223 */ /* 0x040fe20000010844 */
[----:B------:R-:W-:Y:S01]  /*7c10*/  FFMA.FTZ R67, R49, R62, R70 ;  /* 0x0000003e31437223 */ /* 0x000fe20000010046 */
[C---:B------:R-:W-:Y:S01]  /*7c20*/  FMUL.FTZ R49, R61.reuse, R132 ;  /* 0x000000843d317220 */ /* 0x040fe20000410000 */
[C---:B------:R-:W-:Y:S01]  /*7c30*/  FMUL.FTZ R56, R60.reuse, R58 ;  /* 0x0000003a3c387220 */ /* 0x040fe20000410000 */
[----:B------:R-:W-:Y:S01]  /*7c40*/  FMUL.FTZ R63, R60, R48 ;  /* 0x000000303c3f7220 */ /* 0x000fe20000410000 */
[----:B------:R-:W-:Y:S01]  /*7c50*/  FMUL.FTZ R65, R61, R136 ;  /* 0x000000883d417220 */ /* 0x000fe20000410000 */
[----:B------:R-:W-:-:S02]  /*7c60*/  IMAD.U32 R51, R50, 0x10000, RZ ;  /* 0x0001000032337824 */ /* 0x000fc400078e00ff */
[----:B------:R-:W-:Y:S01]  /*7c70*/  FFMA.FTZ R61, R44, R136, -R49 ;  /* 0x000000882c3d7223 */ /* 0x000fe20000010831 */
[----:B------:R-:W-:Y:S01]  /*7c80*/  LOP3.LUT R50, R50, 0xffff0000, RZ, 0xc0, !PT ;  /* 0xffff000032327812 */ /* 0x000fe200078ec0ff */
[C---:B------:R-:W-:Y:S01]  /*7c90*/  FFMA.FTZ R60, R45.reuse, R48, -R56 ;  /* 0x000000302d3c7223 */ /* 0x040fe20000010838 */
[----:B------:R-:W-:Y:S01]  /*7ca0*/  FFMA.FTZ R63, R45, R58, R63 ;  /* 0x0000003a2d3f7223 */ /* 0x000fe2000001003f */
[C---:B------:R-:W-:Y:S01]  /*7cb0*/  LOP3.LUT R49, R134.reuse, 0xffff0000, RZ, 0xc0, !PT ;  /* 0xffff000086317812 */ /* 0x040fe200078ec0ff */
[----:B------:R-:W-:Y:S01]  /*7cc0*/  IMAD.U32 R56, R134, 0x10000, RZ ;  /* 0x0001000086387824 */ /* 0x000fe200078e00ff */
[C---:B------:R-:W-:Y:S01]  /*7cd0*/  LOP3.LUT R45, R138.reuse, 0xffff0000, RZ, 0xc0, !PT ;  /* 0xffff00008a2d7812 */ /* 0x040fe200078ec0ff */
[----:B------:R-:W-:Y:S02]  /*7ce0*/  IMAD.U32 R48, R138, 0x10000, RZ ;  /* 0x000100008a307824 */ /* 0x000fe400078e00ff */
[----:B------:R-:W-:Y:S01]  /*7cf0*/  FFMA.FTZ R44, R44, R132, R65 ;  /* 0x000000842c2c7223 */ /* 0x000fe20000010041 */
[C---:B------:R-:W-:Y:S01]  /*7d00*/  IMAD.U32 R47, R46.reuse, 0x10000, RZ ;  /* 0x000100002e2f7824 */ /* 0x040fe200078e00ff */
        /* <DEDUP_REMOVED lines=12> */
[----:B------:R-:W-:Y:S01]  /*7dd0*/  F2FP.BF16.F32.PACK_AB R50, R50, R51 ;  /* 0x000000333232723e */ /* 0x000fe200000010ff */
[----:B------:R-:W-:Y:S01]  /*7de0*/  IMAD.MOV.U32 R44, RZ, RZ, R60 ;  /* 0x000000ffff2c7224 */ /* 0x000fe200078e003c */
[----:B------:R-:W-:Y:S01]  /*7df0*/  F2FP.BF16.F32.PACK_AB R45, R75, R66 ;  /* 0x000000424b2d723e */ /* 0x000fe200000010ff */
[----:B------:R-:W-:Y:S01]  /*7e00*/  IMAD.MOV.U32 R51, RZ, RZ, R64 ;  /* 0x000000ffff337224 */ /* 0x000fe200078e0040 */
[----:B------:R-:W-:Y:S02]  /*7e10*/  F2FP.BF16.F32.PACK_AB R47, R68, R69 ;  /* 0x00000045442f723e */ /* 0x000fe400000010ff */
[----:B------:R-:W-:-:S02]  /*7e20*/  F2FP.BF16.F32.PACK_AB R49, R130, R73 ;  /* 0x000000498231723e */ /* 0x000fc400000010ff */
[----:B------:R-:W-:-:S07]  /*7e30*/  F2FP.BF16.F32.PACK_AB R46, R65, R58 ;  /* 0x0000003a412e723e */ /* 0x000fce00000010ff */
.L_x_1396:
[----:B------:R-:W-:Y:S05]  /*7e40*/  BSYNC B1 ;  /* 0x0000000000017941 */ /* 0x000fea0003800000 */
.L_x_1395:
[----:B-1----:R1:W-:Y:S01]  /*7e50*/  STG.E.128 desc[UR56][R54.64], R44 ;  /* 0x0000002c36007986 */ /* 0x0023e2000c101d38 */
[----:B------:R-:W-:-:S13]  /*7e60*/  ISETP.GE.AND P3, PT, R59, R131, PT ;  /* 0x000000833b00720c */ /* 0x000fda0003f66270 */
[----:B------:R-:W-:Y:S05]  /*7e70*/  @P3 BRA `(.L_x_1371) ;  /* 0x00000004009c3947 */ /* 0x000fea0003800000 */
[--C-:B-1----:R-:W-:Y:S02]  /*7e80*/  SHF.R.S32.HI R44, RZ, 0x1f, R59.reuse ;  /* 0x0000001fff2c7819 */ /* 0x102fe4000001143b */
[----:B------:R-:W-:-:S04]  /*7e90*/  IADD3 R59, P3, P4, R98, R120, R59 ;  /* 0x00000078623b7210 */ /* 0x000fc80007c7e03b */
[----:B------:R-:W-:Y:S02]  /*7ea0*/  IADD3.X R44, R30, R57, R44, P3, P4 ;  /* 0x000000391e2c7210 */ /* 0x000fe40001fe842c */
[----:B------:R-:W-:-:S04]  /*7eb0*/  LEA R52, P3, R59, R52, 0x1 ;  /* 0x000000343b347211 */ /* 0x000fc800078608ff */
[----:B------:R-:W-:-:S05]  /*7ec0*/  LEA.HI.X R53, R59, R53, R44, 0x1, P3 ;  /* 0x000000353b357211 */ /* 0x000fca00018f0c2c */
[----:B--2---:R1:W-:Y:S01]  /*7ed0*/  STG.E.128 desc[UR56][R52.64], R48 ;  /* 0x0000003034007986 */ /* 0x0043e2000c101d38 */
[----:B------:R-:W-:Y:S05]  /*7ee0*/  BRA `(.L_x_1371) ;  /* 0x0000000400807947 */ /* 0x000fea0003800000 */
.L_x_1334:
[----:B------:R-:W-:-:S06]  /*7ef0*/  UISETP.NE.AND UP0, UPT, UR39, 0x3, UPT ;  /* 0x000000032700788c */ /* 0x000fcc000bf05270 */
[----:B------:R-:W-:-:S13]  /*7f00*/  PLOP3.LUT P0, PT, PT, PT, UP0, 0x80, 0x0 ;  /* 0x000000000000781c */ /* 0x000fda0003f0f008 */
[----:B------:R-:W-:Y:S05]  /*7f10*/  @!P0 BRA `(.L_x_1397) ;  /* 0x0000000000048947 */ /* 0x000fea0003800000 */
[----:B------:R-:W-:Y:S01]  /*7f20*/  BPT.TRAP 0x1 ;  /* 0x000000040000795c */ /* 0x000fe20000300000 */
.L_x_1397:
[----:B------:R-:W-:Y:S01]  /*7f30*/  IMAD R103, R185, 0x8, R2 ;  /* 0x00000008b9677824 */ /* 0x000fe200078e0202 */
[----:B------:R-:W-:Y:S01]  /*7f40*/  SHF.L.U32 R124, R194, 0x1f, RZ ;  /* 0x0000001fc27c7819 */ /* 0x000fe200000006ff */
[----:B------:R-:W-:Y:S01]  /*7f50*/  IMAD R112, R26, -0x80, R24 ;  /* 0xffffff801a707824 */ /* 0x000fe200078e0218 */
[----:B------:R-:W-:Y:S01]  /*7f60*/  BSSY B1, `(.L_x_1398) ;  /* 0x0000006000017945 */ /* 0x000fe20003800000 */
[----:B------:R-:W-:Y:S01]  /*7f70*/  SHF.R.S32.HI R45, RZ, 0x1f, R26 ;  /* 0x0000001fff2d7819 */ /* 0x000fe2000001141a */
[----:B------:R-:W0:Y:S01]  /*7f80*/  SYNCS.PHASECHK.TRANS64.TRYWAIT P3, [R103+URZ+0x28890], R124 ;  /* 0x0288907c670075a7 */ /* 0x000e22000806017f */
[----:B------:R-:W-:Y:S01]  /*7f90*/  IMAD R44, R3, R26, RZ ;  /* 0x0000001a032c7224 */ /* 0x000fe200078e02ff */
[----:B------:R-:W-:Y:S01]  /*7fa0*/  VIMNMX R112, R112, 0x80, PT ;  /* 0x0000008070707848 */ /* 0x000fe20003fe0100 */
[----:B0-----:R-:W-:Y:S06]  /*7fb0*/  @!P3 BRA `(.L_x_1399) ;  /* 0x000001d000b4b947 */ /* 0x001fec0003800000 */
.L_x_1718:
[----:B------:R-:W-:Y:S05]  /*7fc0*/  BSYNC B1 ;  /* 0x0000000000017941 */ /* 0x000fea0003800000 */
.L_x_1398:
        /* <DEDUP_REMOVED lines=8> */
[----:B------:R-:W-:-:S03]  /*8050*/  @!P2 IADD3 R58, P3, R31, R52, RZ ;  /* 0x000000341f3aa210 */ /* 0x000fc60007f7e0ff */
        /* <DEDUP_REMOVED lines=11> */
.L_x_1401:
[----:B------:R-:W-:Y:S05]  /*8110*/  BSYNC B1 ;  /* 0x0000000000017941 */ /* 0x000fea0003800000 */
.L_x_1400:
[----:B------:R-:W-:Y:S01]  /*8120*/  ISETP.GE.AND P3, PT, R189, R112, PT ;  /* 0x00000070bd00720c */ /* 0x000fe20003f66270 */
[----:B------:R-:W-:-:S12]  /*8130*/  BSSY B1, `(.L_x_1402) ;  /* 0x0000012000017945 */ /* 0x000fd80003800000 */
[----:B------:R-:W-:Y:S05]  /*8140*/  @P3 BRA `(.L_x_1403) ;  /* 0x0000000000403947 */ /* 0x000fea0003800000 */
[----:B-1----:R-:W1:Y:S01]  /*8150*/  @!P2 LDC.64 R54, c[0x0][0x2d8] ;  /* 0x0000b600ff36ab82 */ /* 0x002e620000000a00 */
[----:B------:R-:W2:Y:S01]  /*8160*/  @!P2 LDS.128 R44, [R108+0x19400] ;  /* 0x019400006c2ca984 */ /* 0x000ea20000000c00 */
[----:B------:R-:W-:-:S03]  /*8170*/  IADD3 R60, P3, R90, R52, RZ ;  /* 0x000000345a3c7210 */ /* 0x000fc60007f7e0ff */
        /* <DEDUP_REMOVED lines=13> */
.L_x_1403:
[----:B------:R-:W-:Y:S05]  /*8250*/  BSYNC B1 ;  /* 0x0000000000017941 */ /* 0x000fea0003800000 */
.L_x_1402:
[----:B------:R-:W-:Y:S01]  /*8260*/  ISETP.GE.AND P3, PT, R188, R112, PT ;  /* 0x00000070bc00720c */ /* 0x000fe20003f66270 */
[----:B------:R-:W-:-:S12]  /*8270*/  BSSY B1, `(.L_x_1404) ;  /* 0x0000012000017945 */ /* 0x000fd80003800000 */
[----:B------:R-:W-:Y:S05]  /*8280*/  @P3 BRA `(.L_x_1405) ;  /* 0x0000000000403947 */ /* 0x000fea0003800000 */
[----:B-12---:R-:W1:Y:S01]  /*8290*/  @!P2 LDC.64 R54, c[0x0][0x2d8] ;  /* 0x0000b600ff36ab82 */ /* 0x006e620000000a00 */
[----:B------:R-:W2:Y:S01]  /*82a0*/  @!P2 LDS.128 R44, [R108+0x1a400] ;  /* 0x01a400006c2ca984 */ /* 0x000ea20000000c00 */
[----:B------:R-:W-:-:S03]  /*82b0*/  LEA R60, P3, R38, R52, 0x6 ;  /* 0x00000034263c7211 */ /* 0x000fc600078630ff */
        /* <DEDUP_REMOVED lines=13> */
.L_x_1405:
[----:B------:R-:W-:Y:S05]  /*8390*/  BSYNC B1 ;  /* 0x0000000000017941 */ /* 0x000fea0003800000 */
.L_x_1404:
[----:B------:R-:W-:-:S13]  /*83a0*/  ISETP.GE.AND P3, PT, R190, R112, PT ;  /* 0x00000070be00720c */ /* 0x000fda0003f66270 */
[----:B------:R-:W-:Y:S05]  /*83b0*/  @P3 BRA `(.L_x_1371) ;  /* 0x00000000004c3947 */ /* 0x000fea0003800000 */
[----:B------:R-:W3:Y:S01]  /*83c0*/  LDC.64 R58, c[0x0][0x2f0] ;  /* 0x0000bc00ff3a7b82 */ /* 0x000ee20000000a00 */
[----:B-12-4-:R-:W1:Y:S01]  /*83d0*/  @!P2 LDS.128 R44, [R108+0x1b400] ;  /* 0x01b400006c2ca984 */ /* 0x016e620000000c00 */
[----:B------:R-:W-:-:S03]  /*83e0*/  IMAD.MOV.U32 R53, RZ, RZ, R61 ;  /* 0x000000ffff357224 */ /* 0x000fc600078e003d */
[----:B------:R-:W2:Y:S03]  /*83f0*/  @!P1 LDS.128 R48, [R108+0x1f400] ;  /* 0x01f400006c309984 */ /* 0x000ea60000000c00 */
[----:B------:R-:W4:Y:S08]  /*8400*/  @!P2 LDC.64 R54, c[0x0][0x2d8] ;  /* 0x0000b600ff36ab82 */ /* 0x000f300000000a00 */
[----:B------:R-:W5:Y:S01]  /*8410*/  @!P1 LDC.64 R56, c[0x0][0x2d8] ;  /* 0x0000b600ff389b82 */ /* 0x000f620000000a00 */
[----:B---3--:R-:W-:-:S04]  /*8420*/  IMAD.WIDE.U32 R52, R58, 0x60, R52 ;  /* 0x000000603a347825 */ /* 0x008fc800078e0034 */
[----:B------:R-:W-:-:S04]  /*8430*/  IMAD R59, R59, 0x60, RZ ;  /* 0x000000603b3b7824 */ /* 0x000fc800078e02ff */
[----:B------:R-:W-:Y:S01]  /*8440*/  IMAD.IADD R59, R53, 0x1, R59 ;  /* 0x00000001353b7824 */ /* 0x000fe200078e023b */
[----:B------:R-:W-:-:S05]  /*8450*/  @!P2 IADD3 R53, P3, R31, R52, RZ ;  /* 0x000000341f35a210 */ /* 0x000fca0007f7e0ff */
        /* <DEDUP_REMOVED lines=9> */
.L_x_1371:
[----:B------:R-:W-:Y:S05]  /*84f0*/  BSYNC B0 ;  /* 0x0000000000007941 */ /* 0x000fea0003800000 */
.L_x_1333:
        /* <DEDUP_REMOVED lines=17> */
.L_x_1407:
[----:B------:R-:W-:Y:S05]  /*8610*/  BSYNC B0 ;  /* 0x0000000000007941 */ /* 0x000fea0003800000 */
.L_x_1406:
[----:B------:R-:W2:Y:S01]  /*8620*/  SYNCS.PHASECHK.TRANS64.TRYWAIT P0, [R103+URZ+0x288b0], R124 ;  /* 0x0288b07c670075a7 */ /* 0x000ea2000800017f */
[----:B------:R-:W-:Y:S01]  /*8630*/  ULDC UR37, c[0x0][0x2e4] ;  /* 0x0000b90000257ab9 */ /* 0x000fe20000000800 */
[----:B------:R-:W-:Y:S01]  /*8640*/  ULDC.64 UR40, c[0x0][0x318] ;  /* 0x0000c60000287ab9 */ /* 0x000fe20000000a00 */
[----:B------:R-:W-:Y:S01]  /*8650*/  ULDC.64 UR42, c[0x0][0x308] ;  /* 0x0000c200002a7ab9 */ /* 0x000fe20000000a00 */
[----:B------:R-:W-:Y:S04]  /*8660*/  BSSY B0, `(.L_x_1408) ;  /* 0x0000002000007945 */ /* 0x000fe80003800000 */
[----:B--2---:R-:W-:Y:S05]  /*8670*/  @!P0 BRA `(.L_x_1409) ;  /* 0x000001cc00188947 */ /* 0x004fea0003800000 */
.L_x_1719:
[----:B------:R-:W-:Y:S05]  /*8680*/  BSYNC B0 ;  /* 0x0000000000007941 */ /* 0x000fea0003800000 */
.L_x_1408:
[----:B------:R-:W-:Y:S01]  /*8690*/  ISETP.GE.AND P0, PT, R18, R112, PT ;  /* 0x000000701200720c */ /* 0x000fe20003f06270 */
[----:B------:R-:W-:Y:S01]  /*86a0*/  BSSY B0, `(.L_x_1410) ;  /* 0x0000011000007945 */ /* 0x000fe20003800000 */
[----:B------:R-:W-:-:S11]  /*86b0*/  IMAD.WIDE R48, R26, 0x80, R42 ;  /* 0x000000801a307825 */ /* 0x000fd600078e022a */
[----:B------:R-:W-:Y:S05]  /*86c0*/  @P0 BRA `(.L_x_1411) ;  /* 0x0000000000380947 */ /* 0x000fea0003800000 */
[----:B------:R-:W-:Y:S02]  /*86d0*/  IMAD R47, R49, UR40, RZ ;  /* 0x00000028312f7c24 */ /* 0x000fe4000f8e02ff */
        /* <DEDUP_REMOVED lines=13> */
.L_x_1411:
[----:B------:R-:W-:Y:S05]  /*87b0*/  BSYNC B0 ;  /* 0x0000000000007941 */ /* 0x000fea0003800000 */
.L_x_1410:
[----:B------:R-:W-:Y:S01]  /*87c0*/  ISETP.GE.AND P0, PT, R189, R112, PT ;  /* 0x00000070bd00720c */ /* 0x000fe20003f06270 */
[----:B------:R-:W-:-:S12]  /*87d0*/  BSSY B0, `(.L_x_1412) ;  /* 0x0000012000007945 */ /* 0x000fd80003800000 */
[----:B------:R-:W-:Y:S05]  /*87e0*/  @P0 BRA `(.L_x_1413) ;  /* 0x0000000000400947 */ /* 0x000fea0003800000 */
[----:B---3--:R-:W-:Y:S01]  /*87f0*/  IADD3 R47, P0, R48, 0x20, RZ ;  /* 0x00000020302f7810 */ /* 0x008fe20007f1e0ff */
[----:B------:R-:W-:-:S04]  /*8800*/  IMAD.MOV.U32 R45, RZ, RZ, R102 ;  /* 0x000000ffff2d7224 */ /* 0x000fc800078e0066 */
[----:B-1----:R-:W-:-:S04]  /*8810*/  IMAD.X R44, RZ, RZ, R49, P0 ;  /* 0x000000ffff2c7224 */ /* 0x002fc800000e0631 */
[----:B------:R-:W-:Y:S02]  /*8820*/  IMAD R46, R44, UR40, RZ ;  /* 0x000000282c2e7c24 */ /* 0x000fe4000f8e02ff */
[----:B------:R-:W-:-:S04]  /*8830*/  IMAD.MOV.U32 R44, RZ, RZ, R96 ;  /* 0x000000ffff2c7224 */ /* 0x000fc800078e0060 */
[----:B------:R-:W-:-:S04]  /*8840*/  IMAD.WIDE.U32 R44, R47, UR40, R44 ;  /* 0x000000282f2c7c25 */ /* 0x000fc8000f8e002c */
[----:B------:R-:W-:Y:S01]  /*8850*/  IMAD R47, R47, UR41, R46 ;  /* 0x000000292f2f7c24 */ /* 0x000fe2000f8e022e */
[----:B------:R-:W-:-:S03]  /*8860*/  LEA R50, P0, R44, UR42, 0x1 ;  /* 0x0000002a2c327c11 */ /* 0x000fc6000f8008ff */
[----:B------:R-:W-:-:S05]  /*8870*/  IMAD.IADD R45, R45, 0x1, R47 ;  /* 0x000000012d2d7824 */ /* 0x000fca00078e022f */
[----:B------:R-:W-:Y:S02]  /*8880*/  LEA.HI.X R51, R44, UR43, R45, 0x1, P0 ;  /* 0x0000002b2c337c11 */ /* 0x000fe400080f0c2d */
[----:B------:R-:W-:-:S13]  /*8890*/  ISETP.GE.AND P0, PT, R16, UR37, PT ;  /* 0x0000002510007c0c */ /* 0x000fda000bf06270 */
[----:B------:R-:W1:Y:S04]  /*88a0*/  @!P0 LDS.128 R44, [R108+0x1400] ;  /* 0x001400006c2c8984 */ /* 0x000e680000000c00 */
[----:B-1----:R-:W-:Y:S01]  /*88b0*/  @!P0 STG.E.128 desc[UR56][R50.64], R44 ;  /* 0x0000002c32008986 */ /* 0x002fe2000c101d38 */
[----:B------:R-:W-:-:S13]  /*88c0*/  ISETP.GE.AND P0, PT, R195, UR37, PT ;  /* 0x00000025c3007c0c */ /* 0x000fda000bf06270 */
[----:B------:R-:W1:Y:S04]  /*88d0*/  @!P0 LDS.128 R44, [R108+0x5400] ;  /* 0x005400006c2c8984 */ /* 0x000e680000000c00 */
[----:B-1----:R4:W-:Y:S02]  /*88e0*/  @!P0 STG.E.128 desc[UR56][R50.64+0x80], R44 ;  /* 0x0000802c32008986 */ /* 0x0029e4000c101d38 */
.L_x_1413:
[----:B------:R-:W-:Y:S05]  /*88f0*/  BSYNC B0 ;  /* 0x0000000000007941 */ /* 0x000fea0003800000 */
.L_x_1412:
[----:B------:R-:W-:Y:S01]  /*8900*/  ISETP.GE.AND P0, PT, R188, R112, PT ;  /* 0x00000070bc00720c */ /* 0x000fe20003f06270 */
[----:B------:R-:W-:-:S12]  /*8910*/  BSSY B0, `(.L_x_1414) ;  /* 0x0000012000007945 */ /* 0x000fd80003800000 */
[----:B------:R-:W-:Y:S05]  /*8920*/  @P0 BRA `(.L_x_1415) ;  /* 0x0000000000400947 */ /* 0x000fea0003800000 */
[----:B---34-:R-:W-:Y:S01]  /*8930*/  IADD3 R47, P0, R48, 0x40, RZ ;  /* 0x00000040302f7810 */ /* 0x018fe20007f1e0ff */
        /* <DEDUP_REMOVED lines=15> */
.L_x_1415:
[----:B------:R-:W-:Y:S05]  /*8a30*/  BSYNC B0 ;  /* 0x0000000000007941 */ /* 0x000fea0003800000 */
.L_x_1414:
[----:B------:R-:W-:Y:S01]  /*8a40*/  ISETP.GE.AND P0, PT, R190, R112, PT ;  /* 0x00000070be00720c */ /* 0x000fe20003f06270 */
[----:B------:R-:W-:-:S12]  /*8a50*/  BSSY B0, `(.L_x_1416) ;  /* 0x0000012000007945 */ /* 0x000fd80003800000 */
[----:B------:R-:W-:Y:S05]  /*8a60*/  @P0 BRA `(.L_x_1417) ;  /* 0x0000000000400947 */ /* 0x000fea0003800000 */
[----:B-1-34-:R-:W-:Y:S01]  /*8a70*/  IADD3 R47, P0, R48, 0x60, RZ ;  /* 0x00000060302f7810 */ /* 0x01afe20007f1e0ff */
[----:B------:R-:W-:Y:S02]  /*8a80*/  IMAD.MOV.U32 R44, RZ, RZ, R96 ;  /* 0x000000ffff2c7224 */ /* 0x000fe400078e0060 */
        /* <DEDUP_REMOVED lines=14> */
.L_x_1417:
[----:B------:R-:W-:Y:S05]  /*8b70*/  BSYNC B0 ;  /* 0x0000000000007941 */ /* 0x000fea0003800000 */
.L_x_1416:
[----:B------:R-:W-:Y:S01]  /*8b80*/  @!PT LDS RZ, [RZ] ;  /* 0x00000000fffff984 */ /* 0x000fe20000000800 */
[----:B------:R-:W-:Y:S01]  /*8b90*/  @!PT LDS RZ, [RZ] ;  /* 0x00000000fffff984 */ /* 0x000fe20000000800 */
[----:B------:R-:W-:Y:S01]  /*8ba0*/  @!PT LDS RZ, [RZ] ;  /* 0x00000000fffff984 */ /* 0x000fe20000000800 */
[----:B------:R-:W-:Y:S01]  /*8bb0*/  @!PT LDS RZ, [RZ] ;  /* 0x00000000fffff984 */ /* 0x000fe20000000800 */
[----:B------:R5:W-:Y:S06]  /*8bc0*/  MEMBAR.ALL.CTA ;  /* 0x0000000000007992 */ /* 0x000bec0000008000 */
[----:B-----5:R-:W5:Y:S02]  /*8bd0*/  FENCE.VIEW.ASYNC.S ;  /* 0x00000000000073c6 */ /* 0x020f640000000000 */
[----:B-----5:R1:W-:Y:S01]  /*8be0*/  BAR.SYNC.DEFER_BLOCKING R125, 0x80 ;  /* 0x0002007d0000751d */ /* 0x0203e20000010000 */
[----:B------:R-:W-:Y:S01]  /*8bf0*/  ISETP.NE.AND P4, PT, R104, RZ, PT ;  /* 0x000000ff6800720c */ /* 0x000fe20003f85270 */
[----:B------:R-:W-:-:S02]  /*8c00*/  VIADD R185, R185, 0x1 ;  /* 0x00000001b9b97836 */ /* 0x000fc40000000000 */
[----:B0-2---:R-:W-:-:S03]  /*8c10*/  @!P3 VIADD R103, R103, 0x288c0 ;  /* 0x000288c06767b836 */ /* 0x005fc60000000000 */
[C---:B------:R-:W-:Y:S02]  /*8c20*/  ISETP.NE.AND P0, PT, R185.reuse, 0x2, PT ;  /* 0x00000002b900780c */ /* 0x040fe40003f05270 */
[----:B------:R-:W-:Y:S02]  /*8c30*/  @!P3 PRMT R103, RZ, 0x654, R103 ;  /* 0x00000654ff67b816 */ /* 0x000fe40000000067 */
[----:B-1-34-:R-:W-:Y:S02]  /*8c40*/  SEL R45, RZ, 0x1, P0 ;  /* 0x00000001ff2d7807 */ /* 0x01afe40000000000 */
[----:B------:R-:W-:Y:S02]  /*8c50*/  SEL R185, R185, RZ, P0 ;  /* 0x000000ffb9b97207 */ /* 0x000fe40000000000 */
[----:B------:R-:W-:Y:S01]  /*8c60*/  LOP3.LUT R194, R194, R45, RZ, 0x3c, !PT ;  /* 0x0000002dc2c27212 */ /* 0x000fe200078e3cff */
[----:B------:R0:W-:Y:S01]  /*8c70*/  @!P3 SYNCS.ARRIVE.TRANS64.RED.A1T0 RZ, [R103+URZ], RZ ;  /* 0x000000ff67ffb9a7 */ /* 0x0001e2000810043f */
[----:B------:R-:W-:Y:S05]  /*8c80*/  @P4 BRA `(.L_x_1418) ;  /* 0xffffff9800704947 */ /* 0x000fea000383ffff */
[----:B------:R-:W1:Y:S01]  /*8c90*/  S2R R44, SR_TID.X ;  /* 0x00000000002c7919 */ /* 0x000e620000002100 */
[----:B------:R-:W-:Y:S02]  /*8ca0*/  PLOP3.LUT P0, PT, PT, PT, PT, 0x8, 0x0 ;  /* 0x000000000000781c */ /* 0x000fe40003f0e170 */
[----:B-1----:R-:W-:-:S04]  /*8cb0*/  SHF.R.U32.HI R44, RZ, 0x7, R44 ;  /* 0x00000007ff2c7819 */ /* 0x002fc8000001162c */
[----:B------:R-:W-:-:S13]  /*8cc0*/  ISETP.NE.AND P4, PT, R44, 0x1, PT ;  /* 0x000000012c00780c */ /* 0x000fda0003f85270 */
[----:B------:R-:W-:Y:S06]  /*8cd0*/  @!P4 BAR.ARV 0x9, 0x100 ;  /* 0x024400000000cb1d */ /* 0x000fec0000002000 */
.L_x_1328:
[----:B------:R-:W1:Y:S02]  /*8ce0*/  LDC.64 R6, c[0x0][0x9e0] ;  /* 0x00027800ff067b82 */ /* 0x000e640000000a00 */
[----:B-1----:R-:W-:Y:S01]  /*8cf0*/  ISETP.GE.AND P1, PT, R7, 0x1, PT ;  /* 0x000000010700780c */ /* 0x002fe20003f26270 */
[----:B------:R-:W-:-:S12]  /*8d00*/  @P0 BRA `(.L_x_1419) ;  /* 0x00000000000c0947 */ /* 0x000fd80003800000 */
[----:B------:R-:W1:Y:S01]  /*8d10*/  FENCE.VIEW.ASYNC.G ;  /* 0x00000000000073c6 */ /* 0x000e620000000100 */
[----:B------:R-:W-:Y:S05]  /*8d20*/  WARPSYNC.ALL ;  /* 0x0000000000007948 */ /* 0x000fea0003800000 */
[----:B-1----:R-:W-:Y:S06]  /*8d30*/  BAR.ARV 0xc, 0x120 ;  /* 0x0304800000007b1d */ /* 0x002fec0000002000 */
.L_x_1419:
[----:B------:R-:W-:Y:S01]  /*8d40*/  IMAD.IADD R0, R119, 0x1, R6 ;  /* 0x0000000177007824 */ /* 0x000fe200078e0206 */
[----:B------:R-:W-:Y:S06]  /*8d50*/  @!P1 BRA `(.L_x_1420) ;  /* 0x0000000000489947 */ /* 0x000fec0003800000 */
[C---:B------:R-:W-:Y:S01]  /*8d60*/  ISETP.GT.AND P0, PT, R119.reuse, RZ, PT ;  /* 0x000000ff7700720c */ /* 0x040fe20003f04270 */
[----:B------:R-:W-:Y:S01]  /*8d70*/  BSSY B0, `(.L_x_1421) ;  /* 0x000000e000007945 */ /* 0x000fe20003800000 */
[----:B------:R-:W-:-:S11]  /*8d80*/  VIADD R3, R119, 0xffffffff ;  /* 0xffffffff77037836 */ /* 0x000fd60000000000 */
        /* <DEDUP_REMOVED lines=8> */
.L_x_1422:
[----:B------:R-:W-:-:S13]  /*8e10*/  ISETP.NE.AND P0, PT, R7, 0x1, PT ;  /* 0x000000010700780c */ /* 0x000fda0003f05270 */
[----:B------:R-:W1:Y:S02]  /*8e20*/  @P0 LDC.64 R4, c[0x0][0x9e8] ;  /* 0x00027a00ff040b82 */ /* 0x000e640000000a00 */
[----:B-1----:R-:W-:-:S05]  /*8e30*/  @P0 IMAD.HI.U32 R4, R3, R4, RZ ;  /* 0x0000000403040227 */ /* 0x002fca00078e00ff */
[----:B------:R-:W-:-:S07]  /*8e40*/  @P0 SHF.R.U32.HI R3, RZ, R5, R4 ;  /* 0x00000005ff030219 */ /* 0x000fce0000011604 */
.L_x_1423:
[----:B------:R-:W-:Y:S05]  /*8e50*/  BSYNC B0 ;  /* 0x0000000000007941 */ /* 0x000fea0003800000 */
.L_x_1421:
[----:B------:R-:W-:-:S05]  /*8e60*/  IMAD R3, R3, R7, R7 ;  /* 0x0000000703037224 */ /* 0x000fca00078e0207 */
[----:B------:R-:W-:-:S07]  /*8e70*/  VIMNMX R0, R0, R3, PT ;  /* 0x0000000300007248 */ /* 0x000fce0003fe0100 */
.L_x_1420:
[----:B------:R-:W-:Y:S01]  /*8e80*/  VIADD R0, R0, 0x7f ;  /* 0x0000007f00007836 */ /* 0x000fe20000000000 */
[----:B------:R-:W-:-:S04]  /*8e90*/  ULDC UR4, c[0x0][0x9dc] ;  /* 0x0002770000047ab9 */ /* 0x000fc80000000800 */
[----:B------:R-:W-:-:S04]  /*8ea0*/  SHF.R.S32.HI R3, RZ, 0x1f, R0 ;  /* 0x0000001fff037819 */ /* 0x000fc80000011400 */
[----:B------:R-:W-:-:S04]  /*8eb0*/  LEA.HI R3, R3, R0, RZ, 0x7 ;  /* 0x0000000003037211 */ /* 0x000fc800078f38ff */
[----:B------:R-:W-:Y:S01]  /*8ec0*/  SHF.R.S32.HI R0, RZ, 0x7, R3 ;  /* 0x00000007ff007819 */ /* 0x000fe20000011403 */
[----:B------:R-:W-:-:S03]  /*8ed0*/  VIADD R3, R118, -UR4 ;  /* 0x8000000476037c36 */ /* 0x000fc60008000000 */
[----:B------:R-:W-:Y:S01]  /*8ee0*/  VIMNMX R129, R129, R0, PT ;  /* 0x0000000081817248 */ /* 0x000fe20003fe0100 */
[----:B------:R-:W-:Y:S06]  /*8ef0*/  @!P1 BRA `(.L_x_1424) ;  /* 0x0000000000449947 */ /* 0x000fec0003800000 */
[----:B------:R-:W-:Y:S01]  /*8f00*/  ISETP.GT.AND P0, PT, R118, -0x1, PT ;  /* 0xffffffff7600780c */ /* 0x000fe20003f04270 */
[----:B------:R-:W-:-:S12]  /*8f10*/  BSSY B0, `(.L_x_1425) ;  /* 0x000000d000007945 */ /* 0x000fd80003800000 */
        /* <DEDUP_REMOVED lines=8> */
.L_x_1426:
[----:B------:R-:W-:-:S13]  /*8fa0*/  ISETP.NE.AND P0, PT, R7, 0x1, PT ;  /* 0x000000010700780c */ /* 0x000fda0003f05270 */
[----:B------:R-:W1:Y:S02]  /*8fb0*/  @P0 LDC.64 R4, c[0x0][0x9e8] ;  /* 0x00027a00ff040b82 */ /* 0x000e640000000a00 */
[----:B-1----:R-:W-:-:S05]  /*8fc0*/  @P0 IMAD.HI.U32 R4, R118, R4, RZ ;  /* 0x0000000476040227 */ /* 0x002fca00078e00ff */
[----:B------:R-:W-:-:S07]  /*8fd0*/  @P0 SHF.R.U32.HI R118, RZ, R5, R4 ;  /* 0x00000005ff760219 */ /* 0x000fce0000011604 */
.L_x_1427:
[----:B------:R-:W-:Y:S05]  /*8fe0*/  BSYNC B0 ;  /* 0x0000000000007941 */ /* 0x000fea0003800000 */
.L_x_1425:
[----:B------:R-:W-:-:S05]  /*8ff0*/  IMAD R118, R118, R7, RZ ;  /* 0x0000000776767224 */ /* 0x000fca00078e02ff */
[----:B------:R-:W-:-:S07]  /*9000*/  VIMNMX R3, R3, R118, !PT ;  /* 0x0000007603037248 */ /* 0x000fce0007fe0100 */
.L_x_1424:
[----:B------:R-:W-:Y:S01]  /*9010*/  SHF.R.S32.HI R4, RZ, 0x1f, R3 ;  /* 0x0000001fff047819 */ /* 0x000fe20000011403 */
[----:B------:R-:W-:Y:S01]  /*9020*/  IMAD.MOV.U32 R0, RZ, RZ, RZ ;  /* 0x000000ffff007224 */ /* 0x000fe200078e00ff */
[----:B------:R-:W-:Y:S02]  /*9030*/  PLOP3.LUT P0, PT, PT, PT, PT, 0x80, 0x0 ;  /* 0x000000000000781c */ /* 0x000fe40003f0f070 */
[----:B------:R-:W-:Y:S02]  /*9040*/  CS2R R150, SRZ ;  /* 0x0000000000967805 */ /* 0x000fe4000001ff00 */
[----:B------:R-:W-:Y:S01]  /*9050*/  LEA.HI R4, R4, R3, RZ, 0x7 ;  /* 0x0000000304047211 */ /* 0x000fe200078f38ff */
[----:B------:R-:W-:Y:S01]  /*9060*/  IMAD.MOV.U32 R3, RZ, RZ, RZ ;  /* 0x000000ffff037224 */ /* 0x000fe200078e00ff */
[----:B------:R-:W-:Y:S02]  /*9070*/  CS2R R148, SRZ ;  /* 0x0000000000947805 */ /* 0x000fe4000001ff00 */
[----:B------:R-:W-:-:S02]  /*9080*/  CS2R R146, SRZ ;  /* 0x0000000000927805 */ /* 0x000fc4000001ff00 */
[----:B------:R-:W-:Y:S02]  /*9090*/  SHF.R.S32.HI R4, RZ, 0x7, R4 ;  /* 0x00000007ff047819 */ /* 0x000fe40000011404 */
[----:B------:R-:W-:Y:S02]  /*90a0*/  CS2R R144, SRZ ;  /* 0x0000000000907805 */ /* 0x000fe4000001ff00 */
[----:B------:R-:W-:Y:S01]  /*90b0*/  CS2R R34, SRZ ;  /* 0x0000000000227805 */ /* 0x000fe2000001ff00 */
[----:B------:R-:W-:Y:S01]  /*90c0*/  IMAD.MOV.U32 R142, RZ, RZ, RZ ;  /* 0x000000ffff8e7224 */ /* 0x000fe200078e00ff */
[----:B------:R-:W-:Y:S01]  /*90d0*/  VIMNMX R198, RZ, R4, !PT ;  /* 0x00000004ffc67248 */ /* 0x000fe20007fe0100 */
[----:B------:R-:W-:Y:S01]  /*90e0*/  IMAD.MOV.U32 R141, RZ, RZ, RZ ;  /* 0x000000ffff8d7224 */ /* 0x000fe200078e00ff */
[----:B------:R-:W-:Y:S01]  /*90f0*/  CS2R R138, SRZ ;  /* 0x00000000008a7805 */ /* 0x000fe2000001ff00 */
[----:B------:R-:W-:Y:S01]  /*9100*/  IMAD.MOV.U32 R137, RZ, RZ, RZ ;  /* 0x000000ffff897224 */ /* 0x000fe200078e00ff */
[----:B------:R-:W-:-:S02]  /*9110*/  ISETP.GT.AND P1, PT, R129, R198, PT ;  /* 0x000000c68100720c */ /* 0x000fc40003f24270 */
[----:B------:R-:W-:Y:S02]  /*9120*/  CS2R R32, SRZ ;  /* 0x0000000000207805 */ /* 0x000fe4000001ff00 */
[----:B------:R-:W-:Y:S01]  /*9130*/  CS2R R134, SRZ ;  /* 0x0000000000867805 */ /* 0x000fe2000001ff00 */
[----:B------:R-:W-:Y:S01]  /*9140*/  IMAD.MOV.U32 R133, RZ, RZ, RZ ;  /* 0x000000ffff857224 */ /* 0x000fe200078e00ff */
[----:B------:R-:W-:Y:S02]  /*9150*/  CS2R R30, SRZ ;  /* 0x00000000001e7805 */ /* 0x000fe4000001ff00 */
[----:B------:R-:W-:Y:S01]  /*9160*/  CS2R R130, SRZ ;  /* 0x0000000000827805 */ /* 0x000fe2000001ff00 */
[----:B------:R-:W-:Y:S01]  /*9170*/  IMAD.MOV.U32 R128, RZ, RZ, RZ ;  /* 0x000000ffff807224 */ /* 0x000fe200078e00ff */
[----:B------:R-:W-:Y:S02]  /*9180*/  CS2R R126, SRZ ;  /* 0x00000000007e7805 */ /* 0x000fe4000001ff00 */
[----:B------:R-:W-:-:S02]  /*9190*/  CS2R R124, SRZ ;  /* 0x00000000007c7805 */ /* 0x000fc4000001ff00 */
[----:B------:R-:W-:Y:S02]  /*91a0*/  CS2R R122, SRZ ;  /* 0x00000000007a7805 */ /* 0x000fe4000001ff00 */
[----:B------:R-:W-:Y:S02]  /*91b0*/  CS2R R120, SRZ ;  /* 0x0000000000787805 */ /* 0x000fe4000001ff00 */
[----:B------:R-:W-:Y:S01]  /*91c0*/  CS2R R118, SRZ ;  /* 0x0000000000767805 */ /* 0x000fe2000001ff00 */
[----:B------:R-:W-:Y:S01]  /*91d0*/  IMAD.MOV.U32 R116, RZ, RZ, RZ ;  /* 0x000000ffff747224 */ /* 0x000fe200078e00ff */
[----:B------:R-:W-:Y:S02]  /*91e0*/  CS2R R114, SRZ ;  /* 0x0000000000727805 */ /* 0x000fe4000001ff00 */
[----:B------:R-:W-:Y:S02]  /*91f0*/  CS2R R112, SRZ ;  /* 0x0000000000707805 */ /* 0x000fe4000001ff00 */
[----:B------:R-:W-:-:S02]  /*9200*/  CS2R R110, SRZ ;  /* 0x00000000006e7805 */ /* 0x000fc4000001ff00 */
[----:B------:R-:W-:Y:S02]  /*9210*/  CS2R R108, SRZ ;  /* 0x00000000006c7805 */ /* 0x000fe4000001ff00 */
[----:B------:R-:W-:Y:S02]  /*9220*/  CS2R R106, SRZ ;  /* 0x00000000006a7805 */ /* 0x000fe4000001ff00 */
[----:B------:R-:W-:Y:S02]  /*9230*/  CS2R R104, SRZ ;  /* 0x0000000000687805 */ /* 0x000fe4000001ff00 */
[----:B0-----:R-:W-:Y:S02]  /*9240*/  CS2R R102, SRZ ;  /* 0x0000000000667805 */ /* 0x001fe4000001ff00 */
[----:B------:R-:W-:Y:S02]  /*9250*/  CS2R R100, SRZ ;  /* 0x0000000000647805 */ /* 0x000fe4000001ff00 */
[----:B------:R-:W-:-:S02]  /*9260*/  CS2R R98, SRZ ;  /* 0x0000000000627805 */ /* 0x000fc4000001ff00 */
[----:B------:R-:W-:Y:S02]  /*9270*/  CS2R R96, SRZ ;  /* 0x0000000000607805 */ /* 0x000fe4000001ff00 */
[----:B------:R-:W-:Y:S01]  /*9280*/  CS2R R6, SRZ ;  /* 0x0000000000067805 */ /* 0x000fe2000001ff00 */
[----:B------:R-:W-:Y:S01]  /*9290*/  IMAD.MOV.U32 R94, RZ, RZ, RZ ;  /* 0x000000ffff5e7224 */ /* 0x000fe200078e00ff */
[----:B------:R-:W-:Y:S01]  /*92a0*/  CS2R R90, SRZ ;  /* 0x00000000005a7805 */ /* 0x000fe2000001ff00 */
[----:B------:R-:W-:Y:S01]  /*92b0*/  IMAD.MOV.U32 R37, RZ, RZ, RZ ;  /* 0x000000ffff257224 */ /* 0x000fe200078e00ff */
[----:B------:R-:W-:Y:S01]  /*92c0*/  CS2R R88, SRZ ;  /* 0x0000000000587805 */ /* 0x000fe2000001ff00 */
[----:B------:R-:W-:Y:S06]  /*92d0*/  @!P1 BRA `(.L_x_1428) ;  /* 0x0000013c00c89947 */ /* 0x000fec0003800000 */
[----:B------:R-:W-:-:S03]  /*92e0*/  UMOV UR4, 0xffffffff ;  /* 0xffffffff00047882 */ /* 0x000fc60000000000 */
[----:B------:R-:W-:Y:S05]  /*92f0*/  BRA.DIV UR4, `(.L_x_1429) ;  /* 0x000001c2040c7947 */ /* 0x000fea000b800000 */
[----:B------:R0:W1:Y:S02]  /*9300*/  SHFL.IDX PT, R196, R227, RZ, 0x1f ;  /* 0x00001fffe3c47589 */ /* 0x00006400000e0000 */
.L_x_1722:
[----:B-1----:R-:W-:-:S04]  /*9310*/  LEA.HI R0, R196, R196, RZ, 0x1 ;  /* 0x000000c4c4007211 */ /* 0x002fc800078f08ff */
[----:B------:R-:W-:Y:S01]  /*9320*/  LOP3.LUT R3, R0, 0x1e, RZ, 0xc0, !PT ;  /* 0x0000001e00037812 */ /* 0x000fe200078ec0ff */
[----:B------:R-:W-:-:S04]  /*9330*/  IMAD.U32 R0, RZ, RZ, UR38 ;  /* 0x00000026ff007e24 */ /* 0x000fc8000f8e00ff */
[----:B------:R-:W-:Y:S01]  /*9340*/  IMAD.IADD R3, R196, 0x1, -R3 ;  /* 0x00000001c4037824 */ /* 0x000fe200078e0a03 */
[----:B------:R-:W-:-:S04]  /*9350*/  LOP3.LUT P0, RZ, R0, 0x3ff, RZ, 0xc0, !PT ;  /* 0x000003ff00ff7812 */ /* 0x000fc8000780c0ff */
[----:B------:R-:W-:Y:S02]  /*9360*/  LEA R3, R3, UR38, 0xd ;  /* 0x0000002603037c11 */ /* 0x000fe4000f8e68ff */
[----:B------:R-:W-:Y:S02]  /*9370*/  P2R R24, PR, RZ, 0x1 ;  /* 0x00000001ff187803 */ /* 0x000fe40000000000 */
[----:B------:R-:W-:-:S04]  /*9380*/  SHF.R.U32.HI R3, RZ, 0x4, R3 ;  /* 0x00000004ff037819 */ /* 0x000fc80000011603 */
[----:B------:R-:W-:Y:S01]  /*9390*/  LOP3.LUT R52, R3, 0x3fff, RZ, 0xc0, !PT ;  /* 0x00003fff03347812 */ /* 0x000fe200078ec0ff */
[----:B------:R-:W-:Y:S06]  /*93a0*/  @!P0 BRA `(.L_x_1430) ;  /* 0x0000000000408947 */ /* 0x000fec0003800000 */
        /* <DEDUP_REMOVED lines=15> */
[----:B0-2--5:R-:W-:Y:S05]  /*94a0*/  CALL.ABS.NOINC R14 ;  /* 0x000000000e007343 */ /* 0x025fea0003c00000 */
.L_x_1430:
[----:B------:R-:W-:Y:S02]  /*94b0*/  ULDC UR4, c[0x0][0x3d4] ;  /* 0x0000f50000047ab9 */ /* 0x000fe40000000800 */
[----:B------:R-:W-:-:S13]  /*94c0*/  ISETP.LT.AND P0, PT, RZ, UR4, PT ;  /* 0x00000004ff007c0c */ /* 0x000fda000bf01270 */
[----:B------:R-:W-:Y:S05]  /*94d0*/  @P0 BRA `(.L_x_1431) ;  /* 0x00000000003c0947 */ /* 0x000fea0003800000 */
[----:B------:R-:W-:-:S04]  /*94e0*/  LEA.HI R0, R221, R221, RZ, 0x1 ;  /* 0x000000dddd007211 */ /* 0x000fc800078f08ff */
        /* <DEDUP_REMOVED lines=8> */
.L_x_1434:
[----:B--2---:R2:W3:Y:S02]  /*9570*/  SYNCS.PHASECHK.TRANS64.TRYWAIT P0, [R2+URZ+0x28800], R3 ;  /* 0x02880003020075a7 */ /* 0x0044e4000800017f */
[----:B---3--:R-:W-:Y:S05]  /*9580*/  @!P0 NANOSLEEP.SYNCS 0x989680 ;  /* 0x009896800000895d */ /* 0x008fea0003900000 */
[----:B------:R-:W3:Y:S02]  /*9590*/  @!P0 SYNCS.PHASECHK.TRANS64 P0, [R2+URZ+0x28800], R3 ;  /* 0x02880003020085a7 */ /* 0x000ee4000800007f */
[----:B---3--:R-:W-:Y:S05]  /*95a0*/  @!P0 BRA `(.L_x_1434) ;  /* 0xfffffffc00f08947 */ /* 0x008fea000383ffff */
.L_x_1433:
[----:B------:R-:W-:Y:S05]  /*95b0*/  BSYNC B0 ;  /* 0x0000000000007941 */ /* 0x000fea0003800000 */
.L_x_1432:
[----:B------:R-:W-:Y:S05]  /*95c0*/  BRA `(.L_x_1435) ;  /* 0x0000005400787947 */ /* 0x000fea0003800000 */
.L_x_1431:
[----:B------:R-:W1:Y:S01]  /*95d0*/  LDC.64 R12, c[0x0][0x3d8] ;  /* 0x0000f600ff0c7b82 */ /* 0x000e620000000a00 */
[----:B-----5:R-:W-:Y:S01]  /*95e0*/  SHF.R.S32.HI R3, RZ, 0x1f, R117 ;  /* 0x0000001fff037819 */ /* 0x020fe20000011475 */
[----:B------:R-:W-:Y:S01]  /*95f0*/  IMAD.MOV.U32 R6, RZ, RZ, R16 ;  /* 0x000000ffff067224 */ /* 0x000fe200078e0010 */
[----:B------:R-:W-:Y:S01]  /*9600*/  ISETP.NE.AND P4, PT, R24, RZ, PT ;  /* 0x000000ff1800720c */ /* 0x000fe20003f85270 */
[----:B------:R-:W-:Y:S01]  /*9610*/  IMAD.MOV.U32 R7, RZ, RZ, R17 ;  /* 0x000000ffff077224 */ /* 0x000fe200078e0011 */
[--C-:B------:R-:W-:Y:S01]  /*9620*/  SHF.R.S32.HI R5, RZ, 0x1f, R22.reuse ;  /* 0x0000001fff057819 */ /* 0x100fe20000011416 */
[----:B------:R-:W-:Y:S02]  /*9630*/  IMAD.MOV.U32 R4, RZ, RZ, R22 ;  /* 0x000000ffff047224 */ /* 0x000fe400078e0016 */
[----:B------:R-:W2:Y:S01]  /*9640*/  LDC.64 R14, c[0x0][0x3e8] ;  /* 0x0000fa00ff0e7b82 */ /* 0x000ea20000000a00 */
[-C--:B-1----:R-:W-:Y:S01]  /*9650*/  IMAD R0, R3, R12.reuse, RZ ;  /* 0x0000000c03007224 */ /* 0x082fe200078e02ff */
[----:B------:R-:W-:Y:S01]  /*9660*/  SHF.L.U64.HI R30, R12, 0x5, R13 ;  /* 0x000000050c1e7819 */ /* 0x000fe2000001020d */
[----:B------:R-:W-:-:S04]  /*9670*/  IMAD.WIDE.U32 R8, R18, R12, R6 ;  /* 0x0000000c12087225 */ /* 0x000fc800078e0006 */
[----:B------:R-:W-:Y:S02]  /*9680*/  IMAD R21, R19, R12, RZ ;  /* 0x0000000c13157224 */ /* 0x000fe400078e02ff */
[-C--:B--2---:R-:W-:Y:S01]  /*9690*/  IMAD R20, R3, R14.reuse, RZ ;  /* 0x0000000e03147224 */ /* 0x084fe200078e02ff */
[----:B------:R-:W-:Y:S01]  /*96a0*/  SHF.L.U64.HI R28, R14, 0x5, R15 ;  /* 0x000000050e1c7819 */ /* 0x000fe2000001020f */
[----:B------:R-:W-:-:S04]  /*96b0*/  IMAD.WIDE.U32 R10, R18, R14, R6 ;  /* 0x0000000e120a7225 */ /* 0x000fc800078e0006 */
[----:B------:R-:W-:-:S04]  /*96c0*/  IMAD.WIDE.U32 R6, R18, R12, R4 ;  /* 0x0000000c12067225 */ /* 0x000fc800078e0004 */
[----:B------:R-:W-:-:S04]  /*96d0*/  IMAD.WIDE.U32 R54, R117, R12, RZ ;  /* 0x0000000c75367225 */ /* 0x000fc800078e00ff */
[----:B------:R-:W-:Y:S01]  /*96e0*/  IMAD R3, R19, R14, RZ ;  /* 0x0000000e13037224 */ /* 0x000fe200078e02ff */
[-C--:B------:R-:W-:Y:S01]  /*96f0*/  IADD3 R27, P2, R8, R54.reuse, RZ ;  /* 0x00000036081b7210 */ /* 0x080fe20007f5e0ff */
[C---:B------:R-:W-:Y:S01]  /*9700*/  IMAD R59, R117.reuse, R13, R0 ;  /* 0x0000000d753b7224 */ /* 0x040fe200078e0200 */
[----:B------:R-:W-:Y:S01]  /*9710*/  IADD3 R63, P0, R6, R54, RZ ;  /* 0x00000036063f7210 */ /* 0x000fe20007f1e0ff */
[C---:B------:R-:W-:Y:S02]  /*9720*/  IMAD R53, R117.reuse, R15, R20 ;  /* 0x0000000f75357224 */ /* 0x040fe400078e0214 */
[----:B------:R-:W-:-:S04]  /*9730*/  IMAD.WIDE.U32 R56, R117, R14, RZ ;  /* 0x0000000e75387225 */ /* 0x000fc800078e00ff */
[----:B------:R-:W-:Y:S01]  /*9740*/  IMAD.WIDE.U32 R4, R18, R14, R4 ;  /* 0x0000000e12047225 */ /* 0x000fe200078e0004 */
[----:B------:R-:W-:-:S03]  /*9750*/  IADD3 R33, P3, R10, R56, RZ ;  /* 0x000000380a217210 */ /* 0x000fc60007f7e0ff */
[----:B------:R-:W-:Y:S01]  /*9760*/  IMAD R21, R18, R13, R21 ;  /* 0x0000000d12157224 */ /* 0x000fe200078e0215 */
[----:B------:R-:W-:Y:S01]  /*9770*/  IADD3 R61, P1, R4, R56, RZ ;  /* 0x00000038043d7210 */ /* 0x000fe20007f3e0ff */
[----:B------:R-:W-:Y:S02]  /*9780*/  IMAD R3, R18, R15, R3 ;  /* 0x0000000f12037224 */ /* 0x000fe400078e0203 */
[----:B------:R-:W-:Y:S02]  /*9790*/  IMAD.IADD R59, R59, 0x1, R55 ;  /* 0x000000013b3b7824 */ /* 0x000fe400078e0237 */
[----:B------:R-:W-:Y:S02]  /*97a0*/  IMAD.IADD R53, R53, 0x1, R57 ;  /* 0x0000000135357824 */ /* 0x000fe400078e0239 */
[----:B------:R-:W-:Y:S01]  /*97b0*/  IMAD.SHL.U32 R29, R12, 0x20, RZ ;  /* 0x000000200c1d7824 */ /* 0x000fe200078e00ff */
[C---:B------:R-:W-:Y:S01]  /*97c0*/  IADD3.X R65, R59.reuse, R7, R21, P0, !PT ;  /* 0x000000073b417210 */ /* 0x040fe200007fe415 */
[----:B------:R-:W-:Y:S01]  /*97d0*/  IMAD.SHL.U32 R24, R14, 0x20, RZ ;  /* 0x000000200e187824 */ /* 0x000fe200078e00ff */
[----:B------:R-:W-:-:S02]  /*97e0*/  IADD3.X R31, R59, R21, R9, P2, !PT ;  /* 0x000000153b1f7210 */ /* 0x000fc400017fe409 */
[C---:B------:R-:W-:Y:S02]  /*97f0*/  IADD3.X R77, R53.reuse, R5, R3, P1, !PT ;  /* 0x00000005354d7210 */ /* 0x040fe40000ffe403 */
[----:B------:R-:W-:Y:S01]  /*9800*/  IADD3.X R35, R53, R3, R11, P3, !PT ;  /* 0x0000000335237210 */ /* 0x000fe20001ffe40b */
        /* <DEDUP_REMOVED lines=16> */
[----:B0-2---:R-:W-:Y:S05]  /*9910*/  CALL.ABS.NOINC R14 ;  /* 0x000000000e007343 */ /* 0x005fea0003c00000 */
.L_x_1436:
[----:B------:R-:W1:Y:S01]  /*9920*/  LDC.64 R12, c[0x0][0x3d8] ;  /* 0x0000f600ff0c7b82 */ /* 0x000e620000000a00 */
[----:B------:R-:W-:Y:S01]  /*9930*/  SHF.R.S32.HI R3, RZ, 0x1f, R197 ;  /* 0x0000001fff037819 */ /* 0x000fe200000114c5 */
[----:B------:R-:W-:Y:S01]  /*9940*/  ULDC.U8 UR4, c[0x0][0x3f0] ;  /* 0x0000fc0000047ab9 */ /* 0x000fe20000000000 */
[----:B------:R-:W-:Y:S01]  /*9950*/  BSSY B0, `(.L_x_1437) ;  /* 0x000051d000007945 */ /* 0x000fe20003800000 */
[----:B------:R-:W-:-:S04]  /*9960*/  ISETP.NE.AND P0, PT, RZ, UR4, PT ;  /* 0x00000004ff007c0c */ /* 0x000fc8000bf05270 */
[----:B------:R-:W2:Y:S01]  /*9970*/  LDC.64 R10, c[0x0][0x3e8] ;  /* 0x0000fa00ff0a7b82 */ /* 0x000ea20000000a00 */
[-C--:B-1----:R-:W-:Y:S02]  /*9980*/  IMAD R0, R3, R12.reuse, RZ ;  /* 0x0000000c03007224 */ /* 0x082fe400078e02ff */
[----:B------:R-:W-:-:S04]  /*9990*/  IMAD.WIDE.U32 R4, R197, R12, RZ ;  /* 0x0000000cc5047225 */ /* 0x000fc800078e00ff */
[-C--:B--2---:R-:W-:Y:S02]  /*99a0*/  IMAD R6, R3, R10.reuse, RZ ;  /* 0x0000000a03067224 */ /* 0x084fe400078e02ff */
[C---:B------:R-:W-:Y:S02]  /*99b0*/  IMAD R3, R197.reuse, R13, R0 ;  /* 0x0000000dc5037224 */ /* 0x040fe400078e0200 */
[----:B------:R-:W-:-:S04]  /*99c0*/  IMAD.WIDE.U32 R8, R197, R10, RZ ;  /* 0x0000000ac5087225 */ /* 0x000fc800078e00ff */
[----:B------:R-:W-:Y:S02]  /*99d0*/  IMAD R7, R197, R11, R6 ;  /* 0x0000000bc5077224 */ /* 0x000fe400078e0206 */
[----:B------:R-:W-:Y:S02]  /*99e0*/  IMAD.IADD R5, R5, 0x1, R3 ;  /* 0x0000000105057824 */ /* 0x000fe400078e0203 */
[----:B------:R-:W-:Y:S02]  /*99f0*/  IMAD R0, R197, -0x80, R193 ;  /* 0xffffff80c5007824 */ /* 0x000fe400078e02c1 */
[----:B------:R-:W-:Y:S01]  /*9a00*/  IMAD.IADD R3, R9, 0x1, R7 ;  /* 0x0000000109037824 */ /* 0x000fe200078e0207 */
[C---:B------:R-:W-:Y:S01]  /*9a10*/  SHF.L.U64.HI R7, R4.reuse, 0x7, R5 ;  /* 0x0000000704077819 */ /* 0x040fe20000010205 */
[----:B------:R-:W-:Y:S01]  /*9a20*/  IMAD.SHL.U32 R6, R4, 0x80, RZ ;  /* 0x0000008004067824 */ /* 0x000fe200078e00ff */
[----:B------:R-:W-:Y:S01]  /*9a30*/  VIMNMX R73, R0, 0x80, PT ;  /* 0x0000008000497848 */ /* 0x000fe20003fe0100 */
[C---:B------:R-:W-:Y:S01]  /*9a40*/  IMAD.SHL.U32 R4, R8.reuse, 0x80, RZ ;  /* 0x0000008008047824 */ /* 0x040fe200078e00ff */
[----:B------:R-:W-:Y:S01]  /*9a50*/  SHF.L.U64.HI R5, R8, 0x7, R3 ;  /* 0x0000000708057819 */ /* 0x000fe20000010203 */
[----:B------:R-:W-:Y:S06]  /*9a60*/  @!P0 BRA `(.L_x_1438) ;  /* 0x00000028004c8947 */ /* 0x000fec0003800000 */
[----:B------:R-:W1:Y:S01]  /*9a70*/  LDC R0, c[0x0][0x428] ;  /* 0x00010a00ff007b82 */ /* 0x000e620000000800 */
[-C--:B------:R-:W-:Y:S01]  /*9a80*/  ISETP.GE.AND P0, PT, R18, R73.reuse, PT ;  /* 0x000000491200720c */ /* 0x080fe20003f06270 */
[----:B------:R-:W-:Y:S01]  /*9a90*/  BSSY B1, `(.L_x_1439) ;  /* 0x0000023000017945 */ /* 0x000fe20003800000 */
[----:B------:R-:W-:Y:S02]  /*9aa0*/  ISETP.GE.AND P1, PT, R189, R73, PT ;  /* 0x00000049bd00720c */ /* 0x000fe40003f26270 */
        /* <DEDUP_REMOVED lines=8> */
[----:B-1----:R-:W-:-:S13]  /*9b30*/  ISETP.NE.AND P4, PT, R0, 0x1, PT ;  /* 0x000000010000780c */ /* 0x002fda0003f85270 */
[----:B------:R-:W1:Y:S08]  /*9b40*/  @P4 LDC R20, c[0x0][0x42c] ;  /* 0x00010b00ff144b82 */ /* 0x000e700000000800 */
[----:B------:R-:W2:Y:S01]  /*9b50*/  @P4 LDC R21, c[0x0][0x430] ;  /* 0x00010c00ff154b82 */ /* 0x000ea20000000800 */
[----:B------:R-:W-:Y:S05]  /*9b60*/  @P0 BRA `(.L_x_1440) ;  /* 0x0000000000540947 */ /* 0x000fea0003800000 */
[----:B------:R-:W-:Y:S01]  /*9b70*/  IADD3 R3, P2, R6, R63, RZ ;  /* 0x0000003f06037210 */ /* 0x000fe20007f5e0ff */
[----:B------:R-:W-:Y:S01]  /*9b80*/  ULDC.64 UR4, c[0x0][0x3c8] ;  /* 0x0000f20000047ab9 */ /* 0x000fe20000000a00 */
[----:B------:R-:W-:Y:S01]  /*9b90*/  ULDC.64 UR6, c[0x0][0x3e0] ;  /* 0x0000f80000067ab9 */ /* 0x000fe20000000a00 */
[----:B------:R-:W-:Y:S02]  /*9ba0*/  CS2R R48, SRZ ;  /* 0x0000000000307805 */ /* 0x000fe4000001ff00 */
[----:B------:R-:W-:Y:S01]  /*9bb0*/  LEA R8, P3, R3, UR4, 0x1 ;  /* 0x0000000403087c11 */ /* 0x000fe2000f8608ff */
[----:B------:R-:W-:Y:S01]  /*9bc0*/  IMAD.X R14, R7, 0x1, R65, P2 ;  /* 0x00000001070e7824 */ /* 0x000fe200010e0641 */
[----:B------:R-:W-:Y:S01]  /*9bd0*/  ULDC UR4, c[0x0][0x3d4] ;  /* 0x0000f50000047ab9 */ /* 0x000fe20000000800 */
[----:B------:R-:W-:Y:S02]  /*9be0*/  IADD3 R0, P2, R4, R61, RZ ;  /* 0x0000003d04007210 */ /* 0x000fe40007f5e0ff */
[----:B------:R-:W-:-:S02]  /*9bf0*/  CS2R R46, SRZ ;  /* 0x00000000002e7805 */ /* 0x000fc4000001ff00 */
[----:B------:R-:W-:Y:S02]  /*9c00*/  ISETP.GE.AND P5, PT, R22, UR4, PT ;  /* 0x0000000416007c0c */ /* 0x000fe4000bfa6270 */
[----:B------:R-:W-:Y:S02]  /*9c10*/  CS2R R50, SRZ ;  /* 0x0000000000327805 */ /* 0x000fe4000001ff00 */
[----:B------:R-:W-:Y:S01]  /*9c20*/  LEA.HI.X R9, R3, UR5, R14, 0x1, P3 ;  /* 0x0000000503097c11 */ /* 0x000fe200098f0c0e */
[----:B------:R-:W-:Y:S01]  /*9c30*/  IMAD.X R3, R5, 0x1, R77, P2 ;  /* 0x0000000105037824 */ /* 0x000fe200010e064d */
[----:B------:R-:W-:Y:S02]  /*9c40*/  ISETP.GE.AND P3, PT, R187, UR4, PT ;  /* 0x00000004bb007c0c */ /* 0x000fe4000bf66270 */
[----:B------:R-:W-:Y:S02]  /*9c50*/  CS2R R44, SRZ ;  /* 0x00000000002c7805 */ /* 0x000fe4000001ff00 */
[----:B------:R-:W-:-:S04]  /*9c60*/  LEA R14, P2, R0, UR6, 0x1 ;  /* 0x00000006000e7c11 */ /* 0x000fc8000f8408ff */
[----:B------:R-:W-:Y:S01]  /*9c70*/  LEA.HI.X R15, R0, UR7, R3, 0x1, P2 ;  /* 0x00000007000f7c11 */ /* 0x000fe200090f0c03 */
[----:B------:R3:W5:Y:S04]  /*9c80*/  @!P5 LDG.E.64 R48, desc[UR56][R8.64] ;  /* 0x000000380830d981 */ /* 0x000768000c1e1b00 */
[----:B------:R3:W5:Y:S04]  /*9c90*/  @!P3 LDG.E.64 R46, desc[UR56][R8.64+0x40] ;  /* 0x00004038082eb981 */ /* 0x000768000c1e1b00 */
[----:B------:R3:W5:Y:S04]  /*9ca0*/  @!P5 LDG.E.64 R50, desc[UR56][R14.64] ;  /* 0x000000380e32d981 */ /* 0x000768000c1e1b00 */
[----:B------:R3:W5:Y:S02]  /*9cb0*/  @!P3 LDG.E.64 R44, desc[UR56][R14.64+0x40] ;  /* 0x000040380e2cb981 */ /* 0x000764000c1e1b00 */
.L_x_1440:
[----:B------:R-:W-:Y:S05]  /*9cc0*/  BSYNC B1 ;  /* 0x0000000000017941 */ /* 0x000fea0003800000 */
.L_x_1439:
[----:B------:R-:W-:Y:S04]  /*9cd0*/  BSSY B1, `(.L_x_1441) ;  /* 0x0000017000017945 */ /* 0x000fe80003800000 */
[----:B------:R-:W-:Y:S05]  /*9ce0*/  @P1 BRA `(.L_x_1442) ;  /* 0x0000000000541947 */ /* 0x000fea0003800000 */
[----:B---3--:R-:W-:Y:S01]  /*9cf0*/  IADD3 R9, P2, P3, R63, R29, R6 ;  /* 0x0000001d3f097210 */ /* 0x008fe20007b5e006 */
[----:B------:R-:W-:Y:S01]  /*9d00*/  ULDC.64 UR6, c[0x0][0x3c8] ;  /* 0x0000f20000067ab9 */ /* 0x000fe20000000a00 */
[----:B------:R-:W-:Y:S01]  /*9d10*/  ULDC UR4, c[0x0][0x3d4] ;  /* 0x0000f50000047ab9 */ /* 0x000fe20000000800 */
[----:B------:R-:W-:Y:S01]  /*9d20*/  ULDC.64 UR8, c[0x0][0x3e0] ;  /* 0x0000f80000087ab9 */ /* 0x000fe20000000a00 */
[----:B------:R-:W-:Y:S02]  /*9d30*/  IADD3.X R14, R65, R30, R7, P2, P3 ;  /* 0x0000001e410e7210 */ /* 0x000fe400017e6407 */
[----:B------:R-:W-:Y:S02]  /*9d40*/  CS2R R40, SRZ ;  /* 0x0000000000287805 */ /* 0x000fe4000001ff00 */
[----:B------:R-:W-:Y:S02]  /*9d50*/  IADD3 R0, P3, P5, R61, R24, R4 ;  /* 0x000000183d007210 */ /* 0x000fe40007d7e004 */
[----:B------:R-:W-:-:S02]  /*9d60*/  CS2R R38, SRZ ;  /* 0x0000000000267805 */ /* 0x000fc4000001ff00 */
[----:B------:R-:W-:Y:S02]  /*9d70*/  LEA R8, P2, R9, UR6, 0x1 ;  /* 0x0000000609087c11 */ /* 0x000fe4000f8408ff */
[----:B------:R-:W-:Y:S02]  /*9d80*/  CS2R R42, SRZ ;  /* 0x00000000002a7805 */ /* 0x000fe4000001ff00 */
[----:B------:R-:W-:Y:S02]  /*9d90*/  IADD3.X R3, R77, R28, R5, P3, P5 ;  /* 0x0000001c4d037210 */ /* 0x000fe40001fea405 */
[----:B------:R-:W-:Y:S02]  /*9da0*/  CS2R R36, SRZ ;  /* 0x0000000000247805 */ /* 0x000fe4000001ff00 */
[----:B------:R-:W-:Y:S02]  /*9db0*/  ISETP.GE.AND P5, PT, R22, UR4, PT ;  /* 0x0000000416007c0c */ /* 0x000fe4000bfa6270 */
[----:B------:R-:W-:-:S02]  /*9dc0*/  ISETP.GE.AND P3, PT, R187, UR4, PT ;  /* 0x00000004bb007c0c */ /* 0x000fc4000bf66270 */
[----:B------:R-:W-:Y:S02]  /*9dd0*/  LEA.HI.X R9, R9, UR7, R14, 0x1, P2 ;  /* 0x0000000709097c11 */ /* 0x000fe400090f0c0e */
[----:B------:R-:W-:-:S04]  /*9de0*/  LEA R14, P2, R0, UR8, 0x1 ;  /* 0x00000008000e7c11 */ /* 0x000fc8000f8408ff */
[----:B------:R-:W-:-:S03]  /*9df0*/  LEA.HI.X R15, R0, UR9, R3, 0x1, P2 ;  /* 0x00000009000f7c11 */ /* 0x000fc600090f0c03 */
[----:B------:R4:W5:Y:S04]  /*9e00*/  @!P5 LDG.E.64 R40, desc[UR56][R8.64] ;  /* 0x000000380828d981 */ /* 0x000968000c1e1b00 */
[----:B------:R4:W5:Y:S04]  /*9e10*/  @!P3 LDG.E.64 R38, desc[UR56][R8.64+0x40] ;  /* 0x000040380826b981 */ /* 0x000968000c1e1b00 */
[----:B------:R4:W5:Y:S04]  /*9e20*/  @!P5 LDG.E.64 R42, desc[UR56][R14.64] ;  /* 0x000000380e2ad981 */ /* 0x000968000c1e1b00 */
[----:B------:R4:W5:Y:S02]  /*9e30*/  @!P3 LDG.E.64 R36, desc[UR56][R14.64+0x40] ;  /* 0x000040380e24b981 */ /* 0x000964000c1e1b00 */
.L_x_1442:
[----:B------:R-:W-:Y:S05]  /*9e40*/  BSYNC B1 ;  /* 0x0000000000017941 */ /* 0x000fea0003800000 */
.L_x_1441:
[----:B-----5:R-:W-:Y:S01]  /*9e50*/  IMAD.MOV.U32 R3, RZ, RZ, R50 ;  /* 0x000000ffff037224 */ /* 0x020fe200078e0032 */
[-C--:B------:R-:W-:Y:S01]  /*9e60*/  ISETP.GE.AND P2, PT, R188, R73.reuse, PT ;  /* 0x00000049bc00720c */ /* 0x080fe20003f46270 */
[----:B------:R-:W-:Y:S01]  /*9e70*/  IMAD R0, R197, 0x80, R18 ;  /* 0x00000080c5007824 */ /* 0x000fe200078e0212 */
[----:B------:R-:W-:Y:S01]  /*9e80*/  BSSY B1, `(.L_x_1443) ;  /* 0x0000048000017945 */ /* 0x000fe20003800000 */
[----:B---34-:R-:W-:Y:S01]  /*9e90*/  IMAD.MOV.U32 R9, RZ, RZ, R53 ;  /* 0x000000ffff097224 */ /* 0x018fe200078e0035 */
[----:B------:R-:W-:Y:S01]  /*9ea0*/  PRMT R53, R53, 0x5410, R3 ;  /* 0x0000541035357816 */ /* 0x000fe20000000003 */
[----:B------:R-:W-:Y:S01]  /*9eb0*/  IMAD.MOV.U32 R14, RZ, RZ, R51 ;  /* 0x000000ffff0e7224 */ /* 0x000fe200078e0033 */
[----:B------:R-:W-:Y:S01]  /*9ec0*/  ISETP.GE.AND P3, PT, R190, R73, PT ;  /* 0x00000049be00720c */ /* 0x000fe20003f66270 */
[----:B------:R-:W-:Y:S01]  /*9ed0*/  IMAD R3, R219, 0x20, R0 ;  /* 0x00000020db037824 */ /* 0x000fe200078e0200 */
[----:B------:R-:W-:Y:S01]  /*9ee0*/  CS2R R26, SRZ ;  /* 0x00000000001a7805 */ /* 0x000fe2000001ff00 */
[----:B------:R-:W-:Y:S01]  /*9ef0*/  IMAD.MOV.U32 R0, RZ, RZ, R44 ;  /* 0x000000ffff007224 */ /* 0x000fe200078e002c */
[----:B------:R-:W-:Y:S01]  /*9f00*/  PRMT R78, R14, 0x7610, R78 ;  /* 0x000076100e4e7816 */ /* 0x000fe2000000004e */
[----:B------:R-:W-:Y:S01]  /*9f10*/  IMAD.MOV.U32 R15, RZ, RZ, R45 ;  /* 0x000000ffff0f7224 */ /* 0x000fe200078e002d */
[----:B------:R-:W-:Y:S01]  /*9f20*/  CS2R R34, SRZ ;  /* 0x0000000000227805 */ /* 0x000fe2000001ff00 */
[----:B------:R-:W-:Y:S01]  /*9f30*/  IMAD.MOV.U32 R14, RZ, RZ, R48 ;  /* 0x000000ffff0e7224 */ /* 0x000fe200078e0030 */
[----:B------:R-:W-:Y:S01]  /*9f40*/  PRMT R68, R0, 0x7610, R68 ;  /* 0x0000761000447816 */ /* 0x000fe20000000044 */
[----:B-1----:R-:W-:Y:S01]  /*9f50*/  @P4 IMAD.HI.U32 R0, R3, R20, RZ ;  /* 0x0000001403004227 */ /* 0x002fe200078e00ff */
[----:B------:R-:W-:-:S02]  /*9f60*/  PRMT R67, R15, 0x7610, R67 ;  /* 0x000076100f437816 */ /* 0x000fc40000000043 */
[----:B------:R-:W-:Y:S02]  /*9f70*/  CS2R R30, SRZ ;  /* 0x00000000001e7805 */ /* 0x000fe4000001ff00 */
[----:B------:R-:W-:Y:S01]  /*9f80*/  PRMT R79, R14, 0x7610, R79 ;  /* 0x000076100e4f7816 */ /* 0x000fe2000000004f */
[----:B------:R-:W-:Y:S01]  /*9f90*/  IMAD.MOV.U32 R20, RZ, RZ, R47 ;  /* 0x000000ffff147224 */ /* 0x000fe200078e002f */
[----:B--2---:R-:W-:Y:S01]  /*9fa0*/  @P4 SHF.R.U32.HI R3, RZ, R21, R0 ;  /* 0x00000015ff034219 */ /* 0x004fe20000011600 */
[----:B------:R-:W-:Y:S01]  /*9fb0*/  IMAD.MOV.U32 R15, RZ, RZ, R46 ;  /* 0x000000ffff0f7224 */ /* 0x000fe200078e002e */
[----:B------:R-:W-:Y:S01]  /*9fc0*/  CS2R R32, SRZ ;  /* 0x0000000000207805 */ /* 0x000fe2000001ff00 */
[----:B------:R-:W-:Y:S01]  /*9fd0*/  IMAD.MOV.U32 R14, RZ, RZ, R49 ;  /* 0x000000ffff0e7224 */ /* 0x000fe200078e0031 */
[----:B------:R-:W-:Y:S01]  /*9fe0*/  PRMT R70, R20, 0x7610, R70 ;  /* 0x0000761014467816 */ /* 0x000fe20000000046 */
[----:B------:R-:W-:Y:S01]  /*9ff0*/  IMAD.MOV.U32 R20, RZ, RZ, R36 ;  /* 0x000000ffff147224 */ /* 0x000fe200078e0024 */
[----:B------:R-:W-:Y:S01]  /*a000*/  PRMT R69, R15, 0x7610, R69 ;  /* 0x000076100f457816 */ /* 0x000fe20000000045 */
[----:B------:R-:W-:Y:S01]  /*a010*/  IMAD.MOV.U32 R58, RZ, RZ, R54 ;  /* 0x000000ffff3a7224 */ /* 0x000fe200078e0036 */
[----:B------:R-:W-:Y:S01]  /*a020*/  SHF.R.S32.HI R15, RZ, 0x1f, R3 ;  /* 0x0000001fff0f7819 */ /* 0x000fe20000011403 */
[----:B------:R-:W-:Y:S01]  /*a030*/  IMAD.MOV.U32 R0, RZ, RZ, R42 ;  /* 0x000000ffff007224 */ /* 0x000fe200078e002a */
[----:B------:R-:W-:Y:S01]  /*a040*/  PRMT R54, R54, 0x5410, R14 ;  /* 0x0000541036367816 */ /* 0x000fe2000000000e */
[----:B------:R-:W-:Y:S01]  /*a050*/  IMAD.MOV.U32 R14, RZ, RZ, R43 ;  /* 0x000000ffff0e7224 */ /* 0x000fe200078e002b */
[----:B------:R-:W-:Y:S01]  /*a060*/  PRMT R53, R20, 0x7610, R53 ;  /* 0x0000761014357816 */ /* 0x000fe20000000035 */
[----:B------:R-:W-:Y:S01]  /*a070*/  IMAD.MOV.U32 R21, RZ, RZ, R37 ;  /* 0x000000ffff157224 */ /* 0x000fe200078e0025 */
[----:B------:R-:W-:Y:S01]  /*a080*/  PRMT R55, R0, 0x7610, R55 ;  /* 0x0000761000377816 */ /* 0x000fe20000000037 */
[--C-:B------:R-:W-:Y:S01]  /*a090*/  IMAD.MOV.U32 R8, RZ, RZ, R56.reuse ;  /* 0x000000ffff087224 */ /* 0x100fe200078e0038 */
[----:B------:R-:W-:Y:S01]  /*a0a0*/  PRMT R56, R14, 0x7610, R56 ;  /* 0x000076100e387816 */ /* 0x000fe20000000038 */
[----:B------:R-:W-:Y:S01]  /*a0b0*/  IMAD R20, R15, R10, RZ ;  /* 0x0000000a0f147224 */ /* 0x000fe200078e02ff */
[----:B------:R-:W-:Y:S01]  /*a0c0*/  PRMT R54, R21, 0x7610, R54 ;  /* 0x0000761015367816 */ /* 0x000fe20000000036 */
[-C--:B------:R-:W-:Y:S01]  /*a0d0*/  IMAD R0, R15, R12.reuse, RZ ;  /* 0x0000000c0f007224 */ /* 0x080fe200078e02ff */
[----:B------:R-:W-:Y:S01]  /*a0e0*/  CS2R R24, SRZ ;  /* 0x0000000000187805 */ /* 0x000fe2000001ff00 */
[----:B------:R-:W-:Y:S01]  /*a0f0*/  IMAD.WIDE.U32 R14, R3, R12, R58 ;  /* 0x0000000c030e7225 */ /* 0x000fe200078e003a */
[----:B------:R-:W-:-:S03]  /*a100*/  CS2R R28, SRZ ;  /* 0x00000000001c7805 */ /* 0x000fc6000001ff00 */
[----:B------:R-:W-:Y:S01]  /*a110*/  IMAD.WIDE.U32 R58, R3, R10, R8 ;  /* 0x0000000a033a7225 */ /* 0x000fe200078e0008 */
[----:B------:R-:W-:-:S03]  /*a120*/  CS2R R8, SRZ ;  /* 0x0000000000087805 */ /* 0x000fc6000001ff00 */
[C---:B------:R-:W-:Y:S01]  /*a130*/  IMAD R71, R3.reuse, R11, R20 ;  /* 0x0000000b03477224 */ /* 0x040fe200078e0214 */
[----:B------:R-:W-:Y:S01]  /*a140*/  CS2R R20, SRZ ;  /* 0x0000000000147805 */ /* 0x000fe2000001ff00 */
[----:B------:R-:W-:Y:S01]  /*a150*/  IMAD R57, R3, R13, R0 ;  /* 0x0000000d03397224 */ /* 0x000fe200078e0200 */
[----:B------:R-:W-:Y:S06]  /*a160*/  @P2 BRA `(.L_x_1444) ;  /* 0x0000000000642947 */ /* 0x000fec0003800000 */
[----:B------:R-:W-:Y:S01]  /*a170*/  LEA R28, P4, R12, R6, 0x6 ;  /* 0x000000060c1c7211 */ /* 0x000fe200078830ff */
[----:B------:R-:W-:Y:S01]  /*a180*/  ULDC.64 UR4, c[0x0][0x3c8] ;  /* 0x0000f20000047ab9 */ /* 0x000fe20000000a00 */
[----:B------:R-:W-:Y:S01]  /*a190*/  ULDC.64 UR6, c[0x0][0x3e0] ;  /* 0x0000f80000067ab9 */ /* 0x000fe20000000a00 */
[----:B------:R-:W-:Y:S02]  /*a1a0*/  CS2R R32, SRZ ;  /* 0x0000000000207805 */ /* 0x000fe4000001ff00 */
[----:B------:R-:W-:Y:S02]  /*a1b0*/  IADD3 R28, P5, R28, R63, RZ ;  /* 0x0000003f1c1c7210 */ /* 0x000fe40007fbe0ff */
[----:B------:R-:W-:Y:S02]  /*a1c0*/  CS2R R34, SRZ ;  /* 0x0000000000227805 */ /* 0x000fe4000001ff00 */
[----:B------:R-:W-:Y:S02]  /*a1d0*/  LEA.HI.X R30, R12, R7, R13, 0x6, P4 ;  /* 0x000000070c1e7211 */ /* 0x000fe400020f340d */
[----:B------:R-:W-:-:S03]  /*a1e0*/  LEA R0, P4, R10, R4, 0x6 ;  /* 0x000000040a007211 */ /* 0x000fc600078830ff */
[----:B------:R-:W-:Y:S01]  /*a1f0*/  IMAD.X R29, R30, 0x1, R65, P5 ;  /* 0x000000011e1d7824 */ /* 0x000fe200028e0641 */
[----:B------:R-:W-:Y:S02]  /*a200*/  IADD3 R0, P5, R0, R61, RZ ;  /* 0x0000003d00007210 */ /* 0x000fe40007fbe0ff */
[----:B------:R-:W-:Y:S02]  /*a210*/  CS2R R30, SRZ ;  /* 0x00000000001e7805 */ /* 0x000fe4000001ff00 */
[----:B------:R-:W-:Y:S02]  /*a220*/  LEA.HI.X R3, R10, R5, R11, 0x6, P4 ;  /* 0x000000050a037211 */ /* 0x000fe400020f340b */
[----:B------:R-:W-:Y:S01]  /*a230*/  LEA R72, P4, R28, UR4, 0x1 ;  /* 0x000000041c487c11 */ /* 0x000fe2000f8808ff */
[----:B------:R-:W-:Y:S02]  /*a240*/  ULDC UR4, c[0x0][0x3d4] ;  /* 0x0000f50000047ab9 */ /* 0x000fe40000000800 */
[----:B------:R-:W-:Y:S01]  /*a250*/  IMAD.X R3, R3, 0x1, R77, P5 ;  /* 0x0000000103037824 */ /* 0x000fe200028e064d */
[----:B------:R-:W-:-:S02]  /*a260*/  LEA R74, P5, R0, UR6, 0x1 ;  /* 0x00000006004a7c11 */ /* 0x000fc4000f8a08ff */
[----:B------:R-:W-:Y:S02]  /*a270*/  LEA.HI.X R73, R28, UR5, R29, 0x1, P4 ;  /* 0x000000051c497c11 */ /* 0x000fe4000a0f0c1d */
[----:B------:R-:W-:Y:S02]  /*a280*/  CS2R R28, SRZ ;  /* 0x00000000001c7805 */ /* 0x000fe4000001ff00 */
[----:B------:R-:W-:Y:S02]  /*a290*/  LEA.HI.X R75, R0, UR7, R3, 0x1, P5 ;  /* 0x00000007004b7c11 */ /* 0x000fe4000a8f0c03 */
[----:B------:R-:W-:Y:S02]  /*a2a0*/  ISETP.GE.AND P4, PT, R22, UR4, PT ;  /* 0x0000000416007c0c */ /* 0x000fe4000bf86270 */
[----:B------:R-:W-:-:S11]  /*a2b0*/  ISETP.GE.AND P5, PT, R187, UR4, PT ;  /* 0x00000004bb007c0c */ /* 0x000fd6000bfa6270 */
[----:B------:R1:W5:Y:S04]  /*a2c0*/  @!P4 LDG.E.64 R32, desc[UR56][R72.64] ;  /* 0x000000384820c981 */ /* 0x000368000c1e1b00 */
[----:B------:R1:W5:Y:S04]  /*a2d0*/  @!P5 LDG.E.64 R28, desc[UR56][R72.64+0x40] ;  /* 0x00004038481cd981 */ /* 0x000368000c1e1b00 */
[----:B------:R1:W5:Y:S04]  /*a2e0*/  @!P4 LDG.E.64 R34, desc[UR56][R74.64] ;  /* 0x000000384a22c981 */ /* 0x000368000c1e1b00 */
[----:B------:R1:W5:Y:S02]  /*a2f0*/  @!P5 LDG.E.64 R30, desc[UR56][R74.64+0x40] ;  /* 0x000040384a1ed981 */ /* 0x000364000c1e1b00 */
.L_x_1444:
[----:B------:R-:W-:Y:S05]  /*a300*/  BSYNC B1 ;  /* 0x0000000000017941 */ /* 0x000fea0003800000 */
.L_x_1443:
[----:B------:R-:W-:Y:S04]  /*a310*/  BSSY B1, `(.L_x_1445) ;  /* 0x000001b000017945 */ /* 0x000fe80003800000 */
[----:B------:R-:W-:Y:S05]  /*a320*/  @P3 BRA `(.L_x_1446) ;  /* 0x0000000000643947 */ /* 0x000fea0003800000 */
[----:B------:R-:W-:Y:S01]  /*a330*/  IMAD.WIDE.U32 R6, R12, 0x60, R6 ;  /* 0x000000600c067825 */ /* 0x000fe200078e0006 */
[----:B------:R-:W-:Y:S01]  /*a340*/  ULDC.64 UR4, c[0x0][0x3c8] ;  /* 0x0000f20000047ab9 */ /* 0x000fe20000000a00 */
[----:B------:R-:W-:Y:S01]  /*a350*/  ULDC.64 UR6, c[0x0][0x3e0] ;  /* 0x0000f80000067ab9 */ /* 0x000fe20000000a00 */
[----:B------:R-:W-:Y:S01]  /*a360*/  CS2R R24, SRZ ;  /* 0x0000000000187805 */ /* 0x000fe2000001ff00 */
[----:B------:R-:W-:Y:S01]  /*a370*/  IMAD.WIDE.U32 R4, R10, 0x60, R4 ;  /* 0x000000600a047825 */ /* 0x000fe200078e0004 */
[----:B------:R-:W-:Y:S02]  /*a380*/  IADD3 R63, P4, R63, R6, RZ ;  /* 0x000000063f3f7210 */ /* 0x000fe40007f9e0ff */
[----:B------:R-:W-:Y:S02]  /*a390*/  CS2R R26, SRZ ;  /* 0x00000000001a7805 */ /* 0x000fe4000001ff00 */
[----:B------:R-:W-:Y:S01]  /*a3a0*/  CS2R R20, SRZ ;  /* 0x0000000000147805 */ /* 0x000fe2000001ff00 */
[----:B------:R-:W-:Y:S01]  /*a3b0*/  IMAD R8, R13, 0x60, RZ ;  /* 0x000000600d087824 */ /* 0x000fe200078e02ff */
[----:B------:R-:W-:Y:S01]  /*a3c0*/  IADD3 R61, P5, R61, R4, RZ ;  /* 0x000000043d3d7210 */ /* 0x000fe20007fbe0ff */
[----:B------:R-:W-:-:S03]  /*a3d0*/  IMAD R0, R11, 0x60, RZ ;  /* 0x000000600b007824 */ /* 0x000fc600078e02ff */
[----:B------:R-:W-:Y:S02]  /*a3e0*/  IADD3.X R8, R65, R8, R7, P4, !PT ;  /* 0x0000000841087210 */ /* 0x000fe400027fe407 */
[----:B------:R-:W-:Y:S02]  /*a3f0*/  IADD3.X R0, R77, R0, R5, P5, !PT ;  /* 0x000000004d007210 */ /* 0x000fe40002ffe405 */
[----:B------:R-:W-:Y:S01]  /*a400*/  LEA R4, P4, R63, UR4, 0x1 ;  /* 0x000000043f047c11 */ /* 0x000fe2000f8808ff */
[----:B------:R-:W-:Y:S01]  /*a410*/  ULDC UR4, c[0x0][0x3d4] ;  /* 0x0000f50000047ab9 */ /* 0x000fe20000000800 */
[----:B------:R-:W-:Y:S02]  /*a420*/  LEA R6, P5, R61, UR6, 0x1 ;  /* 0x000000063d067c11 */ /* 0x000fe4000f8a08ff */
[----:B------:R-:W-:Y:S02]  /*a430*/  LEA.HI.X R5, R63, UR5, R8, 0x1, P4 ;  /* 0x000000053f057c11 */ /* 0x000fe4000a0f0c08 */
[----:B------:R-:W-:-:S02]  /*a440*/  CS2R R8, SRZ ;  /* 0x0000000000087805 */ /* 0x000fc4000001ff00 */
[----:B------:R-:W-:Y:S02]  /*a450*/  LEA.HI.X R7, R61, UR7, R0, 0x1, P5 ;  /* 0x000000073d077c11 */ /* 0x000fe4000a8f0c00 */
[----:B------:R-:W-:Y:S02]  /*a460*/  ISETP.GE.AND P4, PT, R22, UR4, PT ;  /* 0x0000000416007c0c */ /* 0x000fe4000bf86270 */
[----:B------:R-:W-:-:S11]  /*a470*/  ISETP.GE.AND P5, PT, R187, UR4, PT ;  /* 0x00000004bb007c0c */ /* 0x000fd6000bfa6270 */
[----:B------:R2:W5:Y:S04]  /*a480*/  @!P4 LDG.E.64 R24, desc[UR56][R4.64] ;  /* 0x000000380418c981 */ /* 0x000568000c1e1b00 */
[----:B------:R2:W5:Y:S04]  /*a490*/  @!P5 LDG.E.64 R8, desc[UR56][R4.64+0x40] ;  /* 0x000040380408d981 */ /* 0x000568000c1e1b00 */
[----:B------:R2:W5:Y:S04]  /*a4a0*/  @!P4 LDG.E.64 R26, desc[UR56][R6.64] ;  /* 0x00000038061ac981 */ /* 0x000568000c1e1b00 */
[----:B------:R2:W5:Y:S02]  /*a4b0*/  @!P5 LDG.E.64 R20, desc[UR56][R6.64+0x40] ;  /* 0x000040380614d981 */ /* 0x000564000c1e1b00 */
.L_x_1446:
[----:B------:R-:W-:Y:S05]  /*a4c0*/  BSYNC B1 ;  /* 0x0000000000017941 */ /* 0x000fea0003800000 */
.L_x_1445:
[----:B------:R-:W-:Y:S01]  /*a4d0*/  ULDC.64 UR4, c[0x0][0x3c8] ;  /* 0x0000f20000047ab9 */ /* 0x000fe20000000a00 */
[----:B------:R-:W-:Y:S01]  /*a4e0*/  ULDC.64 UR6, c[0x0][0x3e0] ;  /* 0x0000f80000067ab9 */ /* 0x000fe20000000a00 */
[----:B--2---:R-:W-:Y:S01]  /*a4f0*/  IMAD.IADD R5, R15, 0x1, R57 ;  /* 0x000000010f057824 */ /* 0x004fe200078e0239 */
[----:B------:R-:W-:Y:S01]  /*a500*/  LEA R4, P4, R14, UR4, 0x1 ;  /* 0x000000040e047c11 */ /* 0x000fe2000f8808ff */
[----:B------:R-:W-:Y:S01]  /*a510*/  IMAD.IADD R3, R59, 0x1, R71 ;  /* 0x000000013b037824 */ /* 0x000fe200078e0247 */
[----:B------:R-:W-:Y:S01]  /*a520*/  LEA R0, P5, R58, UR6, 0x1 ;  /* 0x000000063a007c11 */ /* 0x000fe2000f8a08ff */
[----:B------:R-:W-:Y:S01]  /*a530*/  IMAD.MOV.U32 R6, RZ, RZ, R40 ;  /* 0x000000ffff067224 */ /* 0x000fe200078e0028 */
[----:B------:R-:W-:Y:S01]  /*a540*/  UMOV UR4, 0xffffffff ;  /* 0xffffffff00047882 */ /* 0x000fe20000000000 */
[----:B------:R-:W-:Y:S01]  /*a550*/  IMAD.MOV.U32 R7, RZ, RZ, R41 ;  /* 0x000000ffff077224 */ /* 0x000fe200078e0029 */
[----:B------:R-:W-:Y:S02]  /*a560*/  LEA.HI.X R5, R14, UR5, R5, 0x1, P4 ;  /* 0x000000050e057c11 */ /* 0x000fe4000a0f0c05 */
[----:B------:R-:W-:-:S02]  /*a570*/  LEA.HI.X R3, R58, UR7, R3, 0x1, P5 ;  /* 0x000000073a037c11 */ /* 0x000fc4000a8f0c03 */
[----:B------:R-:W-:Y:S02]  /*a580*/  PRMT R71, R6, 0x7610, R71 ;  /* 0x0000761006477816 */ /* 0x000fe40000000047 */
[----:B-1----:R-:W-:Y:S02]  /*a590*/  PRMT R72, R7, 0x7610, R72 ;  /* 0x0000761007487816 */ /* 0x002fe40000000048 */
[----:B------:R-:W-:Y:S01]  /*a5a0*/  LEA.HI R6, R221, R221, RZ, 0x1 ;  /* 0x000000dddd067211 */ /* 0x000fe200078f08ff */
[----:B------:R-:W-:Y:S06]  /*a5b0*/  BRA.DIV UR4, `(.L_x_1447) ;  /* 0x000001ae04887947 */ /* 0x000fec000b800000 */
.L_x_1725:
[----:B------:R-:W-:-:S03]  /*a5c0*/  UMOV UR4, 0xffffffff ;  /* 0xffffffff00047882 */ /* 0x000fc60000000000 */
[----:B------:R-:W-:Y:S05]  /*a5d0*/  BRA.DIV UR4, `(.L_x_1448) ;  /* 0x000001ae04a87947 */ /* 0x000fea000b800000 */
.L_x_1728:
[----:B------:R-:W-:-:S03]  /*a5e0*/  UMOV UR4, 0xffffffff ;  /* 0xffffffff00047882 */ /* 0x000fc60000000000 */
[----:B------:R-:W-:Y:S05]  /*a5f0*/  BRA.DIV UR4, `(.L_x_1449) ;  /* 0x000001ae04c87947 */ /* 0x000fea000b800000 */
.L_x_1731:
[----:B------:R-:W-:-:S03]  /*a600*/  UMOV UR4, 0xffffffff ;  /* 0xffffffff00047882 */ /* 0x000fc60000000000 */
[----:B------:R-:W-:Y:S05]  /*a610*/  BRA.DIV UR4, `(.L_x_1450) ;  /* 0x000001ae04e87947 */ /* 0x000fea000b800000 */
.L_x_1734:
[----:B------:R-:W-:-:S03]  /*a620*/  UMOV UR4, 0xffffffff ;  /* 0xffffffff00047882 */ /* 0x000fc60000000000 */
[----:B------:R-:W-:Y:S05]  /*a630*/  BRA.DIV UR4, `(.L_x_1451) ;  /* 0x000001b204087947 */ /* 0x000fea000b800000 */
.L_x_1737:
[----:B------:R-:W-:-:S03]  /*a640*/  UMOV UR4, 0xffffffff ;  /* 0xffffffff00047882 */ /* 0x000fc60000000000 */
[----:B------:R-:W-:Y:S05]  /*a650*/  BRA.DIV UR4, `(.L_x_1452) ;  /* 0x000001b204287947 */ /* 0x000fea000b800000 */
.L_x_1740:
[----:B------:R-:W-:-:S03]  /*a660*/  UMOV UR4, 0xffffffff ;  /* 0xffffffff00047882 */ /* 0x000fc60000000000 */
[----:B------:R-:W-:Y:S05]  /*a670*/  BRA.DIV UR4, `(.L_x_1453) ;  /* 0x000001b204487947 */ /* 0x000fea000b800000 */
.L_x_1743:
[----:B------:R-:W-:-:S03]  /*a680*/  UMOV UR4, 0xffffffff ;  /* 0xffffffff00047882 */ /* 0x000fc60000000000 */
[----:B------:R-:W-:Y:S05]  /*a690*/  BRA.DIV UR4, `(.L_x_1454) ;  /* 0x000001b204687947 */ /* 0x000fea000b800000 */
.L_x_1746:
[----:B------:R-:W-:-:S03]  /*a6a0*/  UMOV UR4, 0xffffffff ;  /* 0xffffffff00047882 */ /* 0x000fc60000000000 */
[----:B------:R-:W-:Y:S05]  /*a6b0*/  BRA.DIV UR4, `(.L_x_1455) ;  /* 0x000001b204887947 */ /* 0x000fea000b800000 */
.L_x_1749:
[----:B------:R-:W-:-:S03]  /*a6c0*/  UMOV UR4, 0xffffffff ;  /* 0xffffffff00047882 */ /* 0x000fc60000000000 */
[----:B------:R-:W-:Y:S05]  /*a6d0*/  BRA.DIV UR4, `(.L_x_1456) ;  /* 0x000001b204a87947 */ /* 0x000fea000b800000 */
.L_x_1752:
[----:B------:R-:W-:-:S03]  /*a6e0*/  UMOV UR4, 0xffffffff ;  /* 0xffffffff00047882 */ /* 0x000fc60000000000 */
[----:B------:R-:W-:Y:S05]  /*a6f0*/  BRA.DIV UR4, `(.L_x_1457) ;  /* 0x000001b204c87947 */ /* 0x000fea000b800000 */
.L_x_1755:
[----:B------:R-:W-:-:S03]  /*a700*/  UMOV UR4, 0xffffffff ;  /* 0xffffffff00047882 */ /* 0x000fc60000000000 */
[----:B------:R-:W-:Y:S05]  /*a710*/  BRA.DIV UR4, `(.L_x_1458) ;  /* 0x000001b204e87947 */ /* 0x000fea000b800000 */
.L_x_1758:
[----:B------:R-:W-:-:S03]  /*a720*/  UMOV UR4, 0xffffffff ;  /* 0xffffffff00047882 */ /* 0x000fc60000000000 */
[----:B------:R-:W-:Y:S05]  /*a730*/  BRA.DIV UR4, `(.L_x_1459) ;  /* 0x000001b604087947 */ /* 0x000fea000b800000 */
.L_x_1761:
[----:B------:R-:W-:Y:S01]  /*a740*/  UMOV UR4, 0xffffffff ;  /* 0xffffffff00047882 */ /* 0x000fe20000000000 */
[----:B------:R-:W-:Y:S02]  /*a750*/  LOP3.LUT R6, R6, 0xfffffffe, RZ, 0xc0, !PT ;  /* 0xfffffffe06067812 */ /* 0x000fe400078ec0ff */
[----:B------:R-:W-:Y:S05]  /*a760*/  BRA.DIV UR4, `(.L_x_1460) ;  /* 0x000001b604247947 */ /* 0x000fea000b800000 */
.L_x_1764:
[----:B------:R-:W-:Y:S01]  /*a770*/  UMOV UR4, 0xffffffff ;  /* 0xffffffff00047882 */ /* 0x000fe20000000000 */
[----:B------:R-:W-:Y:S02]  /*a780*/  IMAD.IADD R5, R221, 0x1, -R6 ;  /* 0x00000001dd057824 */ /* 0x000fe400078e0a06 */
[----:B------:R-:W-:Y:S05]  /*a790*/  BRA.DIV UR4, `(.L_x_1461) ;  /* 0x000001b604407947 */ /* 0x000fea000b800000 */
.L_x_1767:
[----:B------:R-:W-:Y:S01]  /*a7a0*/  UMOV UR4, 0xffffffff ;  /* 0xffffffff00047882 */ /* 0x000fe20000000000 */
[----:B------:R-:W-:Y:S02]  /*a7b0*/  SHF.L.U32 R5, R5, 0x1f, RZ ;  /* 0x0000001f05057819 */ /* 0x000fe400000006ff */
[----:B------:R-:W-:Y:S05]  /*a7c0*/  BRA.DIV UR4, `(.L_x_1462) ;  /* 0x000001b6045c7947 */ /* 0x000fea000b800000 */
.L_x_1770:
[----:B------:R-:W1:Y:S01]  /*a7d0*/  SYNCS.PHASECHK.TRANS64.TRYWAIT P4, [R2+URZ+0x28800], R5 ;  /* 0x02880005020075a7 */ /* 0x000e62000808017f */
[----:B-----5:R-:W-:Y:S01]  /*a7e0*/  IMAD.MOV.U32 R4, RZ, RZ, R34 ;  /* 0x000000ffff047224 */ /* 0x020fe200078e0022 */
[----:B------:R-:W-:Y:S01]  /*a7f0*/  BSSY B1, `(.L_x_1463) ;  /* 0x0000021000017945 */ /* 0x000fe20003800000 */
        /* <DEDUP_REMOVED lines=29> */
[----:B------:R-:W-:-:S02]  /*a9d0*/  IMAD.MOV.U32 R4, RZ, RZ, R8 ;  /* 0x000000ffff047224 */ /* 0x000fc400078e0008 */
[----:B------:R-:W-:Y:S01]  /*a9e0*/  IMAD.MOV.U32 R6, RZ, RZ, R9 ;  /* 0x000000ffff067224 */ /* 0x000fe200078e0009 */
[----:B-1----:R-:W-:Y:S06]  /*a9f0*/  @!P4 BRA `(.L_x_1464) ;  /* 0x000001b000f8c947 */ /* 0x002fec0003800000 */
.L_x_1771:
[----:B------:R-:W-:Y:S05]  /*aa00*/  BSYNC B1 ;  /* 0x0000000000017941 */ /* 0x000fea0003800000 */
.L_x_1463:
[----:B------:R-:W-:Y:S01]  /*aa10*/  BSSY B1, `(.L_x_1465) ;  /* 0x0000067000017945 */ /* 0x000fe20003800000 */
[----:B------:R-:W-:Y:S02]  /*aa20*/  PRMT R10, R4, 0x7610, R10 ;  /* 0x00007610040a7816 */ /* 0x000fe4000000000a */
[----:B------:R-:W-:Y:S01]  /*aa30*/  PRMT R11, R6, 0x7610, R11 ;  /* 0x00007610060b7816 */ /* 0x000fe2000000000b */
[----:B------:R-:W-:Y:S06]  /*aa40*/  @P0 BRA `(.L_x_1466) ;  /* 0x00000004008c0947 */ /* 0x000fec0003800000 */
[----:B------:R-:W2:Y:S01]  /*aa50*/  LDC R4, c[0x0][0x3d4] ;  /* 0x0000f500ff047b82 */ /* 0x000ea20000000800 */
[----:B------:R-:W-:Y:S01]  /*aa60*/  BSSY B2, `(.L_x_1467) ;  /* 0x0000032000027945 */ /* 0x000fe20003800000 */
[-C--:B--2---:R-:W-:Y:S02]  /*aa70*/  ISETP.GE.AND P0, PT, R22, R4.reuse, PT ;  /* 0x000000041600720c */ /* 0x084fe40003f06270 */
[----:B------:R-:W-:-:S11]  /*aa80*/  ISETP.GE.AND P4, PT, R187, R4, PT ;  /* 0x00000004bb00720c */ /* 0x000fd60003f86270 */
[----:B------:R-:W-:Y:S05]  /*aa90*/  @P0 BRA `(.L_x_1468) ;  /* 0x0000000000b80947 */ /* 0x000fea0003800000 */
[----:B-1----:R-:W1:Y:S01]  /*aaa0*/  LDS.128 R4, [R213] ;  /* 0x00000000d5047984 */ /* 0x002e620000000c00 */
[----:B------:R-:W-:Y:S02]  /*aab0*/  SHF.R.U32.HI R77, RZ, 0x10, R51 ;  /* 0x00000010ff4d7819 */ /* 0x000fe40000011633 */
[----:B------:R-:W-:Y:S02]  /*aac0*/  SHF.R.U32.HI R74, RZ, 0x10, R49 ;  /* 0x00000010ff4a7819 */ /* 0x000fe40000011631 */
[----:B------:R-:W-:Y:S02]  /*aad0*/  PRMT R77, R78, 0x5410, R77 ;  /* 0x000054104e4d7816 */ /* 0x000fe4000000004d */
[----:B------:R-:W-:Y:S02]  /*aae0*/  PRMT R74, R54, 0x5432, R74 ;  /* 0x00005432364a7816 */ /* 0x000fe4000000004a */
[----:B------:R-:W-:Y:S01]  /*aaf0*/  SHF.R.U64 R73, R48, 0x10, R49 ;  /* 0x0000001030497819 */ /* 0x000fe20000001231 */
[----:B------:R-:W-:Y:S01]  /*ab00*/  IMAD.U32 R78, R77, 0x10000, RZ ;  /* 0x000100004d4e7824 */ /* 0x000fe200078e00ff */
[----:B------:R-:W-:Y:S01]  /*ab10*/  SHF.R.U64 R76, R50, 0x10, R51 ;  /* 0x00000010324c7819 */ /* 0x000fe20000001233 */
[----:B------:R-:W-:Y:S01]  /*ab20*/  IMAD.U32 R75, R74, 0x10000, RZ ;  /* 0x000100004a4b7824 */ /* 0x000fe200078e00ff */
[----:B------:R-:W-:-:S02]  /*ab30*/  PRMT R73, R79, 0x5410, R73 ;  /* 0x000054104f497816 */ /* 0x000fc40000000049 */
[----:B------:R-:W-:Y:S02]  /*ab40*/  LOP3.LUT R77, R77, 0xffff0000, RZ, 0xc0, !PT ;  /* 0xffff00004d4d7812 */ /* 0x000fe400078ec0ff */
[----:B------:R-:W-:Y:S02]  /*ab50*/  LOP3.LUT R74, R74, 0xffff0000, RZ, 0xc0, !PT ;  /* 0xffff00004a4a7812 */ /* 0x000fe400078ec0ff */
[----:B------:R-:W-:Y:S02]  /*ab60*/  PRMT R76, R53, 0x5432, R76 ;  /* 0x00005432354c7816 */ /* 0x000fe4000000004c */
[C---:B-1----:R-:W-:Y:S01]  /*ab70*/  LOP3.LUT R49, R6.reuse, 0xffff0000, RZ, 0xc0, !PT ;  /* 0xffff000006317812 */ /* 0x042fe200078ec0ff */
[----:B------:R-:W-:Y:S01]  /*ab80*/  IMAD.U32 R48, R6, 0x10000, RZ ;  /* 0x0001000006307824 */ /* 0x000fe200078e00ff */
[C---:B------:R-:W-:Y:S01]  /*ab90*/  LOP3.LUT R51, R7.reuse, 0xffff0000, RZ, 0xc0, !PT ;  /* 0xffff000007337812 */ /* 0x040fe200078ec0ff */
[----:B------:R-:W-:Y:S02]  /*aba0*/  IMAD.U32 R50, R7, 0x10000, RZ ;  /* 0x0001000007327824 */ /* 0x000fe400078e00ff */
[C---:B------:R-:W-:Y:S01]  /*abb0*/  FMUL.FTZ R79, R49.reuse, R78 ;  /* 0x0000004e314f7220 */ /* 0x040fe20000410000 */
[----:B------:R-:W-:Y:S01]  /*abc0*/  FMUL.FTZ R49, R49, R75 ;  /* 0x0000004b31317220 */ /* 0x000fe20000410000 */
[----:B------:R-:W-:Y:S01]  /*abd0*/  FMUL.FTZ R81, R51, R77 ;  /* 0x0000004d33517220 */ /* 0x000fe20000410000 */
[----:B------:R-:W-:-:S02]  /*abe0*/  IMAD.U32 R6, R4, 0x10000, RZ ;  /* 0x0001000004067824 */ /* 0x000fc400078e00ff */
[C---:B------:R-:W-:Y:S01]  /*abf0*/  FFMA.FTZ R79, R48.reuse, R75, -R79 ;  /* 0x0000004b304f7223 */ /* 0x040fe2000001084f */
[----:B------:R-:W-:Y:S01]  /*ac00*/  FMUL.FTZ R75, R51, R74 ;  /* 0x0000004a334b7220 */ /* 0x000fe20000410000 */
[----:B------:R-:W-:Y:S02]  /*ac10*/  IMAD.U32 R7, R5, 0x10000, RZ ;  /* 0x0001000005077824 */ /* 0x000fe400078e00ff */
[----:B------:R-:W-:Y:S01]  /*ac20*/  FFMA.FTZ R78, R48, R78, R49 ;  /* 0x0000004e304e7223 */ /* 0x000fe20000010031 */
[----:B------:R-:W-:Y:S01]  /*ac30*/  IMAD.U32 R51, R76, 0x10000, RZ ;  /* 0x000100004c337824 */ /* 0x000fe200078e00ff */
[----:B------:R-:W-:Y:S01]  /*ac40*/  LOP3.LUT R4, R4, 0xffff0000, RZ, 0xc0, !PT ;  /* 0xffff000004047812 */ /* 0x000fe200078ec0ff */
[----:B------:R-:W-:Y:S01]  /*ac50*/  IMAD.U32 R49, R73, 0x10000, RZ ;  /* 0x0001000049317824 */ /* 0x000fe200078e00ff */
[----:B------:R-:W-:Y:S01]  /*ac60*/  LOP3.LUT R5, R5, 0xffff0000, RZ, 0xc0, !PT ;  /* 0xffff000005057812 */ /* 0x000fe200078ec0ff */
[----:B------:R-:W-:Y:S01]  /*ac70*/  FFMA.FTZ R81, R50, R74, -R81 ;  /* 0x0000004a32517223 */ /* 0x000fe20000010851 */
[----:B------:R-:W-:Y:S01]  /*ac80*/  LOP3.LUT R76, R76, 0xffff0000, RZ, 0xc0, !PT ;  /* 0xffff00004c4c7812 */ /* 0x000fe200078ec0ff */
[----:B------:R-:W-:Y:S01]  /*ac90*/  FFMA.FTZ R80, R50, R77, R75 ;  /* 0x0000004d32507223 */ /* 0x000fe2000001004b */
[----:B------:R-:W-:Y:S01]  /*aca0*/  LOP3.LUT R48, R73, 0xffff0000, RZ, 0xc0, !PT ;  /* 0xffff000049307812 */ /* 0x000fe200078ec0ff */
[C---:B------:R-:W-:Y:S01]  /*acb0*/  FMUL.FTZ R73, R4.reuse, R51 ;  /* 0x0000003304497220 */ /* 0x040fe20000410000 */
[----:B------:R-:W-:Y:S01]  /*acc0*/  FMUL.FTZ R50, R4, R49 ;  /* 0x0000003104327220 */ /* 0x000fe20000410000 */
[----:B------:R-:W-:-:S02]  /*acd0*/  FMUL.FTZ R74, R5, R76 ;  /* 0x0000004c054a7220 */ /* 0x000fc40000410000 */
[-C--:B------:R-:W-:Y:S01]  /*ace0*/  FMUL.FTZ R75, R5, R48.reuse ;  /* 0x00000030054b7220 */ /* 0x080fe20000410000 */
[C---:B------:R-:W-:Y:S01]  /*acf0*/  FFMA.FTZ R4, R6.reuse, R49, -R73 ;  /* 0x0000003106047223 */ /* 0x040fe20000010849 */
[----:B------:R-:W-:Y:S01]  /*ad00*/  FFMA.FTZ R51, R6, R51, R50 ;  /* 0x0000003306337223 */ /* 0x000fe20000010032 */
[C---:B------:R-:W-:Y:S01]  /*ad10*/  FFMA.FTZ R5, R7.reuse, R48, -R74 ;  /* 0x0000003007057223 */ /* 0x040fe2000001084a */
[----:B------:R-:W-:Y:S01]  /*ad20*/  FFMA.FTZ R76, R7, R76, R75 ;  /* 0x0000004c074c7223 */ /* 0x000fe2000001004b */
[----:B------:R-:W-:Y:S02]  /*ad30*/  F2FP.BF16.F32.PACK_AB R6, R78, R79 ;  /* 0x0000004f4e06723e */ /* 0x000fe400000010ff */
[----:B------:R-:W-:Y:S02]  /*ad40*/  F2FP.BF16.F32.PACK_AB R7, R80, R81 ;  /* 0x000000515007723e */ /* 0x000fe400000010ff */
[----:B------:R-:W-:Y:S02]  /*ad50*/  F2FP.BF16.F32.PACK_AB R4, R51, R4 ;  /* 0x000000043304723e */ /* 0x000fe400000010ff */
[----:B------:R-:W-:-:S05]  /*ad60*/  F2FP.BF16.F32.PACK_AB R5, R76, R5 ;  /* 0x000000054c05723e */ /* 0x000fca00000010ff */
[----:B------:R2:W-:Y:S02]  /*ad70*/  STS.128 [R213], R4 ;  /* 0x00000004d5007388 */ /* 0x0005e40000000c00 */
.L_x_1468:
[----:B------:R-:W-:Y:S05]  /*ad80*/  BSYNC B2 ;  /* 0x0000000000027941 */ /* 0x000fea0003800000 */
.L_x_1467:
[----:B------:R-:W-:Y:S05]  /*ad90*/  @P4 BRA `(.L_x_1466) ;  /* 0x0000000000b84947 */ /* 0x000fea0003800000 */
[----:B-12---:R-:W1:Y:S01]  /*ada0*/  LDS.128 R4, [R213+0x4000] ;  /* 0x00400000d5047984 */ /* 0x006e620000000c00 */
[--C-:B------:R-:W-:Y:S02]  /*adb0*/  SHF.R.U64 R46, R46, 0x10, R47.reuse ;  /* 0x000000102e2e7819 */ /* 0x100fe4000000122f */
[----:B------:R-:W-:Y:S02]  /*adc0*/  SHF.R.U32.HI R49, RZ, 0x10, R47 ;  /* 0x00000010ff317819 */ /* 0x000fe4000001162f */
[--C-:B------:R-:W-:Y:S02]  /*add0*/  SHF.R.U64 R47, R44, 0x10, R45.reuse ;  /* 0x000000102c2f7819 */ /* 0x100fe4000000122d */
[----:B------:R-:W-:Y:S02]  /*ade0*/  SHF.R.U32.HI R44, RZ, 0x10, R45 ;  /* 0x00000010ff2c7819 */ /* 0x000fe4000001162d */
[----:B------:R-:W-:Y:S02]  /*adf0*/  PRMT R70, R70, 0x5410, R49 ;  /* 0x0000541046467816 */ /* 0x000fe40000000031 */
[----:B------:R-:W-:-:S02]  /*ae00*/  PRMT R67, R67, 0x5410, R44 ;  /* 0x0000541043437816 */ /* 0x000fc4000000002c */
[----:B------:R-:W-:Y:S01]  /*ae10*/  PRMT R68, R68, 0x5410, R47 ;  /* 0x0000541044447816 */ /* 0x000fe2000000002f */
[C---:B------:R-:W-:Y:S01]  /*ae20*/  IMAD.U32 R48, R70.reuse, 0x10000, RZ ;  /* 0x0001000046307824 */ /* 0x040fe200078e00ff */
[----:B------:R-:W-:Y:S01]  /*ae30*/  LOP3.LUT R70, R70, 0xffff0000, RZ, 0xc0, !PT ;  /* 0xffff000046467812 */ /* 0x000fe200078ec0ff */
[C---:B------:R-:W-:Y:S01]  /*ae40*/  IMAD.U32 R49, R67.reuse, 0x10000, RZ ;  /* 0x0001000043317824 */ /* 0x040fe200078e00ff */
[----:B------:R-:W-:Y:S02]  /*ae50*/  LOP3.LUT R67, R67, 0xffff0000, RZ, 0xc0, !PT ;  /* 0xffff000043437812 */ /* 0x000fe400078ec0ff */
[----:B------:R-:W-:Y:S02]  /*ae60*/  PRMT R69, R69, 0x5410, R46 ;  /* 0x0000541045457816 */ /* 0x000fe4000000002e */
[C---:B-1----:R-:W-:Y:S01]  /*ae70*/  LOP3.LUT R45, R6.reuse, 0xffff0000, RZ, 0xc0, !PT ;  /* 0xffff0000062d7812 */ /* 0x042fe200078ec0ff */
[----:B------:R-:W-:Y:S01]  /*ae80*/  IMAD.U32 R44, R6, 0x10000, RZ ;  /* 0x00010000062c7824 */ /* 0x000fe200078e00ff */
[C---:B------:R-:W-:Y:S01]  /*ae90*/  LOP3.LUT R47, R7.reuse, 0xffff0000, RZ, 0xc0, !PT ;  /* 0xffff0000072f7812 */ /* 0x040fe200078ec0ff */
[----:B------:R-:W-:-:S02]  /*aea0*/  IMAD.U32 R46, R7, 0x10000, RZ ;  /* 0x00010000072e7824 */ /* 0x000fc400078e00ff */
[C---:B------:R-:W-:Y:S01]  /*aeb0*/  FMUL.FTZ R74, R45.reuse, R48 ;  /* 0x000000302d4a7220 */ /* 0x040fe20000410000 */
[----:B------:R-:W-:Y:S01]  /*aec0*/  FMUL.FTZ R51, R45, R49 ;  /* 0x000000312d337220 */ /* 0x000fe20000410000 */
[C---:B------:R-:W-:Y:S01]  /*aed0*/  FMUL.FTZ R45, R47.reuse, R67 ;  /* 0x000000432f2d7220 */ /* 0x040fe20000410000 */
[----:B------:R-:W-:Y:S02]  /*aee0*/  IMAD.U32 R6, R4, 0x10000, RZ ;  /* 0x0001000004067824 */ /* 0x000fe400078e00ff */
[C---:B------:R-:W-:Y:S01]  /*aef0*/  FFMA.FTZ R73, R44.reuse, R49, R74 ;  /* 0x000000312c497223 */ /* 0x040fe2000001004a */
[----:B------:R-:W-:Y:S01]  /*af00*/  FMUL.FTZ R49, R47, R70 ;  /* 0x000000462f317220 */ /* 0x000fe20000410000 */
[C---:B------:R-:W-:Y:S02]  /*af10*/  IMAD.U32 R7, R5.reuse, 0x10000, RZ ;  /* 0x0001000005077824 */ /* 0x040fe400078e00ff */
[----:B------:R-:W-:Y:S01]  /*af20*/  FFMA.FTZ R50, R44, R48, -R51 ;  /* 0x000000302c327223 */ /* 0x000fe20000010833 */
[----:B------:R-:W-:Y:S01]  /*af30*/  IMAD.U32 R47, R68, 0x10000, RZ ;  /* 0x00010000442f7824 */ /* 0x000fe200078e00ff */
[----:B------:R-:W-:Y:S01]  /*af40*/  LOP3.LUT R4, R4, 0xffff0000, RZ, 0xc0, !PT ;  /* 0xffff000004047812 */ /* 0x000fe200078ec0ff */
[----:B------:R-:W-:Y:S01]  /*af50*/  FFMA.FTZ R70, R46, R70, -R45 ;  /* 0x000000462e467223 */ /* 0x000fe2000001082d */
[----:B------:R-:W-:Y:S01]  /*af60*/  LOP3.LUT R5, R5, 0xffff0000, RZ, 0xc0, !PT ;  /* 0xffff000005057812 */ /* 0x000fe200078ec0ff */
[C---:B------:R-:W-:Y:S01]  /*af70*/  IMAD.U32 R45, R69.reuse, 0x10000, RZ ;  /* 0x00010000452d7824 */ /* 0x040fe200078e00ff */
        /* <DEDUP_REMOVED lines=15> */
[----:B------:R3:W-:Y:S02]  /*b070*/  STS.128 [R213+0x4000], R4 ;  /* 0x00400004d5007388 */ /* 0x0007e40000000c00 */
.L_x_1466:
[----:B------:R-:W-:Y:S05]  /*b080*/  BSYNC B1 ;  /* 0x0000000000017941 */ /* 0x000fea0003800000 */
.L_x_1465:
[----:B------:R-:W-:Y:S04]  /*b090*/  BSSY B1, `(.L_x_1469) ;  /* 0x0000065000017945 */ /* 0x000fe80003800000 */
[----:B------:R-:W-:Y:S05]  /*b0a0*/  @P1 BRA `(.L_x_1470) ;  /* 0x00000004008c1947 */ /* 0x000fea0003800000 */
[----:B--23--:R-:W2:Y:S01]  /*b0b0*/  LDC R4, c[0x0][0x3d4] ;  /* 0x0000f500ff047b82 */ /* 0x00cea20000000800 */
[----:B------:R-:W-:Y:S01]  /*b0c0*/  BSSY B2, `(.L_x_1471) ;  /* 0x0000032000027945 */ /* 0x000fe20003800000 */
[-C--:B--2---:R-:W-:Y:S02]  /*b0d0*/  ISETP.GE.AND P0, PT, R22, R4.reuse, PT ;  /* 0x000000041600720c */ /* 0x084fe40003f06270 */
[----:B------:R-:W-:-:S11]  /*b0e0*/  ISETP.GE.AND P1, PT, R187, R4, PT ;  /* 0x00000004bb00720c */ /* 0x000fd60003f26270 */
[----:B------:R-:W-:Y:S05]  /*b0f0*/  @P0 BRA `(.L_x_1472) ;  /* 0x0000000000b80947 */ /* 0x000fea0003800000 */
[----:B-1----:R-:W1:Y:S01]  /*b100*/  LDS.128 R4, [R213+0x1000] ;  /* 0x00100000d5047984 */ /* 0x002e620000000c00 */
[----:B------:R-:W-:Y:S02]  /*b110*/  SHF.R.U64 R44, R40, 0x10, R41 ;  /* 0x00000010282c7819 */ /* 0x000fe40000001229 */
[----:B------:R-:W-:Y:S02]  /*b120*/  SHF.R.U64 R40, R42, 0x10, R43 ;  /* 0x000000102a287819 */ /* 0x000fe4000000122b */
[----:B------:R-:W-:Y:S02]  /*b130*/  SHF.R.U32.HI R41, RZ, 0x10, R41 ;  /* 0x00000010ff297819 */ /* 0x000fe40000011629 */
[----:B------:R-:W-:Y:S02]  /*b140*/  SHF.R.U32.HI R43, RZ, 0x10, R43 ;  /* 0x00000010ff2b7819 */ /* 0x000fe4000001162b */
[----:B------:R-:W-:Y:S02]  /*b150*/  PRMT R72, R72, 0x5410, R41 ;  /* 0x0000541048487816 */ /* 0x000fe40000000029 */
[----:B------:R-:W-:-:S02]  /*b160*/  PRMT R56, R56, 0x5410, R43 ;  /* 0x0000541038387816 */ /* 0x000fc4000000002b */
[----:B------:R-:W-:Y:S01]  /*b170*/  PRMT R71, R71, 0x5410, R44 ;  /* 0x0000541047477816 */ /* 0x000fe2000000002c */
[----:B------:R-:W-:Y:S01]  /*b180*/  IMAD.U32 R44, R72, 0x10000, RZ ;  /* 0x00010000482c7824 */ /* 0x000fe200078e00ff */
[----:B------:R-:W-:Y:S01]  /*b190*/  PRMT R55, R55, 0x5410, R40 ;  /* 0x0000541037377816 */ /* 0x000fe20000000028 */
[C---:B------:R-:W-:Y:S01]  /*b1a0*/  IMAD.U32 R45, R56.reuse, 0x10000, RZ ;  /* 0x00010000382d7824 */ /* 0x040fe200078e00ff */
[----:B------:R-:W-:Y:S02]  /*b1b0*/  LOP3.LUT R56, R56, 0xffff0000, RZ, 0xc0, !PT ;  /* 0xffff000038387812 */ /* 0x000fe400078ec0ff */
[----:B------:R-:W-:Y:S02]  /*b1c0*/  LOP3.LUT R72, R72, 0xffff0000, RZ, 0xc0, !PT ;  /* 0xffff000048487812 */ /* 0x000fe400078ec0ff */
[C---:B-1----:R-:W-:Y:S01]  /*b1d0*/  LOP3.LUT R41, R6.reuse, 0xffff0000, RZ, 0xc0, !PT ;  /* 0xffff000006297812 */ /* 0x042fe200078ec0ff */
[----:B------:R-:W-:Y:S01]  /*b1e0*/  IMAD.U32 R40, R6, 0x10000, RZ ;  /* 0x0001000006287824 */ /* 0x000fe200078e00ff */
[C---:B------:R-:W-:Y:S01]  /*b1f0*/  LOP3.LUT R43, R7.reuse, 0xffff0000, RZ, 0xc0, !PT ;  /* 0xffff0000072b7812 */ /* 0x040fe200078ec0ff */
[----:B------:R-:W-:-:S02]  /*b200*/  IMAD.U32 R42, R7, 0x10000, RZ ;  /* 0x00010000072a7824 */ /* 0x000fc400078e00ff */
[C---:B------:R-:W-:Y:S01]  /*b210*/  FMUL.FTZ R46, R41.reuse, R44 ;  /* 0x0000002c292e7220 */ /* 0x040fe20000410000 */
[-C--:B------:R-:W-:Y:S01]  /*b220*/  FMUL.FTZ R47, R41, R45.reuse ;  /* 0x0000002d292f7220 */ /* 0x080fe20000410000 */
[----:B------:R-:W-:Y:S01]  /*b230*/  FMUL.FTZ R41, R43, R56 ;  /* 0x000000382b297220 */ /* 0x000fe20000410000 */
[----:B------:R-:W-:Y:S02]  /*b240*/  IMAD.U32 R6, R4, 0x10000, RZ ;  /* 0x0001000004067824 */ /* 0x000fe400078e00ff */
[C---:B------:R-:W-:Y:S01]  /*b250*/  FFMA.FTZ R49, R40.reuse, R45, R46 ;  /* 0x0000002d28317223 */ /* 0x040fe2000001002e */
[----:B------:R-:W-:Y:S02]  /*b260*/  IMAD.U32 R7, R5, 0x10000, RZ ;  /* 0x0001000005077824 */ /* 0x000fe400078e00ff */
[----:B------:R-:W-:Y:S01]  /*b270*/  FFMA.FTZ R48, R40, R44, -R47 ;  /* 0x0000002c28307223 */ /* 0x000fe2000001082f */
[-C--:B------:R-:W-:Y:S01]  /*b280*/  FMUL.FTZ R45, R43, R72.reuse ;  /* 0x000000482b2d7220 */ /* 0x080fe20000410000 */
[----:B------:R-:W-:Y:S01]  /*b290*/  LOP3.LUT R4, R4, 0xffff0000, RZ, 0xc0, !PT ;  /* 0xffff000004047812 */ /* 0x000fe200078ec0ff */
[C---:B------:R-:W-:Y:S01]  /*b2a0*/  FFMA.FTZ R72, R42.reuse, R72, -R41 ;  /* 0x000000482a487223 */ /* 0x040fe20000010829 */
[----:B------:R-:W-:Y:S01]  /*b2b0*/  LOP3.LUT R5, R5, 0xffff0000, RZ, 0xc0, !PT ;  /* 0xffff000005057812 */ /* 0x000fe200078ec0ff */
[C---:B------:R-:W-:Y:S01]  /*b2c0*/  IMAD.U32 R43, R55.reuse, 0x10000, RZ ;  /* 0x00010000372b7824 */ /* 0x040fe200078e00ff */
[----:B------:R-:W-:Y:S01]  /*b2d0*/  LOP3.LUT R44, R55, 0xffff0000, RZ, 0xc0, !PT ;  /* 0xffff0000372c7812 */ /* 0x000fe200078ec0ff */
[C---:B------:R-:W-:Y:S01]  /*b2e0*/  IMAD.U32 R41, R71.reuse, 0x10000, RZ ;  /* 0x0001000047297824 */ /* 0x040fe200078e00ff */
[----:B------:R-:W-:Y:S01]  /*b2f0*/  LOP3.LUT R40, R71, 0xffff0000, RZ, 0xc0, !PT ;  /* 0xffff000047287812 */ /* 0x000fe200078ec0ff */
[----:B------:R-:W-:Y:S01]  /*b300*/  FFMA.FTZ R51, R42, R56, R45 ;  /* 0x000000382a337223 */ /* 0x000fe2000001002d */
[C---:B------:R-:W-:Y:S01]  /*b310*/  FMUL.FTZ R45, R4.reuse, R43 ;  /* 0x0000002b042d7220 */ /* 0x040fe20000410000 */
[-C--:B------:R-:W-:Y:S01]  /*b320*/  FMUL.FTZ R42, R4, R41.reuse ;  /* 0x00000029042a7220 */ /* 0x080fe20000410000 */
        /* <DEDUP_REMOVED lines=11> */
.L_x_1472:
[----:B------:R-:W-:Y:S05]  /*b3e0*/  BSYNC B2 ;  /* 0x0000000000027941 */ /* 0x000fea0003800000 */
.L_x_1471:
[----:B------:R-:W-:Y:S05]  /*b3f0*/  @P1 BRA `(.L_x_1470) ;  /* 0x0000000000b81947 */ /* 0x000fea0003800000 */
[----:B-12---:R-:W1:Y:S01]  /*b400*/  LDS.128 R4, [R213+0x5000] ;  /* 0x00500000d5047984 */ /* 0x006e620000000c00 */
[----:B------:R-:W-:Y:S02]  /*b410*/  SHF.R.U64 R38, R38, 0x10, R39 ;  /* 0x0000001026267819 */ /* 0x000fe40000001227 */
[----:B------:R-:W-:Y:S02]  /*b420*/  SHF.R.U64 R36, R36, 0x10, R37 ;  /* 0x0000001024247819 */ /* 0x000fe40000001225 */
[----:B------:R-:W-:Y:S02]  /*b430*/  SHF.R.U32.HI R39, RZ, 0x10, R39 ;  /* 0x00000010ff277819 */ /* 0x000fe40000011627 */
        /* <DEDUP_REMOVED lines=42> */
.L_x_1470:
[----:B------:R-:W-:Y:S05]  /*b6e0*/  BSYNC B1 ;  /* 0x0000000000017941 */ /* 0x000fea0003800000 */
.L_x_1469:
[----:B------:R-:W-:Y:S04]  /*b6f0*/  BSSY B1, `(.L_x_1473) ;  /* 0x0000065000017945 */ /* 0x000fe80003800000 */
[----:B------:R-:W-:Y:S05]  /*b700*/  @P2 BRA `(.L_x_1474) ;  /* 0x00000004008c2947 */ /* 0x000fea0003800000 */
[----:B--234-:R-:W2:Y:S01]  /*b710*/  LDC R4, c[0x0][0x3d4] ;  /* 0x0000f500ff047b82 */ /* 0x01cea20000000800 */
        /* <DEDUP_REMOVED lines=50> */
.L_x_1476:
[----:B------:R-:W-:Y:S05]  /*ba40*/  BSYNC B2 ;  /* 0x0000000000027941 */ /* 0x000fea0003800000 */
.L_x_1475:
        /* <DEDUP_REMOVED lines=47> */
.L_x_1474:
[----:B------:R-:W-:Y:S05]  /*bd40*/  BSYNC B1 ;  /* 0x0000000000017941 */ /* 0x000fea0003800000 */
.L_x_1473:
[----:B------:R-:W-:Y:S05]  /*bd50*/  @P3 BRA `(.L_x_1477) ;  /* 0x0000002c00703947 */ /* 0x000fea0003800000 */
[----:B-1234-:R-:W1:Y:S01]  /*bd60*/  LDC R4, c[0x0][0x3d4] ;  /* 0x0000f500ff047b82 */ /* 0x01ee620000000800 */
[----:B------:R-:W-:Y:S01]  /*bd70*/  BSSY B1, `(.L_x_1478) ;  /* 0x0000032000017945 */ /* 0x000fe20003800000 */
[-C--:B-1----:R-:W-:Y:S02]  /*bd80*/  ISETP.GE.AND P0, PT, R22, R4.reuse, PT ;  /* 0x000000041600720c */ /* 0x082fe40003f06270 */
[----:B------:R-:W-:-:S11]  /*bd90*/  ISETP.GE.AND P1, PT, R187, R4, PT ;  /* 0x00000004bb00720c */ /* 0x000fd60003f26270 */
[----:B------:R-:W-:Y:S05]  /*bda0*/  @P0 BRA `(.L_x_1479) ;  /* 0x0000000000b80947 */ /* 0x000fea0003800000 */
[----:B------:R-:W1:Y:S01]  /*bdb0*/  LDS.128 R4, [R213+0x3000] ;  /* 0x00300000d5047984 */ /* 0x000e620000000c00 */
[----:B------:R-:W-:Y:S02]  /*bdc0*/  SHF.R.U32.HI R28, RZ, 0x10, R27 ;  /* 0x00000010ff1c7819 */ /* 0x000fe4000001161b */
[--C-:B------:R-:W-:Y:S02]  /*bdd0*/  SHF.R.U32.HI R30, RZ, 0x10, R25.reuse ;  /* 0x00000010ff1e7819 */ /* 0x100fe40000011619 */
[----:B------:R-:W-:Y:S02]  /*bde0*/  SHF.R.U64 R31, R24, 0x10, R25 ;  /* 0x00000010181f7819 */ /* 0x000fe40000001219 */
[----:B------:R-:W-:Y:S02]  /*bdf0*/  SHF.R.U64 R29, R26, 0x10, R27 ;  /* 0x000000101a1d7819 */ /* 0x000fe4000000121b */
[----:B------:R-:W-:Y:S02]  /*be00*/  PRMT R28, R13, 0x5410, R28 ;  /* 0x000054100d1c7816 */ /* 0x000fe4000000001c */
[----:B------:R-:W-:-:S02]  /*be10*/  PRMT R25, R15, 0x5410, R30 ;  /* 0x000054100f197816 */ /* 0x000fc4000000001e */
[----:B------:R-:W-:Y:S01]  /*be20*/  PRMT R27, R12, 0x5410, R29 ;  /* 0x000054100c1b7816 */ /* 0x000fe2000000001d */
[C---:B------:R-:W-:Y:S01]  /*be30*/  IMAD.U32 R29, R28.reuse, 0x10000, RZ ;  /* 0x000100001c1d7824 */ /* 0x040fe200078e00ff */
[----:B------:R-:W-:Y:S01]  /*be40*/  LOP3.LUT R28, R28, 0xffff0000, RZ, 0xc0, !PT ;  /* 0xffff00001c1c7812 */ /* 0x000fe200078ec0ff */
[C---:B------:R-:W-:Y:S01]  /*be50*/  IMAD.U32 R26, R25.reuse, 0x10000, RZ ;  /* 0x00010000191a7824 */ /* 0x040fe200078e00ff */
[----:B------:R-:W-:Y:S02]  /*be60*/  PRMT R24, R14, 0x5410, R31 ;  /* 0x000054100e187816 */ /* 0x000fe4000000001f */
[----:B------:R-:W-:Y:S02]  /*be70*/  LOP3.LUT R25, R25, 0xffff0000, RZ, 0xc0, !PT ;  /* 0xffff000019197812 */ /* 0x000fe400078ec0ff */
[C---:B-1----:R-:W-:Y:S01]  /*be80*/  LOP3.LUT R13, R6.reuse, 0xffff0000, RZ, 0xc0, !PT ;  /* 0xffff0000060d7812 */ /* 0x042fe200078ec0ff */
[----:B------:R-:W-:Y:S01]  /*be90*/  IMAD.U32 R12, R6, 0x10000, RZ ;  /* 0x00010000060c7824 */ /* 0x000fe200078e00ff */
[C---:B------:R-:W-:Y:S01]  /*bea0*/  LOP3.LUT R15, R7.reuse, 0xffff0000, RZ, 0xc0, !PT ;  /* 0xffff0000070f7812 */ /* 0x040fe200078ec0ff */
[----:B------:R-:W-:-:S02]  /*beb0*/  IMAD.U32 R14, R7, 0x10000, RZ ;  /* 0x00010000070e7824 */ /* 0x000fc400078e00ff */
[CC--:B------:R-:W-:Y:S01]  /*bec0*/  FMUL.FTZ R31, R13.reuse, R29.reuse ;  /* 0x0000001d0d1f7220 */ /* 0x0c0fe20000410000 */
[----:B------:R-:W-:Y:S01]  /*bed0*/  FMUL.FTZ R30, R13, R26 ;  /* 0x0000001a0d1e7220 */ /* 0x000fe20000410000 */
[----:B------:R-:W-:Y:S01]  /*bee0*/  FMUL.FTZ R13, R15, R28 ;  /* 0x0000001c0f0d7220 */ /* 0x000fe20000410000 */
[----:B------:R-:W-:Y:S02]  /*bef0*/  IMAD.U32 R6, R4, 0x10000, RZ ;  /* 0x0001000004067824 */ /* 0x000fe400078e00ff */
[C---:B------:R-:W-:Y:S01]  /*bf00*/  FFMA.FTZ R31, R12.reuse, R26, -R31 ;  /* 0x0000001a0c1f7223 */ /* 0x040fe2000001081f */
[----:B------:R-:W-:Y:S01]  /*bf10*/  FFMA.FTZ R30, R12, R29, R30 ;  /* 0x0000001d0c1e7223 */ /* 0x000fe2000001001e */
[-C--:B------:R-:W-:Y:S01]  /*bf20*/  FFMA.FTZ R29, R14, R25.reuse, -R13 ;  /* 0x000000190e1d7223 */ /* 0x080fe2000001080d */
[C---:B------:R-:W-:Y:S01]  /*bf30*/  IMAD.U32 R7, R5.reuse, 0x10000, RZ ;  /* 0x0001000005077824 */ /* 0x040fe200078e00ff */
[----:B------:R-:W-:Y:S01]  /*bf40*/  LOP3.LUT R4, R4, 0xffff0000, RZ, 0xc0, !PT ;  /* 0xffff000004047812 */ /* 0x000fe200078ec0ff */
[C---:B------:R-:W-:Y:S01]  /*bf50*/  IMAD.U32 R13, R24.reuse, 0x10000, RZ ;  /* 0x00010000180d7824 */ /* 0x040fe200078e00ff */
[----:B------:R-:W-:Y:S01]  /*bf60*/  LOP3.LUT R5, R5, 0xffff0000, RZ, 0xc0, !PT ;  /* 0xffff000005057812 */ /* 0x000fe200078ec0ff */
[----:B------:R-:W-:Y:S01]  /*bf70*/  FMUL.FTZ R33, R15, R25 ;  /* 0x000000190f217220 */ /* 0x000fe20000410000 */
[C---:B------:R-:W-:Y:S01]  /*bf80*/  LOP3.LUT R12, R27.reuse, 0xffff0000, RZ, 0xc0, !PT ;  /* 0xffff00001b0c7812 */ /* 0x040fe200078ec0ff */
[----:B------:R-:W-:Y:S01]  /*bf90*/  IMAD.U32 R15, R27, 0x10000, RZ ;  /* 0x000100001b0f7824 */ /* 0x000fe200078e00ff */
[----:B------:R-:W-:Y:S01]  /*bfa0*/  LOP3.LUT R24, R24, 0xffff0000, RZ, 0xc0, !PT ;  /* 0xffff000018187812 */ /* 0x000fe200078ec0ff */
[----:B------:R-:W-:Y:S01]  /*bfb0*/  FFMA.FTZ R28, R14, R28, R33 ;  /* 0x0000001c0e1c7223 */ /* 0x000fe20000010021 */
[C---:B------:R-:W-:Y:S01]  /*bfc0*/  FMUL.FTZ R14, R4.reuse, R13 ;  /* 0x0000000d040e7220 */ /* 0x040fe20000410000 */
[-C--:B------:R-:W-:Y:S01]  /*bfd0*/  FMUL.FTZ R25, R4, R15.reuse ;  /* 0x0000000f04197220 */ /* 0x080fe20000410000 */
[C---:B------:R-:W-:Y:S01]  /*bfe0*/  FMUL.FTZ R26, R5.reuse, R12 ;  /* 0x0000000c051a7220 */ /* 0x040fe20000410000 */
[-C--:B------:R-:W-:Y:S01]  /*bff0*/  FMUL.FTZ R27, R5, R24.reuse ;  /* 0x00000018051b7220 */ /* 0x080fe20000410000 */
[C---:B------:R-:W-:Y:S01]  /*c000*/  FFMA.FTZ R15, R6.reuse, R15, R14 ;  /* 0x0000000f060f7223 */ /* 0x040fe2000001000e */
[----:B------:R-:W-:Y:S01]  /*c010*/  FFMA.FTZ R4, R6, R13, -R25 ;  /* 0x0000000d06047223 */ /* 0x000fe20000010819 */
[C---:B------:R-:W-:Y:S01]  /*c020*/  FFMA.FTZ R5, R7.reuse, R24, -R26 ;  /* 0x0000001807057223 */ /* 0x040fe2000001081a */
[----:B------:R-:W-:Y:S01]  /*c030*/  FFMA.FTZ R12, R7, R12, R27 ;  /* 0x0000000c070c7223 */ /* 0x000fe2000001001b */
[----:B------:R-:W-:-:S02]  /*c040*/  F2FP.BF16.F32.PACK_AB R6, R30, R31 ;  /* 0x0000001f1e06723e */ /* 0x000fc400000010ff */
[----:B------:R-:W-:Y:S02]  /*c050*/  F2FP.BF16.F32.PACK_AB R7, R28, R29 ;  /* 0x0000001d1c07723e */ /* 0x000fe400000010ff */
[----:B------:R-:W-:Y:S02]  /*c060*/  F2FP.BF16.F32.PACK_AB R4, R15, R4 ;  /* 0x000000040f04723e */ /* 0x000fe400000010ff */
[----:B------:R-:W-:-:S05]  /*c070*/  F2FP.BF16.F32.PACK_AB R5, R12, R5 ;  /* 0x000000050c05723e */ /* 0x000fca00000010ff */
[----:B------:R1:W-:Y:S02]  /*c080*/  STS.128 [R213+0x3000], R4 ;  /* 0x00300004d5007388 */ /* 0x0003e40000000c00 */
.L_x_1479:
[----:B------:R-:W-:Y:S05]  /*c090*/  BSYNC B1 ;  /* 0x0000000000017941 */ /* 0x000fea0003800000 */
.L_x_1478:
[----:B------:R-:W-:Y:S05]  /*c0a0*/  @P1 BRA `(.L_x_1477) ;  /* 0x00000028009c1947 */ /* 0x000fea0003800000 */
[----:B-1----:R-:W1:Y:S01]  /*c0b0*/  LDS.128 R4, [R213+0x7000] ;  /* 0x00700000d5047984 */ /* 0x002e620000000c00 */
[----:B------:R-:W-:Y:S02]  /*c0c0*/  SHF.R.U64 R13, R8, 0x10, R9 ;  /* 0x00000010080d7819 */ /* 0x000fe40000001209 */
[----:B------:R-:W-:Y:S02]  /*c0d0*/  SHF.R.U32.HI R12, RZ, 0x10, R21 ;  /* 0x00000010ff0c7819 */ /* 0x000fe40000011615 */
[----:B------:R-:W-:Y:S02]  /*c0e0*/  SHF.R.U32.HI R8, RZ, 0x10, R9 ;  /* 0x00000010ff087819 */ /* 0x000fe40000011609 */
[----:B------:R-:W-:Y:S02]  /*c0f0*/  PRMT R12, R3, 0x5410, R12 ;  /* 0x00005410030c7816 */ /* 0x000fe4000000000c */
[----:B------:R-:W-:Y:S02]  /*c100*/  PRMT R11, R11, 0x5410, R8 ;  /* 0x000054100b0b7816 */ /* 0x000fe40000000008 */
[----:B------:R-:W-:Y:S01]  /*c110*/  SHF.R.U64 R9, R20, 0x10, R21 ;  /* 0x0000001014097819 */ /* 0x000fe20000001215 */
[----:B------:R-:W-:Y:S01]  /*c120*/  IMAD.U32 R15, R12, 0x10000, RZ ;  /* 0x000100000c0f7824 */ /* 0x000fe200078e00ff */
[----:B------:R-:W-:Y:S01]  /*c130*/  PRMT R10, R10, 0x5410, R13 ;  /* 0x000054100a0a7816 */ /* 0x000fe2000000000d */
[----:B------:R-:W-:Y:S01]  /*c140*/  IMAD.U32 R13, R11, 0x10000, RZ ;  /* 0x000100000b0d7824 */ /* 0x000fe200078e00ff */
[----:B------:R-:W-:-:S02]  /*c150*/  LOP3.LUT R20, R12, 0xffff0000, RZ, 0xc0, !PT ;  /* 0xffff00000c147812 */ /* 0x000fc400078ec0ff */
[----:B------:R-:W-:Y:S02]  /*c160*/  PRMT R14, R0, 0x5410, R9 ;  /* 0x00005410000e7816 */ /* 0x000fe40000000009 */
[----:B------:R-:W-:Y:S01]  /*c170*/  LOP3.LUT R12, R11, 0xffff0000, RZ, 0xc0, !PT ;  /* 0xffff00000b0c7812 */ /* 0x000fe200078ec0ff */
[C---:B-1----:R-:W-:Y:S01]  /*c180*/  IMAD.U32 R8, R6.reuse, 0x10000, RZ ;  /* 0x0001000006087824 */ /* 0x042fe200078e00ff */
[----:B------:R-:W-:Y:S01]  /*c190*/  LOP3.LUT R6, R6, 0xffff0000, RZ, 0xc0, !PT ;  /* 0xffff000006067812 */ /* 0x000fe200078ec0ff */
[C---:B------:R-:W-:Y:S01]  /*c1a0*/  IMAD.U32 R9, R7.reuse, 0x10000, RZ ;  /* 0x0001000007097824 */ /* 0x040fe200078e00ff */
[----:B------:R-:W-:Y:S01]  /*c1b0*/  LOP3.LUT R7, R7, 0xffff0000, RZ, 0xc0, !PT ;  /* 0xffff000007077812 */ /* 0x000fe200078ec0ff */
[C---:B------:R-:W-:Y:S01]  /*c1c0*/  IMAD.U32 R0, R4.reuse, 0x10000, RZ ;  /* 0x0001000004007824 */ /* 0x040fe200078e00ff */
[----:B------:R-:W-:Y:S01]  /*c1d0*/  LOP3.LUT R3, R4, 0xffff0000, RZ, 0xc0, !PT ;  /* 0xffff000004037812 */ /* 0x000fe200078ec0ff */
[C---:B------:R-:W-:Y:S01]  /*c1e0*/  FMUL.FTZ R11, R6.reuse, R15 ;  /* 0x0000000f060b7220 */ /* 0x040fe20000410000 */
[----:B------:R-:W-:Y:S01]  /*c1f0*/  FMUL.FTZ R6, R6, R13 ;  /* 0x0000000d06067220 */ /* 0x000fe20000410000 */
[----:B------:R-:W-:Y:S01]  /*c200*/  FMUL.FTZ R26, R7, R20 ;  /* 0x00000014071a7220 */ /* 0x000fe20000410000 */
[----:B------:R-:W-:-:S02]  /*c210*/  IMAD.U32 R4, R5, 0x10000, RZ ;  /* 0x0001000005047824 */ /* 0x000fc400078e00ff */
[C---:B------:R-:W-:Y:S01]  /*c220*/  FFMA.FTZ R11, R8.reuse, R13, -R11 ;  /* 0x0000000d080b7223 */ /* 0x040fe2000001080b */
[----:B------:R-:W-:Y:S01]  /*c230*/  FFMA.FTZ R24, R8, R15, R6 ;  /* 0x0000000f08187223 */ /* 0x000fe20000010006 */
[-C--:B------:R-:W-:Y:S01]  /*c240*/  FMUL.FTZ R8, R7, R12.reuse ;  /* 0x0000000c07087220 */ /* 0x080fe20000410000 */
[----:B------:R-:W-:Y:S01]  /*c250*/  IMAD.U32 R7, R14, 0x10000, RZ ;  /* 0x000100000e077824 */ /* 0x000fe200078e00ff */
[----:B------:R-:W-:Y:S01]  /*c260*/  LOP3.LUT R5, R5, 0xffff0000, RZ, 0xc0, !PT ;  /* 0xffff000005057812 */ /* 0x000fe200078ec0ff */
[----:B------:R-:W-:Y:S01]  /*c270*/  IMAD.U32 R6, R10, 0x10000, RZ ;  /* 0x000100000a067824 */ /* 0x000fe200078e00ff */
[----:B------:R-:W-:Y:S01]  /*c280*/  LOP3.LUT R14, R14, 0xffff0000, RZ, 0xc0, !PT ;  /* 0xffff00000e0e7812 */ /* 0x000fe200078ec0ff */
[C---:B------:R-:W-:Y:S01]  /*c290*/  FFMA.FTZ R26, R9.reuse, R12, -R26 ;  /* 0x0000000c091a7223 */ /* 0x040fe2000001081a */
[----:B------:R-:W-:Y:S01]  /*c2a0*/  LOP3.LUT R10, R10, 0xffff0000, RZ, 0xc0, !PT ;  /* 0xffff00000a0a7812 */ /* 0x000fe200078ec0ff */
[----:B------:R-:W-:Y:S01]  /*c2b0*/  FFMA.FTZ R13, R9, R20, R8 ;  /* 0x00000014090d7223 */ /* 0x000fe20000010008 */
[CC--:B------:R-:W-:Y:S01]  /*c2c0*/  FMUL.FTZ R9, R3.reuse, R7.reuse ;  /* 0x0000000703097220 */ /* 0x0c0fe20000410000 */
[----:B------:R-:W-:Y:S01]  /*c2d0*/  FMUL.FTZ R8, R3, R6 ;  /* 0x0000000603087220 */ /* 0x000fe20000410000 */
        /* <DEDUP_REMOVED lines=10> */
[----:B------:R1:W-:Y:S01]  /*c380*/  STS.128 [R213+0x7000], R4 ;  /* 0x00700004d5007388 */ /* 0x0003e20000000c00 */
[----:B------:R-:W-:Y:S05]  /*c390*/  BRA `(.L_x_1477) ;  /* 0x0000002400e07947 */ /* 0x000fea0003800000 */
.L_x_1438:
[----:B------:R-:W1:Y:S01]  /*c3a0*/  LDC R21, c[0x0][0x3d4] ;  /* 0x0000f500ff157b82 */ /* 0x000e620000000800 */
[-C--:B------:R-:W-:Y:S01]  /*c3b0*/  ISETP.GE.AND P0, PT, R189, R73.reuse, PT ;  /* 0x00000049bd00720c */ /* 0x080fe20003f06270 */
[----:B------:R-:W-:Y:S01]  /*c3c0*/  ULDC.64 UR4, c[0x0][0x3c8] ;  /* 0x0000f20000047ab9 */ /* 0x000fe20000000a00 */
[-C--:B------:R-:W-:Y:S01]  /*c3d0*/  ISETP.GE.AND P1, PT, R188, R73.reuse, PT ;  /* 0x00000049bc00720c */ /* 0x080fe20003f26270 */
[----:B------:R-:W-:Y:S01]  /*c3e0*/  ULDC.64 UR6, c[0x0][0x3e0] ;  /* 0x0000f80000067ab9 */ /* 0x000fe20000000a00 */
[-C--:B------:R-:W-:Y:S02]  /*c3f0*/  ISETP.GE.AND P2, PT, R190, R73.reuse, PT ;  /* 0x00000049be00720c */ /* 0x080fe40003f46270 */
[----:B------:R-:W-:Y:S02]  /*c400*/  ISETP.GE.AND P3, PT, R18, R73, PT ;  /* 0x000000491200720c */ /* 0x000fe40003f66270 */
[CC--:B-1----:R-:W-:Y:S02]  /*c410*/  ISETP.GE.OR P0, PT, R16.reuse, R21.reuse, P0 ;  /* 0x000000151000720c */ /* 0x0c2fe40000706670 */
[----:B------:R-:W-:-:S02]  /*c420*/  ISETP.GE.OR P1, PT, R16, R21, P1 ;  /* 0x000000151000720c */ /* 0x000fc40000f26670 */
[CC--:B------:R-:W-:Y:S02]  /*c430*/  ISETP.GE.OR P2, PT, R16.reuse, R21.reuse, P2 ;  /* 0x000000151000720c */ /* 0x0c0fe40001746670 */
[----:B------:R-:W-:-:S07]  /*c440*/  ISETP.GE.OR P3, PT, R16, R21, P3 ;  /* 0x000000151000720c */ /* 0x000fce0001f66670 */
[--C-:B------:R-:W-:Y:S01]  /*c450*/  @!P0 IADD3 R29, P4, P5, R27, R29, R6.reuse ;  /* 0x0000001d1b1d8210 */ /* 0x100fe20007d9e006 */
[----:B------:R-:W1:Y:S03]  /*c460*/  @!P0 LDC.64 R62, c[0x0][0x3e0] ;  /* 0x0000f800ff3e8b82 */ /* 0x000e660000000a00 */
[--C-:B------:R-:W-:Y:S01]  /*c470*/  @!P0 IADD3.X R30, R31, R30, R7.reuse, P4, P5 ;  /* 0x0000001e1f1e8210 */ /* 0x100fe200027ea407 */
[C---:B------:R-:W-:Y:S01]  /*c480*/  @!P2 IMAD.WIDE.U32 R8, R12.reuse, 0x60, R6 ;  /* 0x000000600c08a825 */ /* 0x040fe200078e0006 */
[----:B------:R-:W-:-:S03]  /*c490*/  @!P1 LEA R0, P4, R12, R6, 0x6 ;  /* 0x000000060c009211 */ /* 0x000fc600078830ff */
[----:B------:R-:W2:Y:S01]  /*c4a0*/  @!P1 LDC.64 R66, c[0x0][0x3e0] ;  /* 0x0000f800ff429b82 */ /* 0x000ea20000000a00 */
[----:B------:R-:W-:Y:S01]  /*c4b0*/  @!P1 IADD3 R25, P5, R0, R27, RZ ;  /* 0x0000001b00199210 */ /* 0x000fe20007fbe0ff */
[----:B------:R-:W-:Y:S01]  /*c4c0*/  @!P2 IMAD R0, R13, 0x60, RZ ;  /* 0x000000600d00a824 */ /* 0x000fe200078e02ff */
[----:B------:R-:W-:Y:S02]  /*c4d0*/  @!P1 LEA.HI.X R26, R12, R7, R13, 0x6, P4 ;  /* 0x000000070c1a9211 */ /* 0x000fe400020f340d */
[----:B------:R-:W-:-:S03]  /*c4e0*/  @!P3 IADD3 R3, P4, R6, R27, RZ ;  /* 0x0000001b0603b210 */ /* 0x000fc60007f9e0ff */
[--C-:B------:R-:W-:Y:S01]  /*c4f0*/  @!P1 IMAD.X R26, R26, 0x1, R31.reuse, P5 ;  /* 0x000000011a1a9824 */ /* 0x100fe200028e061f */
[----:B------:R-:W-:Y:S01]  /*c500*/  @!P2 IADD3 R6, P5, R27, R8, RZ ;  /* 0x000000081b06a210 */ /* 0x000fe20007fbe0ff */
[----:B------:R-:W-:Y:S01]  /*c510*/  @!P3 IMAD.X R14, R7, 0x1, R31, P4 ;  /* 0x00000001070eb824 */ /* 0x000fe200020e061f */
[----:B------:R-:W3:Y:S02]  /*c520*/  @!P2 LDC.64 R70, c[0x0][0x3e0] ;  /* 0x0000f800ff46ab82 */ /* 0x000ee40000000a00 */
[----:B------:R-:W-:Y:S01]  /*c530*/  @!P2 IADD3.X R7, R31, R0, R9, P5, !PT ;  /* 0x000000001f07a210 */ /* 0x000fe20002ffe409 */
[----:B------:R-:W-:Y:S01]  /*c540*/  @!P2 IMAD R31, R11, 0x60, RZ ;  /* 0x000000600b1fa824 */ /* 0x000fe200078e02ff */
[----:B------:R-:W-:-:S04]  /*c550*/  @!P0 IADD3 R27, P4, P5, R33, R24, R4 ;  /* 0x00000018211b8210 */ /* 0x000fc80007d9e004 */
[----:B------:R-:W-:Y:S01]  /*c560*/  @!P0 IADD3.X R28, R35, R28, R5, P4, P5 ;  /* 0x0000001c231c8210 */ /* 0x000fe200027ea405 */
[----:B------:R-:W4:Y:S01]  /*c570*/  @!P0 LDC.64 R60, c[0x0][0x3c8] ;  /* 0x0000f200ff3c8b82 */ /* 0x000f220000000a00 */
[----:B------:R-:W-:Y:S02]  /*c580*/  @!P3 IADD3 R15, P4, R4, R33, RZ ;  /* 0x00000021040fb210 */ /* 0x000fe40007f9e0ff */
[----:B------:R-:W-:-:S03]  /*c590*/  @!P1 LEA R20, P5, R10, R4, 0x6 ;  /* 0x000000040a149211 */ /* 0x000fc600078a30ff */
[----:B------:R-:W-:Y:S01]  /*c5a0*/  @!P3 IMAD.X R32, R5, 0x1, R35, P4 ;  /* 0x000000010520b824 */ /* 0x000fe200020e0623 */
[C---:B------:R-:W-:Y:S01]  /*c5b0*/  @!P3 LEA R8, P4, R3.reuse, UR4, 0x1 ;  /* 0x000000040308bc11 */ /* 0x040fe2000f8808ff */
[----:B------:R-:W0:Y:S01]  /*c5c0*/  @!P1 LDC.64 R64, c[0x0][0x3c8] ;  /* 0x0000f200ff409b82 */ /* 0x000e220000000a00 */
[C---:B------:R-:W-:Y:S01]  /*c5d0*/  @!P1 LEA.HI.X R24, R10.reuse, R5, R11, 0x6, P5 ;  /* 0x000000050a189211 */ /* 0x040fe200028f340b */
[----:B------:R-:W-:Y:S01]  /*c5e0*/  @!P2 IMAD.WIDE.U32 R4, R10, 0x60, R4 ;  /* 0x000000600a04a825 */ /* 0x000fe200078e0004 */
[----:B------:R-:W-:Y:S02]  /*c5f0*/  @!P3 LEA.HI.X R9, R3, UR5, R14, 0x1, P4 ;  /* 0x000000050309bc11 */ /* 0x000fe4000a0f0c0e */
[C---:B------:R-:W-:Y:S02]  /*c600*/  @!P3 LEA R14, P4, R15.reuse, UR6, 0x1 ;  /* 0x000000060f0ebc11 */ /* 0x040fe4000f8808ff */
[----:B------:R-:W-:Y:S01]  /*c610*/  @!P1 IADD3 R20, P5, R20, R33, RZ ;  /* 0x0000002114149210 */ /* 0x000fe20007fbe0ff */
[----:B------:R-:W0:Y:S01]  /*c620*/  @!P2 LDC.64 R68, c[0x0][0x3c8] ;  /* 0x0000f200ff44ab82 */ /* 0x000e220000000a00 */
[----:B------:R-:W-:-:S02]  /*c630*/  @!P3 LEA.HI.X R15, R15, UR7, R32, 0x1, P4 ;  /* 0x000000070f0fbc11 */ /* 0x000fc4000a0f0c20 */
[----:B-1----:R-:W-:Y:S01]  /*c640*/  @!P0 LEA R62, P4, R27, R62, 0x1 ;  /* 0x0000003e1b3e8211 */ /* 0x002fe200078808ff */
[----:B------:R-:W-:Y:S01]  /*c650*/  @!P1 IMAD.X R24, R24, 0x1, R35, P5 ;  /* 0x0000000118189824 */ /* 0x000fe200028e0623 */
[----:B------:R-:W-:Y:S02]  /*c660*/  @!P2 IADD3 R0, P5, R33, R4, RZ ;  /* 0x000000042100a210 */ /* 0x000fe40007fbe0ff */
[----:B------:R-:W-:Y:S02]  /*c670*/  @!P0 LEA.HI.X R63, R27, R63, R28, 0x1, P4 ;  /* 0x0000003f1b3f8211 */ /* 0x000fe400020f0c1c */
[C---:B--2---:R-:W-:Y:S02]  /*c680*/  @!P1 LEA R66, P4, R20.reuse, R66, 0x1 ;  /* 0x0000004214429211 */ /* 0x044fe400078808ff */
[----:B------:R-:W-:Y:S02]  /*c690*/  @!P2 IADD3.X R3, R35, R31, R5, P5, !PT ;  /* 0x0000001f2303a210 */ /* 0x000fe40002ffe405 */
[----:B------:R-:W-:-:S02]  /*c6a0*/  @!P1 LEA.HI.X R67, R20, R67, R24, 0x1, P4 ;  /* 0x0000004314439211 */ /* 0x000fc400020f0c18 */
[----:B------:R-:W-:Y:S02]  /*c6b0*/  CS2R R32, SRZ ;  /* 0x0000000000207805 */ /* 0x000fe4000001ff00 */
[C---:B---3--:R-:W-:Y:S02]  /*c6c0*/  @!P2 LEA R70, P4, R0.reuse, R70, 0x1 ;  /* 0x000000460046a211 */ /* 0x048fe400078808ff */
[----:B------:R-:W-:Y:S02]  /*c6d0*/  CS2R R34, SRZ ;  /* 0x0000000000227805 */ /* 0x000fe4000001ff00 */
[----:B----4-:R-:W-:Y:S02]  /*c6e0*/  @!P0 LEA R60, P5, R29, R60, 0x1 ;  /* 0x0000003c1d3c8211 */ /* 0x010fe400078a08ff */
[----:B------:R-:W-:Y:S02]  /*c6f0*/  CS2R R4, SRZ ;  /* 0x0000000000047805 */ /* 0x000fe4000001ff00 */
[----:B------:R-:W-:-:S02]  /*c700*/  @!P2 LEA.HI.X R71, R0, R71, R3, 0x1, P4 ;  /* 0x000000470047a211 */ /* 0x000fc400020f0c03 */
[----:B------:R-:W1:Y:S01]  /*c710*/  LDC R0, c[0x0][0x428] ;  /* 0x00010a00ff007b82 */ /* 0x000e620000000800 */
[----:B------:R-:W-:Y:S02]  /*c720*/  @!P0 LEA.HI.X R61, R29, R61, R30, 0x1, P5 ;  /* 0x0000003d1d3d8211 */ /* 0x000fe400028f0c1e */
[----:B------:R-:W-:Y:S02]  /*c730*/  CS2R R28, SRZ ;  /* 0x00000000001c7805 */ /* 0x000fe4000001ff00 */
[----:B------:R-:W-:Y:S02]  /*c740*/  CS2R R30, SRZ ;  /* 0x00000000001e7805 */ /* 0x000fe4000001ff00 */
[C---:B0-----:R-:W-:Y:S01]  /*c750*/  @!P1 LEA R64, P5, R25.reuse, R64, 0x1 ;  /* 0x0000004019409211 */ /* 0x041fe200078a08ff */
[----:B------:R-:W5:Y:S03]  /*c760*/  @!P0 LDG.E.128 R32, desc[UR56][R62.64] ;  /* 0x000000383e208981 */ /* 0x000f66000c1e1d00 */
[----:B------:R-:W-:Y:S01]  /*c770*/  @!P1 LEA.HI.X R65, R25, R65, R26, 0x1, P5 ;  /* 0x0000004119419211 */ /* 0x000fe200028f0c1a */
[----:B------:R-:W5:Y:S01]  /*c780*/  @!P0 LDG.E.128 R28, desc[UR56][R60.64] ;  /* 0x000000383c1c8981 */ /* 0x000f62000c1e1d00 */
[----:B------:R-:W-:-:S02]  /*c790*/  @!P2 LEA R68, P5, R6, R68, 0x1 ;  /* 0x000000440644a211 */ /* 0x000fc400078a08ff */
[----:B------:R-:W-:Y:S02]  /*c7a0*/  CS2R R24, SRZ ;  /* 0x0000000000187805 */ /* 0x000fe4000001ff00 */
[----:B------:R-:W-:Y:S02]  /*c7b0*/  CS2R R26, SRZ ;  /* 0x00000000001a7805 */ /* 0x000fe4000001ff00 */
[----:B------:R-:W-:Y:S02]  /*c7c0*/  @!P2 LEA.HI.X R69, R6, R69, R7, 0x1, P5 ;  /* 0x000000450645a211 */ /* 0x000fe400028f0c07 */
[----:B------:R-:W-:Y:S01]  /*c7d0*/  CS2R R6, SRZ ;  /* 0x0000000000067805 */ /* 0x000fe2000001ff00 */
[----:B------:R-:W-:Y:S01]  /*c7e0*/  IMAD.MOV.U32 R58, RZ, RZ, R54 ;  /* 0x000000ffff3a7224 */ /* 0x000fe200078e0036 */
[----:B------:R-:W5:Y:S04]  /*c7f0*/  @!P3 LDG.E.128 R24, desc[UR56][R14.64] ;  /* 0x000000380e18b981 */ /* 0x000f68000c1e1d00 */
[----:B------:R0:W5:Y:S01]  /*c800*/  @!P3 LDG.E.128 R4, desc[UR56][R8.64] ;  /* 0x000000380804b981 */ /* 0x000162000c1e1d00 */
[----:B-1----:R-:W-:-:S13]  /*c810*/  ISETP.NE.AND P0, PT, R0, 0x1, PT ;  /* 0x000000010000780c */ /* 0x002fda0003f05270 */
[----:B0-----:R-:W0:Y:S08]  /*c820*/  @P0 LDC R8, c[0x0][0x42c] ;  /* 0x00010b00ff080b82 */ /* 0x001e300000000800 */
[----:B------:R-:W1:Y:S01]  /*c830*/  @P0 LDC R9, c[0x0][0x430] ;  /* 0x00010c00ff090b82 */ /* 0x000e620000000800 */
[----:B------:R-:W-:-:S04]  /*c840*/  IMAD R0, R197, 0x80, R18 ;  /* 0x00000080c5007824 */ /* 0x000fc800078e0212 */
[----:B------:R-:W-:-:S04]  /*c850*/  IMAD R3, R219, 0x20, R0 ;  /* 0x00000020db037824 */ /* 0x000fc800078e0200 */
[----:B0-----:R-:W-:-:S05]  /*c860*/  @P0 IMAD.HI.U32 R0, R3, R8, RZ ;  /* 0x0000000803000227 */ /* 0x001fca00078e00ff */
[----:B-1----:R-:W-:-:S04]  /*c870*/  @P0 SHF.R.U32.HI R3, RZ, R9, R0 ;  /* 0x00000009ff030219 */ /* 0x002fc80000011600 */
[----:B------:R-:W-:Y:S01]  /*c880*/  SHF.R.S32.HI R9, RZ, 0x1f, R3 ;  /* 0x0000001fff097819 */ /* 0x000fe20000011403 */
[----:B------:R-:W-:-:S04]  /*c890*/  IMAD.MOV.U32 R57, RZ, RZ, R53 ;  /* 0x000000ffff397224 */ /* 0x000fc800078e0035 */
[C---:B------:R-:W-:Y:S02]  /*c8a0*/  IMAD R0, R9.reuse, R12, RZ ;  /* 0x0000000c09007224 */ /* 0x040fe400078e02ff */
[----:B------:R-:W-:Y:S02]  /*c8b0*/  IMAD R8, R9, R10, RZ ;  /* 0x0000000a09087224 */ /* 0x000fe400078e02ff */
[----:B------:R-:W-:-:S04]  /*c8c0*/  IMAD.WIDE.U32 R14, R3, R12, R58 ;  /* 0x0000000c030e7225 */ /* 0x000fc800078e003a */
[C---:B------:R-:W-:Y:S02]  /*c8d0*/  IMAD R9, R3.reuse, R13, R0 ;  /* 0x0000000d03097224 */ /* 0x040fe400078e0200 */
[----:B------:R-:W-:-:S04]  /*c8e0*/  IMAD.WIDE.U32 R12, R3, R10, R56 ;  /* 0x0000000a030c7225 */ /* 0x000fc800078e0038 */
[----:B------:R-:W-:Y:S01]  /*c8f0*/  IMAD R3, R3, R11, R8 ;  /* 0x0000000b03037224 */ /* 0x000fe200078e0208 */
[----:B------:R-:W-:Y:S01]  /*c900*/  LEA R8, P4, R14, UR4, 0x1 ;  /* 0x000000040e087c11 */ /* 0x000fe2000f8808ff */
[----:B------:R-:W-:Y:S01]  /*c910*/  IMAD.IADD R9, R15, 0x1, R9 ;  /* 0x000000010f097824 */ /* 0x000fe200078e0209 */
        /* <DEDUP_REMOVED lines=8> */
[----:B------:R-:W-:Y:S01]  /*c9a0*/  LEA.HI.X R9, R14, UR5, R9, 0x1, P4 ;  /* 0x000000050e097c11 */ /* 0x000fe2000a0f0c09 */
[----:B------:R-:W-:Y:S01]  /*c9b0*/  IMAD.IADD R3, R13, 0x1, R3 ;  /* 0x000000010d037824 */ /* 0x000fe200078e0203 */
[----:B------:R-:W-:Y:S01]  /*c9c0*/  LEA R0, P4, R12, UR6, 0x1 ;  /* 0x000000060c007c11 */ /* 0x000fe2000f8808ff */
[----:B------:R-:W-:Y:S01]  /*c9d0*/  UMOV UR4, 0xffffffff ;  /* 0xffffffff00047882 */ /* 0x000fe20000000000 */
[----:B------:R-:W-:Y:S01]  /*c9e0*/  ISETP.GE.AND P0, PT, R16, R21, PT ;  /* 0x000000151000720c */ /* 0x000fe20003f06270 */
[----:B------:R0:W5:Y:S01]  /*c9f0*/  @!P1 LDG.E.128 R36, desc[UR56][R64.64] ;  /* 0x0000003840249981 */ /* 0x000162000c1e1d00 */
[----:B------:R-:W-:-:S02]  /*ca00*/  LEA.HI.X R3, R12, UR7, R3, 0x1, P4 ;  /* 0x000000070c037c11 */ /* 0x000fc4000a0f0c03 */
[-C--:B------:R-:W-:Y:S01]  /*ca10*/  ISETP.GE.OR P3, PT, R188, R73.reuse, P0 ;  /* 0x00000049bc00720c */ /* 0x080fe20000766670 */
[----:B------:R0:W5:Y:S01]  /*ca20*/  @!P1 LDG.E.128 R40, desc[UR56][R66.64] ;  /* 0x0000003842289981 */ /* 0x000162000c1e1d00 */
[----:B------:R-:W-:-:S03]  /*ca30*/  ISETP.GE.OR P1, PT, R18, R73, P0 ;  /* 0x000000491200720c */ /* 0x000fc60000726670 */
[----:B------:R0:W5:Y:S04]  /*ca40*/  @!P2 LDG.E.128 R44, desc[UR56][R68.64] ;  /* 0x00000038442ca981 */ /* 0x000168000c1e1d00 */
[----:B------:R0:W5:Y:S01]  /*ca50*/  @!P2 LDG.E.128 R48, desc[UR56][R70.64] ;  /* 0x000000384630a981 */ /* 0x000162000c1e1d00 */
[-C--:B------:R-:W-:Y:S02]  /*ca60*/  ISETP.GE.OR P2, PT, R189, R73.reuse, P0 ;  /* 0x00000049bd00720c */ /* 0x080fe40000746670 */
[----:B------:R-:W-:Y:S01]  /*ca70*/  ISETP.GE.OR P0, PT, R190, R73, P0 ;  /* 0x00000049be00720c */ /* 0x000fe20000706670 */
[----:B------:R-:W-:-:S12]  /*ca80*/  BRA.DIV UR4, `(.L_x_1480) ;  /* 0x0000019204e87947 */ /* 0x000fd8000b800000 */
.L_x_1774:
[----:B------:R-:W-:-:S03]  /*ca90*/  UMOV UR4, 0xffffffff ;  /* 0xffffffff00047882 */ /* 0x000fc60000000000 */
[----:B------:R-:W-:Y:S05]  /*caa0*/  BRA.DIV UR4, `(.L_x_1481) ;  /* 0x0000019604087947 */ /* 0x000fea000b800000 */
.L_x_1777:
[----:B------:R-:W-:-:S03]  /*cab0*/  UMOV UR4, 0xffffffff ;  /* 0xffffffff00047882 */ /* 0x000fc60000000000 */
[----:B------:R-:W-:Y:S05]  /*cac0*/  BRA.DIV UR4, `(.L_x_1482) ;  /* 0x0000019604287947 */ /* 0x000fea000b800000 */
.L_x_1780:
[----:B------:R-:W-:-:S03]  /*cad0*/  UMOV UR4, 0xffffffff ;  /* 0xffffffff00047882 */ /* 0x000fc60000000000 */
[----:B------:R-:W-:Y:S05]  /*cae0*/  BRA.DIV UR4, `(.L_x_1483) ;  /* 0x0000019604487947 */ /* 0x000fea000b800000 */
.L_x_1783:
[----:B------:R-:W-:-:S03]  /*caf0*/  UMOV UR4, 0xffffffff ;  /* 0xffffffff00047882 */ /* 0x000fc60000000000 */
[----:B------:R-:W-:Y:S05]  /*cb00*/  BRA.DIV UR4, `(.L_x_1484) ;  /* 0x0000019604687947 */ /* 0x000fea000b800000 */
.L_x_1786:
[----:B------:R-:W-:-:S03]  /*cb10*/  UMOV UR4, 0xffffffff ;  /* 0xffffffff00047882 */ /* 0x000fc60000000000 */
[----:B------:R-:W-:Y:S05]  /*cb20*/  BRA.DIV UR4, `(.L_x_1485) ;  /* 0x0000019604887947 */ /* 0x000fea000b800000 */
.L_x_1789:
[----:B------:R-:W-:-:S03]  /*cb30*/  UMOV UR4, 0xffffffff ;  /* 0xffffffff00047882 */ /* 0x000fc60000000000 */
[----:B------:R-:W-:Y:S05]  /*cb40*/  BRA.DIV UR4, `(.L_x_1486) ;  /* 0x0000019604a87947 */ /* 0x000fea000b800000 */
.L_x_1792:
[----:B------:R-:W-:-:S03]  /*cb50*/  UMOV UR4, 0xffffffff ;  /* 0xffffffff00047882 */ /* 0x000fc60000000000 */
[----:B------:R-:W-:Y:S05]  /*cb60*/  BRA.DIV UR4, `(.L_x_1487) ;  /* 0x0000019604c87947 */ /* 0x000fea000b800000 */
.L_x_1795:
[----:B------:R-:W-:-:S03]  /*cb70*/  UMOV UR4, 0xffffffff ;  /* 0xffffffff00047882 */ /* 0x000fc60000000000 */
[----:B------:R-:W-:Y:S05]  /*cb80*/  BRA.DIV UR4, `(.L_x_1488) ;  /* 0x0000019604e87947 */ /* 0x000fea000b800000 */
.L_x_1798:
[----:B------:R-:W-:-:S03]  /*cb90*/  UMOV UR4, 0xffffffff ;  /* 0xffffffff00047882 */ /* 0x000fc60000000000 */
[----:B------:R-:W-:Y:S05]  /*cba0*/  BRA.DIV UR4, `(.L_x_1489) ;  /* 0x0000019a04087947 */ /* 0x000fea000b800000 */
.L_x_1801:
[----:B------:R-:W-:-:S03]  /*cbb0*/  UMOV UR4, 0xffffffff ;  /* 0xffffffff00047882 */ /* 0x000fc60000000000 */
[----:B------:R-:W-:Y:S05]  /*cbc0*/  BRA.DIV UR4, `(.L_x_1490) ;  /* 0x0000019a04287947 */ /* 0x000fea000b800000 */
.L_x_1804:
[----:B------:R-:W-:-:S03]  /*cbd0*/  UMOV UR4, 0xffffffff ;  /* 0xffffffff00047882 */ /* 0x000fc60000000000 */
[----:B------:R-:W-:Y:S05]  /*cbe0*/  BRA.DIV UR4, `(.L_x_1491) ;  /* 0x0000019a04487947 */ /* 0x000fea000b800000 */
.L_x_1807:
[----:B------:R-:W-:-:S03]  /*cbf0*/  UMOV UR4, 0xffffffff ;  /* 0xffffffff00047882 */ /* 0x000fc60000000000 */
[----:B------:R-:W-:Y:S05]  /*cc00*/  BRA.DIV UR4, `(.L_x_1492) ;  /* 0x0000019a04687947 */ /* 0x000fea000b800000 */
.L_x_1810:
[----:B------:R-:W-:-:S03]  /*cc10*/  UMOV UR4, 0xffffffff ;  /* 0xffffffff00047882 */ /* 0x000fc60000000000 */
[----:B------:R-:W-:Y:S05]  /*cc20*/  BRA.DIV UR4, `(.L_x_1493) ;  /* 0x0000019a04887947 */ /* 0x000fea000b800000 */
.L_x_1813:
[----:B------:R-:W-:-:S03]  /*cc30*/  UMOV UR4, 0xffffffff ;  /* 0xffffffff00047882 */ /* 0x000fc60000000000 */
[----:B------:R-:W-:Y:S05]  /*cc40*/  BRA.DIV UR4, `(.L_x_1494) ;  /* 0x0000019a04a87947 */ /* 0x000fea000b800000 */
.L_x_1816:
[----:B------:R-:W-:-:S03]  /*cc50*/  UMOV UR4, 0xffffffff ;  /* 0xffffffff00047882 */ /* 0x000fc60000000000 */
[----:B------:R-:W-:Y:S05]  /*cc60*/  BRA.DIV UR4, `(.L_x_1495) ;  /* 0x0000019a04c87947 */ /* 0x000fea000b800000 */
.L_x_1819:
        /* <DEDUP_REMOVED lines=12> */
[----:B------:R-:W-:Y:S01]  /*cd30*/  LEA.HI R0, R221, R221, RZ, 0x1 ;  /* 0x000000dddd007211 */ /* 0x000fe200078f08ff */
[----:B------:R-:W-:Y:S01]  /*cd40*/  IMAD.MOV.U32 R10, RZ, RZ, R31 ;  /* 0x000000ffff0a7224 */ /* 0x000fe200078e001f */
[----:B------:R-:W-:Y:S01]  /*cd50*/  PRMT R76, R9, 0x7610, R76 ;  /* 0x00007610094c7816 */ /* 0x000fe2000000004c */
[----:B------:R-:W-:Y:S01]  /*cd60*/  IMAD.MOV.U32 R9, RZ, RZ, R30 ;  /* 0x000000ffff097224 */ /* 0x000fe200078e001e */
[----:B------:R-:W-:-:S02]  /*cd70*/  LOP3.LUT R0, R0, 0xfffffffe, RZ, 0xc0, !PT ;  /* 0xfffffffe00007812 */ /* 0x000fc400078ec0ff */
[----:B------:R-:W-:Y:S01]  /*cd80*/  PRMT R55, R55, 0x5410, R8 ;  /* 0x0000541037377816 */ /* 0x000fe20000000008 */
[----:B------:R-:W-:Y:S01]  /*cd90*/  IMAD.MOV.U32 R8, RZ, RZ, R26 ;  /* 0x000000ffff087224 */ /* 0x000fe200078e001a */
[----:B0-----:R-:W-:Y:S01]  /*cda0*/  PRMT R70, R9, 0x7610, R70 ;  /* 0x0000761009467816 */ /* 0x001fe20000000046 */
[----:B------:R-:W-:Y:S01]  /*cdb0*/  IMAD.IADD R0, R221, 0x1, -R0 ;  /* 0x00000001dd007824 */ /* 0x000fe200078e0a00 */
[----:B------:R-:W-:Y:S01]  /*cdc0*/  PRMT R53, R53, 0x5410, R3 ;  /* 0x0000541035357816 */ /* 0x000fe20000000003 */
[----:B------:R-:W-:Y:S01]  /*cdd0*/  IMAD.MOV.U32 R3, RZ, RZ, R28 ;  /* 0x000000ffff037224 */ /* 0x000fe200078e001c */
[----:B------:R-:W-:Y:S01]  /*cde0*/  PRMT R54, R54, 0x5410, R8 ;  /* 0x0000541036367816 */ /* 0x000fe20000000008 */
[----:B------:R-:W-:Y:S01]  /*cdf0*/  IMAD.MOV.U32 R8, RZ, RZ, R29 ;  /* 0x000000ffff087224 */ /* 0x000fe200078e001d */
[----:B------:R-:W-:Y:S01]  /*ce00*/  SHF.L.U32 R9, R0, 0x1f, RZ ;  /* 0x0000001f00097819 */ /* 0x000fe200000006ff */
[----:B------:R-:W-:Y:S01]  /*ce10*/  IMAD.MOV.U32 R0, RZ, RZ, R34 ;  /* 0x000000ffff007224 */ /* 0x000fe200078e0022 */
[----:B------:R-:W-:Y:S01]  /*ce20*/  PRMT R73, R3, 0x7610, R73 ;  /* 0x0000761003497816 */ /* 0x000fe20000000049 */
[----:B------:R-:W-:Y:S01]  /*ce30*/  IMAD.MOV.U32 R3, RZ, RZ, R32 ;  /* 0x000000ffff037224 */ /* 0x000fe200078e0020 */
[----:B------:R-:W0:Y:S01]  /*ce40*/  SYNCS.PHASECHK.TRANS64.TRYWAIT P4, [R2+URZ+0x28800], R9 ;  /* 0x02880009020075a7 */ /* 0x000e22000808017f */
        /* <DEDUP_REMOVED lines=37> */
[----:B------:R-:W-:Y:S01]  /*d0a0*/  PRMT R55, R10, 0x7610, R55 ;  /* 0x000076100a377816 */ /* 0x000fe20000000037 */
[----:B0-----:R-:W-:Y:S06]  /*d0b0*/  @!P4 BRA `(.L_x_1497) ;  /* 0x0000019400dcc947 */ /* 0x001fec0003800000 */
.L_x_1820:
[----:B------:R-:W-:Y:S05]  /*d0c0*/  BSYNC B1 ;  /* 0x0000000000017941 */ /* 0x000fea0003800000 */
.L_x_1496:
[----:B------:R-:W-:Y:S04]  /*d0d0*/  BSSY B1, `(.L_x_1498) ;  /* 0x0000069000017945 */ /* 0x000fe80003800000 */
[----:B------:R-:W-:Y:S05]  /*d0e0*/  @P1 BRA `(.L_x_1499) ;  /* 0x00000004009c1947 */ /* 0x000fea0003800000 */
[----:B------:R-:W-:Y:S02]  /*d0f0*/  LEA.HI R8, R21, R219, RZ, 0x1d ;  /* 0x000000db15087211 */ /* 0x000fe400078fe8ff */
[----:B------:R-:W-:Y:S02]  /*d100*/  SHF.R.U64 R80, R24, 0x10, R25 ;  /* 0x0000001018507819 */ /* 0x000fe40000001219 */
[----:B------:R-:W-:Y:S01]  /*d110*/  SHF.R.S32.HI R11, RZ, 0x1f, R8 ;  /* 0x0000001fff0b7819 */ /* 0x000fe20000011408 */
[----:B0-----:R-:W-:Y:S01]  /*d120*/  IMAD.SHL.U32 R9, R8, 0x8, RZ ;  /* 0x0000000808097824 */ /* 0x001fe200078e00ff */
[----:B------:R-:W-:Y:S02]  /*d130*/  SHF.R.U64 R75, R4, 0x10, R5 ;  /* 0x00000010044b7819 */ /* 0x000fe40000001205 */
[----:B------:R-:W-:Y:S02]  /*d140*/  LEA.HI R11, R11, R8, RZ, 0x3 ;  /* 0x000000080b0b7211 */ /* 0x000fe400078f18ff */
[----:B------:R-:W-:-:S02]  /*d150*/  LOP3.LUT R10, R9, 0x38, RZ, 0xc0, !PT ;  /* 0x00000038090a7812 */ /* 0x000fc400078ec0ff */
[----:B------:R-:W-:Y:S01]  /*d160*/  SHF.R.U32.HI R77, RZ, 0x10, R5 ;  /* 0x00000010ff4d7819 */ /* 0x000fe20000011605 */
[----:B------:R-:W-:Y:S01]  /*d170*/  IMAD.SHL.U32 R11, R11, 0x400, RZ ;  /* 0x000004000b0b7824 */ /* 0x000fe200078e00ff */
[----:B------:R-:W-:Y:S02]  /*d180*/  LOP3.LUT R10, R10, 0x1c0, R203, 0xf8, !PT ;  /* 0x000001c00a0a7812 */ /* 0x000fe400078ef8cb */
[----:B------:R-:W-:Y:S02]  /*d190*/  SHF.R.U32.HI R82, RZ, 0x10, R25 ;  /* 0x00000010ff527819 */ /* 0x000fe40000011619 */
[----:B------:R-:W-:Y:S02]  /*d1a0*/  LOP3.LUT R10, R10, R211, RZ, 0x3c, !PT ;  /* 0x000000d30a0a7212 */ /* 0x000fe400078e3cff */
[----:B------:R-:W-:Y:S02]  /*d1b0*/  LOP3.LUT R11, R11, 0x7fffe000, RZ, 0xc0, !PT ;  /* 0x7fffe0000b0b7812 */ /* 0x000fe400078ec0ff */
[----:B------:R-:W-:-:S02]  /*d1c0*/  PRMT R80, R20, 0x5432, R80 ;  /* 0x0000543214507816 */ /* 0x000fc40000000050 */
[----:B------:R-:W-:Y:S02]  /*d1d0*/  IADD3 R13, R10, R11, R212 ;  /* 0x0000000b0a0d7210 */ /* 0x000fe40007ffe0d4 */
[----:B------:R-:W0:Y:S01]  /*d1e0*/  LDS.128 R8, [R213] ;  /* 0x00000000d5087984 */ /* 0x000e220000000c00 */
[--C-:B------:R-:W-:Y:S02]  /*d1f0*/  SHF.R.U64 R78, R6, 0x10, R7.reuse ;  /* 0x00000010064e7819 */ /* 0x100fe40000001207 */
[----:B------:R-:W-:Y:S01]  /*d200*/  IMAD R74, R13, 0x2, R2 ;  /* 0x000000020d4a7824 */ /* 0x000fe200078e0202 */
[----:B------:R-:W-:Y:S02]  /*d210*/  SHF.R.U32.HI R79, RZ, 0x10, R7 ;  /* 0x00000010ff4f7819 */ /* 0x000fe40000011607 */
[----:B------:R-:W-:Y:S02]  /*d220*/  SHF.R.U32.HI R85, RZ, 0x10, R27 ;  /* 0x00000010ff557819 */ /* 0x000fe4000001161b */
[----:B------:R-:W1:Y:S01]  /*d230*/  LDS.128 R12, [R74+0x10400] ;  /* 0x010400004a0c7984 */ /* 0x000e620000000c00 */
[----:B------:R-:W-:Y:S01]  /*d240*/  PRMT R75, R81, 0x5410, R75 ;  /* 0x00005410514b7816 */ /* 0x000fe2000000004b */
[----:B------:R-:W-:Y:S01]  /*d250*/  IMAD.U32 R81, R80, 0x10000, RZ ;  /* 0x0001000050517824 */ /* 0x000fe200078e00ff */
[----:B------:R-:W-:-:S02]  /*d260*/  PRMT R82, R53, 0x5432, R82 ;  /* 0x0000543235527816 */ /* 0x000fc40000000052 */
[----:B------:R-:W-:Y:S01]  /*d270*/  PRMT R85, R76, 0x5410, R85 ;  /* 0x000054104c557816 */ /* 0x000fe20000000055 */
[----:B------:R-:W-:Y:S01]  /*d280*/  IMAD.U32 R76, R75, 0x10000, RZ ;  /* 0x000100004b4c7824 */ /* 0x000fe200078e00ff */
[----:B------:R-:W-:Y:S01]  /*d290*/  PRMT R77, R83, 0x5410, R77 ;  /* 0x00005410534d7816 */ /* 0x000fe2000000004d */
[----:B------:R-:W-:Y:S01]  /*d2a0*/  IMAD.U32 R83, R82, 0x10000, RZ ;  /* 0x0001000052537824 */ /* 0x000fe200078e00ff */
[----:B------:R-:W-:Y:S02]  /*d2b0*/  PRMT R79, R86, 0x5410, R79 ;  /* 0x00005410564f7816 */ /* 0x000fe4000000004f */
[----:B------:R-:W-:Y:S02]  /*d2c0*/  SHF.R.U64 R84, R26, 0x10, R27 ;  /* 0x000000101a547819 */ /* 0x000fe4000000121b */
[----:B------:R-:W-:Y:S02]  /*d2d0*/  LOP3.LUT R80, R80, 0xffff0000, RZ, 0xc0, !PT ;  /* 0xffff000050507812 */ /* 0x000fe400078ec0ff */
[----:B------:R-:W-:-:S02]  /*d2e0*/  LOP3.LUT R75, R75, 0xffff0000, RZ, 0xc0, !PT ;  /* 0xffff00004b4b7812 */ /* 0x000fc400078ec0ff */
[----:B------:R-:W-:Y:S02]  /*d2f0*/  PRMT R84, R54, 0x5432, R84 ;  /* 0x0000543236547816 */ /* 0x000fe40000000054 */
[----:B------:R-:W-:Y:S02]  /*d300*/  PRMT R78, R55, 0x5432, R78 ;  /* 0x00005432374e7816 */ /* 0x000fe4000000004e */
[----:B------:R-:W-:Y:S01]  /*d310*/  LOP3.LUT R82, R82, 0xffff0000, RZ, 0xc0, !PT ;  /* 0xffff000052527812 */ /* 0x000fe200078ec0ff */
        /* <DEDUP_REMOVED lines=17> */
[----:B------:R-:W-:Y:S02]  /*d430*/  IMAD.U32 R27, R15, 0x10000, RZ ;  /* 0x000100000f1b7824 */ /* 0x000fe400078e00ff */
[----:B------:R-:W-:Y:S01]  /*d440*/  FFMA.FTZ R89, R4, R81, R89 ;  /* 0x0000005104597223 */ /* 0x000fe20000010059 */
[----:B------:R-:W-:Y:S02]  /*d450*/  IMAD.U32 R76, R85, 0x10000, RZ ;  /* 0x00010000554c7824 */ /* 0x000fe400078e00ff */
[-C--:B------:R-:W-:Y:S01]  /*d460*/  FMUL.FTZ R25, R25, R11.reuse ;  /* 0x0000000b19197220 */ /* 0x080fe20000410000 */
[----:B------:R-:W-:Y:S02]  /*d470*/  IMAD.U32 R4, R79, 0x10000, RZ ;  /* 0x000100004f047824 */ /* 0x000fe400078e00ff */
[C---:B------:R-:W-:Y:S01]  /*d480*/  FFMA.FTZ R91, R6.reuse, R11, -R91 ;  /* 0x0000000b065b7223 */ /* 0x040fe2000001085b */
[C---:B------:R-:W-:Y:S01]  /*d490*/  FMUL.FTZ R11, R27.reuse, R76 ;  /* 0x0000004c1b0b7220 */ /* 0x040fe20000410000 */
[----:B------:R-:W-:Y:S01]  /*d4a0*/  FFMA.FTZ R25, R6, R83, R25 ;  /* 0x0000005306197223 */ /* 0x000fe20000010019 */
[----:B------:R-:W-:Y:S01]  /*d4b0*/  FMUL.FTZ R81, R27, R4 ;  /* 0x000000041b517220 */ /* 0x000fe20000410000 */
[----:B------:R-:W-:-:S02]  /*d4c0*/  IMAD.U32 R26, R14, 0x10000, RZ ;  /* 0x000100000e1a7824 */ /* 0x000fc400078e00ff */
[----:B------:R-:W-:Y:S01]  /*d4d0*/  FFMA.FTZ R27, R24, R4, -R11 ;  /* 0x00000004181b7223 */ /* 0x000fe2000001080b */
[----:B------:R-:W-:Y:S01]  /*d4e0*/  FMUL.FTZ R4, R12, R80 ;  /* 0x000000500c047220 */ /* 0x000fe20000410000 */
[----:B------:R-:W-:Y:S01]  /*d4f0*/  FFMA.FTZ R81, R24, R76, R81 ;  /* 0x0000004c18517223 */ /* 0x000fe20000010051 */
[-C--:B------:R-:W-:Y:S01]  /*d500*/  FMUL.FTZ R24, R12, R75.reuse ;  /* 0x0000004b0c187220 */ /* 0x080fe20000410000 */
[----:B------:R-:W-:Y:S01]  /*d510*/  LOP3.LUT R77, R77, 0xffff0000, RZ, 0xc0, !PT ;  /* 0xffff00004d4d7812 */ /* 0x000fe200078ec0ff */
[----:B------:R-:W-:Y:S02]  /*d520*/  IMAD.U32 R6, R84, 0x10000, RZ ;  /* 0x0001000054067824 */ /* 0x000fe400078e00ff */
[C---:B------:R-:W-:Y:S01]  /*d530*/  FFMA.FTZ R12, R5.reuse, R75, -R4 ;  /* 0x0000004b050c7223 */ /* 0x040fe20000010804 */
[----:B------:R-:W-:Y:S02]  /*d540*/  IMAD.U32 R4, R78, 0x10000, RZ ;  /* 0x000100004e047824 */ /* 0x000fe400078e00ff */
[----:B------:R-:W-:Y:S01]  /*d550*/  FFMA.FTZ R24, R5, R80, R24 ;  /* 0x0000005005187223 */ /* 0x000fe20000010018 */
[----:B------:R-:W-:Y:S01]  /*d560*/  LOP3.LUT R14, R14, 0xffff0000, RZ, 0xc0, !PT ;  /* 0xffff00000e0e7812 */ /* 0x000fe200078ec0ff */
[C---:B------:R-:W-:Y:S01]  /*d570*/  FMUL.FTZ R11, R13.reuse, R82 ;  /* 0x000000520d0b7220 */ /* 0x040fe20000410000 */
[----:B------:R-:W-:Y:S01]  /*d580*/  FMUL.FTZ R80, R26, R6 ;  /* 0x000000061a507220 */ /* 0x000fe20000410000 */
[----:B------:R-:W-:Y:S01]  /*d590*/  LOP3.LUT R84, R84, 0xffff0000, RZ, 0xc0, !PT ;  /* 0xffff000054547812 */ /* 0x000fe200078ec0ff */
[----:B------:R-:W-:Y:S01]  /*d5a0*/  FMUL.FTZ R13, R13, R77 ;  /* 0x0000004d0d0d7220 */ /* 0x000fe20000410000 */
[----:B------:R-:W-:Y:S01]  /*d5b0*/  LOP3.LUT R15, R15, 0xffff0000, RZ, 0xc0, !PT ;  /* 0xffff00000f0f7812 */ /* 0x000fe200078ec0ff */
[-C--:B------:R-:W-:Y:S01]  /*d5c0*/  FMUL.FTZ R26, R26, R4.reuse ;  /* 0x000000041a1a7220 */ /* 0x080fe20000410000 */
[----:B------:R-:W-:Y:S01]  /*d5d0*/  LOP3.LUT R78, R78, 0xffff0000, RZ, 0xc0, !PT ;  /* 0xffff00004e4e7812 */ /* 0x000fe200078ec0ff */
[----:B------:R-:W-:Y:S01]  /*d5e0*/  FFMA.FTZ R80, R7, R4, -R80 ;  /* 0x0000000407507223 */ /* 0x000fe20000010850 */
[----:B------:R-:W-:Y:S01]  /*d5f0*/  LOP3.LUT R85, R85, 0xffff0000, RZ, 0xc0, !PT ;  /* 0xffff000055557812 */ /* 0x000fe200078ec0ff */
[----:B------:R-:W-:Y:S01]  /*d600*/  FFMA.FTZ R82, R8, R82, R13 ;  /* 0x0000005208527223 */ /* 0x000fe2000001000d */
[----:B------:R-:W-:Y:S01]  /*d610*/  LOP3.LUT R79, R79, 0xffff0000, RZ, 0xc0, !PT ;  /* 0xffff00004f4f7812 */ /* 0x000fe200078ec0ff */
[C---:B------:R-:W-:Y:S01]  /*d620*/  FMUL.FTZ R4, R14.reuse, R84 ;  /* 0x000000540e047220 */ /* 0x040fe20000410000 */
[----:B------:R-:W-:Y:S01]  /*d630*/  FFMA.FTZ R26, R7, R6, R26 ;  /* 0x00000006071a7223 */ /* 0x000fe2000001001a */
[-C--:B------:R-:W-:Y:S01]  /*d640*/  FMUL.FTZ R5, R14, R78.reuse ;  /* 0x0000004e0e057220 */ /* 0x080fe20000410000 */
[C---:B------:R-:W-:Y:S01]  /*d650*/  FMUL.FTZ R13, R15.reuse, R85 ;  /* 0x000000550f0d7220 */ /* 0x040fe20000410000 */
[----:B------:R-:W-:Y:S01]  /*d660*/  FMUL.FTZ R6, R15, R79 ;  /* 0x0000004f0f067220 */ /* 0x000fe20000410000 */
[----:B------:R-:W-:Y:S01]  /*d670*/  FFMA.FTZ R76, R8, R77, -R11 ;  /* 0x0000004d084c7223 */ /* 0x000fe2000001080b */
        /* <DEDUP_REMOVED lines=8> */
[----:B------:R-:W-:Y:S02]  /*d700*/  F2FP.BF16.F32.PACK_AB R7, R14, R27 ;  /* 0x0000001b0e07723e */ /* 0x000fe400000010ff */
[----:B------:R-:W-:Y:S02]  /*d710*/  F2FP.BF16.F32.PACK_AB R8, R24, R89 ;  /* 0x000000591808723e */ /* 0x000fe400000010ff */
[----:B------:R-:W-:Y:S01]  /*d720*/  F2FP.BF16.F32.PACK_AB R9, R82, R25 ;  /* 0x000000195209723e */ /* 0x000fe200000010ff */
[----:B------:R1:W-:Y:S01]  /*d730*/  STS.128 [R213], R4 ;  /* 0x00000004d5007388 */ /* 0x0003e20000000c00 */
[----:B------:R-:W-:-:S05]  /*d740*/  F2FP.BF16.F32.PACK_AB R11, R78, R81 ;  /* 0x000000514e0b723e */ /* 0x000fca00000010ff */
[----:B------:R1:W-:Y:S02]  /*d750*/  STS.128 [R74+0x10400], R8 ;  /* 0x010400084a007388 */ /* 0x0003e40000000c00 */
.L_x_1499:
[----:B------:R-:W-:Y:S05]  /*d760*/  BSYNC B1 ;  /* 0x0000000000017941 */ /* 0x000fea0003800000 */
.L_x_1498:
[----:B------:R-:W-:Y:S04]  /*d770*/  BSSY B1, `(.L_x_1500) ;  /* 0x0000068000017945 */ /* 0x000fe80003800000 */
[----:B------:R-:W-:Y:S05]  /*d780*/  @P2 BRA `(.L_x_1501) ;  /* 0x0000000400982947 */ /* 0x000fea0003800000 */
[----:B-1----:R-:W-:Y:S02]  /*d790*/  LEA.HI R4, R21, R219, RZ, 0x1d ;  /* 0x000000db15047211 */ /* 0x002fe400078fe8ff */
[----:B------:R-:W-:Y:S02]  /*d7a0*/  SHF.R.U64 R26, R28, 0x10, R29 ;  /* 0x000000101c1a7819 */ /* 0x000fe4000000121d */
[----:B------:R-:W-:Y:S01]  /*d7b0*/  SHF.R.S32.HI R7, RZ, 0x1f, R4 ;  /* 0x0000001fff077819 */ /* 0x000fe20000011404 */
[----:B------:R-:W-:Y:S01]  /*d7c0*/  IMAD.SHL.U32 R5, R4, 0x8, RZ ;  /* 0x0000000804057824 */ /* 0x000fe200078e00ff */
[----:B------:R-:W-:Y:S02]  /*d7d0*/  SHF.R.U64 R24, R32, 0x10, R33 ;  /* 0x0000001020187819 */ /* 0x000fe40000001221 */
[----:B------:R-:W-:Y:S02]  /*d7e0*/  LEA.HI R7, R7, R4, RZ, 0x3 ;  /* 0x0000000407077211 */ /* 0x000fe400078f18ff */
[----:B------:R-:W-:-:S02]  /*d7f0*/  LOP3.LUT R4, R202, 0x38, R5, 0xf8, !PT ;  /* 0x00000038ca047812 */ /* 0x000fc400078ef805 */
[----:B------:R-:W-:Y:S01]  /*d800*/  SHF.R.U32.HI R33, RZ, 0x10, R33 ;  /* 0x00000010ff217819 */ /* 0x000fe20000011621 */
[----:B------:R-:W-:Y:S01]  /*d810*/  IMAD.SHL.U32 R7, R7, 0x400, RZ ;  /* 0x0000040007077824 */ /* 0x000fe200078e00ff */
[----:B------:R-:W-:Y:S02]  /*d820*/  LOP3.LUT R5, R4, R209, RZ, 0x3c, !PT ;  /* 0x000000d104057212 */ /* 0x000fe400078e3cff */
[--C-:B------:R-:W-:Y:S02]  /*d830*/  SHF.R.U64 R13, R30, 0x10, R31.reuse ;  /* 0x000000101e0d7819 */ /* 0x100fe4000000121f */
[----:B------:R-:W-:Y:S02]  /*d840*/  LOP3.LUT R7, R7, 0x7fffe000, RZ, 0xc0, !PT ;  /* 0x7fffe00007077812 */ /* 0x000fe400078ec0ff */
[----:B------:R-:W-:Y:S02]  /*d850*/  SHF.R.U32.HI R30, RZ, 0x10, R31 ;  /* 0x00000010ff1e7819 */ /* 0x000fe4000001161f */
[----:B0-----:R-:W-:-:S02]  /*d860*/  IADD3 R9, R5, R7, R210 ;  /* 0x0000000705097210 */ /* 0x001fc40007ffe0d2 */
[----:B------:R-:W0:Y:S01]  /*d870*/  LDS.128 R4, [R226] ;  /* 0x00000000e2047984 */ /* 0x000e220000000c00 */
[----:B------:R-:W-:Y:S02]  /*d880*/  PRMT R73, R73, 0x5410, R26 ;  /* 0x0000541049497816 */ /* 0x000fe4000000001a */
[----:B------:R-:W-:Y:S01]  /*d890*/  IMAD R12, R9, 0x2, R2 ;  /* 0x00000002090c7824 */ /* 0x000fe200078e0202 */
[----:B------:R-:W-:Y:S02]  /*d8a0*/  PRMT R69, R69, 0x5410, R24 ;  /* 0x0000541045457816 */ /* 0x000fe40000000018 */
[----:B------:R-:W-:Y:S02]  /*d8b0*/  SHF.R.U32.HI R29, RZ, 0x10, R29 ;  /* 0x00000010ff1d7819 */ /* 0x000fe4000001161d */
[----:B------:R-:W1:Y:S01]  /*d8c0*/  LDS.128 R8, [R12+0x10400] ;  /* 0x010400000c087984 */ /* 0x000e620000000c00 */
[----:B------:R-:W-:Y:S01]  /*d8d0*/  SHF.R.U64 R14, R34, 0x10, R35 ;  /* 0x00000010220e7819 */ /* 0x000fe20000001223 */
[----:B------:R-:W-:Y:S01]  /*d8e0*/  IMAD.U32 R32, R69, 0x10000, RZ ;  /* 0x0001000045207824 */ /* 0x000fe200078e00ff */
[----:B------:R-:W-:-:S02]  /*d8f0*/  PRMT R68, R68, 0x5410, R33 ;  /* 0x0000541044447816 */ /* 0x000fc40000000021 */
[----:B------:R-:W-:Y:S02]  /*d900*/  SHF.R.U32.HI R35, RZ, 0x10, R35 ;  /* 0x00000010ff237819 */ /* 0x000fe40000011623 */
[----:B------:R-:W-:Y:S01]  /*d910*/  PRMT R71, R71, 0x5410, R30 ;  /* 0x0000541047477816 */ /* 0x000fe2000000001e */
[----:B------:R-:W-:Y:S01]  /*d920*/  IMAD.U32 R30, R73, 0x10000, RZ ;  /* 0x00010000491e7824 */ /* 0x000fe200078e00ff */
[----:B------:R-:W-:Y:S01]  /*d930*/  PRMT R72, R72, 0x5410, R29 ;  /* 0x0000541048487816 */ /* 0x000fe2000000001d */
[----:B------:R-:W-:Y:S01]  /*d940*/  IMAD.U32 R29, R68, 0x10000, RZ ;  /* 0x00010000441d7824 */ /* 0x000fe200078e00ff */
[----:B------:R-:W-:Y:S02]  /*d950*/  PRMT R66, R66, 0x5410, R35 ;  /* 0x0000541042427816 */ /* 0x000fe40000000023 */
[----:B------:R-:W-:Y:S02]  /*d960*/  PRMT R70, R70, 0x5410, R13 ;  /* 0x0000541046467816 */ /* 0x000fe4000000000d */
[----:B------:R-:W-:Y:S01]  /*d970*/  PRMT R67, R67, 0x5410, R14 ;  /* 0x0000541043437816 */ /* 0x000fe2000000000e */
[----:B------:R-:W-:Y:S01]  /*d980*/  IMAD.U32 R31, R66, 0x10000, RZ ;  /* 0x00010000421f7824 */ /* 0x000fe200078e00ff */
[----:B------:R-:W-:-:S02]  /*d990*/  LOP3.LUT R69, R69, 0xffff0000, RZ, 0xc0, !PT ;  /* 0xffff000045457812 */ /* 0x000fc400078ec0ff */
[----:B------:R-:W-:Y:S02]  /*d9a0*/  LOP3.LUT R73, R73, 0xffff0000, RZ, 0xc0, !PT ;  /* 0xffff000049497812 */ /* 0x000fe400078ec0ff */
        /* <DEDUP_REMOVED lines=17> */
[C---:B------:R-:W-:Y:S01]  /*dac0*/  FMUL.FTZ R33, R26.reuse, R29 ;  /* 0x0000001d1a217220 */ /* 0x040fe20000410000 */
[----:B------:R-:W-:Y:S02]  /*dad0*/  IMAD.U32 R28, R11, 0x10000, RZ ;  /* 0x000100000b1c7824 */ /* 0x000fe400078e00ff */
[C---:B------:R-:W-:Y:S01]  /*dae0*/  FFMA.FTZ R34, R13.reuse, R30, -R34 ;  /* 0x0000001e0d227223 */ /* 0x040fe20000010822 */
[----:B------:R-:W-:Y:S01]  /*daf0*/  FFMA.FTZ R74, R13, R32, R74 ;  /* 0x000000200d4a7223 */ /* 0x000fe2000001004a */
[-C--:B------:R-:W-:Y:S01]  /*db00*/  FMUL.FTZ R35, R26, R25.reuse ;  /* 0x000000191a237220 */ /* 0x080fe20000410000 */
[----:B------:R-:W-:Y:S01]  /*db10*/  FFMA.FTZ R33, R14, R25, -R33 ;  /* 0x000000190e217223 */ /* 0x000fe20000010821 */
[----:B------:R-:W-:Y:S02]  /*db20*/  IMAD.U32 R13, R71, 0x10000, RZ ;  /* 0x00010000470d7824 */ /* 0x000fe400078e00ff */
[----:B------:R-:W-:Y:S01]  /*db30*/  FMUL.FTZ R25, R28, R31 ;  /* 0x0000001f1c197220 */ /* 0x000fe20000410000 */
[----:B------:R-:W-:Y:S01]  /*db40*/  FFMA.FTZ R35, R14, R29, R35 ;  /* 0x0000001d0e237223 */ /* 0x000fe20000010023 */
[----:B------:R-:W-:Y:S01]  /*db50*/  LOP3.LUT R72, R72, 0xffff0000, RZ, 0xc0, !PT ;  /* 0xffff000048487812 */ /* 0x000fe200078ec0ff */
[-C--:B------:R-:W-:Y:S01]  /*db60*/  FMUL.FTZ R28, R28, R13.reuse ;  /* 0x0000000d1c1c7220 */ /* 0x080fe20000410000 */
[----:B------:R-:W-:Y:S01]  /*db70*/  FFMA.FTZ R29, R24, R13, -R25 ;  /* 0x0000000d181d7223 */ /* 0x000fe20000010819 */
[C---:B------:R-:W-:Y:S01]  /*db80*/  FMUL.FTZ R13, R8.reuse, R69 ;  /* 0x00000045080d7220 */ /* 0x040fe20000410000 */
[----:B------:R-:W-:Y:S01]  /*db90*/  FMUL.FTZ R25, R8, R73 ;  /* 0x0000004908197220 */ /* 0x000fe20000410000 */
[----:B------:R-:W-:-:S02]  /*dba0*/  IMAD.U32 R27, R10, 0x10000, RZ ;  /* 0x000100000a1b7824 */ /* 0x000fc400078e00ff */
[----:B------:R-:W-:Y:S01]  /*dbb0*/  FFMA.FTZ R31, R24, R31, R28 ;  /* 0x0000001f181f7223 */ /* 0x000fe2000001001c */
[----:B------:R-:W-:Y:S02]  /*dbc0*/  IMAD.U32 R14, R67, 0x10000, RZ ;  /* 0x00010000430e7824 */ /* 0x000fe400078e00ff */
[C---:B------:R-:W-:Y:S01]  /*dbd0*/  FFMA.FTZ R13, R4.reuse, R73, -R13 ;  /* 0x00000049040d7223 */ /* 0x040fe2000001080d */
[C---:B------:R-:W-:Y:S01]  /*dbe0*/  FMUL.FTZ R24, R9.reuse, R68 ;  /* 0x0000004409187220 */ /* 0x040fe20000410000 */
[----:B------:R-:W-:Y:S01]  /*dbf0*/  FFMA.FTZ R25, R4, R69, R25 ;  /* 0x0000004504197223 */ /* 0x000fe20000010019 */
[----:B------:R-:W-:Y:S02]  /*dc00*/  IMAD.U32 R8, R70, 0x10000, RZ ;  /* 0x0001000046087824 */ /* 0x000fe400078e00ff */
[----:B------:R-:W-:Y:S01]  /*dc10*/  FMUL.FTZ R9, R9, R72 ;  /* 0x0000004809097220 */ /* 0x000fe20000410000 */
[----:B------:R-:W-:Y:S01]  /*dc20*/  FMUL.FTZ R4, R27, R14 ;  /* 0x0000000e1b047220 */ /* 0x000fe20000410000 */
[----:B------:R-:W-:Y:S01]  /*dc30*/  LOP3.LUT R10, R10, 0xffff0000, RZ, 0xc0, !PT ;  /* 0xffff00000a0a7812 */ /* 0x000fe200078ec0ff */
[----:B------:R-:W-:Y:S01]  /*dc40*/  FFMA.FTZ R24, R5, R72, -R24 ;  /* 0x0000004805187223 */ /* 0x000fe20000010818 */
[----:B------:R-:W-:Y:S01]  /*dc50*/  LOP3.LUT R11, R11, 0xffff0000, RZ, 0xc0, !PT ;  /* 0xffff00000b0b7812 */ /* 0x000fe200078ec0ff */
[----:B------:R-:W-:Y:S01]  /*dc60*/  FFMA.FTZ R68, R5, R68, R9 ;  /* 0x0000004405447223 */ /* 0x000fe20000010009 */
[-C--:B------:R-:W-:Y:S01]  /*dc70*/  FFMA.FTZ R26, R15, R8.reuse, -R4 ;  /* 0x000000080f1a7223 */ /* 0x080fe20000010804 */
[----:B------:R-:W-:Y:S01]  /*dc80*/  LOP3.LUT R67, R67, 0xffff0000, RZ, 0xc0, !PT ;  /* 0xffff000043437812 */ /* 0x000fe200078ec0ff */
[----:B------:R-:W-:Y:S01]  /*dc90*/  FMUL.FTZ R28, R27, R8 ;  /* 0x000000081b1c7220 */ /* 0x000fe20000410000 */
[----:B------:R-:W-:Y:S01]  /*dca0*/  LOP3.LUT R5, R70, 0xffff0000, RZ, 0xc0, !PT ;  /* 0xffff000046057812 */ /* 0x000fe200078ec0ff */
[----:B------:R-:W-:Y:S01]  /*dcb0*/  FMUL.FTZ R8, R11, R66 ;  /* 0x000000420b087220 */ /* 0x000fe20000410000 */
[----:B------:R-:W-:Y:S01]  /*dcc0*/  LOP3.LUT R4, R71, 0xffff0000, RZ, 0xc0, !PT ;  /* 0xffff000047047812 */ /* 0x000fe200078ec0ff */
[----:B------:R-:W-:Y:S01]  /*dcd0*/  FFMA.FTZ R28, R15, R14, R28 ;  /* 0x0000000e0f1c7223 */ /* 0x000fe2000001001c */
[C---:B------:R-:W-:Y:S01]  /*dce0*/  FMUL.FTZ R9, R10.reuse, R67 ;  /* 0x000000430a097220 */ /* 0x040fe20000410000 */
[----:B------:R-:W-:-:S02]  /*dcf0*/  FMUL.FTZ R10, R10, R5 ;  /* 0x000000050a0a7220 */ /* 0x000fc40000410000 */
[-C--:B------:R-:W-:Y:S01]  /*dd00*/  FMUL.FTZ R15, R11, R4.reuse ;  /* 0x000000040b0f7220 */ /* 0x080fe20000410000 */
[C---:B------:R-:W-:Y:S01]  /*dd10*/  FFMA.FTZ R11, R6.reuse, R5, -R9 ;  /* 0x00000005060b7223 */ /* 0x040fe20000010809 */
[C---:B------:R-:W-:Y:S01]  /*dd20*/  FFMA.FTZ R14, R7.reuse, R4, -R8 ;  /* 0x00000004070e7223 */ /* 0x040fe20000010808 */
[----:B------:R-:W-:Y:S01]  /*dd30*/  FFMA.FTZ R67, R6, R67, R10 ;  /* 0x0000004306437223 */ /* 0x000fe2000001000a */
[----:B------:R-:W-:Y:S01]  /*dd40*/  FFMA.FTZ R66, R7, R66, R15 ;  /* 0x0000004207427223 */ /* 0x000fe2000001000f */
[----:B------:R-:W-:Y:S02]  /*dd50*/  F2FP.BF16.F32.PACK_AB R4, R13, R34 ;  /* 0x000000220d04723e */ /* 0x000fe400000010ff */
[----:B------:R-:W-:Y:S02]  /*dd60*/  F2FP.BF16.F32.PACK_AB R5, R24, R33 ;  /* 0x000000211805723e */ /* 0x000fe400000010ff */
[----:B------:R-:W-:Y:S02]  /*dd70*/  F2FP.BF16.F32.PACK_AB R6, R11, R26 ;  /* 0x0000001a0b06723e */ /* 0x000fe400000010ff */
[----:B------:R-:W-:-:S02]  /*dd80*/  F2FP.BF16.F32.PACK_AB R7, R14, R29 ;  /* 0x0000001d0e07723e */ /* 0x000fc400000010ff */
[----:B------:R-:W-:Y:S02]  /*dd90*/  F2FP.BF16.F32.PACK_AB R8, R25, R74 ;  /* 0x0000004a1908723e */ /* 0x000fe400000010ff */
[----:B------:R-:W-:Y:S01]  /*dda0*/  F2FP.BF16.F32.PACK_AB R9, R68, R35 ;  /* 0x000000234409723e */ /* 0x000fe200000010ff */
[----:B------:R2:W-:Y:S01]  /*ddb0*/  STS.128 [R226], R4 ;  /* 0x00000004e2007388 */ /* 0x0005e20000000c00 */
[----:B------:R-:W-:Y:S02]  /*ddc0*/  F2FP.BF16.F32.PACK_AB R10, R67, R28 ;  /* 0x0000001c430a723e */ /* 0x000fe400000010ff */
[----:B------:R-:W-:-:S05]  /*ddd0*/  F2FP.BF16.F32.PACK_AB R11, R66, R31 ;  /* 0x0000001f420b723e */ /* 0x000fca00000010ff */
[----:B------:R2:W-:Y:S02]  /*dde0*/  STS.128 [R12+0x10400], R8 ;  /* 0x010400080c007388 */ /* 0x0005e40000000c00 */
.L_x_1501:
[----:B------:R-:W-:Y:S05]  /*ddf0*/  BSYNC B1 ;  /* 0x0000000000017941 */ /* 0x000fea0003800000 */
.L_x_1500:
[----:B------:R-:W-:Y:S04]  /*de00*/  BSSY B1, `(.L_x_1502) ;  /* 0x0000068000017945 */ /* 0x000fe80003800000 */
[----:B------:R-:W-:Y:S05]  /*de10*/  @P3 BRA `(.L_x_1503) ;  /* 0x0000000400983947 */ /* 0x000fea0003800000 */
[----:B-12---:R-:W-:Y:S02]  /*de20*/  LEA.HI R4, R21, R219, RZ, 0x1d ;  /* 0x000000db15047211 */ /* 0x006fe400078fe8ff */
[----:B------:R-:W-:Y:S02]  /*de30*/  SHF.R.U64 R27, R36, 0x10, R37 ;  /* 0x00000010241b7819 */ /* 0x000fe40000001225 */
[----:B------:R-:W-:Y:S01]  /*de40*/  SHF.R.S32.HI R5, RZ, 0x1f, R4 ;  /* 0x0000001fff057819 */ /* 0x000fe20000011404 */
[----:B------:R-:W-:Y:S01]  /*de50*/  IMAD.SHL.U32 R6, R4, 0x8, RZ ;  /* 0x0000000804067824 */ /* 0x000fe200078e00ff */
[----:B------:R-:W-:Y:S02]  /*de60*/  SHF.R.U64 R15, R40, 0x10, R41 ;  /* 0x00000010280f7819 */ /* 0x000fe40000001229 */
[----:B------:R-:W-:Y:S02]  /*de70*/  LEA.HI R5, R5, R4, RZ, 0x3 ;  /* 0x0000000405057211 */ /* 0x000fe400078f18ff */
[----:B------:R-:W-:-:S02]  /*de80*/  LOP3.LUT R4, R201, 0x38, R6, 0xf8, !PT ;  /* 0x00000038c9047812 */ /* 0x000fc400078ef806 */
[----:B------:R-:W-:Y:S01]  /*de90*/  SHF.R.U64 R25, R38, 0x10, R39 ;  /* 0x0000001026197819 */ /* 0x000fe20000001227 */
[----:B------:R-:W-:Y:S01]  /*dea0*/  IMAD.SHL.U32 R6, R5, 0x400, RZ ;  /* 0x0000040005067824 */ /* 0x000fe200078e00ff */
[----:B------:R-:W-:Y:S02]  /*deb0*/  LOP3.LUT R5, R4, R207, RZ, 0x3c, !PT ;  /* 0x000000cf04057212 */ /* 0x000fe400078e3cff */
[----:B------:R-:W-:Y:S02]  /*dec0*/  PRMT R58, R58, 0x5410, R27 ;  /* 0x000054103a3a7816 */ /* 0x000fe4000000001b */
[----:B------:R-:W-:Y:S02]  /*ded0*/  LOP3.LUT R6, R6, 0x7fffe000, RZ, 0xc0, !PT ;  /* 0x7fffe00006067812 */ /* 0x000fe400078ec0ff */
[----:B------:R-:W-:Y:S01]  /*dee0*/  PRMT R62, R62, 0x5410, R15 ;  /* 0x000054103e3e7816 */ /* 0x000fe2000000000f */
[----:B------:R-:W-:Y:S01]  /*def0*/  IMAD.U32 R30, R58, 0x10000, RZ ;  /* 0x000100003a1e7824 */ /* 0x000fe200078e00ff */
[----:B0-----:R-:W-:-:S02]  /*df00*/  IADD3 R9, R5, R6, R208 ;  /* 0x0000000605097210 */ /* 0x001fc40007ffe0d0 */
[----:B------:R-:W0:Y:S01]  /*df10*/  LDS.128 R4, [R225] ;  /* 0x00000000e1047984 */ /* 0x000e220000000c00 */
[----:B------:R-:W-:Y:S01]  /*df20*/  SHF.R.U64 R13, R42, 0x10, R43 ;  /* 0x000000102a0d7819 */ /* 0x000fe2000000122b */
[----:B------:R-:W-:Y:S01]  /*df30*/  IMAD.U32 R32, R62, 0x10000, RZ ;  /* 0x000100003e207824 */ /* 0x000fe200078e00ff */
[----:B------:R-:W-:Y:S01]  /*df40*/  SHF.R.U32.HI R40, RZ, 0x10, R41 ;  /* 0x00000010ff287819 */ /* 0x000fe20000011629 */
[----:B------:R-:W-:Y:S01]  /*df50*/  IMAD R12, R9, 0x2, R2 ;  /* 0x00000002090c7824 */ /* 0x000fe200078e0202 */
[----:B------:R-:W-:Y:S02]  /*df60*/  SHF.R.U32.HI R42, RZ, 0x10, R43 ;  /* 0x00000010ff2a7819 */ /* 0x000fe4000001162b */
[----:B------:R-:W-:Y:S02]  /*df70*/  SHF.R.U32.HI R36, RZ, 0x10, R37 ;  /* 0x00000010ff247819 */ /* 0x000fe40000011625 */
[----:B------:R-:W1:Y:S01]  /*df80*/  LDS.128 R8, [R12+0x10400] ;  /* 0x010400000c087984 */ /* 0x000e620000000c00 */
[----:B------:R-:W-:-:S02]  /*df90*/  PRMT R60, R60, 0x5410, R25 ;  /* 0x000054103c3c7816 */ /* 0x000fc40000000019 */
[----:B------:R-:W-:Y:S02]  /*dfa0*/  SHF.R.U32.HI R38, RZ, 0x10, R39 ;  /* 0x00000010ff267819 */ /* 0x000fe40000011627 */
[----:B------:R-:W-:Y:S02]  /*dfb0*/  PRMT R63, R63, 0x5410, R40 ;  /* 0x000054103f3f7816 */ /* 0x000fe40000000028 */
[----:B------:R-:W-:Y:S02]  /*dfc0*/  PRMT R65, R65, 0x5410, R42 ;  /* 0x0000541041417816 */ /* 0x000fe4000000002a */
[----:B------:R-:W-:Y:S01]  /*dfd0*/  PRMT R59, R59, 0x5410, R36 ;  /* 0x000054103b3b7816 */ /* 0x000fe20000000024 */
[----:B------:R-:W-:Y:S01]  /*dfe0*/  IMAD.U32 R29, R63, 0x10000, RZ ;  /* 0x000100003f1d7824 */ /* 0x000fe200078e00ff */
[----:B------:R-:W-:Y:S01]  /*dff0*/  PRMT R64, R64, 0x5410, R13 ;  /* 0x0000541040407816 */ /* 0x000fe2000000000d */
[----:B------:R-:W-:Y:S01]  /*e000*/  IMAD.U32 R31, R65, 0x10000, RZ ;  /* 0x00010000411f7824 */ /* 0x000fe200078e00ff */
[----:B------:R-:W-:Y:S01]  /*e010*/  PRMT R61, R61, 0x5410, R38 ;  /* 0x000054103d3d7816 */ /* 0x000fe20000000026 */
        /* <DEDUP_REMOVED lines=18> */
[----:B------:R-:W-:Y:S02]  /*e140*/  IMAD.U32 R13, R61, 0x10000, RZ ;  /* 0x000100003d0d7824 */ /* 0x000fe400078e00ff */
[C---:B------:R-:W-:Y:S01]  /*e150*/  FMUL.FTZ R37, R28.reuse, R31 ;  /* 0x0000001f1c257220 */ /* 0x040fe20000410000 */
[----:B------:R-:W-:Y:S01]  /*e160*/  IMAD.U32 R25, R59, 0x10000, RZ ;  /* 0x000100003b197824 */ /* 0x000fe200078e00ff */
[----:B------:R-:W-:Y:S01]  /*e170*/  LOP3.LUT R11, R11, 0xffff0000, RZ, 0xc0, !PT ;  /* 0xffff00000b0b7812 */ /* 0x000fe200078ec0ff */
[-C--:B------:R-:W-:Y:S01]  /*e180*/  FMUL.FTZ R28, R28, R13.reuse ;  /* 0x0000000d1c1c7220 */ /* 0x080fe20000410000 */
[----:B------:R-:W-:Y:S01]  /*e190*/  FFMA.FTZ R37, R24, R13, -R37 ;  /* 0x0000000d18257223 */ /* 0x000fe20000010825 */
[-C--:B------:R-:W-:Y:S01]  /*e1a0*/  FMUL.FTZ R35, R26, R25.reuse ;  /* 0x000000191a237220 */ /* 0x080fe20000410000 */
[----:B------:R-:W-:Y:S01]  /*e1b0*/  FFMA.FTZ R33, R14, R25, -R33 ;  /* 0x000000190e217223 */ /* 0x000fe20000010821 */
[----:B------:R-:W-:Y:S01]  /*e1c0*/  LOP3.LUT R25, R62, 0xffff0000, RZ, 0xc0, !PT ;  /* 0xffff00003e197812 */ /* 0x000fe200078ec0ff */
[----:B------:R-:W-:Y:S01]  /*e1d0*/  FFMA.FTZ R30, R24, R31, R28 ;  /* 0x0000001f181e7223 */ /* 0x000fe2000001001c */
[----:B------:R-:W-:Y:S01]  /*e1e0*/  LOP3.LUT R13, R58, 0xffff0000, RZ, 0xc0, !PT ;  /* 0xffff00003a0d7812 */ /* 0x000fe200078ec0ff */
[----:B------:R-:W-:Y:S01]  /*e1f0*/  FFMA.FTZ R35, R14, R29, R35 ;  /* 0x0000001d0e237223 */ /* 0x000fe20000010023 */
[----:B------:R-:W-:Y:S01]  /*e200*/  LOP3.LUT R24, R63, 0xffff0000, RZ, 0xc0, !PT ;  /* 0xffff00003f187812 */ /* 0x000fe200078ec0ff */
[C---:B------:R-:W-:Y:S01]  /*e210*/  FMUL.FTZ R29, R8.reuse, R25 ;  /* 0x00000019081d7220 */ /* 0x040fe20000410000 */
[----:B------:R-:W-:Y:S01]  /*e220*/  LOP3.LUT R14, R59, 0xffff0000, RZ, 0xc0, !PT ;  /* 0xffff00003b0e7812 */ /* 0x000fe200078ec0ff */
[----:B------:R-:W-:Y:S01]  /*e230*/  FMUL.FTZ R31, R8, R13 ;  /* 0x0000000d081f7220 */ /* 0x000fe20000410000 */
[----:B------:R-:W-:-:S02]  /*e240*/  IMAD.U32 R27, R10, 0x10000, RZ ;  /* 0x000100000a1b7824 */ /* 0x000fc400078e00ff */
[C---:B------:R-:W-:Y:S01]  /*e250*/  FMUL.FTZ R28, R9.reuse, R24 ;  /* 0x00000018091c7220 */ /* 0x040fe20000410000 */
[----:B------:R-:W-:Y:S02]  /*e260*/  IMAD.U32 R26, R64, 0x10000, RZ ;  /* 0x00010000401a7824 */ /* 0x000fe400078e00ff */
[C---:B------:R-:W-:Y:S01]  /*e270*/  FFMA.FTZ R29, R4.reuse, R13, -R29 ;  /* 0x0000000d041d7223 */ /* 0x040fe2000001081d */
[----:B------:R-:W-:Y:S01]  /*e280*/  FMUL.FTZ R9, R9, R14 ;  /* 0x0000000e09097220 */ /* 0x000fe20000410000 */
[----:B------:R-:W-:Y:S01]  /*e290*/  FFMA.FTZ R31, R4, R25, R31 ;  /* 0x00000019041f7223 */ /* 0x000fe2000001001f */
[----:B------:R-:W-:Y:S02]  /*e2a0*/  IMAD.U32 R8, R60, 0x10000, RZ ;  /* 0x000100003c087824 */ /* 0x000fe400078e00ff */
[----:B------:R-:W-:Y:S01]  /*e2b0*/  FMUL.FTZ R4, R27, R26 ;  /* 0x0000001a1b047220 */ /* 0x000fe20000410000 */
[C---:B------:R-:W-:Y:S01]  /*e2c0*/  FFMA.FTZ R28, R5.reuse, R14, -R28 ;  /* 0x0000000e051c7223 */ /* 0x040fe2000001081c */
[----:B------:R-:W-:Y:S01]  /*e2d0*/  FFMA.FTZ R24, R5, R24, R9 ;  /* 0x0000001805187223 */ /* 0x000fe20000010009 */
[----:B------:R-:W-:Y:S01]  /*e2e0*/  LOP3.LUT R10, R10, 0xffff0000, RZ, 0xc0, !PT ;  /* 0xffff00000a0a7812 */ /* 0x000fe200078ec0ff */
[-C--:B------:R-:W-:Y:S01]  /*e2f0*/  FMUL.FTZ R14, R27, R8.reuse ;  /* 0x000000081b0e7220 */ /* 0x080fe20000410000 */
[----:B------:R-:W-:Y:S01]  /*e300*/  FFMA.FTZ R13, R15, R8, -R4 ;  /* 0x000000080f0d7223 */ /* 0x000fe20000010804 */
[----:B------:R-:W-:-:S02]  /*e310*/  LOP3.LUT R9, R64, 0xffff0000, RZ, 0xc0, !PT ;  /* 0xffff000040097812 */ /* 0x000fc400078ec0ff */
[----:B------:R-:W-:Y:S01]  /*e320*/  LOP3.LUT R5, R60, 0xffff0000, RZ, 0xc0, !PT ;  /* 0xffff00003c057812 */ /* 0x000fe200078ec0ff */
[----:B------:R-:W-:Y:S01]  /*e330*/  FFMA.FTZ R14, R15, R26, R14 ;  /* 0x0000001a0f0e7223 */ /* 0x000fe2000001000e */
[----:B------:R-:W-:Y:S01]  /*e340*/  LOP3.LUT R8, R65, 0xffff0000, RZ, 0xc0, !PT ;  /* 0xffff000041087812 */ /* 0x000fe200078ec0ff */
[C---:B------:R-:W-:Y:S01]  /*e350*/  FMUL.FTZ R15, R10.reuse, R9 ;  /* 0x000000090a0f7220 */ /* 0x040fe20000410000 */
[----:B------:R-:W-:Y:S01]  /*e360*/  LOP3.LUT R4, R61, 0xffff0000, RZ, 0xc0, !PT ;  /* 0xffff00003d047812 */ /* 0x000fe200078ec0ff */
[-C--:B------:R-:W-:Y:S02]  /*e370*/  FMUL.FTZ R26, R10, R5.reuse ;  /* 0x000000050a1a7220 */ /* 0x080fe40000410000 */
[C---:B------:R-:W-:Y:S01]  /*e380*/  FMUL.FTZ R32, R11.reuse, R8 ;  /* 0x000000080b207220 */ /* 0x040fe20000410000 */
[C---:B------:R-:W-:Y:S01]  /*e390*/  FFMA.FTZ R10, R6.reuse, R5, -R15 ;  /* 0x00000005060a7223 */ /* 0x040fe2000001080f */
[-C--:B------:R-:W-:Y:S01]  /*e3a0*/  FMUL.FTZ R25, R11, R4.reuse ;  /* 0x000000040b197220 */ /* 0x080fe20000410000 */
[----:B------:R-:W-:Y:S01]  /*e3b0*/  FFMA.FTZ R11, R6, R9, R26 ;  /* 0x00000009060b7223 */ /* 0x000fe2000001001a */
[----:B------:R-:W-:Y:S01]  /*e3c0*/  FFMA.FTZ R32, R7, R4, -R32 ;  /* 0x0000000407207223 */ /* 0x000fe20000010820 */
[----:B------:R-:W-:Y:S01]  /*e3d0*/  F2FP.BF16.F32.PACK_AB R4, R29, R34 ;  /* 0x000000221d04723e */ /* 0x000fe200000010ff */
        /* <DEDUP_REMOVED lines=10> */
.L_x_1503:
[----:B------:R-:W-:Y:S05]  /*e480*/  BSYNC B1 ;  /* 0x0000000000017941 */ /* 0x000fea0003800000 */
.L_x_1502:
[----:B--23--:R-:W-:Y:S02]  /*e490*/  PRMT R12, R12, 0x5410, R0 ;  /* 0x000054100c0c7816 */ /* 0x00cfe40000000000 */
[----:B------:R-:W-:Y:S01]  /*e4a0*/  PRMT R14, R14, 0x5410, R3 ;  /* 0x000054100e0e7816 */ /* 0x000fe20000000003 */
[----:B------:R-:W-:Y:S06]  /*e4b0*/  @P0 BRA `(.L_x_1477) ;  /* 0x0000000400980947 */ /* 0x000fec0003800000 */
[----:B------:R-:W-:Y:S01]  /*e4c0*/  LEA.HI R21, R21, R219, RZ, 0x1d ;  /* 0x000000db15157211 */ /* 0x000fe200078fe8ff */
[----:B-1----:R-:W1:Y:S01]  /*e4d0*/  LDS.128 R4, [R224] ;  /* 0x00000000e0047984 */ /* 0x002e620000000c00 */
        /* <DEDUP_REMOVED lines=13> */
[----:B------:R-:W-:-:S02]  /*e5b0*/  IADD3 R3, R3, R21, R206 ;  /* 0x0000001503037210 */ /* 0x000fc40007ffe0ce */
[----:B------:R-:W-:Y:S01]  /*e5c0*/  SHF.R.U32.HI R44, RZ, 0x10, R45 ;  /* 0x00000010ff2c7819 */ /* 0x000fe2000001162d */
[----:B------:R-:W-:Y:S01]  /*e5d0*/  IMAD.U32 R27, R56, 0x10000, RZ ;  /* 0x00010000381b7824 */ /* 0x000fe200078e00ff */
[----:B------:R-:W-:Y:S01]  /*e5e0*/  SHF.R.U32.HI R48, RZ, 0x10, R49 ;  /* 0x00000010ff307819 */ /* 0x000fe20000011631 */
[----:B------:R-:W-:Y:S01]  /*e5f0*/  IMAD R3, R3, 0x2, R2 ;  /* 0x0000000203037824 */ /* 0x000fe200078e0202 */
[----:B------:R-:W-:Y:S02]  /*e600*/  PRMT R54, R54, 0x5410, R15 ;  /* 0x0000541036367816 */ /* 0x000fe4000000000f */
[----:B------:R-:W-:Y:S02]  /*e610*/  SHF.R.U32.HI R30, RZ, 0x10, R51 ;  /* 0x00000010ff1e7819 */ /* 0x000fe40000011633 */
[----:B0-----:R-:W0:Y:S01]  /*e620*/  LDS.128 R8, [R3+0x10400] ;  /* 0x0104000003087984 */ /* 0x001e220000000c00 */
[----:B------:R-:W-:Y:S02]  /*e630*/  PRMT R53, R53, 0x5410, R44 ;  /* 0x0000541035357816 */ /* 0x000fe4000000002c */
[----:B------:R-:W-:-:S02]  /*e640*/  PRMT R57, R57, 0x5410, R48 ;  /* 0x0000541039397816 */ /* 0x000fc40000000030 */
[----:B------:R-:W-:Y:S02]  /*e650*/  SHF.R.U32.HI R46, RZ, 0x10, R47 ;  /* 0x00000010ff2e7819 */ /* 0x000fe4000001162f */
[----:B------:R-:W-:Y:S01]  /*e660*/  SHF.R.U64 R28, R50, 0x10, R51 ;  /* 0x00000010321c7819 */ /* 0x000fe20000001233 */
[----:B------:R-:W-:Y:S01]  /*e670*/  IMAD.U32 R29, R57, 0x10000, RZ ;  /* 0x00010000391d7824 */ /* 0x000fe200078e00ff */
[----:B------:R-:W-:Y:S01]  /*e680*/  PRMT R30, R14, 0x5432, R30 ;  /* 0x000054320e1e7816 */ /* 0x000fe2000000001e */
[----:B-1----:R-:W-:Y:S01]  /*e690*/  IMAD.U32 R0, R4, 0x10000, RZ ;  /* 0x0001000004007824 */ /* 0x002fe200078e00ff */
[----:B------:R-:W-:Y:S01]  /*e6a0*/  PRMT R55, R55, 0x5410, R46 ;  /* 0x0000541037377816 */ /* 0x000fe2000000002e */
[----:B------:R-:W-:Y:S01]  /*e6b0*/  IMAD.U32 R14, R7, 0x10000, RZ ;  /* 0x00010000070e7824 */ /* 0x000fe200078e00ff */
[----:B------:R-:W-:Y:S01]  /*e6c0*/  PRMT R28, R12, 0x5432, R28 ;  /* 0x000054320c1c7816 */ /* 0x000fe2000000001c */
[----:B------:R-:W-:Y:S01]  /*e6d0*/  IMAD.U32 R12, R5, 0x10000, RZ ;  /* 0x00010000050c7824 */ /* 0x000fe200078e00ff */
[----:B------:R-:W-:Y:S01]  /*e6e0*/  LOP3.LUT R25, R25, 0xffff0000, RZ, 0xc0, !PT ;  /* 0xffff000019197812 */ /* 0x000fe200078ec0ff */
        /* <DEDUP_REMOVED lines=19> */
[----:B------:R-:W-:Y:S01]  /*e820*/  FFMA.FTZ R35, R12, R15, -R35 ;  /* 0x0000000f0c237223 */ /* 0x000fe20000010823 */
[----:B------:R-:W-:Y:S01]  /*e830*/  FMUL.FTZ R39, R24, R31 ;  /* 0x0000001f18277220 */ /* 0x000fe20000410000 */
[----:B------:R-:W-:Y:S01]  /*e840*/  FFMA.FTZ R37, R12, R29, R37 ;  /* 0x0000001d0c257223 */ /* 0x000fe20000010025 */
[-C--:B------:R-:W-:Y:S01]  /*e850*/  FMUL.FTZ R24, R24, R27.reuse ;  /* 0x0000001b18187220 */ /* 0x080fe20000410000 */
[----:B------:R-:W-:Y:S01]  /*e860*/  LOP3.LUT R12, R57, 0xffff0000, RZ, 0xc0, !PT ;  /* 0xffff0000390c7812 */ /* 0x000fe200078ec0ff */
[----:B------:R-:W-:Y:S01]  /*e870*/  FFMA.FTZ R39, R14, R27, -R39 ;  /* 0x0000001b0e277223 */ /* 0x000fe20000010827 */
[----:B------:R-:W-:Y:S01]  /*e880*/  LOP3.LUT R15, R56, 0xffff0000, RZ, 0xc0, !PT ;  /* 0xffff0000380f7812 */ /* 0x000fe200078ec0ff */
[----:B------:R-:W-:Y:S01]  /*e890*/  FFMA.FTZ R31, R14, R31, R24 ;  /* 0x0000001f0e1f7223 */ /* 0x000fe20000010018 */
[----:B------:R-:W-:Y:S01]  /*e8a0*/  LOP3.LUT R0, R53, 0xffff0000, RZ, 0xc0, !PT ;  /* 0xffff000035007812 */ /* 0x000fe200078ec0ff */
[----:B------:R-:W-:Y:S01]  /*e8b0*/  FMUL.FTZ R24, R9, R12 ;  /* 0x0000000c09187220 */ /* 0x000fe20000410000 */
[C---:B------:R-:W-:Y:S01]  /*e8c0*/  FMUL.FTZ R29, R8.reuse, R25 ;  /* 0x00000019081d7220 */ /* 0x040fe20000410000 */
[----:B------:R-:W-:Y:S01]  /*e8d0*/  FMUL.FTZ R27, R8, R15 ;  /* 0x0000000f081b7220 */ /* 0x000fe20000410000 */
[----:B------:R-:W-:-:S02]  /*e8e0*/  IMAD.U32 R21, R10, 0x10000, RZ ;  /* 0x000100000a157824 */ /* 0x000fc400078e00ff */
[----:B------:R-:W-:Y:S01]  /*e8f0*/  FMUL.FTZ R9, R9, R0 ;  /* 0x0000000009097220 */ /* 0x000fe20000410000 */
[----:B------:R-:W-:Y:S02]  /*e900*/  IMAD.U32 R14, R28, 0x10000, RZ ;  /* 0x000100001c0e7824 */ /* 0x000fe400078e00ff */
[----:B------:R-:W-:Y:S01]  /*e910*/  FFMA.FTZ R27, R4, R25, -R27 ;  /* 0x00000019041b7223 */ /* 0x000fe2000001081b */
[----:B------:R-:W-:Y:S02]  /*e920*/  IMAD.U32 R8, R54, 0x10000, RZ ;  /* 0x0001000036087824 */ /* 0x000fe400078e00ff */
[----:B------:R-:W-:Y:S01]  /*e930*/  FFMA.FTZ R20, R4, R15, R29 ;  /* 0x0000000f04147223 */ /* 0x000fe2000001001d */
[----:B------:R-:W-:Y:S01]  /*e940*/  FFMA.FTZ R12, R5, R12, R9 ;  /* 0x0000000c050c7223 */ /* 0x000fe20000010009 */
[----:B------:R-:W-:Y:S01]  /*e950*/  LOP3.LUT R10, R10, 0xffff0000, RZ, 0xc0, !PT ;  /* 0xffff00000a0a7812 */ /* 0x000fe200078ec0ff */
[----:B------:R-:W-:Y:S01]  /*e960*/  FMUL.FTZ R4, R21, R14 ;  /* 0x0000000e15047220 */ /* 0x000fe20000410000 */
[----:B------:R-:W-:Y:S01]  /*e970*/  FFMA.FTZ R24, R5, R0, -R24 ;  /* 0x0000000005187223 */ /* 0x000fe20000010818 */
[-C--:B------:R-:W-:Y:S01]  /*e980*/  FMUL.FTZ R32, R21, R8.reuse ;  /* 0x0000000815207220 */ /* 0x080fe20000410000 */
[----:B------:R-:W-:Y:S01]  /*e990*/  LOP3.LUT R9, R28, 0xffff0000, RZ, 0xc0, !PT ;  /* 0xffff00001c097812 */ /* 0x000fe200078ec0ff */
[----:B------:R-:W-:Y:S01]  /*e9a0*/  FFMA.FTZ R15, R13, R8, -R4 ;  /* 0x000000080d0f7223 */ /* 0x000fe20000010804 */
[----:B------:R-:W-:Y:S01]  /*e9b0*/  LOP3.LUT R11, R11, 0xffff0000, RZ, 0xc0, !PT ;  /* 0xffff00000b0b7812 */ /* 0x000fe200078ec0ff */
[----:B------:R-:W-:Y:S01]  /*e9c0*/  FFMA.FTZ R32, R13, R14, R32 ;  /* 0x0000000e0d207223 */ /* 0x000fe20000010020 */
[----:B------:R-:W-:Y:S01]  /*e9d0*/  LOP3.LUT R5, R54, 0xffff0000, RZ, 0xc0, !PT ;  /* 0xffff000036057812 */ /* 0x000fe200078ec0ff */
[----:B------:R-:W-:Y:S01]  /*e9e0*/  FMUL.FTZ R13, R10, R9 ;  /* 0x000000090a0d7220 */ /* 0x000fe20000410000 */
[----:B------:R-:W-:-:S02]  /*e9f0*/  LOP3.LUT R30, R30, 0xffff0000, RZ, 0xc0, !PT ;  /* 0xffff00001e1e7812 */ /* 0x000fc400078ec0ff */
[----:B------:R-:W-:Y:S01]  /*ea00*/  LOP3.LUT R0, R55, 0xffff0000, RZ, 0xc0, !PT ;  /* 0xffff000037007812 */ /* 0x000fe200078ec0ff */
[-C--:B------:R-:W-:Y:S01]  /*ea10*/  FMUL.FTZ R4, R10, R5.reuse ;  /* 0x000000050a047220 */ /* 0x080fe20000410000 */
[----:B------:R-:W-:Y:S01]  /*ea20*/  FFMA.FTZ R10, R6, R5, -R13 ;  /* 0x00000005060a7223 */ /* 0x000fe2000001080d */
[C---:B------:R-:W-:Y:S01]  /*ea30*/  FMUL.FTZ R8, R11.reuse, R30 ;  /* 0x0000001e0b087220 */ /* 0x040fe20000410000 */
[----:B------:R-:W-:Y:S01]  /*ea40*/  F2FP.BF16.F32.PACK_AB R5, R24, R35 ;  /* 0x000000231805723e */ /* 0x000fe200000010ff */
[-C--:B------:R-:W-:Y:S01]  /*ea50*/  FMUL.FTZ R21, R11, R0.reuse ;  /* 0x000000000b157220 */ /* 0x080fe20000410000 */
[----:B------:R-:W-:Y:S01]  /*ea60*/  FFMA.FTZ R11, R6, R9, R4 ;  /* 0x00000009060b7223 */ /* 0x000fe20000010004 */
[C---:B------:R-:W-:Y:S01]  /*ea70*/  FFMA.FTZ R0, R7.reuse, R0, -R8 ;  /* 0x0000000007007223 */ /* 0x040fe20000010808 */
        /* <DEDUP_REMOVED lines=8> */
[----:B------:R-:W-:-:S05]  /*eb00*/  F2FP.BF16.F32.PACK_AB R11, R30, R31 ;  /* 0x0000001f1e0b723e */ /* 0x000fca00000010ff */
[----:B------:R2:W-:Y:S02]  /*eb10*/  STS.128 [R3+0x10400], R8 ;  /* 0x0104000803007388 */ /* 0x0005e40000000c00 */
.L_x_1477:
[----:B------:R-:W-:Y:S05]  /*eb20*/  BSYNC B0 ;  /* 0x0000000000007941 */ /* 0x000fea0003800000 */
.L_x_1437:
        /* <DEDUP_REMOVED lines=8> */
.L_x_1435:
[----:B------:R-:W-:-:S05]  /*ebb0*/  IMAD.U32 R0, RZ, RZ, UR39 ;  /* 0x00000027ff007e24 */ /* 0x000fca000f8e00ff */
[----:B------:R-:W-:-:S13]  /*ebc0*/  ISETP.NE.AND P0, PT, R0, 0x3, PT ;  /* 0x000000030000780c */ /* 0x000fda0003f05270 */
[----:B------:R-:W-:Y:S05]  /*ebd0*/  @!P0 BRA `(.L_x_1504) ;  /* 0x0000000000048947 */ /* 0x000fea0003800000 */
[----:B------:R-:W-:Y:S01]  /*ebe0*/  BPT.TRAP 0x1 ;  /* 0x000000040000795c */ /* 0x000fe20000300000 */
.L_x_1504:
[----:B-12---:R-:W-:Y:S01]  /*ebf0*/  IMAD R8, R184, 0x8, R2 ;  /* 0x00000008b8087824 */ /* 0x006fe200078e0202 */
[----:B------:R-:W-:-:S04]  /*ec00*/  SHF.L.U32 R3, R186, 0x1f, RZ ;  /* 0x0000001fba037819 */ /* 0x000fc800000006ff */
[----:B------:R1:W2:Y:S01]  /*ec10*/  SYNCS.PHASECHK.TRANS64.TRYWAIT P2, [R8+URZ+0x28830], R3 ;  /* 0x02883003080075a7 */ /* 0x0002a2000804017f */
[----:B------:R-:W-:Y:S05]  /*ec20*/  @!P0 BRA `(.L_x_1505) ;  /* 0x0000000000048947 */ /* 0x000fea0003800000 */
[----:B------:R-:W-:Y:S01]  /*ec30*/  BPT.TRAP 0x1 ;  /* 0x000000040000795c */ /* 0x000fe20000300000 */
.L_x_1505:
[----:B------:R-:W0:Y:S02]  /*ec40*/  S2R R0, SR_TID.X ;  /* 0x0000000000007919 */ /* 0x000e240000002100 */
[----:B0-----:R-:W-:-:S04]  /*ec50*/  LOP3.LUT R0, R0, 0x7f, RZ, 0xc0, !PT ;  /* 0x0000007f00007812 */ /* 0x001fc800078ec0ff */
[----:B------:R-:W-:Y:S01]  /*ec60*/  ISETP.NE.AND P1, PT, R0, RZ, PT ;  /* 0x000000ff0000720c */ /* 0x000fe20003f25270 */
[----:B--2---:R-:W-:-:S12]  /*ec70*/  @P2 BRA `(.L_x_1506) ;  /* 0x0000000000082947 */ /* 0x004fd80003800000 */
[----:B------:R-:W0:Y:S02]  /*ec80*/  SYNCS.PHASECHK.TRANS64.TRYWAIT P2, [R8+URZ+0x28830], R3 ;  /* 0x02883003080075a7 */ /* 0x000e24000804017f */
[----:B0-----:R-:W-:Y:S05]  /*ec90*/  @!P2 BRA `(.L_x_1507) ;  /* 0x0000017800f8a947 */ /* 0x001fea0003800000 */
.L_x_1506:
[----:B------:R-:W-:Y:S05]  /*eca0*/  WARPSYNC.ALL ;  /* 0x0000000000007948 */ /* 0x000fea0003800000 */
[----:B------:R-:W-:Y:S01]  /*ecb0*/  VIADD R0, R2, 0x18400 ;  /* 0x0001840002007836 */ /* 0x000fe20000000000 */
[----:B------:R-:W-:Y:S01]  /*ecc0*/  R2UR UR32, R52 ;  /* 0x00000000342072ca */ /* 0x000fe200000e0000 */
[----:B---34-:R-:W-:Y:S01]  /*ecd0*/  IMAD.MOV.U32 R7, RZ, RZ, 0x40000040 ;  /* 0x40000040ff077424 */ /* 0x018fe200078e00ff */
[----:B------:R-:W-:Y:S01]  /*ece0*/  WARPGROUP.ARRIVE ;  /* 0x00000000000079c5 */ /* 0x000fe20000000000 */
[----:B------:R-:W-:Y:S01]  /*ecf0*/  UMOV UR33, 0x40000040 ;  /* 0x4000004000217882 */ /* 0x000fe20000000000 */
[----:B------:R-:W-:Y:S01]  /*ed00*/  SHF.R.U32.HI R0, RZ, 0x4, R0 ;  /* 0x00000004ff007819 */ /* 0x000fe20000011600 */
[----:B------:R-:W-:Y:S01]  /*ed10*/  IMAD.MOV.U32 R11, RZ, RZ, 0x40000040 ;  /* 0x40000040ff0b7424 */ /* 0x000fe200078e00ff */
[----:B------:R-:W-:Y:S01]  /*ed20*/  R2UR UR35, R7 ;  /* 0x00000000072372ca */ /* 0x000fe200000e0000 */
[----:B------:R-:W-:Y:S01]  /*ed30*/  UMOV UR5, 0x40000040 ;  /* 0x4000004000057882 */ /* 0x000fe20000000000 */
[----:B------:R-:W-:Y:S01]  /*ed40*/  LOP3.LUT R0, R0, 0x3fff, RZ, 0xc0, !PT ;  /* 0x00003fff00007812 */ /* 0x000fe200078ec0ff */
[----:B------:R-:W-:Y:S01]  /*ed50*/  UMOV UR9, 0x40000040 ;  /* 0x4000004000097882 */ /* 0x000fe20000000000 */
[----:B------:R-:W-:Y:S01]  /*ed60*/  R2UR UR7, R11 ;  /* 0x000000000b0772ca */ /* 0x000fe200000e0000 */
[----:B------:R-:W-:Y:S01]  /*ed70*/  IMAD.MOV.U32 R11, RZ, RZ, 0x40000040 ;  /* 0x40000040ff0b7424 */ /* 0x000fe200078e00ff */
[----:B------:R-:W-:Y:S01]  /*ed80*/  LOP3.LUT R5, R0, 0x10000, RZ, 0xfc, !PT ;  /* 0x0001000000057812 */ /* 0x000fe200078efcff */
[----:B------:R-:W-:Y:S01]  /*ed90*/  ULOP3.LUT UR32, UR32, 0x10000, URZ, 0xfc, !UPT ;  /* 0x0001000020207892 */ /* 0x000fe2000f8efc3f */
[----:B------:R-:W-:Y:S01]  /*eda0*/  IMAD.MOV.U32 R7, RZ, RZ, 0x40000040 ;  /* 0x40000040ff077424 */ /* 0x000fe200078e00ff */
[----:B------:R-:W-:Y:S01]  /*edb0*/  UMOV UR13, 0x40000040 ;  /* 0x40000040000d7882 */ /* 0x000fe20000000000 */
[----:B------:R-:W-:Y:S01]  /*edc0*/  R2UR UR11, R11 ;  /* 0x000000000b0b72ca */ /* 0x000fe200000e0000 */
[----:B------:R-:W-:Y:S01]  /*edd0*/  IMAD R6, R184, 0x800, R5 ;  /* 0x00000800b8067824 */ /* 0x000fe200078e0205 */
[----:B------:R-:W-:Y:S01]  /*ede0*/  UIADD3 UR4, UR32, 0x2, URZ ;  /* 0x0000000220047890 */ /* 0x000fe2000fffe03f */
[----:B------:R-:W-:Y:S01]  /*edf0*/  IMAD.MOV.U32 R11, RZ, RZ, 0x40000040 ;  /* 0x40000040ff0b7424 */ /* 0x000fe200078e00ff */
[----:B------:R-:W-:Y:S01]  /*ee00*/  UIADD3 UR8, UR32, 0x4, URZ ;  /* 0x0000000420087890 */ /* 0x000fe2000fffe03f */
[C---:B------:R-:W-:Y:S01]  /*ee10*/  VIADD R10, R6.reuse, 0x2 ;  /* 0x00000002060a7836 */ /* 0x040fe20000000000 */
[----:B------:R-:W-:Y:S01]  /*ee20*/  R2UR UR34, R6 ;  /* 0x00000000062272ca */ /* 0x000fe200000e0000 */
[----:B------:R-:W-:Y:S01]  /*ee30*/  UIADD3 UR12, UR32, 0x6, URZ ;  /* 0x00000006200c7890 */ /* 0x000fe2000fffe03f */
[----:B------:R-:W-:Y:S01]  /*ee40*/  R2UR UR15, R11 ;  /* 0x000000000b0f72ca */ /* 0x000fe200000e0000 */
[----:B------:R-:W-:Y:S01]  /*ee50*/  IMAD.MOV.U32 R11, RZ, RZ, 0x40000040 ;  /* 0x40000040ff0b7424 */ /* 0x000fe200078e00ff */
[----:B------:R-:W-:Y:S01]  /*ee60*/  R2UR UR6, R10 ;  /* 0x000000000a0672ca */ /* 0x000fe200000e0000 */
[----:B------:R-:W-:Y:S01]  /*ee70*/  VIADD R10, R6, 0x4 ;  /* 0x00000004060a7836 */ /* 0x000fe20000000000 */
[----:B------:R-:W-:Y:S01]  /*ee80*/  UIADD3 UR16, UR32, 0x400, URZ ;  /* 0x0000040020107890 */ /* 0x000fe2000fffe03f */
[----:B------:R-:W-:Y:S01]  /*ee90*/  R2UR UR31, R7 ;  /* 0x00000000071f72ca */ /* 0x000fe200000e0000 */
[----:B------:R-:W-:Y:S01]  /*eea0*/  UMOV UR17, 0x40000040 ;  /* 0x4000004000117882 */ /* 0x000fe20000000000 */
[----:B------:R-:W-:Y:S01]  /*eeb0*/  R2UR UR19, R11 ;  /* 0x000000000b1372ca */ /* 0x000fe200000e0000 */
[----:B------:R-:W-:Y:S01]  /*eec0*/  IMAD.MOV.U32 R11, RZ, RZ, 0x40000040 ;  /* 0x40000040ff0b7424 */ /* 0x000fe200078e00ff */
[----:B------:R-:W-:Y:S01]  /*eed0*/  R2UR UR10, R10 ;  /* 0x000000000a0a72ca */ /* 0x000fe200000e0000 */
[----:B------:R-:W-:Y:S01]  /*eee0*/  VIADD R10, R6, 0x6 ;  /* 0x00000006060a7836 */ /* 0x000fe20000000000 */
[----:B------:R-:W-:Y:S01]  /*eef0*/  HGMMA.64x128x16.F32.BF16 R24, gdesc[UR32], RZ, !UPT, gsb0 ;  /* 0x01e00000201879f0 */ /* 0x000fe2000c0018ff */
[----:B------:R-:W-:Y:S01]  /*ef00*/  UIADD3 UR20, UR32, 0x402, URZ ;  /* 0x0000040220147890 */ /* 0x000fe2000fffe03f */
[----:B------:R-:W-:Y:S01]  /*ef10*/  R2UR UR23, R11 ;  /* 0x000000000b1772ca */ /* 0x000fe200000e0000 */
[----:B------:R-:W-:Y:S01]  /*ef20*/  UMOV UR21, 0x40000040 ;  /* 0x4000004000157882 */ /* 0x000fe20000000000 */
[----:B------:R-:W-:Y:S01]  /*ef30*/  R2UR UR14, R10 ;  /* 0x000000000a0e72ca */ /* 0x000fe200000e0000 */
[----:B------:R-:W-:Y:S01]  /*ef40*/  VIADD R10, R6, 0x400 ;  /* 0x00000400060a7836 */ /* 0x000fe20000000000 */
[----:B------:R-:W-:Y:S01]  /*ef50*/  UIADD3 UR24, UR32, 0x404, URZ ;  /* 0x0000040420187890 */ /* 0x000fe2000fffe03f */
[----:B------:R-:W-:Y:S01]  /*ef60*/  IMAD.MOV.U32 R11, RZ, RZ, 0x40000040 ;  /* 0x40000040ff0b7424 */ /* 0x000fe200078e00ff */
[----:B------:R-:W-:Y:S01]  /*ef70*/  UMOV UR25, 0x40000040 ;  /* 0x4000004000197882 */ /* 0x000fe20000000000 */
[----:B------:R-:W-:Y:S01]  /*ef80*/  UIADD3 UR28, UR32, 0x406, URZ ;  /* 0x00000406201c7890 */ /* 0x000fe2000fffe03f */
[----:B------:R-:W-:Y:S01]  /*ef90*/  R2UR UR18, R10 ;  /* 0x000000000a1272ca */ /* 0x000fe200000e0000 */
[----:B------:R-:W-:Y:S01]  /*efa0*/  VIADD R10, R6, 0x402 ;  /* 0x00000402060a7836 */ /* 0x000fe20000000000 */
[----:B------:R-:W-:Y:S01]  /*efb0*/  R2UR UR27, R11 ;  /* 0x000000000b1b72ca */ /* 0x000fe200000e0000 */
[----:B------:R-:W-:Y:S01]  /*efc0*/  UMOV UR29, 0x40000040 ;  /* 0x40000040001d7882 */ /* 0x000fe20000000000 */
[----:B------:R-:W-:Y:S01]  /*efd0*/  ULDC.64 UR54, c[0x0][0x9d8] ;  /* 0x0002760000367ab9 */ /* 0x000fe20000000a00 */
[----:B------:R-:W-:Y:S01]  /*efe0*/  IMAD.MOV.U32 R12, RZ, RZ, -0x80 ;  /* 0xffffff80ff0c7424 */ /* 0x000fe200078e00ff */
[----:B------:R-:W-:Y:S01]  /*eff0*/  R2UR UR22, R10 ;  /* 0x000000000a1672ca */ /* 0x000fe200000e0000 */
[C---:B------:R-:W-:Y:S01]  /*f000*/  VIADD R10, R6.reuse, 0x404 ;  /* 0x00000404060a7836 */ /* 0x040fe20000000000 */
[----:B------:R-:W-:Y:S01]  /*f010*/  ULOP3.LUT UR55, URZ, UR55, URZ, 0x33, !UPT ;  /* 0x000000373f377292 */ /* 0x000fe2000f8e333f */
[----:B------:R-:W-:-:S02]  /*f020*/  VIADD R6, R6, 0x406 ;  /* 0x0000040606067836 */ /* 0x000fc40000000000 */
[----:B01----:R-:W-:Y:S01]  /*f030*/  @!P1 VIADD R8, R8, 0x28840 ;  /* 0x0002884008089836 */ /* 0x003fe20000000000 */
[----:B------:R-:W-:Y:S02]  /*f040*/  R2UR UR26, R10 ;  /* 0x000000000a1a72ca */ /* 0x000fe400000e0000 */
[----:B------:R-:W-:Y:S02]  /*f050*/  R2UR UR30, R6 ;  /* 0x00000000061e72ca */ /* 0x000fe400000e0000 */
[----:B------:R-:W0:Y:S01]  /*f060*/  LDC.64 R6, c[0x0][0x9e0] ;  /* 0x00027800ff067b82 */ /* 0x000e220000000a00 */
[----:B------:R-:W-:Y:S02]  /*f070*/  @!P1 PRMT R8, RZ, 0x654, R8 ;  /* 0x00000654ff089816 */ /* 0x000fe40000000008 */
[----:B0-----:R-:W-:Y:S01]  /*f080*/  ISETP.GE.AND P2, PT, R7, 0x1, PT ;  /* 0x000000010700780c */ /* 0x001fe20003f46270 */
        /* <DEDUP_REMOVED lines=28> */
[----:B------:R-:W-:-:S02]  /*f250*/  IMAD R79, R129, R12, 0x80 ;  /* 0x00000080814f7424 */ /* 0x000fc400078e020c */
        /* <DEDUP_REMOVED lines=26> */
[----:B------:R-:W-:-:S02]  /*f400*/  IMAD.IADD R42, R192, 0x1, R79 ;  /* 0x00000001c02a7824 */ /* 0x000fc400078e024f */
        /* <DEDUP_REMOVED lines=17> */
[----:B0-----:R-:W-:Y:S01]  /*f520*/  FMUL.FTZ R60, R75, UR54 ;  /* 0x000000364b3c7c20 */ /* 0x001fe20008410000 */
[----:B------:R-:W-:Y:S01]  /*f530*/  FMUL.FTZ R77, R77, UR54 ;  /* 0x000000364d4d7c20 */ /* 0x000fe20008410000 */
[----:B--2---:R-:W-:Y:S01]  /*f540*/  FMUL.FTZ R61, R78, UR54 ;  /* 0x000000364e3d7c20 */ /* 0x004fe20008410000 */
        /* <DEDUP_REMOVED lines=14> */
[----:B------:R0:W-:Y:S01]  /*f630*/  @!P1 SYNCS.ARRIVE.TRANS64.RED.A1T0 RZ, [R8+URZ], RZ ;  /* 0x000000ff08ff99a7 */ /* 0x0001e2000810043f */
[----:B------:R-:W2:Y:S01]  /*f640*/  MUFU.TANH R4, R4 ;  /* 0x0000000400047308 */ /* 0x000ea20000002400 */
[----:B------:R-:W-:Y:S01]  /*f650*/  IMAD R12, R197, 0x80, R204 ;  /* 0x00000080c50c7824 */ /* 0x000fe200078e02cc */
[----:B------:R-:W-:Y:S01]  /*f660*/  LEA R82, R129, 0xffffff80, 0x7 ;  /* 0xffffff8081527811 */ /* 0x000fe200078e38ff */
[--C-:B------:R-:W-:Y:S01]  /*f670*/  IMAD R83, R191, -0x2, R42.reuse ;  /* 0xfffffffebf537824 */ /* 0x100fe200078e022a */
[----:B0-----:R-:W-:-:S04]  /*f680*/  IADD3 R8, -R193, 0x1, R42 ;  /* 0x00000001c1087810 */ /* 0x001fc80007ffe12a */
[----:B------:R-:W0:Y:S01]  /*f690*/  MUFU.TANH R9, R9 ;  /* 0x0000000900097308 */ /* 0x000e220000002400 */
[----:B------:R-:W-:-:S07]  /*f6a0*/  IMAD R43, R191, -0x2, R8 ;  /* 0xfffffffebf2b7824 */ /* 0x000fce00078e0208 */
[----:B------:R-:W4:Y:S01]  /*f6b0*/  MUFU.TANH R0, R0 ;  /* 0x0000000000007308 */ /* 0x000f220000002400 */
[C---:B------:R-:W-:Y:S02]  /*f6c0*/  IMAD.IADD R86, R43.reuse, 0x1, R6 ;  /* 0x000000012b567824 */ /* 0x040fe400078e0206 */
[----:B------:R-:W-:-:S03]  /*f6d0*/  VIADD R87, R43, UR55 ;  /* 0x000000372b577c36 */ /* 0x000fc60008000000 */
[----:B------:R-:W-:Y:S01]  /*f6e0*/  VIADDMNMX R8, R12, R86, R83, PT ;  /* 0x000000560c087246 */ /* 0x000fe20003800153 */
[----:B------:R-:W-:Y:S01]  /*f6f0*/  IMAD.IADD R58, R87, 0x1, R12 ;  /* 0x00000001573a7824 */ /* 0x000fe200078e020c */
        /* <DEDUP_REMOVED lines=39> */
[----:B------:R0:W0:Y:S08]  /*f970*/  MUFU.TANH R95, R68 ;  /* 0x00000044005f7308 */ /* 0x0000300000002400 */
        /* <DEDUP_REMOVED lines=19> */
[----:B-1234-:R-:W-:Y:S05]  /*fab0*/  @!P2 BRA `(.L_x_1508) ;  /* 0x000000000050a947 */ /* 0x01efea0003800000 */
[----:B------:R-:W-:Y:S01]  /*fac0*/  IADD3 R50, -R193, R192, R12 ;  /* 0x000000c0c1327210 */ /* 0x000fe20007ffe10c */
[----:B------:R-:W-:Y:S03]  /*fad0*/  BSSY B0, `(.L_x_1509) ;  /* 0x000000e000007945 */ /* 0x000fe60003800000 */
        /* <DEDUP_REMOVED lines=9> */
.L_x_1510:
[----:B------:R-:W-:-:S13]  /*fb70*/  ISETP.NE.AND P3, PT, R7, 0x1, PT ;  /* 0x000000010700780c */ /* 0x000fda0003f65270 */
[----:B------:R-:W1:Y:S02]  /*fb80*/  @P3 LDC.64 R42, c[0x0][0x9e8] ;  /* 0x00027a00ff2a3b82 */ /* 0x000e640000000a00 */
[----:B-1----:R-:W-:-:S05]  /*fb90*/  @P3 IMAD.HI.U32 R42, R50, R42, RZ ;  /* 0x0000002a322a3227 */ /* 0x002fca00078e00ff */
[----:B------:R-:W-:-:S07]  /*fba0*/  @P3 SHF.R.U32.HI R50, RZ, R43, R42 ;  /* 0x0000002bff323219 */ /* 0x000fce000001162a */
.L_x_1511:
[----:B------:R-:W-:Y:S05]  /*fbb0*/  BSYNC B0 ;  /* 0x0000000000007941 */ /* 0x000fea0003800000 */
.L_x_1509:
[----:B------:R-:W-:-:S04]  /*fbc0*/  IMAD R50, R50, R7, -R82 ;  /* 0x0000000732327224 */ /* 0x000fc800078e0a52 */
[----:B------:R-:W-:-:S05]  /*fbd0*/  IMAD R43, R191, -0x2, R50 ;  /* 0xfffffffebf2b7824 */ /* 0x000fca00078e0232 */
[----:B------:R-:W-:Y:S02]  /*fbe0*/  VIMNMX R58, R58, R43, !PT ;  /* 0x0000002b3a3a7248 */ /* 0x000fe40007fe0100 */
[----:B------:R-:W-:-:S07]  /*fbf0*/  VIADDMNMX R8, R43, R7, R8, PT ;  /* 0x000000072b087246 */ /* 0x000fce0003800108 */
.L_x_1508:
[C---:B------:R-:W-:Y:S02]  /*fc00*/  ISETP.GE.AND P3, PT, R79.reuse, 0x2, PT ;  /* 0x000000024f00780c */ /* 0x040fe40003f66270 */
[----:B------:R-:W-:Y:S02]  /*fc10*/  ISETP.GE.AND P5, PT, R79, 0x9, PT ;  /* 0x000000094f00780c */ /* 0x000fe40003fa6270 */
[----:B------:R-:W-:Y:S02]  /*fc20*/  ISETP.GT.AND P4, PT, R58, 0x1, !P3 ;  /* 0x000000013a00780c */ /* 0x000fe40005f84270 */
[----:B------:R-:W-:Y:S02]  /*fc30*/  P2R R100, PR, RZ, 0x20 ;  /* 0x00000020ff647803 */ /* 0x000fe40000000000 */
[----:B------:R-:W-:-:S04]  /*fc40*/  ISETP.LT.OR P4, PT, R8, 0x2, P4 ;  /* 0x000000020800780c */ /* 0x000fc80002781670 */
[----:B0-----:R-:W-:Y:S02]  /*fc50*/  FSEL R73, R9, -INF , !P4 ;  /* 0xff80000009497808 */ /* 0x001fe40006000000 */
[----:B------:R-:W-:Y:S02]  /*fc60*/  ISETP.GT.AND P4, PT, R58, 0x8, !P5 ;  /* 0x000000083a00780c */ /* 0x000fe40006f84270 */
[----:B------:R-:W-:Y:S02]  /*fc70*/  ISETP.GE.AND P5, PT, R79, 0xa, PT ;  /* 0x0000000a4f00780c */ /* 0x000fe40003fa6270 */
[----:B------:R-:W-:Y:S02]  /*fc80*/  ISETP.LT.OR P4, PT, R8, 0x9, P4 ;  /* 0x000000090800780c */ /* 0x000fe40002781670 */
[----:B------:R-:W-:Y:S02]  /*fc90*/  P2R R101, PR, RZ, 0x20 ;  /* 0x00000020ff657803 */ /* 0x000fe40000000000 */
[----:B------:R-:W-:-:S02]  /*fca0*/  FSEL R88, R88, -INF , !P4 ;  /* 0xff80000058587808 */ /* 0x000fc40006000000 */
[----:B------:R-:W-:Y:S02]  /*fcb0*/  ISETP.GT.AND P4, PT, R58, 0x9, !P5 ;  /* 0x000000093a00780c */ /* 0x000fe40006f84270 */
[----:B------:R-:W-:Y:S02]  /*fcc0*/  ISETP.GE.AND P5, PT, R79, 0x11, PT ;  /* 0x000000114f00780c */ /* 0x000fe40003fa6270 */
[----:B------:R-:W-:Y:S02]  /*fcd0*/  ISETP.LT.OR P4, PT, R8, 0xa, P4 ;  /* 0x0000000a0800780c */ /* 0x000fe40002781670 */
[----:B------:R-:W-:Y:S02]  /*fce0*/  P2R R102, PR, RZ, 0x20 ;  /* 0x00000020ff667803 */ /* 0x000fe40000000000 */
[----:B------:R-:W-:Y:S02]  /*fcf0*/  FSEL R75, R29, -INF , !P4 ;  /* 0xff8000001d4b7808 */ /* 0x000fe40006000000 */
[----:B------:R-:W-:-:S02]  /*fd00*/  ISETP.GT.AND P4, PT, R58, 0x10, !P5 ;  /* 0x000000103a00780c */ /* 0x000fc40006f84270 */
[C---:B------:R-:W-:Y:S02]  /*fd10*/  ISETP.GE.AND P5, PT, R79.reuse, 0x12, PT ;  /* 0x000000124f00780c */ /* 0x040fe40003fa6270 */
[----:B------:R-:W-:Y:S02]  /*fd20*/  ISETP.LT.OR P4, PT, R8, 0x11, P4 ;  /* 0x000000110800780c */ /* 0x000fe40002781670 */
[----:B------:R-:W-:Y:S02]  /*fd30*/  P2R R103, PR, RZ, 0x20 ;  /* 0x00000020ff677803 */ /* 0x000fe40000000000 */
[----:B------:R-:W-:Y:S02]  /*fd40*/  FSEL R76, R32, -INF , !P4 ;  /* 0xff800000204c7808 */ /* 0x000fe40006000000 */
[----:B------:R-:W-:Y:S02]  /*fd50*/  ISETP.GT.AND P4, PT, R58, 0x11, !P5 ;  /* 0x000000113a00780c */ /* 0x000fe40006f84270 */
[----:B------:R-:W-:-:S02]  /*fd60*/  ISETP.GE.AND P5, PT, R79, 0x19, PT ;  /* 0x000000194f00780c */ /* 0x000fc40003fa6270 */
[----:B------:R-:W-:Y:S02]  /*fd70*/  ISETP.LT.OR P4, PT, R8, 0x12, P4 ;  /* 0x000000120800780c */ /* 0x000fe40002781670 */
[----:B------:R-:W-:Y:S02]  /*fd80*/  P2R R104, PR, RZ, 0x20 ;  /* 0x00000020ff687803 */ /* 0x000fe40000000000 */
[----:B------:R-:W-:Y:S02]  /*fd90*/  FSEL R74, R33, -INF , !P4 ;  /* 0xff800000214a7808 */ /* 0x000fe40006000000 */
[----:B------:R-:W-:Y:S02]  /*fda0*/  ISETP.GT.AND P4, PT, R58, 0x18, !P5 ;  /* 0x000000183a00780c */ /* 0x000fe40006f84270 */
[----:B------:R-:W-:Y:S02]  /*fdb0*/  ISETP.GE.AND P5, PT, R79, 0x1a, PT ;  /* 0x0000001a4f00780c */ /* 0x000fe40003fa6270 */
[----:B------:R-:W-:-:S02]  /*fdc0*/  ISETP.LT.OR P4, PT, R8, 0x19, P4 ;  /* 0x000000190800780c */ /* 0x000fc40002781670 */
[----:B------:R-:W-:Y:S02]  /*fdd0*/  P2R R105, PR, RZ, 0x20 ;  /* 0x00000020ff697803 */ /* 0x000fe40000000000 */
[----:B------:R-:W-:Y:S02]  /*fde0*/  FSEL R89, R89, -INF , !P4 ;  /* 0xff80000059597808 */ /* 0x000fe40006000000 */
[----:B------:R-:W-:Y:S02]  /*fdf0*/  ISETP.GT.AND P4, PT, R58, 0x19, !P5 ;  /* 0x000000193a00780c */ /* 0x000fe40006f84270 */
[----:B------:R-:W-:Y:S02]  /*fe00*/  ISETP.GE.AND P5, PT, R79, 0x21, PT ;  /* 0x000000214f00780c */ /* 0x000fe40003fa6270 */
[----:B------:R-:W-:-:S04]  /*fe10*/  ISETP.LT.OR P4, PT, R8, 0x1a, P4 ;  /* 0x0000001a0800780c */ /* 0x000fc80002781670 */
        /* <DEDUP_REMOVED lines=104> */
[----:B------:R-:W-:Y:S02]  /*104a0*/  IADD3 R64, R87, 0x8, R12 ;  /* 0x0000000857407810 */ /* 0x000fe40007ffe00c */
        /* <DEDUP_REMOVED lines=16> */
[----:B------:R-:W-:Y:S01]  /*105b0*/  ISETP.GT.AND P6, PT, R58, 0x79, !P6 ;  /* 0x000000793a00780c */ /* 0x000fe200077c4270 */
[----:B------:R-:W-:-:S03]  /*105c0*/  VIADD R58, R12, 0x8 ;  /* 0x000000080c3a7836 */ /* 0x000fc60000000000 */
[----:B------:R-:W-:Y:S02]  /*105d0*/  ISETP.LT.OR P6, PT, R8, 0x7a, P6 ;  /* 0x0000007a0800780c */ /* 0x000fe400037c1670 */
[----:B------:R-:W-:Y:S02]  /*105e0*/  VIADDMNMX R58, R58, R86, R83, PT ;  /* 0x000000563a3a7246 */ /* 0x000fe40003800153 */
[----:B------:R-:W-:Y:S01]  /*105f0*/  FSEL R4, R85, -INF , !P6 ;  /* 0xff80000055047808 */ /* 0x000fe20007000000 */
[----:B------:R-:W-:Y:S08]  /*10600*/  @!P2 BRA `(.L_x_1512) ;  /* 0x000000000054a947 */ /* 0x000ff00003800000 */
[----:B------:R-:W-:Y:S01]  /*10610*/  IADD3 R8, R192, 0x8, R12 ;  /* 0x00000008c0087810 */ /* 0x000fe20007ffe00c */
[----:B------:R-:W-:Y:S04]  /*10620*/  BSSY B0, `(.L_x_1513) ;  /* 0x000000f000007945 */ /* 0x000fe80003800000 */
[----:B------:R-:W-:-:S05]  /*10630*/  IMAD.IADD R77, R8, 0x1, -R193 ;  /* 0x00000001084d7824 */ /* 0x000fca00078e0ac1 */
        /* <DEDUP_REMOVED lines=9> */
.L_x_1514:
[----:B------:R-:W-:-:S13]  /*106d0*/  ISETP.NE.AND P6, PT, R7, 0x1, PT ;  /* 0x000000010700780c */ /* 0x000fda0003fc5270 */
[----:B------:R-:W0:Y:S02]  /*106e0*/  @P6 LDC.64 R8, c[0x0][0x9e8] ;  /* 0x00027a00ff086b82 */ /* 0x000e240000000a00 */
[----:B0-----:R-:W-:-:S05]  /*106f0*/  @P6 IMAD.HI.U32 R8, R77, R8, RZ ;  /* 0x000000084d086227 */ /* 0x001fca00078e00ff */
[----:B------:R-:W-:-:S07]  /*10700*/  @P6 SHF.R.U32.HI R77, RZ, R9, R8 ;  /* 0x00000009ff4d6219 */ /* 0x000fce0000011608 */
.L_x_1515:
[----:B------:R-:W-:Y:S05]  /*10710*/  BSYNC B0 ;  /* 0x0000000000007941 */ /* 0x000fea0003800000 */
.L_x_1513:
[----:B------:R-:W-:-:S04]  /*10720*/  IMAD R8, R77, R7, -R82 ;  /* 0x000000074d087224 */ /* 0x000fc800078e0a52 */
[----:B------:R-:W-:-:S05]  /*10730*/  IMAD R9, R191, -0x2, R8 ;  /* 0xfffffffebf097824 */ /* 0x000fca00078e0208 */
[----:B------:R-:W-:Y:S02]  /*10740*/  VIMNMX R64, R64, R9, !PT ;  /* 0x0000000940407248 */ /* 0x000fe40007fe0100 */
[----:B------:R-:W-:-:S07]  /*10750*/  VIADDMNMX R58, R9, R7, R58, PT ;  /* 0x00000007093a7246 */ /* 0x000fce000380013a */
.L_x_1512:
[----:B------:R-:W-:Y:S01]  /*10760*/  ISETP.GT.AND P3, PT, R64, 0x1, !P3 ;  /* 0x000000014000780c */ /* 0x000fe20005f64270 */
[----:B------:R-:W-:Y:S01]  /*10770*/  ULDC UR44, c[0x0][0x988] ;  /* 0x00026200002c7ab9 */ /* 0x000fe20000000800 */
[----:B------:R-:W-:Y:S02]  /*10780*/  ISETP.NE.AND P6, PT, R104, RZ, PT ;  /* 0x000000ff6800720c */ /* 0x000fe40003fc5270 */
[----:B------:R-:W-:Y:S02]  /*10790*/  ISETP.LT.OR P3, PT, R58, 0x2, P3 ;  /* 0x000000023a00780c */ /* 0x000fe40001f61670 */
[----:B------:R-:W-:Y:S02]  /*107a0*/  ISETP.GT.AND P4, PT, R64, 0x71, !P4 ;  /* 0x000000714000780c */ /* 0x000fe40006784270 */
[----:B------:R-:W-:Y:S02]  /*107b0*/  FSEL R9, R3, -INF , !P3 ;  /* 0xff80000003097808 */ /* 0x000fe40005800000 */
[----:B------:R-:W-:-:S02]  /*107c0*/  ISETP.NE.AND P3, PT, R100, RZ, PT ;  /* 0x000000ff6400720c */ /* 0x000fc40003f65270 */
[C---:B------:R-:W-:Y:S02]  /*107d0*/  ISETP.GT.AND P5, PT, R64.reuse, 0x78, !P5 ;  /* 0x000000784000780c */ /* 0x040fe40006fa4270 */
[----:B------:R-:W-:Y:S02]  /*107e0*/  ISETP.GT.AND P3, PT, R64, 0x8, !P3 ;  /* 0x000000084000780c */ /* 0x000fe40005f64270 */
[C---:B------:R-:W-:Y:S02]  /*107f0*/  ISETP.LT.OR P4, PT, R58.reuse, 0x72, P4 ;  /* 0x000000723a00780c */ /* 0x040fe40002781670 */
[C---:B------:R-:W-:Y:S02]  /*10800*/  ISETP.LT.OR P3, PT, R58.reuse, 0x9, P3 ;  /* 0x000000093a00780c */ /* 0x040fe40001f61670 */
[----:B------:R-:W-:Y:S02]  /*10810*/  ISETP.LT.OR P5, PT, R58, 0x79, P5 ;  /* 0x000000793a00780c */ /* 0x000fe40002fa1670 */
[----:B------:R-:W-:-:S02]  /*10820*/  FSEL R3, R10, -INF , !P3 ;  /* 0xff8000000a037808 */ /* 0x000fc40005800000 */
[----:B------:R-:W-:Y:S02]  /*10830*/  ISETP.NE.AND P3, PT, R101, RZ, PT ;  /* 0x000000ff6500720c */ /* 0x000fe40003f65270 */
[----:B------:R-:W-:Y:S02]  /*10840*/  FSEL R38, R38, -INF , !P4 ;  /* 0xff80000026267808 */ /* 0x000fe40006000000 */
[----:B------:R-:W-:-:S04]  /*10850*/  ISETP.GT.AND P3, PT, R64, 0x9, !P3 ;  /* 0x000000094000780c */ /* 0x000fc80005f64270 */
[----:B------:R-:W-:-:S04]  /*10860*/  ISETP.LT.OR P3, PT, R58, 0xa, P3 ;  /* 0x0000000a3a00780c */ /* 0x000fc80001f61670 */
        /* <DEDUP_REMOVED lines=15> */
[----:B------:R-:W-:Y:S02]  /*10960*/  ISETP.GT.AND P3, PT, R64, 0x18, !P6 ;  /* 0x000000184000780c */ /* 0x000fe40007764270 */
[----:B------:R-:W-:Y:S02]  /*10970*/  ISETP.NE.AND P6, PT, R113, RZ, PT ;  /* 0x000000ff7100720c */ /* 0x000fe40003fc5270 */
        /* <DEDUP_REMOVED lines=59> */
[----:B------:R-:W-:Y:S01]  /*10d30*/  ISETP.NE.AND P3, PT, R111, RZ, PT ;  /* 0x000000ff6f00720c */ /* 0x000fe20003f65270 */
[----:B------:R-:W0:Y:S03]  /*10d40*/  SHFL.BFLY PT, R11, R10, 0x2, 0x1f ;  /* 0x0c401f000a0b7f89 */ /* 0x000e2600000e0000 */
[----:B------:R-:W-:-:S04]  /*10d50*/  ISETP.GT.AND P3, PT, R64, 0x39, !P3 ;  /* 0x000000394000780c */ /* 0x000fc80005f64270 */
[----:B------:R-:W-:-:S04]  /*10d60*/  ISETP.LT.OR P3, PT, R58, 0x3a, P3 ;  /* 0x0000003a3a00780c */ /* 0x000fc80001f61670 */
[----:B------:R-:W-:Y:S02]  /*10d70*/  FSEL R31, R31, -INF , !P3 ;  /* 0xff8000001f1f7808 */ /* 0x000fe40005800000 */
[----:B------:R-:W-:-:S04]  /*10d80*/  ISETP.NE.AND P3, PT, R112, RZ, PT ;  /* 0x000000ff7000720c */ /* 0x000fc80003f65270 */
[----:B------:R-:W-:-:S04]  /*10d90*/  ISETP.GT.AND P3, PT, R64, 0x40, !P3 ;  /* 0x000000404000780c */ /* 0x000fc80005f64270 */
[----:B------:R-:W-:Y:S02]  /*10da0*/  ISETP.LT.OR P3, PT, R58, 0x41, P3 ;  /* 0x000000413a00780c */ /* 0x000fe40001f61670 */
[----:B0-----:R-:W-:Y:S02]  /*10db0*/  FMNMX.FTZ R77, R10, R11, !PT ;  /* 0x0000000b0a4d7209 */ /* 0x001fe40007810000 */
[----:B------:R-:W-:Y:S02]  /*10dc0*/  FSEL R34, R34, -INF , !P3 ;  /* 0xff80000022227808 */ /* 0x000fe40005800000 */
[----:B------:R-:W-:Y:S02]  /*10dd0*/  ISETP.GT.AND P3, PT, R64, 0x41, !P6 ;  /* 0x000000414000780c */ /* 0x000fe40007764270 */
[----:B------:R-:W-:Y:S02]  /*10de0*/  ISETP.NE.AND P6, PT, R116, RZ, PT ;  /* 0x000000ff7400720c */ /* 0x000fe40003fc5270 */
        /* <DEDUP_REMOVED lines=44> */
[----:B------:R-:W0:Y:S01]  /*110b0*/  SHFL.BFLY PT, R80, R77, 0x1, 0x1f ;  /* 0x0c201f004d507f89 */ /* 0x000e2200000e0000 */
[----:B------:R-:W-:-:S04]  /*110c0*/  ISETP.LT.OR P3, PT, R58, 0x71, P3 ;  /* 0x000000713a00780c */ /* 0x000fc80001f61670 */
[----:B------:R-:W-:Y:S02]  /*110d0*/  FSEL R63, R63, -INF , !P3 ;  /* 0xff8000003f3f7808 */ /* 0x000fe40005800000 */
[----:B0-----:R-:W-:-:S04]  /*110e0*/  FMNMX.FTZ R11, R77, R80, !PT ;  /* 0x000000504d0b7209 */ /* 0x001fc80007810000 */
[C---:B------:R-:W-:Y:S01]  /*110f0*/  FSETP.NEU.FTZ.AND P3, PT, R11.reuse, -INF , PT ;  /* 0xff8000000b00780b */ /* 0x040fe20003f7d000 */
[----:B------:R-:W-:-:S05]  /*11100*/  FMUL.FTZ R79, R11, UR44 ;  /* 0x0000002c0b4f7c20 */ /* 0x000fca0008410000 */
[----:B------:R-:W-:Y:S02]  /*11110*/  FSEL R82, R79, RZ, P3 ;  /* 0x000000ff4f527208 */ /* 0x000fe40001800000 */
[----:B------:R-:W-:Y:S02]  /*11120*/  ISETP.GT.AND P3, PT, R64, RZ, !P6 ;  /* 0x000000ff4000720c */ /* 0x000fe40007764270 */
[----:B------:R-:W-:Y:S01]  /*11130*/  ISETP.NE.AND P6, PT, R81, RZ, PT ;  /* 0x000000ff5100720c */ /* 0x000fe20003fc5270 */
[--C-:B------:R-:W-:Y:S01]  /*11140*/  FFMA.FTZ R172, R71, UR44, -R82.reuse ;  /* 0x0000002c47ac7c23 */ /* 0x100fe20008010852 */
[----:B------:R-:W-:Y:S01]  /*11150*/  ISETP.LT.OR P3, PT, R58, 0x1, P3 ;  /* 0x000000013a00780c */ /* 0x000fe20001f61670 */
[--C-:B------:R-:W-:Y:S01]  /*11160*/  FFMA.FTZ R174, R69, UR44, -R82.reuse ;  /* 0x0000002c45ae7c23 */ /* 0x100fe20008010852 */
[--C-:B------:R-:W-:Y:S01]  /*11170*/  FFMA.FTZ R170, R65, UR44, -R82.reuse ;  /* 0x0000002c41aa7c23 */ /* 0x100fe20008010852 */
[--C-:B------:R-:W-:Y:S01]  /*11180*/  FFMA.FTZ R164, R52, UR44, -R82.reuse ;  /* 0x0000002c34a47c23 */ /* 0x100fe20008010852 */
[----:B------:R-:W-:Y:S01]  /*11190*/  FSEL R80, R0, -INF , !P3 ;  /* 0xff80000000507808 */ /* 0x000fe20005800000 */
[--C-:B------:R-:W-:Y:S01]  /*111a0*/  FFMA.FTZ R52, R51, UR44, -R82.reuse ;  /* 0x0000002c33347c23 */ /* 0x100fe20008010852 */
[----:B------:R-:W-:Y:S01]  /*111b0*/  ISETP.GT.AND P3, PT, R64, 0x79, !P6 ;  /* 0x000000794000780c */ /* 0x000fe20007764270 */
[--C-:B------:R-:W-:Y:S01]  /*111c0*/  FFMA.FTZ R156, R44, UR44, -R82.reuse ;  /* 0x0000002c2c9c7c23 */ /* 0x100fe20008010852 */
[----:B------:R-:W-:Y:S01]  /*111d0*/  FMNMX.FTZ R0, R80, R9, !PT ;  /* 0x0000000950007209 */ /* 0x000fe20007810000 */
[--C-:B------:R-:W-:Y:S01]  /*111e0*/  FFMA.FTZ R180, R78, UR44, -R82.reuse ;  /* 0x0000002c4eb47c23 */ /* 0x100fe20008010852 */
[----:B------:R-:W-:Y:S01]  /*111f0*/  ISETP.LT.OR P3, PT, R58, 0x7a, P3 ;  /* 0x0000007a3a00780c */ /* 0x000fe20001f61670 */
[--C-:B------:R-:W-:Y:S01]  /*11200*/  FFMA.FTZ R73, R73, UR44, -R82.reuse ;  /* 0x0000002c49497c23 */ /* 0x100fe20008010852 */
[----:B------:R-:W-:Y:S01]  /*11210*/  FMNMX.FTZ R77, R3, R0, !PT ;  /* 0x00000000034d7209 */ /* 0x000fe20007810000 */
[--C-:B------:R-:W-:Y:S01]  /*11220*/  FFMA.FTZ R182, R88, UR44, -R82.reuse ;  /* 0x0000002c58b67c23 */ /* 0x100fe20008010852 */
[----:B------:R-:W-:Y:S01]  /*11230*/  FSEL R40, R40, -INF , !P3 ;  /* 0xff80000028287808 */ /* 0x000fe20005800000 */
[----:B------:R-:W-:Y:S01]  /*11240*/  MUFU.EX2 R180, R180 ;  /* 0x000000b400b47308 */ /* 0x000fe20000000800 */
[----:B------:R-:W-:Y:S01]  /*11250*/  FMNMX.FTZ R0, R8, R77, !PT ;  /* 0x0000004d08007209 */ /* 0x000fe20007810000 */
[--C-:B------:R-:W-:Y:S01]  /*11260*/  FFMA.FTZ R75, R75, UR44, -R82.reuse ;  /* 0x0000002c4b4b7c23 */ /* 0x100fe20008010852 */
[--C-:B------:R-:W-:Y:S01]  /*11270*/  FFMA.FTZ R152, R33, UR44, -R82.reuse ;  /* 0x0000002c21987c23 */ /* 0x100fe20008010852 */
[--C-:B------:R-:W-:Y:S01]  /*11280*/  FFMA.FTZ R33, R32, UR44, -R82.reuse ;  /* 0x0000002c20217c23 */ /* 0x100fe20008010852 */
[----:B------:R-:W-:Y:S01]  /*11290*/  FMNMX.FTZ R79, R13, R0, !PT ;  /* 0x000000000d4f7209 */ /* 0x000fe20007810000 */
[--C-:B------:R-:W-:Y:S01]  /*112a0*/  FFMA.FTZ R176, R76, UR44, -R82.reuse ;  /* 0x0000002c4cb07c23 */ /* 0x100fe20008010852 */
[--C-:B------:R-:W-:Y:S01]  /*112b0*/  FFMA.FTZ R77, R74, UR44, -R82.reuse ;  /* 0x0000002c4a4d7c23 */ /* 0x100fe20008010852 */
[----:B------:R-:W0:Y:S01]  /*112c0*/  MUFU.EX2 R73, R73 ;  /* 0x0000004900497308 */ /* 0x000e220000000800 */
[----:B------:R-:W-:Y:S01]  /*112d0*/  FMNMX.FTZ R0, R14, R79, !PT ;  /* 0x0000004f0e007209 */ /* 0x000fe20007810000 */
[--C-:B------:R-:W-:Y:S01]  /*112e0*/  FFMA.FTZ R178, R89, UR44, -R82.reuse ;  /* 0x0000002c59b27c23 */ /* 0x100fe20008010852 */
[--C-:B------:R-:W-:Y:S01]  /*112f0*/  FFMA.FTZ R154, R29, UR44, -R82.reuse ;  /* 0x0000002c1d9a7c23 */ /* 0x100fe20008010852 */
[--C-:B------:R-:W-:Y:S01]  /*11300*/  FFMA.FTZ R29, R4, UR44, -R82.reuse ;  /* 0x0000002c041d7c23 */ /* 0x100fe20008010852 */
[----:B------:R-:W-:Y:S01]  /*11310*/  FMNMX.FTZ R79, R15, R0, !PT ;  /* 0x000000000f4f7209 */ /* 0x000fe20007810000 */
[--C-:B------:R-:W-:Y:S01]  /*11320*/  FFMA.FTZ R68, R68, UR44, -R82.reuse ;  /* 0x0000002c44447c23 */ /* 0x100fe20008010852 */
[--C-:B------:R-:W-:Y:S01]  /*11330*/  FFMA.FTZ R168, R67, UR44, -R82.reuse ;  /* 0x0000002c43a87c23 */ /* 0x100fe20008010852 */
[----:B------:R-:W1:Y:S01]  /*11340*/  MUFU.EX2 R182, R182 ;  /* 0x000000b600b67308 */ /* 0x000e620000000800 */
[----:B------:R-:W-:Y:S01]  /*11350*/  FMNMX.FTZ R0, R20, R79, !PT ;  /* 0x0000004f14007209 */ /* 0x000fe20007810000 */
[--C-:B------:R-:W-:Y:S01]  /*11360*/  FFMA.FTZ R79, R72, UR44, -R82.reuse ;  /* 0x0000002c484f7c23 */ /* 0x100fe20008010852 */
[--C-:B------:R-:W-:Y:S01]  /*11370*/  FFMA.FTZ R67, R66, UR44, -R82.reuse ;  /* 0x0000002c42437c23 */ /* 0x100fe20008010852 */
[--C-:B------:R-:W-:Y:S01]  /*11380*/  FFMA.FTZ R158, R42, UR44, -R82.reuse ;  /* 0x0000002c2a9e7c23 */ /* 0x100fe20008010852 */
[----:B------:R-:W-:Y:S01]  /*11390*/  FMNMX.FTZ R81, R21, R0, !PT ;  /* 0x0000000015517209 */ /* 0x000fe20007810000 */
[--C-:B------:R-:W-:Y:S01]  /*113a0*/  FFMA.FTZ R59, R59, UR44, -R82.reuse ;  /* 0x0000002c3b3b7c23 */ /* 0x100fe20008010852 */
[--C-:B------:R-:W-:Y:S01]  /*113b0*/  FFMA.FTZ R166, R50, UR44, -R82.reuse ;  /* 0x0000002c32a67c23 */ /* 0x100fe20008010852 */
[----:B------:R-:W2:Y:S01]  /*113c0*/  MUFU.EX2 R75, R75 ;  /* 0x0000004b004b7308 */ /* 0x000ea20000000800 */
[----:B------:R-:W-:Y:S01]  /*113d0*/  FMNMX.FTZ R0, R24, R81, !PT ;  /* 0x0000005118007209 */ /* 0x000fe20007810000 */
[--C-:B------:R-:W-:Y:S01]  /*113e0*/  FFMA.FTZ R49, R49, UR44, -R82.reuse ;  /* 0x0000002c31317c23 */ /* 0x100fe20008010852 */
[--C-:B------:R-:W-:Y:S01]  /*113f0*/  FFMA.FTZ R160, R48, UR44, -R82.reuse ;  /* 0x0000002c30a07c23 */ /* 0x100fe20008010852 */
[--C-:B------:R-:W-:Y:S01]  /*11400*/  FFMA.FTZ R47, R47, UR44, -R82.reuse ;  /* 0x0000002c2f2f7c23 */ /* 0x100fe20008010852 */
[----:B------:R-:W-:Y:S01]  /*11410*/  FMNMX.FTZ R71, R25, R0, !PT ;  /* 0x0000000019477209 */ /* 0x000fe20007810000 */
[--C-:B------:R-:W-:Y:S01]  /*11420*/  FFMA.FTZ R162, R46, UR44, -R82.reuse ;  /* 0x0000002c2ea27c23 */ /* 0x100fe20008010852 */
[--C-:B------:R-:W-:Y:S01]  /*11430*/  FFMA.FTZ R45, R45, UR44, -R82.reuse ;  /* 0x0000002c2d2d7c23 */ /* 0x100fe20008010852 */
[----:B------:R-:W3:Y:S01]  /*11440*/  MUFU.EX2 R176, R176 ;  /* 0x000000b000b07308 */ /* 0x000ee20000000800 */
[----:B------:R-:W-:Y:S01]  /*11450*/  FMNMX.FTZ R0, R26, R71, !PT ;  /* 0x000000471a007209 */ /* 0x000fe20007810000 */
[--C-:B------:R-:W-:Y:S01]  /*11460*/  FFMA.FTZ R71, R70, UR44, -R82.reuse ;  /* 0x0000002c46477c23 */ /* 0x100fe20008010852 */
[--C-:B------:R-:W-:Y:S01]  /*11470*/  FFMA.FTZ R43, R43, UR44, -R82.reuse ;  /* 0x0000002c2b2b7c23 */ /* 0x100fe20008010852 */
[----:B------:R-:W-:Y:S01]  /*11480*/  FFMA.FTZ R41, R41, UR44, -R82 ;  /* 0x0000002c29297c23 */ /* 0x000fe20008010852 */
[----:B------:R-:W-:-:S03]  /*11490*/  FMNMX.FTZ R81, R27, R0, !PT ;  /* 0x000000001b517209 */ /* 0x000fc60007810000 */
[----:B------:R-:W4:Y:S01]  /*114a0*/  MUFU.EX2 R77, R77 ;  /* 0x0000004d004d7308 */ /* 0x000f220000000800 */
[----:B------:R-:W-:-:S04]  /*114b0*/  FMNMX.FTZ R81, R28, R81, !PT ;  /* 0x000000511c517209 */ /* 0x000fc80007810000 */
        /* <DEDUP_REMOVED lines=16> */
[----:B------:R-:W-:Y:S01]  /*115c0*/  MUFU.EX2 R69, R68 ;  /* 0x0000004400457308 */ /* 0x000fe20000000800 */
[----:B------:R-:W-:-:S04]  /*115d0*/  FMNMX.FTZ R0, R60, R65, !PT ;  /* 0x000000413c007209 */ /* 0x000fc80007810000 */
[----:B------:R-:W-:-:S03]  /*115e0*/  FMNMX.FTZ R65, R61, R0, !PT ;  /* 0x000000003d417209 */ /* 0x000fc60007810000 */
[----:B------:R-:W-:Y:S01]  /*115f0*/  MUFU.EX2 R168, R168 ;  /* 0x000000a800a87308 */ /* 0x000fe20000000800 */
[----:B------:R-:W-:-:S04]  /*11600*/  FMNMX.FTZ R0, R62, R65, !PT ;  /* 0x000000413e007209 */ /* 0x000fc80007810000 */
[----:B------:R-:W-:Y:S02]  /*11610*/  FMNMX.FTZ R51, R63, R0, !PT ;  /* 0x000000003f337209 */ /* 0x000fe40007810000 */
[----:B------:R-:W-:Y:S01]  /*11620*/  FSEL R0, R39, -INF , !P5 ;  /* 0xff80000027007808 */ /* 0x000fe20006800000 */
        /* <DEDUP_REMOVED lines=12> */
[----:B------:R-:W-:Y:S08]  /*116f0*/  MUFU.EX2 R49, R49 ;  /* 0x0000003100317308 */ /* 0x000ff00000000800 */
[----:B------:R-:W-:Y:S08]  /*11700*/  MUFU.EX2 R160, R160 ;  /* 0x000000a000a07308 */ /* 0x000ff00000000800 */
[----:B------:R-:W-:Y:S01]  /*11710*/  MUFU.EX2 R47, R47 ;  /* 0x0000002f002f7308 */ /* 0x000fe20000000800 */
[----:B0-----:R-:W-:-:S04]  /*11720*/  FMNMX.FTZ R10, R44, R51, !PT ;  /* 0x000000332c0a7209 */ /* 0x001fc80007810000 */
[C---:B------:R-:W-:Y:S01]  /*11730*/  FSETP.NEU.FTZ.AND P3, PT, R10.reuse, -INF , PT ;  /* 0xff8000000a00780b */ /* 0x040fe20003f7d000 */
[----:B------:R-:W-:Y:S02]  /*11740*/  FMUL.FTZ R32, R10, UR44 ;  /* 0x0000002c0a207c20 */ /* 0x000fe40008410000 */
[----:B------:R-:W-:Y:S03]  /*11750*/  MUFU.EX2 R162, R162 ;  /* 0x000000a200a27308 */ /* 0x000fe60000000800 */
[----:B------:R-:W-:-:S05]  /*11760*/  FSEL R51, R32, RZ, P3 ;  /* 0x000000ff20337208 */ /* 0x000fca0001800000 */
[----:B------:R-:W-:Y:S01]  /*11770*/  MUFU.EX2 R45, R45 ;  /* 0x0000002d002d7308 */ /* 0x000fe20000000800 */
[----:B------:R-:W-:Y:S01]  /*11780*/  FFMA.FTZ R183, R3, UR44, -R51 ;  /* 0x0000002c03b77c23 */ /* 0x000fe20008010833 */
[----:B------:R-:W-:Y:S01]  /*11790*/  FADD.FTZ R3, R180, R73 ;  /* 0x00000049b4037221 */ /* 0x000fe20000010000 */
[--C-:B------:R-:W-:Y:S01]  /*117a0*/  FFMA.FTZ R181, R80, UR44, -R51.reuse ;  /* 0x0000002c50b57c23 */ /* 0x100fe20008010833 */
[--C-:B------:R-:W-:Y:S01]  /*117b0*/  FFMA.FTZ R32, R9, UR44, -R51.reuse ;  /* 0x0000002c09207c23 */ /* 0x100fe20008010833 */
[----:B------:R-:W-:Y:S01]  /*117c0*/  FFMA.FTZ R8, R8, UR44, -R51 ;  /* 0x0000002c08087c23 */ /* 0x000fe20008010833 */
[----:B-1----:R-:W-:Y:S01]  /*117d0*/  FADD.FTZ R4, R182, R3 ;  /* 0x00000003b6047221 */ /* 0x002fe20000010000 */
[--C-:B------:R-:W-:Y:S01]  /*117e0*/  FFMA.FTZ R177, R13, UR44, -R51.reuse ;  /* 0x0000002c0db17c23 */ /* 0x100fe20008010833 */
[----:B------:R-:W-:Y:S01]  /*117f0*/  MUFU.EX2 R183, R183 ;  /* 0x000000b700b77308 */ /* 0x000fe20000000800 */
[--C-:B------:R-:W-:Y:S01]  /*11800*/  FFMA.FTZ R14, R14, UR44, -R51.reuse ;  /* 0x0000002c0e0e7c23 */ /* 0x100fe20008010833 */
[----:B--2---:R-:W-:Y:S01]  /*11810*/  FADD.FTZ R3, R75, R4 ;  /* 0x000000044b037221 */ /* 0x004fe20000010000 */
[--C-:B------:R-:W-:Y:S01]  /*11820*/  FFMA.FTZ R179, R15, UR44, -R51.reuse ;  /* 0x0000002c0fb37c23 */ /* 0x100fe20008010833 */
[--C-:B------:R-:W-:Y:S01]  /*11830*/  FFMA.FTZ R20, R20, UR44, -R51.reuse ;  /* 0x0000002c14147c23 */ /* 0x100fe20008010833 */
[----:B------:R-:W-:Y:S01]  /*11840*/  FFMA.FTZ R173, R21, UR44, -R51 ;  /* 0x0000002c15ad7c23 */ /* 0x000fe20008010833 */
[----:B---3--:R-:W-:Y:S01]  /*11850*/  FADD.FTZ R4, R176, R3 ;  /* 0x00000003b0047221 */ /* 0x008fe20000010000 */
[--C-:B------:R-:W-:Y:S01]  /*11860*/  FFMA.FTZ R24, R24, UR44, -R51.reuse ;  /* 0x0000002c18187c23 */ /* 0x100fe20008010833 */
[----:B------:R-:W-:Y:S01]  /*11870*/  MUFU.EX2 R181, R181 ;  /* 0x000000b500b57308 */ /* 0x000fe20000000800 */
[--C-:B------:R-:W-:Y:S01]  /*11880*/  FFMA.FTZ R175, R25, UR44, -R51.reuse ;  /* 0x0000002c19af7c23 */ /* 0x100fe20008010833 */
[----:B----4-:R-:W-:Y:S01]  /*11890*/  FADD.FTZ R3, R77, R4 ;  /* 0x000000044d037221 */ /* 0x010fe20000010000 */
[--C-:B------:R-:W-:Y:S01]  /*118a0*/  FFMA.FTZ R26, R26, UR44, -R51.reuse ;  /* 0x0000002c1a1a7c23 */ /* 0x100fe20008010833 */
[--C-:B------:R-:W-:Y:S01]  /*118b0*/  FFMA.FTZ R169, R27, UR44, -R51.reuse ;  /* 0x0000002c1ba97c23 */ /* 0x100fe20008010833 */
[----:B------:R-:W-:Y:S01]  /*118c0*/  FFMA.FTZ R28, R28, UR44, -R51 ;  /* 0x0000002c1c1c7c23 */ /* 0x000fe20008010833 */
[----:B------:R-:W-:Y:S01]  /*118d0*/  FADD.FTZ R4, R178, R3 ;  /* 0x00000003b2047221 */ /* 0x000fe20000010000 */
[--C-:B------:R-:W-:Y:S01]  /*118e0*/  FFMA.FTZ R171, R30, UR44, -R51.reuse ;  /* 0x0000002c1eab7c23 */ /* 0x100fe20008010833 */
[----:B------:R-:W0:Y:S01]  /*118f0*/  MUFU.EX2 R32, R32 ;  /* 0x0000002000207308 */ /* 0x000e220000000800 */
[--C-:B------:R-:W-:Y:S01]  /*11900*/  FFMA.FTZ R30, R31, UR44, -R51.reuse ;  /* 0x0000002c1f1e7c23 */ /* 0x100fe20008010833 */
[----:B------:R-:W-:Y:S01]  /*11910*/  FADD.FTZ R3, R79, R4 ;  /* 0x000000044f037221 */ /* 0x000fe20000010000 */
[--C-:B------:R-:W-:Y:S01]  /*11920*/  FFMA.FTZ R34, R34, UR44, -R51.reuse ;  /* 0x0000002c22227c23 */ /* 0x100fe20008010833 */
[--C-:B------:R-:W-:Y:S01]  /*11930*/  FFMA.FTZ R35, R35, UR44, -R51.reuse ;  /* 0x0000002c23237c23 */ /* 0x100fe20008010833 */
[----:B------:R-:W-:Y:S01]  /*11940*/  FFMA.FTZ R36, R36, UR44, -R51 ;  /* 0x0000002c24247c23 */ /* 0x000fe20008010833 */
[----:B------:R-:W-:Y:S01]  /*11950*/  FADD.FTZ R42, R172, R3 ;  /* 0x00000003ac2a7221 */ /* 0x000fe20000010000 */
[--C-:B------:R-:W-:Y:S01]  /*11960*/  FFMA.FTZ R37, R37, UR44, -R51.reuse ;  /* 0x0000002c25257c23 */ /* 0x100fe20008010833 */
[----:B------:R-:W1:Y:S01]  /*11970*/  MUFU.EX2 R8, R8 ;  /* 0x0000000800087308 */ /* 0x000e620000000800 */
[--C-:B------:R-:W-:Y:S01]  /*11980*/  FFMA.FTZ R53, R53, UR44, -R51.reuse ;  /* 0x0000002c35357c23 */ /* 0x100fe20008010833 */
[----:B------:R-:W-:Y:S01]  /*11990*/  FADD.FTZ R9, R71, R42 ;  /* 0x0000002a47097221 */ /* 0x000fe20000010000 */
[--C-:B------:R-:W-:Y:S01]  /*119a0*/  FFMA.FTZ R54, R54, UR44, -R51.reuse ;  /* 0x0000002c36367c23 */ /* 0x100fe20008010833 */
[--C-:B------:R-:W-:Y:S01]  /*119b0*/  FFMA.FTZ R55, R55, UR44, -R51.reuse ;  /* 0x0000002c37377c23 */ /* 0x100fe20008010833 */
[----:B------:R-:W-:Y:S01]  /*119c0*/  FFMA.FTZ R56, R56, UR44, -R51 ;  /* 0x0000002c38387c23 */ /* 0x000fe20008010833 */
[----:B------:R-:W-:Y:S01]  /*119d0*/  FADD.FTZ R42, R174, R9 ;  /* 0x00000009ae2a7221 */ /* 0x000fe20000010000 */
[--C-:B------:R-:W-:Y:S01]  /*119e0*/  FFMA.FTZ R57, R57, UR44, -R51.reuse ;  /* 0x0000002c39397c23 */ /* 0x100fe20008010833 */
[----:B------:R-:W2:Y:S01]  /*119f0*/  MUFU.EX2 R177, R177 ;  /* 0x000000b100b17308 */ /* 0x000ea20000000800 */
[----:B0-----:R-:W-:Y:S01]  /*11a00*/  FADD.FTZ R4, R181, R32 ;  /* 0x00000020b5047221 */ /* 0x001fe20000010000 */
[----:B------:R-:W-:Y:S01]  /*11a10*/  FADD.FTZ R9, R69, R42 ;  /* 0x0000002a45097221 */ /* 0x000fe20000010000 */
[--C-:B------:R-:W-:Y:S01]  /*11a20*/  FFMA.FTZ R60, R60, UR44, -R51.reuse ;  /* 0x0000002c3c3c7c23 */ /* 0x100fe20008010833 */
[----:B------:R-:W-:Y:S01]  /*11a30*/  FFMA.FTZ R61, R61, UR44, -R51 ;  /* 0x0000002c3d3d7c23 */ /* 0x000fe20008010833 */
[----:B------:R-:W-:Y:S01]  /*11a40*/  FADD.FTZ R3, R183, R4 ;  /* 0x00000004b7037221 */ /* 0x000fe20000010000 */
[----:B------:R-:W-:Y:S01]  /*11a50*/  FADD.FTZ R42, R168, R9 ;  /* 0x00000009a82a7221 */ /* 0x000fe20000010000 */
[----:B------:R-:W-:Y:S01]  /*11a60*/  FFMA.FTZ R62, R62, UR44, -R51 ;  /* 0x0000002c3e3e7c23 */ /* 0x000fe20008010833 */
[----:B------:R-:W0:Y:S01]  /*11a70*/  MUFU.EX2 R14, R14 ;  /* 0x0000000e000e7308 */ /* 0x000e220000000800 */
[----:B-1----:R-:W-:Y:S01]  /*11a80*/  FADD.FTZ R4, R8, R3 ;  /* 0x0000000308047221 */ /* 0x002fe20000010000 */
[----:B------:R-:W-:Y:S01]  /*11a90*/  FADD.FTZ R9, R67, R42 ;  /* 0x0000002a43097221 */ /* 0x000fe20000010000 */
[--C-:B------:R-:W-:Y:S01]  /*11aa0*/  FFMA.FTZ R63, R63, UR44, -R51.reuse ;  /* 0x0000002c3f3f7c23 */ /* 0x100fe20008010833 */
[--C-:B------:R-:W-:Y:S01]  /*11ab0*/  FFMA.FTZ R38, R38, UR44, -R51.reuse ;  /* 0x0000002c26267c23 */ /* 0x100fe20008010833 */
[----:B------:R-:W-:Y:S01]  /*11ac0*/  FFMA.FTZ R0, R0, UR44, -R51 ;  /* 0x0000002c00007c23 */ /* 0x000fe20008010833 */
[----:B------:R-:W-:Y:S01]  /*11ad0*/  FADD.FTZ R42, R170, R9 ;  /* 0x00000009aa2a7221 */ /* 0x000fe20000010000 */
[----:B------:R-:W-:Y:S01]  /*11ae0*/  FFMA.FTZ R40, R40, UR44, -R51 ;  /* 0x0000002c28287c23 */ /* 0x000fe20008010833 */
[----:B------:R-:W1:Y:S01]  /*11af0*/  MUFU.EX2 R179, R179 ;  /* 0x000000b300b37308 */ /* 0x000e620000000800 */
[----:B--2---:R-:W-:Y:S01]  /*11b00*/  FADD.FTZ R3, R177, R4 ;  /* 0x00000004b1037221 */ /* 0x004fe20000010000 */
[----:B------:R-:W-:Y:S01]  /*11b10*/  FADD.FTZ R9, R59, R42 ;  /* 0x0000002a3b097221 */ /* 0x000fe20000010000 */
[----:B------:R-:W-:Y:S01]  /*11b20*/  F2FP.BF16.F32.PACK_AB R183, R8, R183 ;  /* 0x000000b708b7723e */ /* 0x000fe200000010ff */
[----:B------:R-:W-:Y:S01]  /*11b30*/  IMAD.IADD R13, R192, 0x1, -R193 ;  /* 0x00000001c00d7824 */ /* 0x000fe200078e0ac1 */
[----:B------:R-:W-:Y:S01]  /*11b40*/  F2FP.BF16.F32.PACK_AB R180, R73, R180 ;  /* 0x000000b449b4723e */ /* 0x000fe200000010ff */
[----:B------:R-:W-:Y:S01]  /*11b50*/  FADD.FTZ R42, R164, R9 ;  /* 0x00000009a42a7221 */ /* 0x000fe20000010000 */
[----:B------:R-:W-:Y:S01]  /*11b60*/  F2FP.BF16.F32.PACK_AB R182, R75, R182 ;  /* 0x000000b64bb6723e */ /* 0x000fe200000010ff */
[----:B------:R-:W2:Y:S01]  /*11b70*/  MUFU.EX2 R20, R20 ;  /* 0x0000001400147308 */ /* 0x000ea20000000800 */
[----:B0-----:R-:W-:Y:S01]  /*11b80*/  FADD.FTZ R4, R14, R3 ;  /* 0x000000030e047221 */ /* 0x001fe20000010000 */
[----:B------:R-:W-:Y:S01]  /*11b90*/  FADD.FTZ R9, R39, R42 ;  /* 0x0000002a27097221 */ /* 0x000fe20000010000 */
[----:B------:R-:W-:-:S02]  /*11ba0*/  F2FP.BF16.F32.PACK_AB R176, R77, R176 ;  /* 0x000000b04db0723e */ /* 0x000fc400000010ff */
[----:B------:R-:W-:Y:S01]  /*11bb0*/  F2FP.BF16.F32.PACK_AB R178, R79, R178 ;  /* 0x000000b24fb2723e */ /* 0x000fe200000010ff */
        /* <DEDUP_REMOVED lines=18> */
[C---:B------:R-:W-:Y:S01]  /*11ce0*/  FADD.FTZ R9, R45.reuse, R42 ;  /* 0x0000002a2d097221 */ /* 0x040fe20000010000 */
[----:B------:R-:W-:Y:S02]  /*11cf0*/  F2FP.BF16.F32.PACK_AB R162, R45, R162 ;  /* 0x000000a22da2723e */ /* 0x000fe400000010ff */
[----:B------:R-:W-:Y:S02]  /*11d00*/  F2FP.BF16.F32.PACK_AB R181, R32, R181 ;  /* 0x000000b520b5723e */ /* 0x000fe400000010ff */
[----:B------:R-:W-:Y:S01]  /*11d10*/  F2FP.BF16.F32.PACK_AB R177, R14, R177 ;  /* 0x000000b10eb1723e */ /* 0x000fe200000010ff */
[----:B------:R-:W0:Y:S01]  /*11d20*/  MUFU.EX2 R26, R26 ;  /* 0x0000001a001a7308 */ /* 0x000e220000000800 */
[----:B-1----:R-:W-:Y:S01]  /*11d30*/  FADD.FTZ R4, R24, R3 ;  /* 0x0000000318047221 */ /* 0x002fe20000010000 */
[----:B------:R-:W-:-:S02]  /*11d40*/  F2FP.BF16.F32.PACK_AB R179, R20, R179 ;  /* 0x000000b314b3723e */ /* 0x000fc400000010ff */
[----:B------:R-:W-:-:S04]  /*11d50*/  F2FP.BF16.F32.PACK_AB R173, R24, R173 ;  /* 0x000000ad18ad723e */ /* 0x000fc800000010ff */
        /* <DEDUP_REMOVED lines=51> */
[----:B-1----:R-:W-:Y:S01]  /*12090*/  FADD.FTZ R42, R154, R9 ;  /* 0x000000099a2a7221 */ /* 0x002fe20000010000 */
[----:B------:R-:W-:-:S04]  /*120a0*/  IMAD R9, R197, 0x80, R13 ;  /* 0x00000080c5097824 */ /* 0x000fc800078e020d */
[----:B------:R-:W-:Y:S02]  /*120b0*/  IMAD.IADD R6, R9, 0x1, R6 ;  /* 0x0000000109067824 */ /* 0x000fe400078e0206 */
        /* <DEDUP_REMOVED lines=13> */
[----:B------:R2:W0:Y:S01]  /*12190*/  MUFU.EX2 R155, R0 ;  /* 0x00000000009b7308 */ /* 0x0004220000000800 */
[----:B-1----:R-:W-:-:S07]  /*121a0*/  FADD.FTZ R3, R63, R8 ;  /* 0x000000083f037221 */ /* 0x002fce0000010000 */
[----:B------:R-:W1:Y:S01]  /*121b0*/  MUFU.EX2 R40, R40 ;  /* 0x0000002800287308 */ /* 0x000e620000000800 */
[C---:B--2---:R-:W-:Y:S01]  /*121c0*/  FADD.FTZ R0, R38.reuse, R3 ;  /* 0x0000000326007221 */ /* 0x044fe20000010000 */
[----:B------:R-:W-:-:S03]  /*121d0*/  F2FP.BF16.F32.PACK_AB R153, R38, R63 ;  /* 0x0000003f2699723e */ /* 0x000fc600000010ff */
[----:B0-----:R-:W-:-:S04]  /*121e0*/  FADD.FTZ R3, R155, R0 ;  /* 0x000000009b037221 */ /* 0x001fc80000010000 */
[C---:B-1----:R-:W-:Y:S01]  /*121f0*/  FADD.FTZ R0, R40.reuse, R3 ;  /* 0x0000000328007221 */ /* 0x042fe20000010000 */
[----:B------:R-:W-:Y:S01]  /*12200*/  F2FP.BF16.F32.PACK_AB R155, R40, R155 ;  /* 0x0000009b289b723e */ /* 0x000fe200000010ff */
[----:B------:R-:W-:Y:S01]  /*12210*/  VIADD R3, R129, 0xfffffffe ;  /* 0xfffffffe81037836 */ /* 0x000fe20000000000 */
[----:B------:R-:W-:Y:S06]  /*12220*/  @!P2 BRA `(.L_x_1516) ;  /* 0x000000000048a947 */ /* 0x000fec0003800000 */
        /* <DEDUP_REMOVED lines=11> */
.L_x_1518:
[----:B------:R-:W-:-:S13]  /*122e0*/  ISETP.NE.AND P3, PT, R7, 0x1, PT ;  /* 0x000000010700780c */ /* 0x000fda0003f65270 */
[----:B------:R-:W0:Y:S02]  /*122f0*/  @P3 LDC.64 R14, c[0x0][0x9e8] ;  /* 0x00027a00ff0e3b82 */ /* 0x000e240000000a00 */
[----:B0-----:R-:W-:-:S05]  /*12300*/  @P3 IMAD.HI.U32 R14, R8, R14, RZ ;  /* 0x0000000e080e3227 */ /* 0x001fca00078e00ff */
[----:B------:R-:W-:-:S07]  /*12310*/  @P3 SHF.R.U32.HI R8, RZ, R15, R14 ;  /* 0x0000000fff083219 */ /* 0x000fce000001160e */
.L_x_1519:
[----:B------:R-:W-:Y:S05]  /*12320*/  BSYNC B0 ;  /* 0x0000000000007941 */ /* 0x000fea0003800000 */
.L_x_1517:
[----:B------:R-:W-:-:S05]  /*12330*/  IMAD R7, R8, R7, R7 ;  /* 0x0000000708077224 */ /* 0x000fca00078e0207 */
[----:B------:R-:W-:-:S07]  /*12340*/  VIMNMX R6, R6, R7, PT ;  /* 0x0000000706067248 */ /* 0x000fce0003fe0100 */
.L_x_1516:
[----:B------:R-:W-:Y:S01]  /*12350*/  SHF.R.S32.HI R7, RZ, 0x1f, R6 ;  /* 0x0000001fff077819 */ /* 0x000fe20000011406 */
[----:B------:R-:W-:Y:S01]  /*12360*/  ULDC UR49, c[0x0][0x9e4] ;  /* 0x0002790000317ab9 */ /* 0x000fe20000000800 */
[----:B------:R-:W-:Y:S01]  /*12370*/  ULDC UR46, c[0x0][0x9e4] ;  /* 0x00027900002e7ab9 */ /* 0x000fe20000000800 */
[----:B------:R-:W-:Y:S01]  /*12380*/  ULDC UR45, c[0x0][0x988] ;  /* 0x00026200002d7ab9 */ /* 0x000fe20000000800 */
[----:B------:R-:W-:Y:S01]  /*12390*/  LEA.HI R7, R7, R6, RZ, 0x7 ;  /* 0x0000000607077211 */ /* 0x000fe200078f38ff */
[----:B------:R-:W-:Y:S01]  /*123a0*/  ULDC UR48, c[0x0][0x988] ;  /* 0x0002620000307ab9 */ /* 0x000fe20000000800 */
[----:B------:R-:W-:Y:S01]  /*123b0*/  ULDC UR47, c[0x0][0x988] ;  /* 0x00026200002f7ab9 */ /* 0x000fe20000000800 */
[----:B------:R-:W-:Y:S01]  /*123c0*/  ULDC UR54, c[0x0][0x9d8] ;  /* 0x0002760000367ab9 */ /* 0x000fe20000000800 */
[----:B------:R-:W-:Y:S01]  /*123d0*/  SHF.R.S32.HI R7, RZ, 0x7, R7 ;  /* 0x00000007ff077819 */ /* 0x000fe20000011407 */
[----:B------:R-:W-:Y:S01]  /*123e0*/  ULDC UR52, c[0x0][0x9d8] ;  /* 0x0002760000347ab9 */ /* 0x000fe20000000800 */
[----:B------:R-:W-:Y:S01]  /*123f0*/  ULDC UR51, c[0x0][0x9d8] ;  /* 0x0002760000337ab9 */ /* 0x000fe20000000800 */
[----:B------:R-:W-:Y:S01]  /*12400*/  ULDC UR53, c[0x0][0x9e0] ;  /* 0x0002780000357ab9 */ /* 0x000fe20000000800 */
[----:B------:R-:W-:Y:S01]  /*12410*/  VIMNMX R14, R198, R7, !PT ;  /* 0x00000007c60e7248 */ /* 0x000fe20007fe0100 */
[----:B------:R-:W-:Y:S01]  /*12420*/  ULDC UR50, c[0x0][0x9e0] ;  /* 0x0002780000327ab9 */ /* 0x000fe20000000800 */
[----:B------:R-:W-:-:S02]  /*12430*/  CS2R R150, SRZ ;  /* 0x0000000000967805 */ /* 0x000fc4000001ff00 */
[----:B------:R-:W-:Y:S02]  /*12440*/  CS2R R148, SRZ ;  /* 0x0000000000947805 */ /* 0x000fe4000001ff00 */
        /* <DEDUP_REMOVED lines=16> */
[----:B-----5:R-:W-:-:S02]  /*12550*/  CS2R R116, SRZ ;  /* 0x0000000000747805 */ /* 0x020fc4000001ff00 */
        /* <DEDUP_REMOVED lines=15> */
[----:B------:R-:W-:Y:S02]  /*12650*/  IMAD.IADD R15, R12, 0x1, R13 ;  /* 0x000000010c0f7824 */ /* 0x000fe400078e020d */
[----:B------:R-:W-:Y:S02]  /*12660*/  IMAD.MOV.U32 R151, RZ, RZ, RZ ;  /* 0x000000ffff977224 */ /* 0x000fe400078e00ff */
[----:B------:R-:W-:-:S07]  /*12670*/  VIADD R20, R15, 0x8 ;  /* 0x000000080f147836 */ /* 0x000fce0000000000 */
.L_x_1538:
[----:B------:R-:W-:Y:S01]  /*12680*/  ISETP.NE.AND P3, PT, R196, RZ, PT ;  /* 0x000000ffc400720c */ /* 0x000fe20003f65270 */
[----:B------:R-:W-:Y:S01]  /*12690*/  VIADD R21, R184, 0x1 ;  /* 0x00000001b8157836 */ /* 0x000fe20000000000 */
[----:B------:R-:W-:Y:S05]  /*126a0*/  YIELD ;  /* 0x0000000000007946 */ /* 0x000fea0003800000 */
[----:B------:R-:W-:-:S04]  /*126b0*/  ISETP.NE.AND P4, PT, R21, 0x2, PT ;  /* 0x000000021500780c */ /* 0x000fc80003f85270 */
[----:B------:R-:W-:Y:S02]  /*126c0*/  SEL R199, RZ, 0x1, P4 ;  /* 0x00000001ffc77807 */ /* 0x000fe40002000000 */
[----:B------:R-:W-:Y:S02]  /*126d0*/  SEL R21, R21, RZ, P4 ;  /* 0x000000ff15157207 */ /* 0x000fe40002000000 */
[----:B------:R-:W-:Y:S01]  /*126e0*/  LOP3.LUT R199, R186, R199, RZ, 0x3c, !PT ;  /* 0x000000c7bac77212 */ /* 0x000fe200078e3cff */
[----:B------:R-:W-:Y:S06]  /*126f0*/  @P3 BRA `(.L_x_1521) ;  /* 0x0000000000303947 */ /* 0x000fec0003800000 */
[----:B------:R-:W-:Y:S05]  /*12700*/  @!P0 BRA `(.L_x_1522) ;  /* 0x0000000000048947 */ /* 0x000fea0003800000 */
[----:B------:R-:W-:Y:S01]  /*12710*/  BPT.TRAP 0x1 ;  /* 0x000000040000795c */ /* 0x000fe20000300000 */
.L_x_1522:
[----:B------:R-:W-:Y:S01]  /*12720*/  IMAD R7, R21, 0x8, R2 ;  /* 0x0000000815077824 */ /* 0x000fe200078e0202 */
[----:B------:R-:W-:-:S04]  /*12730*/  SHF.L.U32 R6, R199, 0x1f, RZ ;  /* 0x0000001fc7067819 */ /* 0x000fc800000006ff */
[----:B------:R0:W1:Y:S01]  /*12740*/  SYNCS.PHASECHK.TRANS64.TRYWAIT P4, [R7+URZ+0x28830], R6 ;  /* 0x02883006070075a7 */ /* 0x000062000808017f */
[----:B------:R-:W-:Y:S05]  /*12750*/  @!P0 BRA `(.L_x_1523) ;  /* 0x0000000000048947 */ /* 0x000fea0003800000 */
[----:B------:R-:W-:Y:S01]  /*12760*/  BPT.TRAP 0x1 ;  /* 0x000000040000795c */ /* 0x000fe20000300000 */
.L_x_1523:
[----:B------:R-:W-:Y:S04]  /*12770*/  BSSY B0, `(.L_x_1521) ;  /* 0x0000004000007945 */ /* 0x000fe80003800000 */
[----:B-1----:R-:W-:Y:S05]  /*12780*/  @P4 BRA `(.L_x_1524) ;  /* 0x0000000000084947 */ /* 0x002fea0003800000 */
[----:B------:R-:W1:Y:S02]  /*12790*/  SYNCS.PHASECHK.TRANS64.TRYWAIT P4, [R7+URZ+0x28830], R6 ;  /* 0x02883006070075a7 */ /* 0x000e64000808017f */
[----:B-1----:R-:W-:Y:S05]  /*127a0*/  @!P4 BRA `(.L_x_1525) ;  /* 0x000001400048c947 */ /* 0x002fea0003800000 */
.L_x_1524:
[----:B------:R-:W-:Y:S05]  /*127b0*/  BSYNC B0 ;  /* 0x0000000000007941 */ /* 0x000fea0003800000 */
.L_x_1521:
[----:B------:R-:W2:Y:S01]  /*127c0*/  S2R R8, SR_TID.X ;  /* 0x0000000000087919 */ /* 0x000ea20000002100 */
[----:B01----:R-:W-:Y:S01]  /*127d0*/  IMAD.MOV.U32 R7, RZ, RZ, 0x40000040 ;  /* 0x40000040ff077424 */ /* 0x003fe200078e00ff */
[----:B------:R-:W-:Y:S05]  /*127e0*/  WARPSYNC.ALL ;  /* 0x0000000000007948 */ /* 0x000fea0003800000 */
[----:B------:R-:W-:Y:S01]  /*127f0*/  R2UR UR35, R7 ;  /* 0x00000000072372ca */ /* 0x000fe200000e0000 */
[----:B------:R-:W-:Y:S02]  /*12800*/  IMAD R6, R21, 0x800, R5 ;  /* 0x0000080015067824 */ /* 0x000fe400078e0205 */
[----:B------:R-:W-:-:S03]  /*12810*/  IMAD.MOV.U32 R9, RZ, RZ, 0x40000040 ;  /* 0x40000040ff097424 */ /* 0x000fc600078e00ff */
[----:B------:R-:W-:Y:S02]  /*12820*/  R2UR UR34, R6 ;  /* 0x00000000062272ca */ /* 0x000fe400000e0000 */
[----:B------:R-:W-:Y:S01]  /*12830*/  R2UR UR7, R9 ;  /* 0x00000000090772ca */ /* 0x000fe200000e0000 */
[----:B------:R-:W-:-:S05]  /*12840*/  IMAD.MOV.U32 R9, RZ, RZ, 0x40000040 ;  /* 0x40000040ff097424 */ /* 0x000fca00078e00ff */
[----:B------:R-:W-:Y:S01]  /*12850*/  R2UR UR11, R9 ;  /* 0x00000000090b72ca */ /* 0x000fe200000e0000 */
[----:B------:R-:W-:-:S05]  /*12860*/  IMAD.MOV.U32 R9, RZ, RZ, 0x40000040 ;  /* 0x40000040ff097424 */ /* 0x000fca00078e00ff */
[----:B------:R-:W-:Y:S01]  /*12870*/  R2UR UR15, R9 ;  /* 0x00000000090f72ca */ /* 0x000fe200000e0000 */
[----:B------:R-:W-:Y:S01]  /*12880*/  IMAD.MOV.U32 R9, RZ, RZ, 0x40000040 ;  /* 0x40000040ff097424 */ /* 0x000fe200078e00ff */
[----:B--2---:R-:W-:-:S04]  /*12890*/  SHF.R.U32.HI R8, RZ, 0x7, R8 ;  /* 0x00000007ff087819 */ /* 0x004fc80000011608 */
[----:B------:R-:W-:Y:S01]  /*128a0*/  R2UR UR19, R9 ;  /* 0x00000000091372ca */ /* 0x000fe200000e0000 */
[----:B------:R-:W-:Y:S02]  /*128b0*/  IMAD.MOV.U32 R9, RZ, RZ, 0x40000040 ;  /* 0x40000040ff097424 */ /* 0x000fe400078e00ff */
[----:B------:R-:W-:Y:S02]  /*128c0*/  VIADD R7, R8, 0x8 ;  /* 0x0000000808077836 */ /* 0x000fe40000000000 */
[----:B------:R-:W-:Y:S01]  /*128d0*/  VIADD R8, R6, 0x2 ;  /* 0x0000000206087836 */ /* 0x000fe20000000000 */
[----:B------:R-:W-:Y:S01]  /*128e0*/  R2UR UR23, R9 ;  /* 0x00000000091772ca */ /* 0x000fe200000e0000 */
[----:B------:R-:W-:Y:S01]  /*128f0*/  IMAD.MOV.U32 R9, RZ, RZ, 0x40000040 ;  /* 0x40000040ff097424 */ /* 0x000fe200078e00ff */
[----:B------:R0:W-:Y:S02]  /*12900*/  BAR.SYNC.DEFER_BLOCKING R7, 0x100 ;  /* 0x000400070000751d */ /* 0x0001e40000010000 */
[----:B------:R-:W-:Y:S01]  /*12910*/  R2UR UR6, R8 ;  /* 0x00000000080672ca */ /* 0x000fe200000e0000 */
[----:B------:R-:W-:Y:S01]  /*12920*/  VIADD R8, R6, 0x4 ;  /* 0x0000000406087836 */ /* 0x000fe20000000000 */
[----:B------:R-:W-:-:S04]  /*12930*/  R2UR UR27, R9 ;  /* 0x00000000091b72ca */ /* 0x000fc800000e0000 */
[----:B------:R-:W-:Y:S01]  /*12940*/  R2UR UR10, R8 ;  /* 0x00000000080a72ca */ /* 0x000fe200000e0000 */
[----:B------:R-:W-:Y:S02]  /*12950*/  VIADD R8, R6, 0x6 ;  /* 0x0000000606087836 */ /* 0x000fe40000000000 */
[----:B0-----:R-:W-:-:S03]  /*12960*/  IMAD.MOV.U32 R7, RZ, RZ, 0x40000040 ;  /* 0x40000040ff077424 */ /* 0x001fc600078e00ff */
[----:B------:R-:W-:Y:S01]  /*12970*/  R2UR UR14, R8 ;  /* 0x00000000080e72ca */ /* 0x000fe200000e0000 */
[----:B------:R-:W-:Y:S01]  /*12980*/  VIADD R8, R6, 0x400 ;  /* 0x0000040006087836 */ /* 0x000fe20000000000 */
[----:B------:R-:W-:-:S04]  /*12990*/  R2UR UR31, R7 ;  /* 0x00000000071f72ca */ /* 0x000fc800000e0000 */
[----:B------:R-:W-:Y:S01]  /*129a0*/  R2UR UR18, R8 ;  /* 0x00000000081272ca */ /* 0x000fe200000e0000 */
[----:B------:R-:W-:Y:S01]  /*129b0*/  VIADD R8, R6, 0x402 ;  /* 0x0000040206087836 */ /* 0x000fe20000000000 */
[----:B------:R-:W-:-:S04]  /*129c0*/  WARPGROUP.ARRIVE ;  /* 0x00000000000079c5 */ /* 0x000fc80000000000 */
[----:B------:R-:W-:Y:S01]  /*129d0*/  R2UR UR22, R8 ;  /* 0x00000000081672ca */ /* 0x000fe200000e0000 */
[C---:B------:R-:W-:Y:S02]  /*129e0*/  VIADD R8, R6.reuse, 0x404 ;  /* 0x0000040406087836 */ /* 0x040fe40000000000 */
[----:B------:R-:W-:Y:S01]  /*129f0*/  VIADD R6, R6, 0x406 ;  /* 0x0000040606067836 */ /* 0x000fe20000000000 */
[----:B------:R-:W-:Y:S02]  /*12a00*/  HGMMA.64x128x16.F32.BF16 R24, gdesc[UR32], RZ, !UPT, gsb0 ;  /* 0x01e00000201879f0 */ /* 0x000fe4000c0018ff */
[----:B------:R-:W-:Y:S02]  /*12a10*/  R2UR UR26, R8 ;  /* 0x00000000081a72ca */ /* 0x000fe400000e0000 */
[----:B------:R-:W-:Y:S01]  /*12a20*/  R2UR UR30, R6 ;  /* 0x00000000061e72ca */ /* 0x000fe200000e0000 */
        /* <DEDUP_REMOVED lines=22> */
[----:B------:R-:W-:Y:S05]  /*12b90*/  @P3 BRA `(.L_x_1526) ;  /* 0x0000000000283947 */ /* 0x000fea0003800000 */
[----:B------:R-:W-:Y:S05]  /*12ba0*/  @!P0 BRA `(.L_x_1527) ;  /* 0x0000000000048947 */ /* 0x000fea0003800000 */
[----:B------:R-:W-:Y:S01]  /*12bb0*/  BPT.TRAP 0x1 ;  /* 0x000000040000795c */ /* 0x000fe20000300000 */
.L_x_1527:
[----:B------:R-:W-:Y:S01]  /*12bc0*/  SHF.L.U32 R6, R186, 0x1f, RZ ;  /* 0x0000001fba067819 */ /* 0x000fe200000006ff */
[----:B------:R-:W-:-:S04]  /*12bd0*/  IMAD R7, R184, 0x8, R2 ;  /* 0x00000008b8077824 */ /* 0x000fc800078e0202 */
[----:B------:R0:W1:Y:S01]  /*12be0*/  SYNCS.PHASECHK.TRANS64.TRYWAIT P3, [R7+URZ+0x28850], R6 ;  /* 0x02885006070075a7 */ /* 0x000062000806017f */
[----:B------:R-:W-:Y:S05]  /*12bf0*/  @!P0 BRA `(.L_x_1528) ;  /* 0x0000000000048947 */ /* 0x000fea0003800000 */
[----:B------:R-:W-:Y:S01]  /*12c00*/  BPT.TRAP 0x1 ;  /* 0x000000040000795c */ /* 0x000fe20000300000 */
.L_x_1528:
[----:B-1----:R-:W-:Y:S05]  /*12c10*/  @P3 BRA `(.L_x_1526) ;  /* 0x0000000000083947 */ /* 0x002fea0003800000 */
[----:B------:R-:W1:Y:S02]  /*12c20*/  SYNCS.PHASECHK.TRANS64.TRYWAIT P3, [R7+URZ+0x28850], R6 ;  /* 0x02885006070075a7 */ /* 0x000e64000806017f */
[----:B-1----:R-:W-:Y:S05]  /*12c30*/  @!P3 BRA `(.L_x_1529) ;  /* 0x0000013c0038b947 */ /* 0x002fea0003800000 */
.L_x_1526:
[----:B01----:R-:W-:Y:S01]  /*12c40*/  VIADD R6, R2, 0x400 ;  /* 0x0000040002067836 */ /* 0x003fe20000000000 */
[----:B------:R-:W-:Y:S05]  /*12c50*/  WARPSYNC.ALL ;  /* 0x0000000000007948 */ /* 0x000fea0003800000 */
[----:B------:R-:W-:Y:S01]  /*12c60*/  SHF.R.U32.HI R6, RZ, 0x4, R6 ;  /* 0x00000004ff067819 */ /* 0x000fe20000011606 */
[----:B------:R-:W-:Y:S01]  /*12c70*/  WARPGROUP.ARRIVE ;  /* 0x00000000000079c5 */ /* 0x000fe20000000000 */
[----:B------:R-:W-:-:S05]  /*12c80*/  IMAD.MOV.U32 R9, RZ, RZ, 0x40000040 ;  /* 0x40000040ff097424 */ /* 0x000fca00078e00ff */
[----:B------:R-:W0:Y:S01]  /*12c90*/  S2R R186, SR_TID.X ;  /* 0x0000000000ba7919 */ /* 0x000e220000002100 */
[----:B------:R-:W-:Y:S01]  /*12ca0*/  LOP3.LUT R6, R6, 0x3fff, RZ, 0xc0, !PT ;  /* 0x00003fff06067812 */ /* 0x000fe200078ec0ff */
[----:B------:R-:W-:Y:S01]  /*12cb0*/  FMUL.FTZ R28, R28, UR54 ;  /* 0x000000361c1c7c20 */ /* 0x000fe20008410000 */
[----:B------:R-:W-:Y:S01]  /*12cc0*/  FMUL.FTZ R29, R29, UR54 ;  /* 0x000000361d1d7c20 */ /* 0x000fe20008410000 */
        /* <DEDUP_REMOVED lines=8> */
[----:B------:R-:W-:Y:S02]  /*12d50*/  IMAD.MOV.U32 R7, RZ, RZ, 0x40000040 ;  /* 0x40000040ff077424 */ /* 0x000fe400078e00ff */
[----:B------:R-:W-:Y:S01]  /*12d60*/  FMUL.FTZ R48, R48, UR54 ;  /* 0x0000003630307c20 */ /* 0x000fe20008410000 */
[C---:B------:R-:W-:Y:S01]  /*12d70*/  VIADD R8, R6.reuse, 0x80 ;  /* 0x0000008006087836 */ /* 0x040fe20000000000 */
[----:B------:R-:W-:Y:S01]  /*12d80*/  R2UR UR6, R6 ;  /* 0x00000000060672ca */ /* 0x000fe200000e0000 */
[----:B------:R-:W-:Y:S01]  /*12d90*/  FMUL.FTZ R49, R49, UR54 ;  /* 0x0000003631317c20 */ /* 0x000fe20008410000 */
[----:B------:R-:W-:Y:S01]  /*12da0*/  R2UR UR7, R7 ;  /* 0x00000000070772ca */ /* 0x000fe200000e0000 */
[----:B------:R-:W-:Y:S02]  /*12db0*/  IMAD.MOV.U32 R7, RZ, RZ, 0x40000040 ;  /* 0x40000040ff077424 */ /* 0x000fe400078e00ff */
[----:B------:R-:W-:Y:S01]  /*12dc0*/  FMUL.FTZ R77, R77, UR54 ;  /* 0x000000364d4d7c20 */ /* 0x000fe20008410000 */
[----:B------:R-:W-:Y:S01]  /*12dd0*/  FMUL.FTZ R81, R81, UR54 ;  /* 0x0000003651517c20 */ /* 0x000fe20008410000 */
[----:B------:R-:W1:Y:S08]  /*12de0*/  MUFU.TANH R28, R28 ;  /* 0x0000001c001c7308 */ /* 0x000e700000002400 */
[----:B------:R-:W2:Y:S01]  /*12df0*/  MUFU.TANH R29, R29 ;  /* 0x0000001d001d7308 */ /* 0x000ea20000002400 */
[----:B------:R-:W-:Y:S01]  /*12e00*/  HGMMA.64x128x16.F32.BF16 R88, R180, gdesc[UR4].tnspB, R88, gsb0 ;  /* 0x41e00004b4587df0 */ /* 0x000fe20008001858 */
[----:B------:R-:W-:Y:S01]  /*12e10*/  R2UR UR6, R8 ;  /* 0x00000000080672ca */ /* 0x000fe200000e0000 */
[----:B------:R-:W-:Y:S01]  /*12e20*/  VIADD R8, R6, 0x100 ;  /* 0x0000010006087836 */ /* 0x000fe20000000000 */
[----:B------:R-:W-:Y:S01]  /*12e30*/  R2UR UR7, R9 ;  /* 0x00000000090772ca */ /* 0x000fe200000e0000 */
[----:B------:R-:W-:Y:S01]  /*12e40*/  IMAD.MOV.U32 R9, RZ, RZ, 0x40000040 ;  /* 0x40000040ff097424 */ /* 0x000fe200078e00ff */
[----:B0-----:R-:W-:-:S02]  /*12e50*/  SHF.R.U32.HI R186, RZ, 0x7, R186 ;  /* 0x00000007ffba7819 */ /* 0x001fc400000116ba */
[----:B------:R-:W0:Y:S08]  /*12e60*/  MUFU.TANH R32, R32 ;  /* 0x0000002000207308 */ /* 0x000e300000002400 */
        /* <DEDUP_REMOVED lines=46> */
[----:B------:R-:W-:Y:S01]  /*13150*/  R2UR UR6, R8 ;  /* 0x00000000080672ca */ /* 0x000fe200000e0000 */
[----:B------:R-:W-:Y:S01]  /*13160*/  FMUL.FTZ R30, R34, UR54 ;  /* 0x00000036221e7c20 */ /* 0x000fe20008410000 */
[----:B------:R-:W-:Y:S01]  /*13170*/  R2UR UR7, R9 ;  /* 0x00000000090772ca */ /* 0x000fe200000e0000 */
        /* <DEDUP_REMOVED lines=57> */
[----:B------:R-:W-:Y:S02]  /*13510*/  R2UR UR6, R6 ;  /* 0x00000000060672ca */ /* 0x000fe400000e0000 */
[----:B------:R-:W-:Y:S01]  /*13520*/  R2UR UR7, R7 ;  /* 0x00000000070772ca */ /* 0x000fe200000e0000 */
[----:B------:R-:W-:Y:S01]  /*13530*/  @!P1 IMAD R7, R21, 0x8, R2 ;  /* 0x0000000815079824 */ /* 0x000fe200078e0202 */
[----:B------:R-:W-:Y:S02]  /*13540*/  IADD3 R6, -R186, 0xb, RZ ;  /* 0x0000000bba067810 */ /* 0x000fe40007ffe1ff */
[----:B------:R-:W0:Y:S01]  /*13550*/  MUFU.TANH R42, R42 ;  /* 0x0000002a002a7308 */ /* 0x000e220000002400 */
[----:B------:R-:W-:-:S05]  /*13560*/  @!P1 VIADD R7, R7, 0x28840 ;  /* 0x0002884007079836 */ /* 0x000fca0000000000 */
[----:B------:R-:W-:Y:S02]  /*13570*/  @!P1 PRMT R7, RZ, 0x654, R7 ;  /* 0x00000654ff079816 */ /* 0x000fe40000000007 */
        /* <DEDUP_REMOVED lines=20> */
[----:B------:R-:W-:Y:S01]  /*136c0*/  FMUL.FTZ R72, R82, UR54 ;  /* 0x0000003652487c20 */ /* 0x000fe20008410000 */
[----:B------:R-:W-:Y:S01]  /*136d0*/  FMUL.FTZ R73, R83, UR54 ;  /* 0x0000003653497c20 */ /* 0x000fe20008410000 */
[----:B------:R-:W0:Y:S01]  /*136e0*/  MUFU.TANH R64, R64 ;  /* 0x0000004000407308 */ /* 0x000e220000002400 */
[----:B------:R-:W-:Y:S07]  /*136f0*/  HGMMA.64x128x16.F32.BF16 R88, R152, gdesc[UR4].tnspB, R88, gsb0 ;  /* 0x41e0000498587df0 */ /* 0x000fee0008001858 */
        /* <DEDUP_REMOVED lines=18> */
[----:B------:R-:W-:Y:S02]  /*13820*/  IMAD.SHL.U32 R153, R3, 0x80, RZ ;  /* 0x0000008003997824 */ /* 0x000fe400078e00ff */
[----:B------:R-:W-:Y:S01]  /*13830*/  FMUL.FTZ R152, R76, UR54 ;  /* 0x000000364c987c20 */ /* 0x000fe20008410000 */
[----:B------:R-:W-:Y:S02]  /*13840*/  FMUL.FTZ R154, R84, UR54 ;  /* 0x00000036549a7c20 */ /* 0x000fe40008410000 */
[----:B------:R-:W0:Y:S01]  /*13850*/  MUFU.TANH R75, R75 ;  /* 0x0000004b004b7308 */ /* 0x000e220000002400 */
[----:B------:R0:W-:Y:S06]  /*13860*/  BAR.ARV R6, 0x100 ;  /* 0x000400060000751d */ /* 0x0001ec0000002000 */
[----:B------:R-:W-:Y:S01]  /*13870*/  IADD3 R76, R192, 0x1, -R153 ;  /* 0x00000001c04c7810 */ /* 0x000fe20007ffe899 */
[----:B------:R-:W0:Y:S01]  /*13880*/  MUFU.TANH R152, R152 ;  /* 0x0000009800987308 */ /* 0x000e220000002400 */
[----:B------:R0:W-:Y:S03]  /*13890*/  @!P1 SYNCS.ARRIVE.TRANS64.RED.A1T0 RZ, [R7+URZ], RZ ;  /* 0x000000ff07ff99a7 */ /* 0x0001e6000810043f */
[----:B------:R-:W-:-:S04]  /*138a0*/  IMAD.IADD R76, R76, 0x1, -R193 ;  /* 0x000000014c4c7824 */ /* 0x000fc800078e0ac1 */
[----:B------:R-:W0:Y:S01]  /*138b0*/  MUFU.TANH R154, R154 ;  /* 0x0000009a009a7308 */ /* 0x000e220000002400 */
[----:B------:R-:W-:-:S04]  /*138c0*/  IMAD R76, R191, -0x2, R76 ;  /* 0xfffffffebf4c7824 */ /* 0x000fc800078e024c */
[C---:B------:R-:W-:Y:S02]  /*138d0*/  VIADD R85, R76.reuse, UR53 ;  /* 0x000000354c557c36 */ /* 0x040fe40008000000 */
[----:B------:R-:W-:Y:S02]  /*138e0*/  VIADD R87, R76, UR55 ;  /* 0x000000374c577c36 */ /* 0x000fe40008000000 */
[C---:B------:R-:W-:Y:S02]  /*138f0*/  IMAD.IADD R84, R12.reuse, 0x1, R85 ;  /* 0x000000010c547824 */ /* 0x040fe400078e0255 */
[----:B------:R-:W-:Y:S01]  /*13900*/  IMAD.IADD R86, R12, 0x1, R87 ;  /* 0x000000010c567824 */ /* 0x000fe200078e0257 */
[----:B-1234-:R-:W-:Y:S06]  /*13910*/  @!P2 BRA `(.L_x_1530) ;  /* 0x00000000005ca947 */ /* 0x01efec0003800000 */
[----:B------:R-:W-:Y:S01]  /*13920*/  IMAD.IADD R83, R12, 0x1, R13 ;  /* 0x000000010c537824 */ /* 0x000fe200078e020d */
[----:B------:R-:W-:Y:S04]  /*13930*/  BSSY B0, `(.L_x_1531) ;  /* 0x0000011000007945 */ /* 0x000fe80003800000 */
[----:B------:R-:W-:-:S13]  /*13940*/  ISETP.GT.AND P3, PT, R83, -0x1, PT ;  /* 0xffffffff5300780c */ /* 0x000fda0003f64270 */
[----:B------:R-:W-:Y:S05]  /*13950*/  @P3 BRA `(.L_x_1532) ;  /* 0x0000000000203947 */ /* 0x000fea0003800000 */
[----:B------:R-:W-:Y:S01]  /*13960*/  IMAD.U32 R78, RZ, RZ, UR49 ;  /* 0x00000031ff4e7e24 */ /* 0x000fe2000f8e00ff */
[----:B------:R-:W-:-:S04]  /*13970*/  LOP3.LUT R83, RZ, R83, RZ, 0x33, !PT ;  /* 0x00000053ff537212 */ /* 0x000fc800078e33ff */
[----:B------:R-:W-:-:S13]  /*13980*/  ISETP.NE.AND P3, PT, R78, 0x1, PT ;  /* 0x000000014e00780c */ /* 0x000fda0003f65270 */
[----:B0-----:R-:W0:Y:S02]  /*13990*/  @P3 LDC.64 R6, c[0x0][0x9e8] ;  /* 0x00027a00ff063b82 */ /* 0x001e240000000a00 */
[----:B0-----:R-:W-:-:S05]  /*139a0*/  @P3 IMAD.HI.U32 R6, R83, R6, RZ ;  /* 0x0000000653063227 */ /* 0x001fca00078e00ff */
[----:B------:R-:W-:-:S04]  /*139b0*/  @P3 SHF.R.U32.HI R83, RZ, R7, R6 ;  /* 0x00000007ff533219 */ /* 0x000fc80000011606 */
[----:B------:R-:W-:Y:S01]  /*139c0*/  LOP3.LUT R6, RZ, R83, RZ, 0x33, !PT ;  /* 0x00000053ff067212 */ /* 0x000fe200078e33ff */
[----:B------:R-:W-:Y:S06]  /*139d0*/  BRA `(.L_x_1533) ;  /* 0x0000000000187947 */ /* 0x000fec0003800000 */
.L_x_1532:
[----:B------:R-:W-:-:S05]  /*139e0*/  IMAD.U32 R78, RZ, RZ, UR49 ;  /* 0x00000031ff4e7e24 */ /* 0x000fca000f8e00ff */
[----:B------:R-:W-:-:S13]  /*139f0*/  ISETP.NE.AND P3, PT, R78, 0x1, PT ;  /* 0x000000014e00780c */ /* 0x000fda0003f65270 */
[----:B0-----:R-:W0:Y:S02]  /*13a00*/  @P3 LDC.64 R6, c[0x0][0x9e8] ;  /* 0x00027a00ff063b82 */ /* 0x001e240000000a00 */
[----:B0-----:R-:W-:-:S04]  /*13a10*/  @P3 IMAD.HI.U32 R76, R83, R6, RZ ;  /* 0x00000006534c3227 */ /* 0x001fc800078e00ff */
[----:B------:R-:W-:Y:S01]  /*13a20*/  IMAD.MOV.U32 R6, RZ, RZ, R83 ;  /* 0x000000ffff067224 */ /* 0x000fe200078e0053 */
[----:B------:R-:W-:-:S07]  /*13a30*/  @P3 SHF.R.U32.HI R6, RZ, R7, R76 ;  /* 0x00000007ff063219 */ /* 0x000fce000001164c */
.L_x_1533:
[----:B------:R-:W-:Y:S05]  /*13a40*/  BSYNC B0 ;  /* 0x0000000000007941 */ /* 0x000fea0003800000 */
.L_x_1531:
[----:B------:R-:W-:-:S04]  /*13a50*/  IMAD R6, R6, R78, -R153 ;  /* 0x0000004e06067224 */ /* 0x000fc800078e0a99 */
[----:B------:R-:W-:-:S05]  /*13a60*/  IMAD R7, R191, -0x2, R6 ;  /* 0xfffffffebf077824 */ /* 0x000fca00078e0206 */
[----:B------:R-:W-:Y:S02]  /*13a70*/  VIADDMNMX R84, R7, R78, R84, PT ;  /* 0x0000004e07547246 */ /* 0x000fe40003800154 */
[----:B------:R-:W-:-:S07]  /*13a80*/  VIMNMX R86, R86, R7, !PT ;  /* 0x0000000756567248 */ /* 0x000fce0007fe0100 */
.L_x_1530:
[----:B------:R-:W-:Y:S02]  /*13a90*/  ISETP.GT.AND P3, PT, R3, -0x1, PT ;  /* 0xffffffff0300780c */ /* 0x000fe40003f64270 */
[----:B------:R-:W-:Y:S02]  /*13aa0*/  IADD3 R85, R85, 0x8, R12 ;  /* 0x0000000855557810 */ /* 0x000fe40007ffe00c */
[C---:B------:R-:W-:Y:S02]  /*13ab0*/  ISETP.GT.AND P5, PT, R86.reuse, RZ, P3 ;  /* 0x000000ff5600720c */ /* 0x040fe40001fa4270 */
[----:B------:R-:W-:Y:S02]  /*13ac0*/  ISETP.GT.AND P4, PT, R86, 0x1, P3 ;  /* 0x000000015600780c */ /* 0x000fe40001f84270 */
[C---:B------:R-:W-:Y:S02]  /*13ad0*/  ISETP.LT.OR P5, PT, R84.reuse, 0x1, P5 ;  /* 0x000000015400780c */ /* 0x040fe40002fa1670 */
[----:B------:R-:W-:-:S02]  /*13ae0*/  ISETP.LT.OR P4, PT, R84, 0x2, P4 ;  /* 0x000000025400780c */ /* 0x000fc40002781670 */
[----:B0-----:R-:W-:Y:S02]  /*13af0*/  FSEL R164, R164, -INF , !P5 ;  /* 0xff800000a4a47808 */ /* 0x001fe40006800000 */
[----:B------:R-:W-:Y:S02]  /*13b00*/  FSEL R165, R165, -INF , !P4 ;  /* 0xff800000a5a57808 */ /* 0x000fe40006000000 */
[C---:B------:R-:W-:Y:S02]  /*13b10*/  ISETP.GT.AND P5, PT, R86.reuse, 0x8, P3 ;  /* 0x000000085600780c */ /* 0x040fe40001fa4270 */
[----:B------:R-:W-:Y:S02]  /*13b20*/  ISETP.GT.AND P4, PT, R86, 0x9, P3 ;  /* 0x000000095600780c */ /* 0x000fe40001f84270 */
[C---:B------:R-:W-:Y:S02]  /*13b30*/  ISETP.LT.OR P5, PT, R84.reuse, 0x9, P5 ;  /* 0x000000095400780c */ /* 0x040fe40002fa1670 */
[----:B------:R-:W-:-:S02]  /*13b40*/  ISETP.LT.OR P4, PT, R84, 0xa, P4 ;  /* 0x0000000a5400780c */ /* 0x000fc40002781670 */
[----:B------:R-:W-:Y:S02]  /*13b50*/  FSEL R28, R28, -INF , !P5 ;  /* 0xff8000001c1c7808 */ /* 0x000fe40006800000 */
        /* <DEDUP_REMOVED lines=83> */
[----:B------:R-:W-:Y:S02]  /*14090*/  IADD3 R84, R87, 0x8, R12 ;  /* 0x0000000857547810 */ /* 0x000fe40007ffe00c */
[----:B------:R-:W-:Y:S02]  /*140a0*/  FSEL R77, R154, -INF , !P5 ;  /* 0xff8000009a4d7808 */ /* 0x000fe40006800000 */
[----:B------:R-:W-:Y:S01]  /*140b0*/  FSEL R80, R80, -INF , !P4 ;  /* 0xff80000050507808 */ /* 0x000fe20006000000 */
[----:B------:R-:W-:Y:S06]  /*140c0*/  @!P2 BRA `(.L_x_1534) ;  /* 0x00000000005ca947 */ /* 0x000fec0003800000 */
[----:B------:R-:W-:Y:S01]  /*140d0*/  ISETP.GT.AND P4, PT, R20, -0x1, PT ;  /* 0xffffffff1400780c */ /* 0x000fe20003f84270 */
[----:B------:R-:W-:-:S12]  /*140e0*/  BSSY B0, `(.L_x_1535) ;  /* 0x0000011000007945 */ /* 0x000fd80003800000 */
[----:B------:R-:W-:Y:S05]  /*140f0*/  @P4 BRA `(.L_x_1536) ;  /* 0x0000000000244947 */ /* 0x000fea0003800000 */
[----:B------:R-:W-:Y:S02]  /*14100*/  IMAD.U32 R152, RZ, RZ, UR49 ;  /* 0x00000031ff987e24 */ /* 0x000fe4000f8e00ff */
[----:B------:R-:W-:-:S03]  /*14110*/  VIADD R87, R15, 0x8 ;  /* 0x000000080f577836 */ /* 0x000fc60000000000 */
[----:B------:R-:W-:Y:S02]  /*14120*/  ISETP.NE.AND P4, PT, R152, 0x1, PT ;  /* 0x000000019800780c */ /* 0x000fe40003f85270 */
[----:B------:R-:W-:-:S11]  /*14130*/  LOP3.LUT R87, RZ, R87, RZ, 0x33, !PT ;  /* 0x00000057ff577212 */ /* 0x000fd600078e33ff */
[----:B------:R-:W0:Y:S02]  /*14140*/  @P4 LDC.64 R6, c[0x0][0x9e8] ;  /* 0x00027a00ff064b82 */ /* 0x000e240000000a00 */
[----:B0-----:R-:W-:-:S05]  /*14150*/  @P4 IMAD.HI.U32 R6, R87, R6, RZ ;  /* 0x0000000657064227 */ /* 0x001fca00078e00ff */
[----:B------:R-:W-:-:S04]  /*14160*/  @P4 SHF.R.U32.HI R87, RZ, R7, R6 ;  /* 0x00000007ff574219 */ /* 0x000fc80000011606 */
[----:B------:R-:W-:Y:S01]  /*14170*/  LOP3.LUT R6, RZ, R87, RZ, 0x33, !PT ;  /* 0x00000057ff067212 */ /* 0x000fe200078e33ff */
[----:B------:R-:W-:Y:S06]  /*14180*/  BRA `(.L_x_1537) ;  /* 0x0000000000187947 */ /* 0x000fec0003800000 */
.L_x_1536:
[----:B------:R-:W-:-:S05]  /*14190*/  IMAD.U32 R152, RZ, RZ, UR49 ;  /* 0x00000031ff987e24 */ /* 0x000fca000f8e00ff */
[----:B------:R-:W-:-:S13]  /*141a0*/  ISETP.NE.AND P4, PT, R152, 0x1, PT ;  /* 0x000000019800780c */ /* 0x000fda0003f85270 */
[----:B------:R-:W0:Y:S02]  /*141b0*/  @P4 LDC.64 R6, c[0x0][0x9e8] ;  /* 0x00027a00ff064b82 */ /* 0x000e240000000a00 */
[----:B0-----:R-:W-:-:S04]  /*141c0*/  @P4 IMAD.HI.U32 R86, R20, R6, RZ ;  /* 0x0000000614564227 */ /* 0x001fc800078e00ff */
[----:B------:R-:W-:Y:S01]  /*141d0*/  IMAD.MOV.U32 R6, RZ, RZ, R20 ;  /* 0x000000ffff067224 */ /* 0x000fe200078e0014 */
[----:B------:R-:W-:-:S07]  /*141e0*/  @P4 SHF.R.U32.HI R6, RZ, R7, R86 ;  /* 0x00000007ff064219 */ /* 0x000fce0000011656 */
.L_x_1537:
[----:B------:R-:W-:Y:S05]  /*141f0*/  BSYNC B0 ;  /* 0x0000000000007941 */ /* 0x000fea0003800000 */
.L_x_1535:
[----:B------:R-:W-:-:S04]  /*14200*/  IMAD R6, R6, R152, -R153 ;  /* 0x0000009806067224 */ /* 0x000fc800078e0a99 */
[----:B------:R-:W-:-:S05]  /*14210*/  IMAD R6, R191, -0x2, R6 ;  /* 0xfffffffebf067824 */ /* 0x000fca00078e0206 */
[----:B------:R-:W-:Y:S02]  /*14220*/  VIADDMNMX R85, R6, R152, R85, PT ;  /* 0x0000009806557246 */ /* 0x000fe40003800155 */
[----:B------:R-:W-:-:S07]  /*14230*/  VIMNMX R84, R84, R6, !PT ;  /* 0x0000000654547248 */ /* 0x000fce0007fe0100 */
.L_x_1534:
[----:B------:R-:W-:Y:S01]  /*14240*/  ISETP.GT.AND P5, PT, R84, 0x8, P3 ;  /* 0x000000085400780c */ /* 0x000fe20001fa4270 */
[----:B------:R-:W-:Y:S01]  /*14250*/  UMOV UR44, UR48 ;  /* 0x00000030002c7c82 */ /* 0x000fe20008000000 */
[----:B------:R-:W-:Y:S01]  /*14260*/  FMNMX.FTZ R6, R164, R11, !PT ;  /* 0x0000000ba4067209 */ /* 0x000fe20007810000 */
[----:B------:R-:W-:Y:S01]  /*14270*/  IMAD.MOV.U32 R186, RZ, RZ, R199 ;  /* 0x000000ffffba7224 */ /* 0x000fe200078e00c7 */
[----:B------:R-:W-:Y:S02]  /*14280*/  ISETP.LT.OR P5, PT, R85, 0x9, P5 ;  /* 0x000000095500780c */ /* 0x000fe40002fa1670 */
[----:B------:R-:W-:Y:S02]  /*14290*/  FMNMX.FTZ R7, R165, R6, !PT ;  /* 0x00000006a5077209 */ /* 0x000fe40007810000 */
[----:B------:R-:W-:Y:S02]  /*142a0*/  FSEL R26, R26, -INF , !P5 ;  /* 0xff8000001a1a7808 */ /* 0x000fe40006800000 */
[----:B------:R-:W-:-:S02]  /*142b0*/  ISETP.GT.AND P5, PT, R84, 0x10, P3 ;  /* 0x000000105400780c */ /* 0x000fc40001fa4270 */
[----:B------:R-:W-:Y:S02]  /*142c0*/  FMNMX.FTZ R6, R28, R7, !PT ;  /* 0x000000071c067209 */ /* 0x000fe40007810000 */
[----:B------:R-:W-:Y:S02]  /*142d0*/  ISETP.LT.OR P5, PT, R85, 0x11, P5 ;  /* 0x000000115500780c */ /* 0x000fe40002fa1670 */
[----:B------:R-:W-:Y:S02]  /*142e0*/  FMNMX.FTZ R7, R29, R6, !PT ;  /* 0x000000061d077209 */ /* 0x000fe40007810000 */
[----:B------:R-:W-:Y:S02]  /*142f0*/  FSEL R30, R30, -INF , !P5 ;  /* 0xff8000001e1e7808 */ /* 0x000fe40006800000 */
[----:B------:R-:W-:Y:S02]  /*14300*/  ISETP.GT.AND P5, PT, R84, 0x18, P3 ;  /* 0x000000185400780c */ /* 0x000fe40001fa4270 */
[----:B------:R-:W-:-:S02]  /*14310*/  FMNMX.FTZ R6, R32, R7, !PT ;  /* 0x0000000720067209 */ /* 0x000fc40007810000 */
[----:B------:R-:W-:Y:S02]  /*14320*/  ISETP.LT.OR P5, PT, R85, 0x19, P5 ;  /* 0x000000195500780c */ /* 0x000fe40002fa1670 */
[----:B------:R-:W-:Y:S02]  /*14330*/  FMNMX.FTZ R7, R33, R6, !PT ;  /* 0x0000000621077209 */ /* 0x000fe40007810000 */
[----:B------:R-:W-:Y:S02]  /*14340*/  FSEL R36, R36, -INF , !P5 ;  /* 0xff80000024247808 */ /* 0x000fe40006800000 */
[----:B------:R-:W-:Y:S02]  /*14350*/  ISETP.GT.AND P5, PT, R84, 0x20, P3 ;  /* 0x000000205400780c */ /* 0x000fe40001fa4270 */
[----:B------:R-:W-:Y:S02]  /*14360*/  FMNMX.FTZ R6, R34, R7, !PT ;  /* 0x0000000722067209 */ /* 0x000fe40007810000 */
[----:B------:R-:W-:-:S02]  /*14370*/  ISETP.LT.OR P5, PT, R85, 0x21, P5 ;  /* 0x000000215500780c */ /* 0x000fc40002fa1670 */
[----:B------:R-:W-:Y:S02]  /*14380*/  FMNMX.FTZ R7, R35, R6, !PT ;  /* 0x0000000623077209 */ /* 0x000fe40007810000 */
[----:B------:R-:W-:Y:S02]  /*14390*/  FSEL R38, R38, -INF , !P5 ;  /* 0xff80000026267808 */ /* 0x000fe40006800000 */
[----:B------:R-:W-:Y:S02]  /*143a0*/  ISETP.GT.AND P5, PT, R84, 0x28, P3 ;  /* 0x000000285400780c */ /* 0x000fe40001fa4270 */
[----:B------:R-:W-:Y:S02]  /*143b0*/  FMNMX.FTZ R6, R40, R7, !PT ;  /* 0x0000000728067209 */ /* 0x000fe40007810000 */
[----:B------:R-:W-:Y:S02]  /*143c0*/  ISETP.LT.OR P5, PT, R85, 0x29, P5 ;  /* 0x000000295500780c */ /* 0x000fe40002fa1670 */
[----:B------:R-:W-:-:S02]  /*143d0*/  FMNMX.FTZ R7, R41, R6, !PT ;  /* 0x0000000629077209 */ /* 0x000fc40007810000 */
[----:B------:R-:W-:Y:S02]  /*143e0*/  FSEL R42, R42, -INF , !P5 ;  /* 0xff8000002a2a7808 */ /* 0x000fe40006800000 */
[----:B------:R-:W-:Y:S02]  /*143f0*/  ISETP.GT.AND P5, PT, R84, 0x30, P3 ;  /* 0x000000305400780c */ /* 0x000fe40001fa4270 */
[----:B------:R-:W-:Y:S02]  /*14400*/  FMNMX.FTZ R6, R44, R7, !PT ;  /* 0x000000072c067209 */ /* 0x000fe40007810000 */
[----:B------:R-:W-:Y:S02]  /*14410*/  ISETP.LT.OR P5, PT, R85, 0x31, P5 ;  /* 0x000000315500780c */ /* 0x000fe40002fa1670 */
[----:B------:R-:W-:Y:S02]  /*14420*/  FMNMX.FTZ R7, R45, R6, !PT ;  /* 0x000000062d077209 */ /* 0x000fe40007810000 */
[----:B------:R-:W-:-:S02]  /*14430*/  FSEL R46, R46, -INF , !P5 ;  /* 0xff8000002e2e7808 */ /* 0x000fc40006800000 */
[----:B------:R-:W-:Y:S02]  /*14440*/  ISETP.GT.AND P5, PT, R84, 0x38, P3 ;  /* 0x000000385400780c */ /* 0x000fe40001fa4270 */
[----:B------:R-:W-:Y:S02]  /*14450*/  FMNMX.FTZ R6, R48, R7, !PT ;  /* 0x0000000730067209 */ /* 0x000fe40007810000 */
        /* <DEDUP_REMOVED lines=14> */
[----:B------:R-:W-:Y:S02]  /*14540*/  ISETP.GT.AND P5, PT, R84, 0x48, P3 ;  /* 0x000000485400780c */ /* 0x000fe40001fa4270 */
[----:B------:R-:W-:-:S02]  /*14550*/  FMNMX.FTZ R7, R60, R7, !PT ;  /* 0x000000073c077209 */ /* 0x000fc40007810000 */
[C---:B------:R-:W-:Y:S02]  /*14560*/  ISETP.LT.OR P5, PT, R85.reuse, 0x49, P5 ;  /* 0x000000495500780c */ /* 0x040fe40002fa1670 */
[----:B------:R-:W-:Y:S02]  /*14570*/  ISETP.GT.AND P4, PT, R84, 0x1, P3 ;  /* 0x000000015400780c */ /* 0x000fe40001f84270 */
[----:B------:R-:W-:Y:S02]  /*14580*/  FMNMX.FTZ R7, R62, R7, !PT ;  /* 0x000000073e077209 */ /* 0x000fe40007810000 */
[----:B------:R-:W-:Y:S02]  /*14590*/  FSEL R56, R56, -INF , !P5 ;  /* 0xff80000038387808 */ /* 0x000fe40006800000 */
[----:B------:R-:W-:Y:S02]  /*145a0*/  ISETP.GT.AND P5, PT, R84, RZ, P3 ;  /* 0x000000ff5400720c */ /* 0x000fe40001fa4270 */
[----:B------:R-:W-:-:S02]  /*145b0*/  ISETP.LT.OR P4, PT, R85, 0x2, P4 ;  /* 0x000000025500780c */ /* 0x000fc40002781670 */
[----:B------:R-:W-:Y:S02]  /*145c0*/  FMNMX.FTZ R7, R64, R7, !PT ;  /* 0x0000000740077209 */ /* 0x000fe40007810000 */
[----:B------:R-:W-:Y:S02]  /*145d0*/  ISETP.LT.OR P5, PT, R85, 0x1, P5 ;  /* 0x000000015500780c */ /* 0x000fe40002fa1670 */
[----:B------:R-:W-:Y:S02]  /*145e0*/  FSEL R25, R25, -INF , !P4 ;  /* 0xff80000019197808 */ /* 0x000fe40006000000 */
[----:B------:R-:W-:Y:S02]  /*145f0*/  FMNMX.FTZ R6, R66, R7, !PT ;  /* 0x0000000742067209 */ /* 0x000fe40007810000 */
[----:B------:R-:W-:Y:S02]  /*14600*/  ISETP.GT.AND P4, PT, R84, 0x9, P3 ;  /* 0x000000095400780c */ /* 0x000fe40001f84270 */
[----:B------:R-:W-:-:S02]  /*14610*/  FSEL R153, R24, -INF , !P5 ;  /* 0xff80000018997808 */ /* 0x000fc40006800000 */
[----:B------:R-:W-:Y:S02]  /*14620*/  FMNMX.FTZ R7, R67, R6, !PT ;  /* 0x0000000643077209 */ /* 0x000fe40007810000 */
[----:B------:R-:W-:Y:S02]  /*14630*/  ISETP.LT.OR P4, PT, R85, 0xa, P4 ;  /* 0x0000000a5500780c */ /* 0x000fe40002781670 */
[----:B------:R-:W-:Y:S02]  /*14640*/  FMNMX.FTZ R24, R153, R10, !PT ;  /* 0x0000000a99187209 */ /* 0x000fe40007810000 */
[----:B------:R-:W-:Y:S02]  /*14650*/  FMNMX.FTZ R6, R76, R7, !PT ;  /* 0x000000074c067209 */ /* 0x000fe40007810000 */
[----:B------:R-:W-:Y:S02]  /*14660*/  FSEL R27, R27, -INF , !P4 ;  /* 0xff8000001b1b7808 */ /* 0x000fe40006000000 */
[----:B------:R-:W-:-:S02]  /*14670*/  ISETP.GT.AND P4, PT, R84, 0x11, P3 ;  /* 0x000000115400780c */ /* 0x000fc40001f84270 */
[----:B------:R-:W-:Y:S02]  /*14680*/  FMNMX.FTZ R155, R25, R24, !PT ;  /* 0x00000018199b7209 */ /* 0x000fe40007810000 */
[----:B------:R-:W-:Y:S02]  /*14690*/  FMNMX.FTZ R7, R83, R6, !PT ;  /* 0x0000000653077209 */ /* 0x000fe40007810000 */
[----:B------:R-:W-:Y:S02]  /*146a0*/  ISETP.LT.OR P4, PT, R85, 0x12, P4 ;  /* 0x000000125500780c */ /* 0x000fe40002781670 */
[----:B------:R-:W-:Y:S02]  /*146b0*/  FMNMX.FTZ R24, R26, R155, !PT ;  /* 0x0000009b1a187209 */ /* 0x000fe40007810000 */
[----:B------:R-:W-:Y:S02]  /*146c0*/  ISETP.GT.AND P5, PT, R84, 0x49, P3 ;  /* 0x000000495400780c */ /* 0x000fe40001fa4270 */
[----:B------:R-:W-:-:S02]  /*146d0*/  FMNMX.FTZ R7, R82, R7, !PT ;  /* 0x0000000752077209 */ /* 0x000fc40007810000 */
[----:B------:R-:W-:Y:S02]  /*146e0*/  FSEL R31, R31, -INF , !P4 ;  /* 0xff8000001f1f7808 */ /* 0x000fe40006000000 */
[----:B------:R-:W-:Y:S02]  /*146f0*/  ISETP.GT.AND P4, PT, R84, 0x19, P3 ;  /* 0x000000195400780c */ /* 0x000fe40001f84270 */
[----:B------:R-:W-:Y:S02]  /*14700*/  FMNMX.FTZ R155, R27, R24, !PT ;  /* 0x000000181b9b7209 */ /* 0x000fe40007810000 */
[C---:B------:R-:W-:Y:S02]  /*14710*/  ISETP.LT.OR P5, PT, R85.reuse, 0x4a, P5 ;  /* 0x0000004a5500780c */ /* 0x040fe40002fa1670 */
[----:B------:R-:W-:Y:S02]  /*14720*/  FMNMX.FTZ R6, R78, R7, !PT ;  /* 0x000000074e067209 */ /* 0x000fe40007810000 */
[----:B------:R-:W-:-:S02]  /*14730*/  ISETP.LT.OR P4, PT, R85, 0x1a, P4 ;  /* 0x0000001a5500780c */ /* 0x000fc40002781670 */
[----:B------:R-:W-:Y:S02]  /*14740*/  FMNMX.FTZ R24, R30, R155, !PT ;  /* 0x0000009b1e187209 */ /* 0x000fe40007810000 */
[----:B------:R-:W-:Y:S02]  /*14750*/  FSEL R57, R57, -INF , !P5 ;  /* 0xff80000039397808 */ /* 0x000fe40006800000 */
[----:B------:R-:W-:Y:S02]  /*14760*/  FMNMX.FTZ R6, R79, R6, !PT ;  /* 0x000000064f067209 */ /* 0x000fe40007810000 */
[----:B------:R-:W-:Y:S02]  /*14770*/  ISETP.GT.AND P5, PT, R84, 0x50, P3 ;  /* 0x000000505400780c */ /* 0x000fe40001fa4270 */
[----:B------:R-:W-:Y:S02]  /*14780*/  FSEL R37, R37, -INF , !P4 ;  /* 0xff80000025257808 */ /* 0x000fe40006000000 */
[----:B------:R-:W-:-:S02]  /*14790*/  FMNMX.FTZ R155, R31, R24, !PT ;  /* 0x000000181f9b7209 */ /* 0x000fc40007810000 */
[----:B------:R-:W-:Y:S02]  /*147a0*/  ISETP.GT.AND P4, PT, R84, 0x21, P3 ;  /* 0x000000215400780c */ /* 0x000fe40001f84270 */
[----:B------:R-:W-:Y:S02]  /*147b0*/  FMNMX.FTZ R6, R81, R6, !PT ;  /* 0x0000000651067209 */ /* 0x000fe40007810000 */
[C---:B------:R-:W-:Y:S02]  /*147c0*/  ISETP.LT.OR P5, PT, R85.reuse, 0x51, P5 ;  /* 0x000000515500780c */ /* 0x040fe40002fa1670 */
[----:B------:R-:W-:Y:S02]  /*147d0*/  FMNMX.FTZ R24, R36, R155, !PT ;  /* 0x0000009b24187209 */ /* 0x000fe40007810000 */
[----:B------:R-:W-:Y:S02]  /*147e0*/  ISETP.LT.OR P4, PT, R85, 0x22, P4 ;  /* 0x000000225500780c */ /* 0x000fe40002781670 */
[----:B------:R-:W-:-:S02]  /*147f0*/  FMNMX.FTZ R7, R77, R6, !PT ;  /* 0x000000064d077209 */ /* 0x000fc40007810000 */
[----:B------:R-:W-:Y:S02]  /*14800*/  FSEL R59, R59, -INF , !P5 ;  /* 0xff8000003b3b7808 */ /* 0x000fe40006800000 */
[----:B------:R-:W-:Y:S02]  /*14810*/  ISETP.GT.AND P5, PT, R84, 0x51, P3 ;  /* 0x000000515400780c */ /* 0x000fe40001fa4270 */
[----:B------:R-:W-:Y:S02]  /*14820*/  FMNMX.FTZ R155, R37, R24, !PT ;  /* 0x00000018259b7209 */ /* 0x000fe40007810000 */
[----:B------:R-:W-:Y:S02]  /*14830*/  FSEL R39, R39, -INF , !P4 ;  /* 0xff80000027277808 */ /* 0x000fe40006000000 */
[----:B------:R-:W-:Y:S02]  /*14840*/  FMNMX.FTZ R7, R80, R7, !PT ;  /* 0x0000000750077209 */ /* 0x000fe40007810000 */
[----:B------:R-:W-:-:S02]  /*14850*/  ISETP.GT.AND P4, PT, R84, 0x29, P3 ;  /* 0x000000295400780c */ /* 0x000fc40001f84270 */
[C---:B------:R-:W-:Y:S01]  /*14860*/  ISETP.LT.OR P5, PT, R85.reuse, 0x52, P5 ;  /* 0x000000525500780c */ /* 0x040fe20002fa1670 */
[----:B------:R-:W0:Y:S01]  /*14870*/  SHFL.BFLY PT, R6, R7, 0x2, 0x1f ;  /* 0x0c401f0007067f89 */ /* 0x000e2200000e0000 */
[----:B------:R-:W-:Y:S02]  /*14880*/  FMNMX.FTZ R24, R38, R155, !PT ;  /* 0x0000009b26187209 */ /* 0x000fe40007810000 */
[----:B------:R-:W-:Y:S02]  /*14890*/  ISETP.LT.OR P4, PT, R85, 0x2a, P4 ;  /* 0x0000002a5500780c */ /* 0x000fe40002781670 */
[----:B------:R-:W-:Y:S02]  /*148a0*/  FSEL R61, R61, -INF , !P5 ;  /* 0xff8000003d3d7808 */ /* 0x000fe40006800000 */
[----:B------:R-:W-:Y:S02]  /*148b0*/  ISETP.GT.AND P5, PT, R84, 0x58, P3 ;  /* 0x000000585400780c */ /* 0x000fe40001fa4270 */
[----:B------:R-:W-:-:S02]  /*148c0*/  FMNMX.FTZ R155, R39, R24, !PT ;  /* 0x00000018279b7209 */ /* 0x000fc40007810000 */
[----:B------:R-:W-:Y:S02]  /*148d0*/  FSEL R43, R43, -INF , !P4 ;  /* 0xff8000002b2b7808 */ /* 0x000fe40006000000 */
[----:B------:R-:W-:Y:S02]  /*148e0*/  ISETP.GT.AND P4, PT, R84, 0x31, P3 ;  /* 0x000000315400780c */ /* 0x000fe40001f84270 */
[C---:B------:R-:W-:Y:S02]  /*148f0*/  ISETP.LT.OR P5, PT, R85.reuse, 0x59, P5 ;  /* 0x000000595500780c */ /* 0x040fe40002fa1670 */
[----:B------:R-:W-:Y:S02]  /*14900*/  FMNMX.FTZ R24, R42, R155, !PT ;  /* 0x0000009b2a187209 */ /* 0x000fe40007810000 */
[----:B------:R-:W-:Y:S02]  /*14910*/  ISETP.LT.OR P4, PT, R85, 0x32, P4 ;  /* 0x000000325500780c */ /* 0x000fe40002781670 */
[----:B------:R-:W-:-:S02]  /*14920*/  FSEL R63, R63, -INF , !P5 ;  /* 0xff8000003f3f7808 */ /* 0x000fc40006800000 */
[----:B------:R-:W-:Y:S02]  /*14930*/  FMNMX.FTZ R155, R43, R24, !PT ;  /* 0x000000182b9b7209 */ /* 0x000fe40007810000 */
[C---:B------:R-:W-:Y:S02]  /*14940*/  ISETP.GT.AND P5, PT, R84.reuse, 0x59, P3 ;  /* 0x000000595400780c */ /* 0x040fe40001fa4270 */
[----:B------:R-:W-:Y:S02]  /*14950*/  FSEL R47, R47, -INF , !P4 ;  /* 0xff8000002f2f7808 */ /* 0x000fe40006000000 */
[----:B------:R-:W-:Y:S02]  /*14960*/  ISETP.GT.AND P4, PT, R84, 0x39, P3 ;  /* 0x000000395400780c */ /* 0x000fe40001f84270 */
[----:B------:R-:W-:Y:S02]  /*14970*/  FMNMX.FTZ R24, R46, R155, !PT ;  /* 0x0000009b2e187209 */ /* 0x000fe40007810000 */
[----:B------:R-:W-:-:S02]  /*14980*/  ISETP.LT.OR P5, PT, R85, 0x5a, P5 ;  /* 0x0000005a5500780c */ /* 0x000fc40002fa1670 */
[----:B------:R-:W-:Y:S02]  /*14990*/  ISETP.LT.OR P4, PT, R85, 0x3a, P4 ;  /* 0x0000003a5500780c */ /* 0x000fe40002781670 */
[----:B------:R-:W-:Y:S02]  /*149a0*/  FMNMX.FTZ R155, R47, R24, !PT ;  /* 0x000000182f9b7209 */ /* 0x000fe40007810000 */
[----:B------:R-:W-:Y:S02]  /*149b0*/  FSEL R65, R65, -INF , !P5 ;  /* 0xff80000041417808 */ /* 0x000fe40006800000 */
[----:B------:R-:W-:Y:S02]  /*149c0*/  ISETP.GT.AND P5, PT, R84, 0x60, P3 ;  /* 0x000000605400780c */ /* 0x000fe40001fa4270 */
[----:B------:R-:W-:Y:S02]  /*149d0*/  FSEL R9, R9, -INF , !P4 ;  /* 0xff80000009097808 */ /* 0x000fe40006000000 */
[----:B------:R-:W-:-:S02]  /*149e0*/  FMNMX.FTZ R24, R8, R155, !PT ;  /* 0x0000009b08187209 */ /* 0x000fc40007810000 */
[----:B------:R-:W-:Y:S02]  /*149f0*/  ISETP.LT.OR P5, PT, R85, 0x61, P5 ;  /* 0x000000615500780c */ /* 0x000fe40002fa1670 */
[----:B0-----:R-:W-:Y:S02]  /*14a00*/  FMNMX.FTZ R6, R7, R6, !PT ;  /* 0x0000000607067209 */ /* 0x001fe40007810000 */
[----:B------:R-:W-:Y:S02]  /*14a10*/  FMNMX.FTZ R155, R9, R24, !PT ;  /* 0x00000018099b7209 */ /* 0x000fe40007810000 */
[----:B------:R-:W-:Y:S01]  /*14a20*/  FSEL R68, R68, -INF , !P5 ;  /* 0xff80000044447808 */ /* 0x000fe20006800000 */
[----:B------:R-:W0:Y:S01]  /*14a30*/  SHFL.BFLY PT, R7, R6, 0x1, 0x1f ;  /* 0x0c201f0006077f89 */ /* 0x000e2200000e0000 */
        /* <DEDUP_REMOVED lines=14> */
[----:B0-----:R-:W-:Y:S02]  /*14b20*/  FMNMX.FTZ R6, R6, R7, !PT ;  /* 0x0000000706067209 */ /* 0x001fe40007810000 */
[----:B------:R-:W-:Y:S02]  /*14b30*/  FMNMX.FTZ R24, R63, R24, !PT ;  /* 0x000000183f187209 */ /* 0x000fe40007810000 */
[----:B------:R-:W-:Y:S01]  /*14b40*/  FSEL R71, R71, -INF , !P5 ;  /* 0xff80000047477808 */ /* 0x000fe20006800000 */
[----:B------:R-:W-:Y:S01]  /*14b50*/  FMUL.FTZ R7, R6, UR44 ;  /* 0x0000002c06077c20 */ /* 0x000fe20008410000 */
[----:B------:R-:W-:Y:S02]  /*14b60*/  ISETP.GT.AND P5, PT, R84, 0x70, P3 ;  /* 0x000000705400780c */ /* 0x000fe40001fa4270 */
[----:B------:R-:W-:Y:S02]  /*14b70*/  FMNMX.FTZ R155, R65, R24, !PT ;  /* 0x00000018419b7209 */ /* 0x000fe40007810000 */
[----:B------:R-:W-:-:S02]  /*14b80*/  FSETP.NEU.FTZ.AND P4, PT, R6, -INF , PT ;  /* 0xff8000000600780b */ /* 0x000fc40003f9d000 */
[----:B------:R-:W-:Y:S02]  /*14b90*/  ISETP.LT.OR P5, PT, R85, 0x71, P5 ;  /* 0x000000715500780c */ /* 0x000fe40002fa1670 */
[----:B------:R-:W-:Y:S02]  /*14ba0*/  FMNMX.FTZ R24, R68, R155, !PT ;  /* 0x0000009b44187209 */ /* 0x000fe40007810000 */
[----:B------:R-:W-:Y:S02]  /*14bb0*/  FSEL R7, R7, RZ, P4 ;  /* 0x000000ff07077208 */ /* 0x000fe40002000000 */
[----:B------:R-:W-:Y:S02]  /*14bc0*/  FSEL R72, R72, -INF , !P5 ;  /* 0xff80000048487808 */ /* 0x000fe40006800000 */
[----:B------:R-:W-:Y:S01]  /*14bd0*/  ISETP.GT.AND P5, PT, R84, 0x71, P3 ;  /* 0x000000715400780c */ /* 0x000fe20001fa4270 */
        /* <DEDUP_REMOVED lines=8> */
[--C-:B------:R-:W-:Y:S01]  /*14c60*/  FFMA.FTZ R152, R79, UR44, -R7.reuse ;  /* 0x0000002c4f987c23 */ /* 0x100fe20008010807 */
[C---:B------:R-:W-:Y:S01]  /*14c70*/  ISETP.GT.AND P5, PT, R84.reuse, 0x78, P3 ;  /* 0x000000785400780c */ /* 0x040fe20001fa4270 */
[--C-:B------:R-:W-:Y:S01]  /*14c80*/  FFMA.FTZ R180, R165, UR44, -R7.reuse ;  /* 0x0000002ca5b47c23 */ /* 0x100fe20008010807 */
[----:B------:R-:W-:Y:S01]  /*14c90*/  FMNMX.FTZ R73, R71, R28, !PT ;  /* 0x0000001c47497209 */ /* 0x000fe20007810000 */
[--C-:B------:R-:W-:Y:S01]  /*14ca0*/  FFMA.FTZ R29, R29, UR44, -R7.reuse ;  /* 0x0000002c1d1d7c23 */ /* 0x100fe20008010807 */
[----:B------:R-:W-:Y:S01]  /*14cb0*/  ISETP.GT.AND P3, PT, R84, 0x79, P3 ;  /* 0x000000795400780c */ /* 0x000fe20001f64270 */
[--C-:B------:R-:W-:Y:S01]  /*14cc0*/  FFMA.FTZ R33, R33, UR44, -R7.reuse ;  /* 0x0000002c21217c23 */ /* 0x100fe20008010807 */
[----:B------:R-:W-:Y:S01]  /*14cd0*/  ISETP.LT.OR P5, PT, R85, 0x79, P5 ;  /* 0x000000795500780c */ /* 0x000fe20002fa1670 */
[--C-:B------:R-:W-:Y:S01]  /*14ce0*/  FFMA.FTZ R35, R35, UR44, -R7.reuse ;  /* 0x0000002c23237c23 */ /* 0x100fe20008010807 */
[----:B------:R-:W-:Y:S01]  /*14cf0*/  FMNMX.FTZ R73, R72, R73, !PT ;  /* 0x0000004948497209 */ /* 0x000fe20007810000 */
[--C-:B------:R-:W-:Y:S01]  /*14d00*/  FFMA.FTZ R172, R40, UR44, -R7.reuse ;  /* 0x0000002c28ac7c23 */ /* 0x100fe20008010807 */
[----:B------:R-:W-:Y:S01]  /*14d10*/  ISETP.LT.OR P3, PT, R85, 0x7a, P3 ;  /* 0x0000007a5500780c */ /* 0x000fe20001f61670 */
[--C-:B------:R-:W-:Y:S01]  /*14d20*/  FFMA.FTZ R41, R41, UR44, -R7.reuse ;  /* 0x0000002c29297c23 */ /* 0x100fe20008010807 */
[----:B------:R-:W-:Y:S01]  /*14d30*/  FSEL R74, R74, -INF , !P5 ;  /* 0xff8000004a4a7808 */ /* 0x000fe20006800000 */
[--C-:B------:R-:W-:Y:S01]  /*14d40*/  FFMA.FTZ R174, R44, UR44, -R7.reuse ;  /* 0x0000002c2cae7c23 */ /* 0x100fe20008010807 */
[----:B------:R-:W-:Y:S01]  /*14d50*/  FMNMX.FTZ R85, R24, R73, !PT ;  /* 0x0000004918557209 */ /* 0x000fe20007810000 */
[--C-:B------:R-:W-:Y:S01]  /*14d60*/  FFMA.FTZ R45, R45, UR44, -R7.reuse ;  /* 0x0000002c2d2d7c23 */ /* 0x100fe20008010807 */
[----:B------:R-:W-:Y:S01]  /*14d70*/  FSEL R34, R75, -INF , !P3 ;  /* 0xff8000004b227808 */ /* 0x000fe20005800000 */
[--C-:B------:R-:W-:Y:S01]  /*14d80*/  FFMA.FTZ R168, R48, UR44, -R7.reuse ;  /* 0x0000002c30a87c23 */ /* 0x100fe20008010807 */
[----:B------:R-:W-:Y:S01]  /*14d90*/  FMNMX.FTZ R85, R74, R85, !PT ;  /* 0x000000554a557209 */ /* 0x000fe20007810000 */
[--C-:B------:R-:W-:Y:S01]  /*14da0*/  FFMA.FTZ R49, R49, UR44, -R7.reuse ;  /* 0x0000002c31317c23 */ /* 0x100fe20008010807 */
[----:B------:R-:W-:Y:S01]  /*14db0*/  FSEL R32, R6, RZ, P4 ;  /* 0x000000ff06207208 */ /* 0x000fe20002000000 */
[--C-:B------:R-:W-:Y:S01]  /*14dc0*/  FFMA.FTZ R170, R50, UR44, -R7.reuse ;  /* 0x0000002c32aa7c23 */ /* 0x100fe20008010807 */
[----:B------:R-:W-:Y:S01]  /*14dd0*/  FMNMX.FTZ R85, R34, R85, !PT ;  /* 0x0000005522557209 */ /* 0x000fe20007810000 */
[--C-:B------:R-:W-:Y:S01]  /*14de0*/  FFMA.FTZ R51, R51, UR44, -R7.reuse ;  /* 0x0000002c33337c23 */ /* 0x100fe20008010807 */
[----:B------:R-:W-:Y:S01]  /*14df0*/  FFMA.FTZ R164, R54, UR44, -R7 ;  /* 0x0000002c36a47c23 */ /* 0x000fe20008010807 */
[----:B------:R-:W-:Y:S01]  /*14e00*/  FADD.FTZ R32, -R32, R11 ;  /* 0x0000000b20207221 */ /* 0x000fe20000010100 */
[--C-:B------:R-:W-:Y:S01]  /*14e10*/  FFMA.FTZ R55, R55, UR44, -R7.reuse ;  /* 0x0000002c37377c23 */ /* 0x100fe20008010807 */
[----:B------:R-:W0:Y:S01]  /*14e20*/  SHFL.BFLY PT, R28, R85, 0x2, 0x1f ;  /* 0x0c401f00551c7f89 */ /* 0x000e2200000e0000 */
[--C-:B------:R-:W-:Y:S01]  /*14e30*/  FFMA.FTZ R166, R58, UR44, -R7.reuse ;  /* 0x0000002c3aa67c23 */ /* 0x100fe20008010807 */
        /* <DEDUP_REMOVED lines=11> */
[----:B------:R-:W-:Y:S08]  /*14ef0*/  MUFU.EX2 R87, R87 ;  /* 0x0000005700577308 */ /* 0x000ff00000000800 */
[----:B------:R-:W-:Y:S01]  /*14f00*/  MUFU.EX2 R180, R180 ;  /* 0x000000b400b47308 */ /* 0x000fe20000000800 */
[----:B0-----:R-:W-:Y:S01]  /*14f10*/  FMNMX.FTZ R28, R85, R28, !PT ;  /* 0x0000001c551c7209 */ /* 0x001fe20007810000 */
[----:B------:R-:W-:-:S04]  /*14f20*/  FFMA.FTZ R85, R78, UR44, -R7 ;  /* 0x0000002c4e557c23 */ /* 0x000fc80008010807 */
[----:B------:R-:W0:Y:S02]  /*14f30*/  SHFL.BFLY PT, R155, R28, 0x1, 0x1f ;  /* 0x0c201f001c9b7f89 */ /* 0x000e2400000e0000 */
[----:B------:R-:W-:Y:S08]  /*14f40*/  MUFU.EX2 R182, R182 ;  /* 0x000000b600b67308 */ /* 0x000ff00000000800 */
[----:B------:R-:W-:Y:S08]  /*14f50*/  MUFU.EX2 R29, R29 ;  /* 0x0000001d001d7308 */ /* 0x000ff00000000800 */
[----:B------:R-:W-:Y:S01]  /*14f60*/  MUFU.EX2 R176, R176 ;  /* 0x000000b000b07308 */ /* 0x000fe20000000800 */
[----:B0-----:R-:W-:Y:S01]  /*14f70*/  FMNMX.FTZ R7, R28, R155, !PT ;  /* 0x0000009b1c077209 */ /* 0x001fe20007810000 */
[----:B------:R-:W-:-:S06]  /*14f80*/  FMUL.FTZ R28, R32, UR44 ;  /* 0x0000002c201c7c20 */ /* 0x000fcc0008410000 */
[----:B------:R-:W-:Y:S01]  /*14f90*/  MUFU.EX2 R33, R33 ;  /* 0x0000002100217308 */ /* 0x000fe20000000800 */
[C---:B------:R-:W-:Y:S01]  /*14fa0*/  FSETP.NEU.FTZ.AND P3, PT, R7.reuse, -INF , PT ;  /* 0xff8000000700780b */ /* 0x040fe20003f7d000 */
[----:B------:R-:W-:-:S06]  /*14fb0*/  FMUL.FTZ R44, R7, UR44 ;  /* 0x0000002c072c7c20 */ /* 0x000fcc0008410000 */
[----:B------:R-:W0:Y:S01]  /*14fc0*/  MUFU.EX2 R28, R28 ;  /* 0x0000001c001c7308 */ /* 0x000e220000000800 */
[----:B------:R-:W-:-:S05]  /*14fd0*/  FSEL R44, R44, RZ, P3 ;  /* 0x000000ff2c2c7208 */ /* 0x000fca0001800000 */
[--C-:B------:R-:W-:Y:S01]  /*14fe0*/  FFMA.FTZ R32, R25, UR44, -R44.reuse ;  /* 0x0000002c19207c23 */ /* 0x100fe2000801082c */
[----:B------:R-:W-:Y:S01]  /*14ff0*/  FFMA.FTZ R171, R8, UR44, -R44 ;  /* 0x0000002c08ab7c23 */ /* 0x000fe2000801082c */
[----:B------:R-:W1:Y:S01]  /*15000*/  MUFU.EX2 R178, R178 ;  /* 0x000000b200b27308 */ /* 0x000e620000000800 */
[----:B------:R-:W-:Y:S02]  /*15010*/  @!P1 IMAD R8, R184, 0x8, R2 ;  /* 0x00000008b8089824 */ /* 0x000fe400078e0202 */
[--C-:B------:R-:W-:Y:S01]  /*15020*/  FFMA.FTZ R183, R26, UR44, -R44.reuse ;  /* 0x0000002c1ab77c23 */ /* 0x100fe2000801082c */
[--C-:B------:R-:W-:Y:S01]  /*15030*/  FFMA.FTZ R26, R27, UR44, -R44.reuse ;  /* 0x0000002c1b1a7c23 */ /* 0x100fe2000801082c */
[--C-:B------:R-:W-:Y:S01]  /*15040*/  FFMA.FTZ R181, R153, UR44, -R44.reuse ;  /* 0x0000002c99b57c23 */ /* 0x100fe2000801082c */
[----:B------:R-:W-:Y:S02]  /*15050*/  @!P1 VIADD R8, R8, 0x28860 ;  /* 0x0002886008089836 */ /* 0x000fe40000000000 */
[--C-:B------:R-:W-:Y:S01]  /*15060*/  FFMA.FTZ R9, R9, UR44, -R44.reuse ;  /* 0x0000002c09097c23 */ /* 0x100fe2000801082c */
[--C-:B------:R-:W-:Y:S01]  /*15070*/  FFMA.FTZ R177, R30, UR44, -R44.reuse ;  /* 0x0000002c1eb17c23 */ /* 0x100fe2000801082c */
[----:B------:R-:W2:Y:S01]  /*15080*/  MUFU.EX2 R35, R35 ;  /* 0x0000002300237308 */ /* 0x000ea20000000800 */
[----:B0-----:R-:W-:Y:S01]  /*15090*/  FFMA.FTZ R25, R28, R4, R87 ;  /* 0x000000041c197223 */ /* 0x001fe20000010057 */
[--C-:B------:R-:W-:Y:S01]  /*150a0*/  FFMA.FTZ R30, R31, UR44, -R44.reuse ;  /* 0x0000002c1f1e7c23 */ /* 0x100fe2000801082c */
[--C-:B------:R-:W-:Y:S01]  /*150b0*/  FFMA.FTZ R179, R36, UR44, -R44.reuse ;  /* 0x0000002c24b37c23 */ /* 0x100fe2000801082c */
[--C-:B------:R-:W-:Y:S01]  /*150c0*/  FFMA.FTZ R36, R37, UR44, -R44.reuse ;  /* 0x0000002c25247c23 */ /* 0x100fe2000801082c */
[----:B------:R-:W-:Y:S01]  /*150d0*/  FADD.FTZ R25, R180, R25 ;  /* 0x00000019b4197221 */ /* 0x000fe20000010000 */
[--C-:B------:R-:W-:Y:S01]  /*150e0*/  FFMA.FTZ R173, R38, UR44, -R44.reuse ;  /* 0x0000002c26ad7c23 */ /* 0x100fe2000801082c */
[--C-:B------:R-:W-:Y:S01]  /*150f0*/  FFMA.FTZ R38, R39, UR44, -R44.reuse ;  /* 0x0000002c27267c23 */ /* 0x100fe2000801082c */
[----:B------:R-:W0:Y:S01]  /*15100*/  MUFU.EX2 R172, R172 ;  /* 0x000000ac00ac7308 */ /* 0x000e220000000800 */
[----:B------:R-:W-:Y:S01]  /*15110*/  FADD.FTZ R4, R182, R25 ;  /* 0x00000019b6047221 */ /* 0x000fe20000010000 */
[--C-:B------:R-:W-:Y:S01]  /*15120*/  FFMA.FTZ R175, R42, UR44, -R44.reuse ;  /* 0x0000002c2aaf7c23 */ /* 0x100fe2000801082c */
[--C-:B------:R-:W-:Y:S01]  /*15130*/  FFMA.FTZ R169, R46, UR44, -R44.reuse ;  /* 0x0000002c2ea97c23 */ /* 0x100fe2000801082c */
[----:B------:R-:W-:Y:S01]  /*15140*/  FFMA.FTZ R40, R43, UR44, -R44 ;  /* 0x0000002c2b287c23 */ /* 0x000fe2000801082c */
[----:B------:R-:W-:Y:S01]  /*15150*/  FADD.FTZ R25, R29, R4 ;  /* 0x000000041d197221 */ /* 0x000fe20000010000 */
[--C-:B------:R-:W-:Y:S01]  /*15160*/  FFMA.FTZ R42, R47, UR44, -R44.reuse ;  /* 0x0000002c2f2a7c23 */ /* 0x100fe2000801082c */
[--C-:B------:R-:W-:Y:S01]  /*15170*/  FFMA.FTZ R165, R52, UR44, -R44.reuse ;  /* 0x0000002c34a57c23 */ /* 0x100fe2000801082c */
[----:B------:R-:W3:Y:S01]  /*15180*/  MUFU.EX2 R41, R41 ;  /* 0x0000002900297308 */ /* 0x000ee20000000800 */
[----:B------:R-:W-:Y:S01]  /*15190*/  FADD.FTZ R4, R176, R25 ;  /* 0x00000019b0047221 */ /* 0x000fe20000010000 */
[--C-:B------:R-:W-:Y:S01]  /*151a0*/  FFMA.FTZ R46, R53, UR44, -R44.reuse ;  /* 0x0000002c352e7c23 */ /* 0x100fe2000801082c */
[--C-:B------:R-:W-:Y:S01]  /*151b0*/  FFMA.FTZ R167, R56, UR44, -R44.reuse ;  /* 0x0000002c38a77c23 */ /* 0x100fe2000801082c */
[----:B------:R-:W-:Y:S01]  /*151c0*/  FFMA.FTZ R57, R57, UR44, -R44 ;  /* 0x0000002c39397c23 */ /* 0x000fe2000801082c */
[----:B------:R-:W-:Y:S01]  /*151d0*/  FADD.FTZ R25, R33, R4 ;  /* 0x0000000421197221 */ /* 0x000fe20000010000 */
[--C-:B------:R-:W-:Y:S01]  /*151e0*/  FFMA.FTZ R161, R59, UR44, -R44.reuse ;  /* 0x0000002c3ba17c23 */ /* 0x100fe2000801082c */
[--C-:B------:R-:W-:Y:S01]  /*151f0*/  FFMA.FTZ R61, R61, UR44, -R44.reuse ;  /* 0x0000002c3d3d7c23 */ /* 0x100fe2000801082c */
[----:B------:R-:W4:Y:S01]  /*15200*/  MUFU.EX2 R174, R174 ;  /* 0x000000ae00ae7308 */ /* 0x000f220000000800 */
[----:B-1----:R-:W-:Y:S01]  /*15210*/  FADD.FTZ R4, R178, R25 ;  /* 0x00000019b2047221 */ /* 0x002fe20000010000 */
[--C-:B------:R-:W-:Y:S01]  /*15220*/  FFMA.FTZ R63, R63, UR44, -R44.reuse ;  /* 0x0000002c3f3f7c23 */ /* 0x100fe2000801082c */
[--C-:B------:R-:W-:Y:S01]  /*15230*/  FFMA.FTZ R65, R65, UR44, -R44.reuse ;  /* 0x0000002c41417c23 */ /* 0x100fe2000801082c */
[----:B------:R-:W-:Y:S01]  /*15240*/  FFMA.FTZ R68, R68, UR44, -R44 ;  /* 0x0000002c44447c23 */ /* 0x000fe2000801082c */
[----:B--2---:R-:W-:Y:S01]  /*15250*/  FADD.FTZ R25, R35, R4 ;  /* 0x0000000423197221 */ /* 0x004fe20000010000 */
[--C-:B------:R-:W-:Y:S01]  /*15260*/  FFMA.FTZ R69, R69, UR44, -R44.reuse ;  /* 0x0000002c45457c23 */ /* 0x100fe2000801082c */
[--C-:B------:R-:W-:Y:S01]  /*15270*/  FFMA.FTZ R70, R70, UR44, -R44.reuse ;  /* 0x0000002c46467c23 */ /* 0x100fe2000801082c */
[----:B------:R-:W1:Y:S01]  /*15280*/  MUFU.EX2 R45, R45 ;  /* 0x0000002d002d7308 */ /* 0x000e620000000800 */
[----:B0-----:R-:W-:Y:S01]  /*15290*/  FADD.FTZ R4, R172, R25 ;  /* 0x00000019ac047221 */ /* 0x001fe20000010000 */
[--C-:B------:R-:W-:Y:S01]  /*152a0*/  FFMA.FTZ R71, R71, UR44, -R44.reuse ;  /* 0x0000002c47477c23 */ /* 0x100fe2000801082c */
[--C-:B------:R-:W-:Y:S01]  /*152b0*/  FFMA.FTZ R72, R72, UR44, -R44.reuse ;  /* 0x0000002c48487c23 */ /* 0x100fe2000801082c */
[----:B------:R-:W-:Y:S01]  /*152c0*/  FFMA.FTZ R24, R24, UR44, -R44 ;  /* 0x0000002c18187c23 */ /* 0x000fe2000801082c */
[----:B---3--:R-:W-:Y:S01]  /*152d0*/  FADD.FTZ R25, R41, R4 ;  /* 0x0000000429197221 */ /* 0x008fe20000010000 */
[--C-:B------:R-:W-:Y:S01]  /*152e0*/  FFMA.FTZ R74, R74, UR44, -R44.reuse ;  /* 0x0000002c4a4a7c23 */ /* 0x100fe2000801082c */
[----:B------:R-:W-:Y:S01]  /*152f0*/  FFMA.FTZ R34, R34, UR44, -R44 ;  /* 0x0000002c22227c23 */ /* 0x000fe2000801082c */
[----:B------:R-:W0:Y:S01]  /*15300*/  MUFU.EX2 R168, R168 ;  /* 0x000000a800a87308 */ /* 0x000e220000000800 */
[----:B----4-:R-:W-:Y:S01]  /*15310*/  FADD.FTZ R4, R174, R25 ;  /* 0x00000019ae047221 */ /* 0x010fe20000010000 */
[----:B------:R-:W-:Y:S01]  /*15320*/  FSEL R25, R7, RZ, P3 ;  /* 0x000000ff07197208 */ /* 0x000fe20001800000 */
[----:B------:R-:W-:Y:S01]  /*15330*/  FMUL.FTZ R88, R88, R28 ;  /* 0x0000001c58587220 */ /* 0x000fe20000410000 */
[----:B------:R-:W-:Y:S01]  /*15340*/  ISETP.GT.AND P3, PT, R3, R14, PT ;  /* 0x0000000e0300720c */ /* 0x000fe20003f64270 */
[----:B------:R-:W-:Y:S01]  /*15350*/  FMUL.FTZ R89, R89, R28 ;  /* 0x0000001c59597220 */ /* 0x000fe20000410000 */
[----:B------:R-:W-:Y:S01]  /*15360*/  F2FP.BF16.F32.PACK_AB R180, R180, R87 ;  /* 0x00000057b4b4723e */ /* 0x000fe200000010ff */
[----:B------:R-:W-:Y:S01]  /*15370*/  FADD.FTZ R25, -R25, R10 ;  /* 0x0000000a19197221 */ /* 0x000fe20000010100 */
[----:B------:R-:W2:Y:S01]  /*15380*/  MUFU.EX2 R49, R49 ;  /* 0x0000003100317308 */ /* 0x000ea20000000800 */
[----:B-1----:R-:W-:Y:S01]  /*15390*/  FADD.FTZ R27, R45, R4 ;  /* 0x000000042d1b7221 */ /* 0x002fe20000010000 */
[----:B------:R-:W-:Y:S01]  /*153a0*/  F2FP.BF16.F32.PACK_AB R182, R29, R182 ;  /* 0x000000b61db6723e */ /* 0x000fe200000010ff */
[----:B------:R-:W-:Y:S01]  /*153b0*/  FMUL.FTZ R92, R92, R28 ;  /* 0x0000001c5c5c7220 */ /* 0x000fe20000410000 */
[----:B------:R-:W-:Y:S01]  /*153c0*/  F2FP.BF16.F32.PACK_AB R176, R33, R176 ;  /* 0x000000b021b0723e */ /* 0x000fe200000010ff */
[----:B------:R-:W-:Y:S01]  /*153d0*/  FMUL.FTZ R93, R93, R28 ;  /* 0x0000001c5d5d7220 */ /* 0x000fe20000410000 */
[----:B------:R-:W-:Y:S01]  /*153e0*/  F2FP.BF16.F32.PACK_AB R178, R35, R178 ;  /* 0x000000b223b2723e */ /* 0x000fe200000010ff */
[----:B------:R-:W-:Y:S01]  /*153f0*/  FMUL.FTZ R96, R96, R28 ;  /* 0x0000001c60607220 */ /* 0x000fe20000410000 */
[----:B------:R-:W1:Y:S01]  /*15400*/  MUFU.EX2 R170, R170 ;  /* 0x000000aa00aa7308 */ /* 0x000e620000000800 */
[----:B0-----:R-:W-:Y:S01]  /*15410*/  FADD.FTZ R4, R168, R27 ;  /* 0x0000001ba8047221 */ /* 0x001fe20000010000 */
[----:B------:R-:W-:Y:S01]  /*15420*/  @!P1 PRMT R27, RZ, 0x654, R8 ;  /* 0x00000654ff1b9816 */ /* 0x000fe20000000008 */
[----:B------:R-:W-:Y:S01]  /*15430*/  FMUL.FTZ R8, R25, UR44 ;  /* 0x0000002c19087c20 */ /* 0x000fe20008410000 */
[----:B------:R-:W-:Y:S01]  /*15440*/  F2FP.BF16.F32.PACK_AB R172, R41, R172 ;  /* 0x000000ac29ac723e */ /* 0x000fe200000010ff */
[----:B------:R-:W-:Y:S01]  /*15450*/  FMUL.FTZ R97, R97, R28 ;  /* 0x0000001c61617220 */ /* 0x000fe20000410000 */
[----:B------:R0:W-:Y:S01]  /*15460*/  @!P1 SYNCS.ARRIVE.TRANS64.RED.A1T0 RZ, [R27+URZ], RZ ;  /* 0x000000ff1bff99a7 */ /* 0x0001e2000810043f */
[----:B------:R-:W-:Y:S01]  /*15470*/  F2FP.BF16.F32.PACK_AB R174, R45, R174 ;  /* 0x000000ae2dae723e */ /* 0x000fe200000010ff */
[----:B------:R-:W3:Y:S01]  /*15480*/  MUFU.EX2 R51, R51 ;  /* 0x0000003300337308 */ /* 0x000ee20000000800 */
[C---:B--2---:R-:W-:Y:S01]  /*15490*/  FADD.FTZ R25, R49.reuse, R4 ;  /* 0x0000000431197221 */ /* 0x044fe20000010000 */
[----:B------:R-:W-:Y:S01]  /*154a0*/  F2FP.BF16.F32.PACK_AB R168, R49, R168 ;  /* 0x000000a831a8723e */ /* 0x000fe200000010ff */
[-C--:B------:R-:W-:Y:S01]  /*154b0*/  FMUL.FTZ R100, R100, R28.reuse ;  /* 0x0000001c64647220 */ /* 0x080fe20000410000 */
[-C--:B------:R-:W-:Y:S01]  /*154c0*/  FMUL.FTZ R101, R101, R28.reuse ;  /* 0x0000001c65657220 */ /* 0x080fe20000410000 */
[-C--:B------:R-:W-:Y:S01]  /*154d0*/  FMUL.FTZ R104, R104, R28.reuse ;  /* 0x0000001c68687220 */ /* 0x080fe20000410000 */
[-C--:B------:R-:W-:Y:S01]  /*154e0*/  FMUL.FTZ R105, R105, R28.reuse ;  /* 0x0000001c69697220 */ /* 0x080fe20000410000 */
[-C--:B------:R-:W-:Y:S01]  /*154f0*/  FMUL.FTZ R108, R108, R28.reuse ;  /* 0x0000001c6c6c7220 */ /* 0x080fe20000410000 */
[----:B------:R-:W-:Y:S01]  /*15500*/  MUFU.EX2 R164, R164 ;  /* 0x000000a400a47308 */ /* 0x000fe20000000800 */
[----:B-1----:R-:W-:Y:S01]  /*15510*/  FADD.FTZ R4, R170, R25 ;  /* 0x00000019aa047221 */ /* 0x002fe20000010000 */
[-C--:B------:R-:W-:Y:S01]  /*15520*/  FMUL.FTZ R109, R109, R28.reuse ;  /* 0x0000001c6d6d7220 */ /* 0x080fe20000410000 */
[-C--:B------:R-:W-:Y:S01]  /*15530*/  FMUL.FTZ R112, R112, R28.reuse ;  /* 0x0000001c70707220 */ /* 0x080fe20000410000 */
[-C--:B------:R-:W-:Y:S01]  /*15540*/  FMUL.FTZ R113, R113, R28.reuse ;  /* 0x0000001c71717220 */ /* 0x080fe20000410000 */
[-C--:B------:R-:W-:Y:S01]  /*15550*/  FMUL.FTZ R116, R116, R28.reuse ;  /* 0x0000001c74747220 */ /* 0x080fe20000410000 */
[-C--:B------:R-:W-:Y:S01]  /*15560*/  FMUL.FTZ R117, R117, R28.reuse ;  /* 0x0000001c75757220 */ /* 0x080fe20000410000 */
[----:B------:R-:W-:Y:S01]  /*15570*/  FMUL.FTZ R120, R120, R28 ;  /* 0x0000001c78787220 */ /* 0x000fe20000410000 */
[----:B------:R-:W-:Y:S01]  /*15580*/  MUFU.EX2 R55, R55 ;  /* 0x0000003700377308 */ /* 0x000fe20000000800 */
[----:B---3--:R-:W-:Y:S01]  /*15590*/  F2FP.BF16.F32.PACK_AB R170, R51, R170 ;  /* 0x000000aa33aa723e */ /* 0x008fe200000010ff */
        /* <DEDUP_REMOVED lines=16> */
[----:B------:R-:W-:Y:S01]  /*156a0*/  FMUL.FTZ R149, R149, R28 ;  /* 0x0000001c95957220 */ /* 0x000fe20000410000 */
[----:B------:R-:W-:-:S02]  /*156b0*/  VIADD R3, R3, 0xffffffff ;  /* 0xffffffff03037836 */ /* 0x000fc40000000000 */
[----:B------:R-:W-:-:S03]  /*156c0*/  IMAD.MOV.U32 R184, RZ, RZ, R21 ;  /* 0x000000ffffb87224 */ /* 0x000fc600078e0015 */
[----:B------:R-:W1:Y:S08]  /*156d0*/  MUFU.EX2 R8, R8 ;  /* 0x0000000800087308 */ /* 0x000e700000000800 */
[----:B------:R-:W2:Y:S08]  /*156e0*/  MUFU.EX2 R73, R60 ;  /* 0x0000003c00497308 */ /* 0x000eb00000000800 */
[----:B------:R3:W-:Y:S01]  /*156f0*/  MUFU.EX2 R10, R9 ;  /* 0x00000009000a7308 */ /* 0x0007e20000000800 */
[-C--:B-1----:R-:W-:Y:S01]  /*15700*/  FMUL.FTZ R90, R90, R8.reuse ;  /* 0x000000085a5a7220 */ /* 0x082fe20000410000 */
        /* <DEDUP_REMOVED lines=10> */
[----:B------:R-:W-:Y:S01]  /*157b0*/  FMUL.FTZ R107, R107, R8 ;  /* 0x000000086b6b7220 */ /* 0x000fe20000410000 */
[----:B------:R-:W-:Y:S01]  /*157c0*/  FADD.FTZ R4, R164, R9 ;  /* 0x00000009a4047221 */ /* 0x000fe20000010000 */
[C---:B------:R-:W-:Y:S01]  /*157d0*/  F2FP.BF16.F32.PACK_AB R164, R55.reuse, R164 ;  /* 0x000000a437a4723e */ /* 0x040fe200000010ff */
[-C--:B------:R-:W-:Y:S01]  /*157e0*/  FMUL.FTZ R110, R110, R8.reuse ;  /* 0x000000086e6e7220 */ /* 0x080fe20000410000 */
[----:B------:R-:W3:Y:S01]  /*157f0*/  MUFU.EX2 R160, R160 ;  /* 0x000000a000a07308 */ /* 0x000ee20000000800 */
[----:B------:R-:W-:Y:S01]  /*15800*/  FADD.FTZ R9, R55, R4 ;  /* 0x0000000437097221 */ /* 0x000fe20000010000 */
[-C--:B------:R-:W-:Y:S01]  /*15810*/  FMUL.FTZ R111, R111, R8.reuse ;  /* 0x000000086f6f7220 */ /* 0x080fe20000410000 */
[-C--:B------:R-:W-:Y:S01]  /*15820*/  FMUL.FTZ R114, R114, R8.reuse ;  /* 0x0000000872727220 */ /* 0x080fe20000410000 */
[----:B------:R-:W-:Y:S01]  /*15830*/  FMUL.FTZ R115, R115, R8 ;  /* 0x0000000873737220 */ /* 0x000fe20000410000 */
[----:B------:R-:W-:Y:S01]  /*15840*/  FADD.FTZ R4, R166, R9 ;  /* 0x00000009a6047221 */ /* 0x000fe20000010000 */
[----:B------:R-:W-:Y:S01]  /*15850*/  FFMA.FTZ R9, R8, R0, R181 ;  /* 0x0000000008097223 */ /* 0x000fe200000100b5 */
[C---:B--2---:R-:W-:Y:S01]  /*15860*/  F2FP.BF16.F32.PACK_AB R166, R73.reuse, R166 ;  /* 0x000000a649a6723e */ /* 0x044fe200000010ff */
[----:B------:R-:W2:Y:S01]  /*15870*/  MUFU.EX2 R183, R183 ;  /* 0x000000b700b77308 */ /* 0x000ea20000000800 */
[----:B------:R-:W-:Y:S01]  /*15880*/  FADD.FTZ R25, R73, R4 ;  /* 0x0000000449197221 */ /* 0x000fe20000010000 */
[C---:B-1----:R-:W-:Y:S01]  /*15890*/  FADD.FTZ R0, R32.reuse, R9 ;  /* 0x0000000920007221 */ /* 0x042fe20000010000 */
[----:B------:R-:W-:Y:S01]  /*158a0*/  F2FP.BF16.F32.PACK_AB R181, R32, R181 ;  /* 0x000000b520b5723e */ /* 0x000fe200000010ff */
        /* <DEDUP_REMOVED lines=19> */
[----:B------:R-:W-:Y:S01]  /*159e0*/  FMUL.FTZ R147, R147, R8 ;  /* 0x0000000893937220 */ /* 0x000fe20000410000 */
[----:B------:R-:W2:Y:S01]  /*159f0*/  MUFU.EX2 R162, R162 ;  /* 0x000000a200a27308 */ /* 0x000ea20000000800 */
[C---:B-1----:R-:W-:Y:S01]  /*15a00*/  FADD.FTZ R25, R75.reuse, R4 ;  /* 0x000000044b197221 */ /* 0x042fe20000010000 */
[----:B------:R-:W-:Y:S01]  /*15a10*/  F2FP.BF16.F32.PACK_AB R160, R75, R160 ;  /* 0x000000a04ba0723e */ /* 0x000fe200000010ff */
[-C--:B------:R-:W-:Y:S01]  /*15a20*/  FMUL.FTZ R150, R150, R8.reuse ;  /* 0x0000000896967220 */ /* 0x080fe20000410000 */
[----:B------:R-:W-:-:S04]  /*15a30*/  FMUL.FTZ R151, R151, R8 ;  /* 0x0000000897977220 */ /* 0x000fc80000410000 */
        /* <DEDUP_REMOVED lines=24> */
[----:B---3--:R-:W-:-:S07]  /*15bc0*/  FADD.FTZ R48, R158, R25 ;  /* 0x000000199e307221 */ /* 0x008fce0000010000 */
        /* <DEDUP_REMOVED lines=24> */
[----:B------:R-:W-:Y:S01]  /*15d50*/  F2FP.BF16.F32.PACK_AB R154, R11, R154 ;  /* 0x0000009a0b9a723e */ /* 0x000fe200000010ff */
[----:B------:R-:W-:-:S05]  /*15d60*/  IMAD.MOV.U32 R11, RZ, RZ, R6 ;  /* 0x000000ffff0b7224 */ /* 0x000fca00078e0006 */
[----:B------:R-:W2:Y:S01]  /*15d70*/  MUFU.EX2 R165, R165 ;  /* 0x000000a500a57308 */ /* 0x000ea20000000800 */
[C---:B-1----:R-:W-:Y:S01]  /*15d80*/  FADD.FTZ R48, R42.reuse, R9 ;  /* 0x000000092a307221 */ /* 0x042fe20000010000 */
[----:B------:R-:W-:-:S06]  /*15d90*/  F2FP.BF16.F32.PACK_AB R169, R42, R169 ;  /* 0x000000a92aa9723e */ /* 0x000fcc00000010ff */
[----:B------:R-:W1:Y:S01]  /*15da0*/  MUFU.EX2 R46, R46 ;  /* 0x0000002e002e7308 */ /* 0x000e620000000800 */
[----:B---3--:R-:W-:Y:S01]  /*15db0*/  FADD.FTZ R9, R171, R48 ;  /* 0x00000030ab097221 */ /* 0x008fe20000010000 */
[----:B------:R-:W-:-:S03]  /*15dc0*/  F2FP.BF16.F32.PACK_AB R171, R10, R171 ;  /* 0x000000ab0aab723e */ /* 0x000fc600000010ff */
[----:B------:R-:W-:Y:S01]  /*15dd0*/  FADD.FTZ R48, R10, R9 ;  /* 0x000000090a307221 */ /* 0x000fe20000010000 */
[----:B------:R-:W-:Y:S02]  /*15de0*/  IMAD.MOV.U32 R10, RZ, RZ, R7 ;  /* 0x000000ffff0a7224 */ /* 0x000fe400078e0007 */
[----:B------:R-:W3:Y:S01]  /*15df0*/  MUFU.EX2 R167, R167 ;  /* 0x000000a700a77308 */ /* 0x000ee20000000800 */
[----:B--2---:R-:W-:-:S07]  /*15e00*/  FADD.FTZ R9, R165, R48 ;  /* 0x00000030a5097221 */ /* 0x004fce0000010000 */
        /* <DEDUP_REMOVED lines=36> */
[----:B0-----:R-:W-:Y:S06]  /*16050*/  @P3 BRA `(.L_x_1538) ;  /* 0xffffffc400883947 */ /* 0x001fec000383ffff */
[----:B------:R-:W-:Y:S02]  /*16060*/  IMAD.MOV.U32 R10, RZ, RZ, R7 ;  /* 0x000000ffff0a7224 */ /* 0x000fe400078e0007 */
[----:B------:R-:W-:Y:S02]  /*16070*/  IMAD.MOV.U32 R11, RZ, RZ, R6 ;  /* 0x000000ffff0b7224 */ /* 0x000fe400078e0006 */
[----:B------:R-:W-:Y:S02]  /*16080*/  IMAD.MOV.U32 R184, RZ, RZ, R21 ;  /* 0x000000ffffb87224 */ /* 0x000fe400078e0015 */
[----:B------:R-:W-:-:S07]  /*16090*/  IMAD.MOV.U32 R186, RZ, RZ, R199 ;  /* 0x000000ffffba7224 */ /* 0x000fce00078e00c7 */
.L_x_1520:
[----:B------:R-:W0:Y:S01]  /*160a0*/  LDC R13, c[0x0][0x9e4] ;  /* 0x00027900ff0d7b82 */ /* 0x000e220000000800 */
[----:B------:R-:W-:Y:S01]  /*160b0*/  IADD3 R6, R192, 0x80, -R193 ;  /* 0x00000080c0067810 */ /* 0x000fe20007ffe8c1 */
[----:B------:R-:W-:-:S04]  /*160c0*/  ULDC UR6, c[0x0][0x9dc] ;  /* 0x0002770000067ab9 */ /* 0x000fc80000000800 */
[----:B------:R-:W-:-:S04]  /*160d0*/  IMAD R6, R197, 0x80, R6 ;  /* 0x00000080c5067824 */ /* 0x000fc800078e0206 */
[----:B------:R-:W-:Y:S01]  /*160e0*/  VIADD R7, R6, -UR6 ;  /* 0x8000000606077c36 */ /* 0x000fe20008000000 */
[----:B0-----:R-:W-:-:S13]  /*160f0*/  ISETP.GE.AND P5, PT, R13, 0x1, PT ;  /* 0x000000010d00780c */ /* 0x001fda0003fa6270 */
[----:B------:R-:W-:Y:S05]  /*16100*/  @!P5 BRA `(.L_x_1539) ;  /* 0x000000000044d947 */ /* 0x000fea0003800000 */
        /* <DEDUP_REMOVED lines=10> */
.L_x_1541:
[----:B------:R-:W-:-:S13]  /*161b0*/  ISETP.NE.AND P2, PT, R13, 0x1, PT ;  /* 0x000000010d00780c */ /* 0x000fda0003f45270 */
[----:B------:R-:W0:Y:S02]  /*161c0*/  @P2 LDC.64 R8, c[0x0][0x9e8] ;  /* 0x00027a00ff082b82 */ /* 0x000e240000000a00 */
[----:B0-----:R-:W-:-:S05]  /*161d0*/  @P2 IMAD.HI.U32 R8, R6, R8, RZ ;  /* 0x0000000806082227 */ /* 0x001fca00078e00ff */
[----:B------:R-:W-:-:S07]  /*161e0*/  @P2 SHF.R.U32.HI R6, RZ, R9, R8 ;  /* 0x00000009ff062219 */ /* 0x000fce0000011608 */
.L_x_1542:
[----:B------:R-:W-:Y:S05]  /*161f0*/  BSYNC B0 ;  /* 0x0000000000007941 */ /* 0x000fea0003800000 */
.L_x_1540:
[----:B------:R-:W-:-:S05]  /*16200*/  IMAD R6, R6, R13, RZ ;  /* 0x0000000d06067224 */ /* 0x000fca00078e02ff */
[----:B------:R-:W-:-:S07]  /*16210*/  VIMNMX R7, R7, R6, !PT ;  /* 0x0000000607077248 */ /* 0x000fce0007fe0100 */
.L_x_1539:
[----:B------:R-:W-:-:S05]  /*16220*/  VIADD R7, R7, 0x7f ;  /* 0x0000007f07077836 */ /* 0x000fca0000000000 */
[----:B------:R-:W-:-:S04]  /*16230*/  SHF.R.S32.HI R6, RZ, 0x1f, R7 ;  /* 0x0000001fff067819 */ /* 0x000fc80000011407 */
[----:B------:R-:W-:-:S04]  /*16240*/  LEA.HI R6, R6, R7, RZ, 0x7 ;  /* 0x0000000706067211 */ /* 0x000fc800078f38ff */
[----:B------:R-:W-:-:S04]  /*16250*/  SHF.R.S32.HI R7, RZ, 0x7, R6 ;  /* 0x00000007ff077819 */ /* 0x000fc80000011406 */
[----:B------:R-:W-:-:S04]  /*16260*/  VIMNMX R14, R198, R7, !PT ;  /* 0x00000007c60e7248 */ /* 0x000fc80007fe0100 */
[----:B------:R-:W-:-:S13]  /*16270*/  ISETP.GE.AND P2, PT, R3, R14, PT ;  /* 0x0000000e0300720c */ /* 0x000fda0003f46270 */
[----:B------:R-:W-:Y:S05]  /*16280*/  @!P2 BRA `(.L_x_1543) ;  /* 0x000000280084a947 */ /* 0x000fea0003800000 */
[----:B------:R-:W-:Y:S02]  /*16290*/  IMAD.MOV.U32 R13, RZ, RZ, R10 ;  /* 0x000000ffff0d7224 */ /* 0x000fe400078e000a */
[----:B------:R-:W-:Y:S02]  /*162a0*/  IMAD.MOV.U32 R12, RZ, RZ, R11 ;  /* 0x000000ffff0c7224 */ /* 0x000fe400078e000b */
[----:B------:R-:W-:Y:S02]  /*162b0*/  IMAD.MOV.U32 R20, RZ, RZ, R186 ;  /* 0x000000ffff147224 */ /* 0x000fe400078e00ba */
[----:B------:R-:W-:-:S07]  /*162c0*/  IMAD.MOV.U32 R15, RZ, RZ, R184 ;  /* 0x000000ffff0f7224 */ /* 0x000fce00078e00b8 */
.L_x_1553:
        /* <DEDUP_REMOVED lines=10> */
.L_x_1545:
[----:B------:R-:W-:Y:S01]  /*16370*/  IMAD R6, R184, 0x8, R2 ;  /* 0x00000008b8067824 */ /* 0x000fe200078e0202 */
[----:B------:R-:W-:-:S04]  /*16380*/  SHF.L.U32 R7, R186, 0x1f, RZ ;  /* 0x0000001fba077819 */ /* 0x000fc800000006ff */
[----:B------:R0:W1:Y:S01]  /*16390*/  SYNCS.PHASECHK.TRANS64.TRYWAIT P3, [R6+URZ+0x28830], R7 ;  /* 0x02883007060075a7 */ /* 0x000062000806017f */
[----:B------:R-:W-:Y:S05]  /*163a0*/  @!P0 BRA `(.L_x_1546) ;  /* 0x0000000000048947 */ /* 0x000fea0003800000 */
[----:B------:R-:W-:Y:S01]  /*163b0*/  BPT.TRAP 0x1 ;  /* 0x000000040000795c */ /* 0x000fe20000300000 */
.L_x_1546:
[----:B------:R-:W-:Y:S04]  /*163c0*/  BSSY B0, `(.L_x_1544) ;  /* 0x0000004000007945 */ /* 0x000fe80003800000 */
[----:B-1----:R-:W-:Y:S05]  /*163d0*/  @P3 BRA `(.L_x_1547) ;  /* 0x0000000000083947 */ /* 0x002fea0003800000 */
[----:B------:R-:W1:Y:S02]  /*163e0*/  SYNCS.PHASECHK.TRANS64.TRYWAIT P3, [R6+URZ+0x28830], R7 ;  /* 0x02883007060075a7 */ /* 0x000e64000806017f */
[----:B-1----:R-:W-:Y:S05]  /*163f0*/  @!P3 BRA `(.L_x_1548) ;  /* 0x00000104005cb947 */ /* 0x002fea0003800000 */
.L_x_1547:
[----:B------:R-:W-:Y:S05]  /*16400*/  BSYNC B0 ;  /* 0x0000000000007941 */ /* 0x000fea0003800000 */
.L_x_1544:
        /* <DEDUP_REMOVED lines=64> */
.L_x_1550:
[----:B------:R-:W-:Y:S01]  /*16810*/  SHF.L.U32 R6, R20, 0x1f, RZ ;  /* 0x0000001f14067819 */ /* 0x000fe200000006ff */
[----:B------:R-:W-:-:S04]  /*16820*/  IMAD R7, R15, 0x8, R2 ;  /* 0x000000080f077824 */ /* 0x000fc800078e0202 */
[----:B------:R0:W1:Y:S01]  /*16830*/  SYNCS.PHASECHK.TRANS64.TRYWAIT P2, [R7+URZ+0x28850], R6 ;  /* 0x02885006070075a7 */ /* 0x000062000804017f */
[----:B------:R-:W-:Y:S05]  /*16840*/  @!P0 BRA `(.L_x_1551) ;  /* 0x0000000000048947 */ /* 0x000fea0003800000 */
[----:B------:R-:W-:Y:S01]  /*16850*/  BPT.TRAP 0x1 ;  /* 0x000000040000795c */ /* 0x000fe20000300000 */
.L_x_1551:
[----:B-1----:R-:W-:Y:S05]  /*16860*/  @P2 BRA `(.L_x_1549) ;  /* 0x0000000000082947 */ /* 0x002fea0003800000 */
[----:B------:R-:W1:Y:S02]  /*16870*/  SYNCS.PHASECHK.TRANS64.TRYWAIT P2, [R7+URZ+0x28850], R6 ;  /* 0x02885006070075a7 */ /* 0x000e64000804017f */
[----:B-1----:R-:W-:Y:S05]  /*16880*/  @!P2 BRA `(.L_x_1552) ;  /* 0x00000100004ca947 */ /* 0x002fea0003800000 */
.L_x_1549:
[----:B01----:R-:W-:Y:S01]  /*16890*/  VIADD R6, R2, 0x400 ;  /* 0x0000040002067836 */ /* 0x003fe20000000000 */
[----:B------:R-:W-:Y:S05]  /*168a0*/  WARPSYNC.ALL ;  /* 0x0000000000007948 */ /* 0x000fea0003800000 */
[----:B------:R-:W-:-:S04]  /*168b0*/  SHF.R.U32.HI R6, RZ, 0x4, R6 ;  /* 0x00000004ff067819 */ /* 0x000fc80000011606 */
[----:B------:R-:W-:-:S04]  /*168c0*/  LOP3.LUT R6, R6, 0x3fff, RZ, 0xc0, !PT ;  /* 0x00003fff06067812 */ /* 0x000fc800078ec0ff */
[----:B------:R-:W-:-:S05]  /*168d0*/  LOP3.LUT R6, R6, 0x4000000, RZ, 0xfc, !PT ;  /* 0x0400000006067812 */ /* 0x000fca00078efcff */
[----:B------:R-:W-:Y:S01]  /*168e0*/  IMAD R6, R15, 0x800, R6 ;  /* 0x000008000f067824 */ /* 0x000fe200078e0206 */
[----:B------:R-:W-:Y:S01]  /*168f0*/  WARPGROUP.ARRIVE ;  /* 0x00000000000079c5 */ /* 0x000fe20000000000 */
[----:B------:R-:W-:Y:S02]  /*16900*/  IMAD.MOV.U32 R7, RZ, RZ, 0x40000040 ;  /* 0x40000040ff077424 */ /* 0x000fe400078e00ff */
[----:B------:R-:W-:Y:S01]  /*16910*/  FMUL.FTZ R21, R24, UR52 ;  /* 0x0000003418157c20 */ /* 0x000fe20008410000 */
[C---:B------:R-:W-:Y:S01]  /*16920*/  VIADD R8, R6.reuse, 0x80 ;  /* 0x0000008006087836 */ /* 0x040fe20000000000 */
[----:B------:R-:W-:Y:S01]  /*16930*/  R2UR UR6, R6 ;  /* 0x00000000060672ca */ /* 0x000fe200000e0000 */
[----:B------:R-:W-:Y:S01]  /*16940*/  IMAD.MOV.U32 R9, RZ, RZ, 0x40000040 ;  /* 0x40000040ff097424 */ /* 0x000fe200078e00ff */
[----:B------:R-:W-:Y:S01]  /*16950*/  R2UR UR7, R7 ;  /* 0x00000000070772ca */ /* 0x000fe200000e0000 */
        /* <DEDUP_REMOVED lines=12> */
[----:B------:R-:W-:Y:S01]  /*16a20*/  HGMMA.64x128x16.F32.BF16 R88, R180, gdesc[UR4].tnspB, R88, gsb0 ;  /* 0x41e00004b4587df0 */ /* 0x000fe20008001858 */
[----:B------:R-:W-:Y:S01]  /*16a30*/  R2UR UR6, R8 ;  /* 0x00000000080672ca */ /* 0x000fe200000e0000 */
[----:B------:R-:W-:Y:S01]  /*16a40*/  FMUL.FTZ R47, R49, UR52 ;  /* 0x00000034312f7c20 */ /* 0x000fe20008410000 */
[----:B------:R-:W-:Y:S01]  /*16a50*/  R2UR UR7, R9 ;  /* 0x00000000090772ca */ /* 0x000fe200000e0000 */
[----:B------:R-:W-:Y:S01]  /*16a60*/  FMUL.FTZ R30, R33, UR52 ;  /* 0x00000034211e7c20 */ /* 0x000fe20008410000 */
[----:B------:R-:W2:Y:S01]  /*16a70*/  MUFU.TANH R10, R10 ;  /* 0x0000000a000a7308 */ /* 0x000ea20000002400 */
[----:B------:R-:W-:Y:S01]  /*16a80*/  FMUL.FTZ R49, R55, UR52 ;  /* 0x0000003437317c20 */ /* 0x000fe20008410000 */
[----:B------:R-:W-:Y:S01]  /*16a90*/  FMUL.FTZ R55, R57, UR52 ;  /* 0x0000003439377c20 */ /* 0x000fe20008410000 */
[----:B------:R-:W-:Y:S01]  /*16aa0*/  FMUL.FTZ R57, R60, UR52 ;  /* 0x000000343c397c20 */ /* 0x000fe20008410000 */
[----:B0-----:R-:W-:Y:S01]  /*16ab0*/  FMNMX.FTZ R60, R21, R12, !PT ;  /* 0x0000000c153c7209 */ /* 0x001fe20007810000 */
[----:B------:R-:W-:-:S02]  /*16ac0*/  VIADD R8, R6, 0x100 ;  /* 0x0000010006087836 */ /* 0x000fc40000000000 */
[----:B------:R-:W-:Y:S01]  /*16ad0*/  FMUL.FTZ R32, R36, UR52 ;  /* 0x0000003424207c20 */ /* 0x000fe20008410000 */
[----:B------:R-:W-:Y:S01]  /*16ae0*/  IMAD.MOV.U32 R9, RZ, RZ, 0x40000040 ;  /* 0x40000040ff097424 */ /* 0x000fe200078e00ff */
        /* <DEDUP_REMOVED lines=46> */
[----:B------:R-:W-:Y:S01]  /*16dd0*/  UMOV UR44, UR47 ;  /* 0x0000002f002c7c82 */ /* 0x000fe20008000000 */
        /* <DEDUP_REMOVED lines=16> */
[----:B------:R-:W3:Y:S01]  /*16ee0*/  S2R R199, SR_TID.X ;  /* 0x0000000000c77919 */ /* 0x000ee20000002100 */
[----:B------:R-:W4:Y:S01]  /*16ef0*/  MUFU.TANH R42, R42 ;  /* 0x0000002a002a7308 */ /* 0x000f220000002400 */
[C---:B------:R-:W-:Y:S01]  /*16f00*/  ISETP.GT.AND P2, PT, R3.reuse, R14, PT ;  /* 0x0000000e0300720c */ /* 0x040fe20003f44270 */
[----:B------:R-:W-:-:S06]  /*16f10*/  VIADD R3, R3, 0xffffffff ;  /* 0xffffffff03037836 */ /* 0x000fcc0000000000 */
[----:B------:R-:W5:Y:S08]  /*16f20*/  MUFU.TANH R46, R46 ;  /* 0x0000002e002e7308 */ /* 0x000f700000002400 */
[----:B------:R-:W5:Y:S08]  /*16f30*/  MUFU.TANH R47, R47 ;  /* 0x0000002f002f7308 */ /* 0x000f700000002400 */
[----:B------:R-:W5:Y:S01]  /*16f40*/  MUFU.TANH R50, R50 ;  /* 0x0000003200327308 */ /* 0x000f620000002400 */
[----:B---3--:R-:W-:-:S07]  /*16f50*/  SHF.R.U32.HI R199, RZ, 0x7, R199 ;  /* 0x00000007ffc77819 */ /* 0x008fce00000116c7 */
[----:B------:R-:W3:Y:S08]  /*16f60*/  MUFU.TANH R51, R51 ;  /* 0x0000003300337308 */ /* 0x000ef00000002400 */
[----:B------:R-:W3:Y:S08]  /*16f70*/  MUFU.TANH R54, R54 ;  /* 0x0000003600367308 */ /* 0x000ef00000002400 */
[----:B------:R-:W3:Y:S08]  /*16f80*/  MUFU.TANH R55, R55 ;  /* 0x0000003700377308 */ /* 0x000ef00000002400 */
[----:B------:R-:W3:Y:S08]  /*16f90*/  MUFU.TANH R57, R57 ;  /* 0x0000003900397308 */ /* 0x000ef00000002400 */
[----:B------:R-:W3:Y:S01]  /*16fa0*/  MUFU.TANH R58, R58 ;  /* 0x0000003a003a7308 */ /* 0x000ee20000002400 */
[----:B------:R-:W-:-:S02]  /*16fb0*/  WARPGROUP.DEPBAR.LE gsb0, 0x0 ;  /* 0x00008000000079c5 */ /* 0x000fc40000010000 */
[----:B------:R-:W-:-:S05]  /*16fc0*/  WARPGROUP.ARRIVE ;  /* 0x00000000000079c5 */ /* 0x000fca0000000000 */
[----:B------:R-:W3:Y:S01]  /*16fd0*/  MUFU.TANH R59, R59 ;  /* 0x0000003b003b7308 */ /* 0x000ee20000002400 */
[----:B------:R-:W-:Y:S01]  /*16fe0*/  HGMMA.64x128x16.F32.BF16 R88, R176, gdesc[UR4].tnspB, R88, gsb0 ;  /* 0x41e00004b0587df0 */ /* 0x000fe20008001858 */
[----:B------:R-:W-:Y:S02]  /*16ff0*/  R2UR UR6, R8 ;  /* 0x00000000080672ca */ /* 0x000fe400000e0000 */
[----:B------:R-:W-:Y:S02]  /*17000*/  R2UR UR7, R9 ;  /* 0x00000000090772ca */ /* 0x000fe400000e0000 */
[----:B--2---:R-:W-:Y:S02]  /*17010*/  FMNMX.FTZ R8, R38, R11, !PT ;  /* 0x0000000b26087209 */ /* 0x004fe40007810000 */
[----:B------:R-:W2:Y:S02]  /*17020*/  MUFU.TANH R60, R60 ;  /* 0x0000003c003c7308 */ /* 0x000ea40000002400 */
[----:B0-----:R-:W-:-:S04]  /*17030*/  FMNMX.FTZ R8, R39, R8, !PT ;  /* 0x0000000827087209 */ /* 0x001fc80007810000 */
[----:B-1----:R-:W-:Y:S02]  /*17040*/  FMNMX.FTZ R9, R41, R8, !PT ;  /* 0x0000000829097209 */ /* 0x002fe40007810000 */
[----:B------:R-:W0:Y:S02]  /*17050*/  MUFU.TANH R61, R61 ;  /* 0x0000003d003d7308 */ /* 0x000e240000002400 */
[----:B----4-:R-:W-:-:S04]  /*17060*/  FMNMX.FTZ R9, R42, R9, !PT ;  /* 0x000000092a097209 */ /* 0x010fc80007810000 */
[----:B-----5:R-:W-:Y:S02]  /*17070*/  FMNMX.FTZ R8, R46, R9, !PT ;  /* 0x000000092e087209 */ /* 0x020fe40007810000 */
[----:B------:R-:W1:Y:S02]  /*17080*/  MUFU.TANH R62, R62 ;  /* 0x0000003e003e7308 */ /* 0x000e640000002400 */
[----:B------:R-:W-:-:S04]  /*17090*/  FMNMX.FTZ R9, R47, R8, !PT ;  /* 0x000000082f097209 */ /* 0x000fc80007810000 */
[----:B------:R-:W-:Y:S02]  /*170a0*/  FMNMX.FTZ R8, R50, R9, !PT ;  /* 0x0000000932087209 */ /* 0x000fe40007810000 */
[----:B------:R-:W4:Y:S02]  /*170b0*/  MUFU.TANH R64, R64 ;  /* 0x0000004000407308 */ /* 0x000f240000002400 */
[----:B---3--:R-:W-:-:S04]  /*170c0*/  FMNMX.FTZ R9, R51, R8, !PT ;  /* 0x0000000833097209 */ /* 0x008fc80007810000 */
[----:B------:R-:W-:Y:S02]  /*170d0*/  FMNMX.FTZ R8, R54, R9, !PT ;  /* 0x0000000936087209 */ /* 0x000fe40007810000 */
[----:B------:R-:W3:Y:S02]  /*170e0*/  MUFU.TANH R65, R65 ;  /* 0x0000004100417308 */ /* 0x000ee40000002400 */
[----:B------:R-:W-:-:S04]  /*170f0*/  FMNMX.FTZ R8, R55, R8, !PT ;  /* 0x0000000837087209 */ /* 0x000fc80007810000 */
[----:B------:R-:W-:Y:S02]  /*17100*/  FMNMX.FTZ R9, R57, R8, !PT ;  /* 0x0000000839097209 */ /* 0x000fe40007810000 */
[----:B------:R-:W5:Y:S02]  /*17110*/  MUFU.TANH R68, R68 ;  /* 0x0000004400447308 */ /* 0x000f640000002400 */
[----:B------:R-:W-:-:S04]  /*17120*/  FMNMX.FTZ R8, R58, R9, !PT ;  /* 0x000000093a087209 */ /* 0x000fc80007810000 */
[----:B------:R-:W-:Y:S02]  /*17130*/  FMNMX.FTZ R9, R59, R8, !PT ;  /* 0x000000083b097209 */ /* 0x000fe40007810000 */
[----:B------:R-:W5:Y:S02]  /*17140*/  MUFU.TANH R72, R72 ;  /* 0x0000004800487308 */ /* 0x000f640000002400 */
[----:B--2---:R-:W-:-:S04]  /*17150*/  FMNMX.FTZ R8, R60, R9, !PT ;  /* 0x000000093c087209 */ /* 0x004fc80007810000 */
[----:B0-----:R-:W-:Y:S02]  /*17160*/  FMNMX.FTZ R9, R61, R8, !PT ;  /* 0x000000083d097209 */ /* 0x001fe40007810000 */
[----:B------:R-:W0:Y:S02]  /*17170*/  MUFU.TANH R76, R76 ;  /* 0x0000004c004c7308 */ /* 0x000e240000002400 */
[----:B-1----:R-:W-:-:S04]  /*17180*/  FMNMX.FTZ R9, R62, R9, !PT ;  /* 0x000000093e097209 */ /* 0x002fc80007810000 */
[----:B----4-:R-:W-:Y:S02]  /*17190*/  FMNMX.FTZ R8, R64, R9, !PT ;  /* 0x0000000940087209 */ /* 0x010fe40007810000 */
[----:B------:R-:W1:Y:S02]  /*171a0*/  MUFU.TANH R69, R69 ;  /* 0x0000004500457308 */ /* 0x000e640000002400 */
[----:B---3--:R-:W-:Y:S01]  /*171b0*/  FMNMX.FTZ R9, R65, R8, !PT ;  /* 0x0000000841097209 */ /* 0x008fe20007810000 */
[----:B------:R-:W-:-:S03]  /*171c0*/  VIADD R8, R6, 0x180 ;  /* 0x0000018006087836 */ /* 0x000fc60000000000 */
[----:B-----5:R-:W-:Y:S01]  /*171d0*/  FMNMX.FTZ R11, R68, R9, !PT ;  /* 0x00000009440b7209 */ /* 0x020fe20007810000 */
[----:B------:R-:W-:Y:S01]  /*171e0*/  IMAD.MOV.U32 R9, RZ, RZ, 0x40000040 ;  /* 0x40000040ff097424 */ /* 0x000fe200078e00ff */
[----:B------:R-:W2:Y:S02]  /*171f0*/  MUFU.TANH R77, R77 ;  /* 0x0000004d004d7308 */ /* 0x000ea40000002400 */
[----:B------:R-:W-:-:S06]  /*17200*/  FMNMX.FTZ R11, R72, R11, !PT ;  /* 0x0000000b480b7209 */ /* 0x000fcc0007810000 */
[----:B------:R-:W3:Y:S08]  /*17210*/  MUFU.TANH R73, R73 ;  /* 0x0000004900497308 */ /* 0x000ef00000002400 */
[----:B------:R-:W4:Y:S08]  /*17220*/  MUFU.TANH R20, R20 ;  /* 0x0000001400147308 */ /* 0x000f300000002400 */
[----:B------:R-:W5:Y:S08]  /*17230*/  MUFU.TANH R24, R24 ;  /* 0x0000001800187308 */ /* 0x000f700000002400 */
[----:B------:R-:W5:Y:S08]  /*17240*/  MUFU.TANH R25, R25 ;  /* 0x0000001900197308 */ /* 0x000f700000002400 */
[----:B------:R-:W5:Y:S08]  /*17250*/  MUFU.TANH R27, R27 ;  /* 0x0000001b001b7308 */ /* 0x000f700000002400 */
[----:B------:R-:W5:Y:S08]  /*17260*/  MUFU.TANH R29, R29 ;  /* 0x0000001d001d7308 */ /* 0x000f700000002400 */
[----:B------:R-:W5:Y:S01]  /*17270*/  MUFU.TANH R31, R31 ;  /* 0x0000001f001f7308 */ /* 0x000f620000002400 */
[----:B------:R-:W-:-:S02]  /*17280*/  WARPGROUP.DEPBAR.LE gsb0, 0x0 ;  /* 0x00008000000079c5 */ /* 0x000fc40000010000 */
[----:B------:R-:W-:-:S05]  /*17290*/  WARPGROUP.ARRIVE ;  /* 0x00000000000079c5 */ /* 0x000fca0000000000 */
[----:B------:R-:W5:Y:S01]  /*172a0*/  MUFU.TANH R33, R33 ;  /* 0x0000002100217308 */ /* 0x000f620000002400 */
[----:B------:R-:W-:Y:S01]  /*172b0*/  HGMMA.64x128x16.F32.BF16 R88, R172, gdesc[UR4].tnspB, R88, gsb0 ;  /* 0x41e00004ac587df0 */ /* 0x000fe20008001858 */
[----:B------:R-:W-:Y:S02]  /*172c0*/  R2UR UR6, R8 ;  /* 0x00000000080672ca */ /* 0x000fe400000e0000 */
[----:B------:R-:W-:-:S04]  /*172d0*/  R2UR UR7, R9 ;  /* 0x00000000090772ca */ /* 0x000fc800000e0000 */
[----:B------:R-:W5:Y:S01]  /*172e0*/  MUFU.TANH R35, R35 ;  /* 0x0000002300237308 */ /* 0x000f620000002400 */
[----:B0-----:R-:W-:-:S04]  /*172f0*/  FMNMX.FTZ R8, R76, R11, !PT ;  /* 0x0000000b4c087209 */ /* 0x001fc80007810000 */
[----:B-1----:R-:W-:-:S03]  /*17300*/  FMNMX.FTZ R8, R69, R8, !PT ;  /* 0x0000000845087209 */ /* 0x002fc60007810000 */
[----:B------:R-:W0:Y:S01]  /*17310*/  MUFU.TANH R36, R36 ;  /* 0x0000002400247308 */ /* 0x000e220000002400 */
[----:B--2---:R-:W-:-:S04]  /*17320*/  FMNMX.FTZ R8, R77, R8, !PT ;  /* 0x000000084d087209 */ /* 0x004fc80007810000 */
[----:B---3--:R-:W-:-:S03]  /*17330*/  FMNMX.FTZ R8, R73, R8, !PT ;  /* 0x0000000849087209 */ /* 0x008fc60007810000 */
[----:B------:R-:W1:Y:S02]  /*17340*/  MUFU.TANH R37, R37 ;  /* 0x0000002500257308 */ /* 0x000e640000002400 */
[----:B------:R-:W2:Y:S06]  /*17350*/  SHFL.BFLY PT, R9, R8, 0x2, 0x1f ;  /* 0x0c401f0008097f89 */ /* 0x000eac00000e0000 */
[----:B------:R-:W3:Y:S08]  /*17360*/  MUFU.TANH R40, R40 ;  /* 0x0000002800287308 */ /* 0x000ef00000002400 */
[----:B------:R-:W3:Y:S08]  /*17370*/  MUFU.TANH R43, R43 ;  /* 0x0000002b002b7308 */ /* 0x000ef00000002400 */
[----:B------:R-:W3:Y:S01]  /*17380*/  MUFU.TANH R44, R44 ;  /* 0x0000002c002c7308 */ /* 0x000ee20000002400 */
[----:B--2---:R-:W-:-:S05]  /*17390*/  FMNMX.FTZ R9, R8, R9, !PT ;  /* 0x0000000908097209 */ /* 0x004fca0007810000 */
[----:B------:R-:W2:Y:S02]  /*173a0*/  SHFL.BFLY PT, R8, R9, 0x1, 0x1f ;  /* 0x0c201f0009087f89 */ /* 0x000ea400000e0000 */
[----:B------:R-:W3:Y:S08]  /*173b0*/  MUFU.TANH R45, R45 ;  /* 0x0000002d002d7308 */ /* 0x000ef00000002400 */
[----:B------:R-:W3:Y:S08]  /*173c0*/  MUFU.TANH R48, R48 ;  /* 0x0000003000307308 */ /* 0x000ef00000002400 */
[----:B------:R-:W3:Y:S01]  /*173d0*/  MUFU.TANH R49, R49 ;  /* 0x0000003100317308 */ /* 0x000ee20000002400 */
[----:B--2---:R-:W-:Y:S01]  /*173e0*/  FMNMX.FTZ R11, R9, R8, !PT ;  /* 0x00000008090b7209 */ /* 0x004fe20007810000 */
[----:B------:R-:W-:-:S06]  /*173f0*/  IMAD.MOV.U32 R9, RZ, RZ, 0x40000040 ;  /* 0x40000040ff097424 */ /* 0x000fcc00078e00ff */
[----:B------:R-:W2:Y:S01]  /*17400*/  MUFU.TANH R52, R52 ;  /* 0x0000003400347308 */ /* 0x000ea20000002400 */
[C---:B------:R-:W-:Y:S01]  /*17410*/  FADD.FTZ R8, -R11.reuse, R12 ;  /* 0x0000000c0b087221 */ /* 0x040fe20000010100 */
[----:B------:R-:W-:-:S03]  /*17420*/  FMUL.FTZ R85, R11, UR44 ;  /* 0x0000002c0b557c20 */ /* 0x000fc60008410000 */
[----:B------:R-:W-:Y:S01]  /*17430*/  FMUL.FTZ R67, R8, UR44 ;  /* 0x0000002c08437c20 */ /* 0x000fe20008410000 */
[----:B------:R-:W-:Y:S02]  /*17440*/  VIADD R8, R6, 0x200 ;  /* 0x0000020006087836 */ /* 0x000fe40000000000 */
[--C-:B------:R-:W-:Y:S01]  /*17450*/  FFMA.FTZ R180, R21, UR44, -R85.reuse ;  /* 0x0000002c15b47c23 */ /* 0x100fe20008010855 */
[--C-:B------:R-:W-:Y:S01]  /*17460*/  FFMA.FTZ R21, R7, UR44, -R85.reuse ;  /* 0x0000002c07157c23 */ /* 0x100fe20008010855 */
[----:B----4-:R-:W-:Y:S01]  /*17470*/  FMNMX.FTZ R7, R20, R13, !PT ;  /* 0x0000000d14077209 */ /* 0x010fe20007810000 */
[----:B------:R-:W4:Y:S01]  /*17480*/  MUFU.TANH R53, R53 ;  /* 0x0000003500357308 */ /* 0x000f220000002400 */
[--C-:B------:R-:W-:Y:S01]  /*17490*/  FFMA.FTZ R182, R10, UR44, -R85.reuse ;  /* 0x0000002c0ab67c23 */ /* 0x100fe20008010855 */
[--C-:B------:R-:W-:Y:S01]  /*174a0*/  FFMA.FTZ R87, R26, UR44, -R85.reuse ;  /* 0x0000002c1a577c23 */ /* 0x100fe20008010855 */
[--C-:B------:R-:W-:Y:S01]  /*174b0*/  FFMA.FTZ R176, R28, UR44, -R85.reuse ;  /* 0x0000002c1cb07c23 */ /* 0x100fe20008010855 */
[--C-:B------:R-:W-:Y:S01]  /*174c0*/  FFMA.FTZ R178, R32, UR44, -R85.reuse ;  /* 0x0000002c20b27c23 */ /* 0x100fe20008010855 */
[--C-:B------:R-:W-:Y:S01]  /*174d0*/  FFMA.FTZ R12, R64, UR44, -R85.reuse ;  /* 0x0000002c400c7c23 */ /* 0x100fe20008010855 */
[--C-:B------:R-:W-:Y:S01]  /*174e0*/  FFMA.FTZ R26, R68, UR44, -R85.reuse ;  /* 0x0000002c441a7c23 */ /* 0x100fe20008010855 */
[--C-:B------:R-:W-:Y:S01]  /*174f0*/  FFMA.FTZ R28, R76, UR44, -R85.reuse ;  /* 0x0000002c4c1c7c23 */ /* 0x100fe20008010855 */
[----:B------:R-:W4:Y:S01]  /*17500*/  MUFU.TANH R56, R56 ;  /* 0x0000003800387308 */ /* 0x000f220000002400 */
[----:B------:R-:W-:-:S07]  /*17510*/  FFMA.FTZ R69, R69, UR44, -R85 ;  /* 0x0000002c45457c23 */ /* 0x000fce0008010855 */
[----:B------:R-:W4:Y:S08]  /*17520*/  MUFU.TANH R63, R63 ;  /* 0x0000003f003f7308 */ /* 0x000f300000002400 */
[----:B------:R-:W4:Y:S08]  /*17530*/  MUFU.TANH R66, R66 ;  /* 0x0000004200427308 */ /* 0x000f300000002400 */
[----:B------:R-:W4:Y:S08]  /*17540*/  MUFU.TANH R80, R80 ;  /* 0x0000005000507308 */ /* 0x000f300000002400 */
[----:B------:R-:W-:Y:S08]  /*17550*/  MUFU.TANH R70, R70 ;  /* 0x0000004600467308 */ /* 0x000ff00000002400 */
[----:B------:R-:W-:Y:S01]  /*17560*/  MUFU.TANH R71, R71 ;  /* 0x0000004700477308 */ /* 0x000fe20000002400 */
[----:B------:R-:W-:-:S02]  /*17570*/  WARPGROUP.DEPBAR.LE gsb0, 0x0 ;  /* 0x00008000000079c5 */ /* 0x000fc40000010000 */
[----:B------:R-:W-:-:S05]  /*17580*/  WARPGROUP.ARRIVE ;  /* 0x00000000000079c5 */ /* 0x000fca0000000000 */
[----:B------:R-:W-:Y:S01]  /*17590*/  MUFU.TANH R74, R74 ;  /* 0x0000004a004a7308 */ /* 0x000fe20000002400 */
[--C-:B------:R-:W-:Y:S01]  /*175a0*/  FFMA.FTZ R172, R38, UR44, -R85.reuse ;  /* 0x0000002c26ac7c23 */ /* 0x100fe20008010855 */
[--C-:B------:R-:W-:Y:S01]  /*175b0*/  FFMA.FTZ R174, R41, UR44, -R85.reuse ;  /* 0x0000002c29ae7c23 */ /* 0x100fe20008010855 */
[--C-:B------:R-:W-:Y:S01]  /*175c0*/  FFMA.FTZ R41, R47, UR44, -R85.reuse ;  /* 0x0000002c2f297c23 */ /* 0x100fe20008010855 */
[--C-:B------:R-:W-:Y:S01]  /*175d0*/  FFMA.FTZ R47, R51, UR44, -R85.reuse ;  /* 0x0000002c332f7c23 */ /* 0x100fe20008010855 */
[----:B------:R-:W-:Y:S01]  /*175e0*/  HGMMA.64x128x16.F32.BF16 R88, R168, gdesc[UR4].tnspB, R88, gsb0 ;  /* 0x41e00004a8587df0 */ /* 0x000fe20008001858 */
[----:B------:R-:W-:Y:S01]  /*175f0*/  R2UR UR6, R8 ;  /* 0x00000000080672ca */ /* 0x000fe200000e0000 */
[--C-:B------:R-:W-:Y:S01]  /*17600*/  FFMA.FTZ R51, R55, UR44, -R85.reuse ;  /* 0x0000002c37337c23 */ /* 0x100fe20008010855 */
[----:B------:R-:W-:Y:S01]  /*17610*/  R2UR UR7, R9 ;  /* 0x00000000090772ca */ /* 0x000fe200000e0000 */
[----:B------:R-:W-:Y:S01]  /*17620*/  IMAD.MOV.U32 R9, RZ, RZ, 0x40000040 ;  /* 0x40000040ff097424 */ /* 0x000fe200078e00ff */
[----:B-----5:R-:W-:Y:S01]  /*17630*/  FMNMX.FTZ R8, R24, R7, !PT ;  /* 0x0000000718087209 */ /* 0x020fe20007810000 */
[----:B------:R-:W-:Y:S01]  /*17640*/  MUFU.TANH R75, R75 ;  /* 0x0000004b004b7308 */ /* 0x000fe20000002400 */
[----:B------:R-:W-:-:S02]  /*17650*/  FFMA.FTZ R55, R58, UR44, -R85 ;  /* 0x0000002c3a377c23 */ /* 0x000fc40008010855 */
[----:B------:R-:W-:-:S04]  /*17660*/  FMNMX.FTZ R8, R25, R8, !PT ;  /* 0x0000000819087209 */ /* 0x000fc80007810000 */
[----:B------:R-:W-:Y:S01]  /*17670*/  FMNMX.FTZ R8, R27, R8, !PT ;  /* 0x000000081b087209 */ /* 0x000fe20007810000 */
[----:B------:R-:W-:Y:S03]  /*17680*/  MUFU.TANH R78, R78 ;  /* 0x0000004e004e7308 */ /* 0x000fe60000002400 */
[----:B------:R-:W-:-:S04]  /*17690*/  FMNMX.FTZ R8, R29, R8, !PT ;  /* 0x000000081d087209 */ /* 0x000fc80007810000 */
[----:B------:R-:W-:Y:S01]  /*176a0*/  FMNMX.FTZ R8, R31, R8, !PT ;  /* 0x000000081f087209 */ /* 0x000fe20007810000 */
[----:B------:R-:W-:Y:S03]  /*176b0*/  MUFU.TANH R79, R79 ;  /* 0x0000004f004f7308 */ /* 0x000fe60000002400 */
[----:B------:R-:W-:-:S04]  /*176c0*/  FMNMX.FTZ R8, R33, R8, !PT ;  /* 0x0000000821087209 */ /* 0x000fc80007810000 */
[----:B------:R-:W-:Y:S01]  /*176d0*/  FMNMX.FTZ R7, R35, R8, !PT ;  /* 0x0000000823077209 */ /* 0x000fe20007810000 */
[----:B------:R-:W-:Y:S03]  /*176e0*/  MUFU.TANH R81, R81 ;  /* 0x0000005100517308 */ /* 0x000fe60000002400 */
[----:B0-----:R-:W-:-:S04]  /*176f0*/  FMNMX.FTZ R8, R36, R7, !PT ;  /* 0x0000000724087209 */ /* 0x001fc80007810000 */
[----:B-1----:R-:W-:Y:S01]  /*17700*/  FMNMX.FTZ R7, R37, R8, !PT ;  /* 0x0000000825077209 */ /* 0x002fe20007810000 */
[----:B------:R-:W-:Y:S03]  /*17710*/  MUFU.TANH R82, R82 ;  /* 0x0000005200527308 */ /* 0x000fe60000002400 */
[----:B---3--:R-:W-:-:S04]  /*17720*/  FMNMX.FTZ R8, R40, R7, !PT ;  /* 0x0000000728087209 */ /* 0x008fc80007810000 */
[----:B------:R-:W-:Y:S01]  /*17730*/  FMNMX.FTZ R7, R43, R8, !PT ;  /* 0x000000082b077209 */ /* 0x000fe20007810000 */
[----:B------:R-:W-:Y:S03]  /*17740*/  MUFU.TANH R83, R83 ;  /* 0x0000005300537308 */ /* 0x000fe60000002400 */
[----:B------:R-:W-:-:S04]  /*17750*/  FMNMX.FTZ R8, R44, R7, !PT ;  /* 0x000000072c087209 */ /* 0x000fc80007810000 */
[----:B------:R-:W-:Y:S01]  /*17760*/  FMNMX.FTZ R7, R45, R8, !PT ;  /* 0x000000082d077209 */ /* 0x000fe20007810000 */
[----:B------:R-:W-:Y:S03]  /*17770*/  MUFU.TANH R84, R84 ;  /* 0x0000005400547308 */ /* 0x000fe60000002400 */
[----:B------:R-:W-:-:S04]  /*17780*/  FMNMX.FTZ R8, R48, R7, !PT ;  /* 0x0000000730087209 */ /* 0x000fc80007810000 */
[----:B------:R-:W-:Y:S01]  /*17790*/  FMNMX.FTZ R7, R49, R8, !PT ;  /* 0x0000000831077209 */ /* 0x000fe20007810000 */
[----:B------:R-:W-:Y:S03]  /*177a0*/  MUFU.EX2 R67, R67 ;  /* 0x0000004300437308 */ /* 0x000fe60000000800 */
[----:B--2---:R-:W-:-:S04]  /*177b0*/  FMNMX.FTZ R8, R52, R7, !PT ;  /* 0x0000000734087209 */ /* 0x004fc80007810000 */
[----:B----4-:R-:W-:Y:S01]  /*177c0*/  FMNMX.FTZ R7, R53, R8, !PT ;  /* 0x0000000835077209 */ /* 0x010fe20007810000 */
[----:B------:R-:W-:Y:S01]  /*177d0*/  VIADD R8, R6, 0x280 ;  /* 0x0000028006087836 */ /* 0x000fe20000000000 */
[----:B------:R-:W0:Y:S02]  /*177e0*/  MUFU.EX2 R180, R180 ;  /* 0x000000b400b47308 */ /* 0x000e240000000800 */
[----:B------:R-:W-:-:S04]  /*177f0*/  FMNMX.FTZ R10, R56, R7, !PT ;  /* 0x00000007380a7209 */ /* 0x000fc80007810000 */
[----:B------:R-:W-:Y:S02]  /*17800*/  FMNMX.FTZ R7, R63, R10, !PT ;  /* 0x0000000a3f077209 */ /* 0x000fe40007810000 */
[----:B------:R-:W1:Y:S02]  /*17810*/  MUFU.EX2 R21, R21 ;  /* 0x0000001500157308 */ /* 0x000e640000000800 */
[----:B------:R-:W-:-:S04]  /*17820*/  FMNMX.FTZ R7, R66, R7, !PT ;  /* 0x0000000742077209 */ /* 0x000fc80007810000 */
[----:B------:R-:W-:Y:S02]  /*17830*/  FMNMX.FTZ R7, R80, R7, !PT ;  /* 0x0000000750077209 */ /* 0x000fe40007810000 */
[----:B------:R-:W2:Y:S01]  /*17840*/  MUFU.EX2 R182, R182 ;  /* 0x000000b600b67308 */ /* 0x000ea20000000800 */
[----:B0-----:R-:W-:-:S07]  /*17850*/  FFMA.FTZ R4, R67, R4, R180 ;  /* 0x0000000443047223 */ /* 0x001fce00000100b4 */
[----:B------:R-:W-:Y:S01]  /*17860*/  MUFU.EX2 R87, R87 ;  /* 0x0000005700577308 */ /* 0x000fe20000000800 */
[----:B-1----:R-:W-:-:S07]  /*17870*/  F2FP.BF16.F32.PACK_AB R180, R21, R180 ;  /* 0x000000b415b4723e */ /* 0x002fce00000010ff */
[----:B------:R-:W-:Y:S08]  /*17880*/  MUFU.EX2 R176, R176 ;  /* 0x000000b000b07308 */ /* 0x000ff00000000800 */
[----:B------:R-:W-:Y:S08]  /*17890*/  MUFU.EX2 R178, R178 ;  /* 0x000000b200b27308 */ /* 0x000ff00000000800 */
[----:B------:R-:W-:Y:S08]  /*178a0*/  MUFU.EX2 R172, R172 ;  /* 0x000000ac00ac7308 */ /* 0x000ff00000000800 */
[----:B------:R-:W-:Y:S08]  /*178b0*/  MUFU.EX2 R174, R174 ;  /* 0x000000ae00ae7308 */ /* 0x000ff00000000800 */
[----:B------:R-:W-:Y:S01]  /*178c0*/  MUFU.EX2 R41, R41 ;  /* 0x0000002900297308 */ /* 0x000fe20000000800 */
[----:B------:R-:W-:-:S02]  /*178d0*/  WARPGROUP.DEPBAR.LE gsb0, 0x0 ;  /* 0x00008000000079c5 */ /* 0x000fc40000010000 */
[----:B------:R-:W-:Y:S01]  /*178e0*/  WARPGROUP.ARRIVE ;  /* 0x00000000000079c5 */ /* 0x000fe20000000000 */
[--C-:B------:R-:W-:Y:S01]  /*178f0*/  FFMA.FTZ R169, R39, UR44, -R85.reuse ;  /* 0x0000002c27a97c23 */ /* 0x100fe20008010855 */
[--C-:B------:R-:W-:Y:S01]  /*17900*/  FFMA.FTZ R168, R46, UR44, -R85.reuse ;  /* 0x0000002c2ea87c23 */ /* 0x100fe20008010855 */
[--C-:B------:R-:W-:Y:S01]  /*17910*/  FFMA.FTZ R39, R42, UR44, -R85.reuse ;  /* 0x0000002c2a277c23 */ /* 0x100fe20008010855 */
[----:B------:R-:W-:Y:S01]  /*17920*/  FFMA.FTZ R170, R50, UR44, -R85 ;  /* 0x0000002c32aa7c23 */ /* 0x000fe20008010855 */
[----:B------:R-:W-:Y:S01]  /*17930*/  MUFU.EX2 R47, R47 ;  /* 0x0000002f002f7308 */ /* 0x000fe20000000800 */
[----:B------:R-:W-:Y:S01]  /*17940*/  HGMMA.64x128x16.F32.BF16 R88, R164, gdesc[UR4].tnspB, R88, gsb0 ;  /* 0x41e00004a4587df0 */ /* 0x000fe20008001858 */
[----:B------:R-:W-:Y:S02]  /*17950*/  R2UR UR6, R8 ;  /* 0x00000000080672ca */ /* 0x000fe400000e0000 */
[----:B------:R-:W-:Y:S01]  /*17960*/  R2UR UR7, R9 ;  /* 0x00000000090772ca */ /* 0x000fe200000e0000 */
[----:B------:R-:W-:Y:S01]  /*17970*/  IMAD.MOV.U32 R9, RZ, RZ, 0x40000040 ;  /* 0x40000040ff097424 */ /* 0x000fe200078e00ff */
[----:B------:R-:W-:-:S02]  /*17980*/  FMNMX.FTZ R8, R70, R7, !PT ;  /* 0x0000000746087209 */ /* 0x000fc40007810000 */
        /* <DEDUP_REMOVED lines=13> */
[----:B------:R-:W-:-:S05]  /*17a60*/  FMNMX.FTZ R7, R84, R7, !PT ;  /* 0x0000000754077209 */ /* 0x000fca0007810000 */
[----:B------:R-:W0:Y:S01]  /*17a70*/  SHFL.BFLY PT, R8, R7, 0x2, 0x1f ;  /* 0x0c401f0007087f89 */ /* 0x000e2200000e0000 */
[----:B------:R-:W-:Y:S08]  /*17a80*/  MUFU.EX2 R55, R55 ;  /* 0x0000003700377308 */ /* 0x000ff00000000800 */
[----:B------:R-:W-:Y:S08]  /*17a90*/  MUFU.EX2 R12, R12 ;  /* 0x0000000c000c7308 */ /* 0x000ff00000000800 */
[----:B------:R-:W-:Y:S01]  /*17aa0*/  MUFU.EX2 R26, R26 ;  /* 0x0000001a001a7308 */ /* 0x000fe20000000800 */
[----:B0-----:R-:W-:Y:S01]  /*17ab0*/  FMNMX.FTZ R10, R7, R8, !PT ;  /* 0x00000008070a7209 */ /* 0x001fe20007810000 */
[----:B------:R-:W-:-:S06]  /*17ac0*/  VIADD R8, R6, 0x300 ;  /* 0x0000030006087836 */ /* 0x000fcc0000000000 */
[----:B------:R-:W-:Y:S01]  /*17ad0*/  MUFU.EX2 R28, R28 ;  /* 0x0000001c001c7308 */ /* 0x000fe20000000800 */
[----:B------:R-:W-:Y:S01]  /*17ae0*/  VIADD R6, R6, 0x380 ;  /* 0x0000038006067836 */ /* 0x000fe20000000000 */
[----:B------:R-:W0:Y:S06]  /*17af0*/  SHFL.BFLY PT, R7, R10, 0x1, 0x1f ;  /* 0x0c201f000a077f89 */ /* 0x000e2c00000e0000 */
[----:B------:R-:W-:Y:S01]  /*17b00*/  MUFU.EX2 R69, R69 ;  /* 0x0000004500457308 */ /* 0x000fe20000000800 */
[----:B0-----:R-:W-:-:S05]  /*17b10*/  FMNMX.FTZ R10, R10, R7, !PT ;  /* 0x000000070a0a7209 */ /* 0x001fca0007810000 */
[----:B------:R-:W-:-:S04]  /*17b20*/  FADD.FTZ R7, -R10, R13 ;  /* 0x0000000d0a077221 */ /* 0x000fc80000010100 */
[----:B------:R-:W-:-:S04]  /*17b30*/  FMUL.FTZ R7, R7, UR44 ;  /* 0x0000002c07077c20 */ /* 0x000fc80008410000 */
[----:B------:R0:W-:Y:S02]  /*17b40*/  MUFU.EX2 R13, R7 ;  /* 0x00000007000d7308 */ /* 0x0001e40000000800 */
[----:B0-----:R-:W-:Y:S01]  /*17b50*/  IMAD.MOV.U32 R7, RZ, RZ, 0x40000040 ;  /* 0x40000040ff077424 */ /* 0x001fe200078e00ff */
[----:B------:R-:W-:Y:S02]  /*17b60*/  WARPGROUP.DEPBAR.LE gsb0, 0x0 ;  /* 0x00008000000079c5 */ /* 0x000fe40000010000 */
[----:B------:R-:W-:Y:S01]  /*17b70*/  WARPGROUP.ARRIVE ;  /* 0x00000000000079c5 */ /* 0x000fe20000000000 */
[--C-:B------:R-:W-:Y:S01]  /*17b80*/  FFMA.FTZ R165, R30, UR44, -R85.reuse ;  /* 0x0000002c1ea57c23 */ /* 0x100fe20008010855 */
[----:B------:R-:W-:Y:S01]  /*17b90*/  FMUL.FTZ R30, R10, UR44 ;  /* 0x0000002c0a1e7c20 */ /* 0x000fe20008410000 */
[--C-:B------:R-:W-:Y:S01]  /*17ba0*/  FFMA.FTZ R167, R34, UR44, -R85.reuse ;  /* 0x0000002c22a77c23 */ /* 0x100fe20008010855 */
[--C-:B------:R-:W-:Y:S01]  /*17bb0*/  FFMA.FTZ R164, R54, UR44, -R85.reuse ;  /* 0x0000002c36a47c23 */ /* 0x100fe20008010855 */
[----:B------:R-:W-:Y:S01]  /*17bc0*/  FFMA.FTZ R166, R57, UR44, -R85 ;  /* 0x0000002c39a67c23 */ /* 0x000fe20008010855 */
[----:B------:R-:W-:Y:S01]  /*17bd0*/  HGMMA.64x128x16.F32.BF16 R88, R160, gdesc[UR4].tnspB, R88, gsb0 ;  /* 0x41e00004a0587df0 */ /* 0x000fe20008001858 */
[----:B------:R-:W-:Y:S01]  /*17be0*/  R2UR UR6, R8 ;  /* 0x00000000080672ca */ /* 0x000fe200000e0000 */
[--C-:B------:R-:W-:Y:S01]  /*17bf0*/  FFMA.FTZ R20, R20, UR44, -R30.reuse ;  /* 0x0000002c14147c23 */ /* 0x100fe2000801081e */
[----:B------:R-:W-:Y:S01]  /*17c00*/  R2UR UR7, R9 ;  /* 0x00000000090772ca */ /* 0x000fe200000e0000 */
[--C-:B------:R-:W-:Y:S01]  /*17c10*/  FFMA.FTZ R181, R24, UR44, -R30.reuse ;  /* 0x0000002c18b57c23 */ /* 0x100fe2000801081e */
[--C-:B------:R-:W-:Y:S01]  /*17c20*/  FFMA.FTZ R183, R25, UR44, -R30.reuse ;  /* 0x0000002c19b77c23 */ /* 0x100fe2000801081e */
[--C-:B------:R-:W-:Y:S01]  /*17c30*/  FFMA.FTZ R24, R27, UR44, -R30.reuse ;  /* 0x0000002c1b187c23 */ /* 0x100fe2000801081e */
[----:B------:R-:W-:Y:S01]  /*17c40*/  FFMA.FTZ R177, R29, UR44, -R30 ;  /* 0x0000002c1db17c23 */ /* 0x000fe2000801081e */
[----:B------:R-:W0:Y:S01]  /*17c50*/  MUFU.EX2 R20, R20 ;  /* 0x0000001400147308 */ /* 0x000e220000000800 */
[----:B------:R-:W-:-:S02]  /*17c60*/  @!P1 IMAD R27, R184, 0x8, R2 ;  /* 0x00000008b81b9824 */ /* 0x000fc400078e0202 */
[--C-:B------:R-:W-:Y:S01]  /*17c70*/  FFMA.FTZ R32, R31, UR44, -R30.reuse ;  /* 0x0000002c1f207c23 */ /* 0x100fe2000801081e */
[--C-:B------:R-:W-:Y:S01]  /*17c80*/  FFMA.FTZ R25, R44, UR44, -R30.reuse ;  /* 0x0000002c2c197c23 */ /* 0x100fe2000801081e */
[----:B------:R-:W-:Y:S01]  /*17c90*/  FFMA.FTZ R179, R33, UR44, -R30 ;  /* 0x0000002c21b37c23 */ /* 0x000fe2000801081e */
[----:B------:R-:W-:Y:S01]  /*17ca0*/  @!P1 VIADD R27, R27, 0x28840 ;  /* 0x000288401b1b9836 */ /* 0x000fe20000000000 */
[----:B------:R-:W-:Y:S01]  /*17cb0*/  IADD3 R31, -R199, 0xb, RZ ;  /* 0x0000000bc71f7810 */ /* 0x000fe20007ffe1ff */
[----:B------:R-:W-:Y:S01]  /*17cc0*/  @!P1 IMAD R29, R15, 0x8, R2 ;  /* 0x000000080f1d9824 */ /* 0x000fe200078e0202 */
[----:B------:R-:W1:Y:S01]  /*17cd0*/  MUFU.EX2 R181, R181 ;  /* 0x000000b500b57308 */ /* 0x000e620000000800 */
[----:B------:R-:W-:Y:S01]  /*17ce0*/  FADD.FTZ R15, R21, R4 ;  /* 0x00000004150f7221 */ /* 0x000fe20000010000 */
[----:B------:R-:W-:Y:S01]  /*17cf0*/  @!P1 PRMT R27, RZ, 0x654, R27 ;  /* 0x00000654ff1b9816 */ /* 0x000fe2000000001b */
[----:B------:R-:W-:Y:S01]  /*17d00*/  FFMA.FTZ R34, R35, UR44, -R30 ;  /* 0x0000002c23227c23 */ /* 0x000fe2000801081e */
[----:B------:R-:W-:-:S02]  /*17d10*/  @!P1 VIADD R29, R29, 0x28860 ;  /* 0x000288601d1d9836 */ /* 0x000fc40000000000 */
[----:B--2---:R-:W-:Y:S01]  /*17d20*/  FADD.FTZ R4, R182, R15 ;  /* 0x0000000fb6047221 */ /* 0x004fe20000010000 */
[--C-:B------:R-:W-:Y:S01]  /*17d30*/  FFMA.FTZ R173, R36, UR44, -R30.reuse ;  /* 0x0000002c24ad7c23 */ /* 0x100fe2000801081e */
[----:B------:R-:W-:Y:S01]  /*17d40*/  FFMA.FTZ R36, R37, UR44, -R30 ;  /* 0x0000002c25247c23 */ /* 0x000fe2000801081e */
[----:B------:R-:W-:Y:S01]  /*17d50*/  MUFU.EX2 R183, R183 ;  /* 0x000000b700b77308 */ /* 0x000fe20000000800 */
[----:B0-----:R-:W-:Y:S01]  /*17d60*/  FFMA.FTZ R44, R13, R0, R20 ;  /* 0x000000000d2c7223 */ /* 0x001fe20000010014 */
[--C-:B------:R-:W-:Y:S01]  /*17d70*/  FFMA.FTZ R175, R40, UR44, -R30.reuse ;  /* 0x0000002c28af7c23 */ /* 0x100fe2000801081e */
[--C-:B------:R-:W-:Y:S01]  /*17d80*/  FFMA.FTZ R38, R43, UR44, -R30.reuse ;  /* 0x0000002c2b267c23 */ /* 0x100fe2000801081e */
[--C-:B------:R-:W-:Y:S01]  /*17d90*/  FFMA.FTZ R171, R48, UR44, -R30.reuse ;  /* 0x0000002c30ab7c23 */ /* 0x100fe2000801081e */
[--C-:B------:R-:W-:Y:S01]  /*17da0*/  FFMA.FTZ R40, R45, UR44, -R30.reuse ;  /* 0x0000002c2d287c23 */ /* 0x100fe2000801081e */
[--C-:B------:R-:W-:Y:S01]  /*17db0*/  FFMA.FTZ R42, R53, UR44, -R30.reuse ;  /* 0x0000002c352a7c23 */ /* 0x100fe2000801081e */
[----:B------:R-:W-:Y:S01]  /*17dc0*/  FFMA.FTZ R56, R56, UR44, -R30 ;  /* 0x0000002c38387c23 */ /* 0x000fe2000801081e */
[----:B------:R-:W-:Y:S01]  /*17dd0*/  MUFU.EX2 R24, R24 ;  /* 0x0000001800187308 */ /* 0x000fe20000000800 */
[----:B-1----:R-:W-:Y:S01]  /*17de0*/  FADD.FTZ R44, R181, R44 ;  /* 0x0000002cb52c7221 */ /* 0x002fe20000010000 */
[--C-:B------:R-:W-:Y:S01]  /*17df0*/  FFMA.FTZ R15, R63, UR44, -R30.reuse ;  /* 0x0000002c3f0f7c23 */ /* 0x100fe2000801081e */
[----:B------:R-:W-:Y:S01]  /*17e00*/  F2FP.BF16.F32.PACK_AB R181, R181, R20 ;  /* 0x00000014b5b5723e */ /* 0x000fe200000010ff */
[--C-:B------:R-:W-:Y:S01]  /*17e10*/  FFMA.FTZ R57, R60, UR44, -R85.reuse ;  /* 0x0000002c3c397c23 */ /* 0x100fe20008010855 */
[--C-:B------:R-:W-:Y:S01]  /*17e20*/  FFMA.FTZ R75, R75, UR44, -R30.reuse ;  /* 0x0000002c4b4b7c23 */ /* 0x100fe2000801081e */
[--C-:B------:R-:W-:Y:S01]  /*17e30*/  FFMA.FTZ R78, R78, UR44, -R30.reuse ;  /* 0x0000002c4e4e7c23 */ /* 0x100fe2000801081e */
[--C-:B------:R-:W-:Y:S01]  /*17e40*/  FFMA.FTZ R79, R79, UR44, -R30.reuse ;  /* 0x0000002c4f4f7c23 */ /* 0x100fe2000801081e */
[----:B------:R-:W-:Y:S01]  /*17e50*/  MUFU.EX2 R177, R177 ;  /* 0x000000b100b17308 */ /* 0x000fe20000000800 */
[--C-:B------:R-:W-:Y:S01]  /*17e60*/  FFMA.FTZ R81, R81, UR44, -R30.reuse ;  /* 0x0000002c51517c23 */ /* 0x100fe2000801081e */
[--C-:B------:R-:W-:Y:S01]  /*17e70*/  FFMA.FTZ R82, R82, UR44, -R30.reuse ;  /* 0x0000002c52527c23 */ /* 0x100fe2000801081e */
[--C-:B------:R-:W-:Y:S01]  /*17e80*/  FFMA.FTZ R8, R77, UR44, -R85.reuse ;  /* 0x0000002c4d087c23 */ /* 0x100fe20008010855 */
[----:B------:R-:W-:Y:S01]  /*17e90*/  FFMA.FTZ R83, R83, UR44, -R30 ;  /* 0x0000002c53537c23 */ /* 0x000fe2000801081e */
[----:B------:R-:W-:Y:S01]  /*17ea0*/  FFMA.FTZ R9, R73, UR44, -R85 ;  /* 0x0000002c49097c23 */ /* 0x000fe20008010855 */
[----:B------:R-:W-:-:S02]  /*17eb0*/  F2FP.BF16.F32.PACK_AB R182, R87, R182 ;  /* 0x000000b657b6723e */ /* 0x000fc400000010ff */
        /* <DEDUP_REMOVED lines=13> */
[----:B------:R-:W-:-:S05]  /*17f90*/  WARPGROUP.ARRIVE ;  /* 0x00000000000079c5 */ /* 0x000fca0000000000 */
[----:B------:R-:W-:Y:S01]  /*17fa0*/  MUFU.EX2 R164, R164 ;  /* 0x000000a400a47308 */ /* 0x000fe20000000800 */
        /* <DEDUP_REMOVED lines=8> */
[----:B------:R-:W-:Y:S01]  /*18030*/  FFMA.FTZ R7, R52, UR44, -R30 ;  /* 0x0000002c34077c23 */ /* 0x000fe2000801081e */
[----:B------:R-:W-:Y:S01]  /*18040*/  MUFU.EX2 R42, R42 ;  /* 0x0000002a002a7308 */ /* 0x000fe20000000800 */
[--C-:B------:R-:W-:Y:S01]  /*18050*/  FFMA.FTZ R61, R62, UR44, -R85.reuse ;  /* 0x0000002c3e3d7c23 */ /* 0x100fe20008010855 */
[--C-:B------:R-:W-:Y:S01]  /*18060*/  FFMA.FTZ R59, R65, UR44, -R85.reuse ;  /* 0x0000002c413b7c23 */ /* 0x100fe20008010855 */
[----:B------:R-:W-:-:S05]  /*18070*/  FFMA.FTZ R65, R72, UR44, -R85 ;  /* 0x0000002c48417c23 */ /* 0x000fca0008010855 */
        /* <DEDUP_REMOVED lines=13> */
[----:B------:R-:W1:Y:S08]  /*18150*/  MUFU.EX2 R65, R65 ;  /* 0x0000004100417308 */ /* 0x000e700000000800 */
[----:B------:R-:W2:Y:S08]  /*18160*/  MUFU.EX2 R79, R79 ;  /* 0x0000004f004f7308 */ /* 0x000eb00000000800 */
[----:B------:R-:W-:Y:S08]  /*18170*/  MUFU.EX2 R82, R82 ;  /* 0x0000005200527308 */ /* 0x000ff00000000800 */
[----:B------:R-:W-:Y:S01]  /*18180*/  MUFU.EX2 R8, R8 ;  /* 0x0000000800087308 */ /* 0x000fe20000000800 */
[----:B------:R-:W-:-:S02]  /*18190*/  WARPGROUP.DEPBAR.LE gsb0, 0x0 ;  /* 0x00008000000079c5 */ /* 0x000fc40000010000 */
[----:B------:R-:W-:Y:S01]  /*181a0*/  WARPGROUP.ARRIVE ;  /* 0x00000000000079c5 */ /* 0x000fe20000000000 */
[----:B------:R-:W-:Y:S01]  /*181b0*/  FFMA.FTZ R157, R74, UR44, -R30 ;  /* 0x0000002c4a9d7c23 */ /* 0x000fe2000801081e */
[----:B0-----:R-:W-:Y:S02]  /*181c0*/  F2FP.BF16.F32.PACK_AB R156, R59, R12 ;  /* 0x0000000c3b9c723e */ /* 0x001fe400000010ff */
[----:B-1----:R-:W-:Y:S01]  /*181d0*/  F2FP.BF16.F32.PACK_AB R158, R65, R26 ;  /* 0x0000001a419e723e */ /* 0x002fe200000010ff */
[----:B------:R-:W-:Y:S01]  /*181e0*/  MUFU.EX2 R9, R9 ;  /* 0x0000000900097308 */ /* 0x000fe20000000800 */
[----:B------:R-:W-:Y:S01]  /*181f0*/  HGMMA.64x128x16.F32.BF16 R88, R152, gdesc[UR4].tnspB, R88, gsb0 ;  /* 0x41e0000498587df0 */ /* 0x000fe20008001858 */
[----:B--2---:R-:W-:-:S06]  /*18200*/  F2FP.BF16.F32.PACK_AB R159, R79, R78 ;  /* 0x0000004e4f9f723e */ /* 0x004fcc00000010ff */
[----:B------:R-:W-:Y:S01]  /*18210*/  MUFU.EX2 R157, R157 ;  /* 0x0000009d009d7308 */ /* 0x000fe20000000800 */
[----:B------:R-:W-:Y:S02]  /*18220*/  WARPGROUP.DEPBAR.LE gsb0, 0x0 ;  /* 0x00008000000079c5 */ /* 0x000fe40000010000 */
[----:B------:R0:W-:Y:S06]  /*18230*/  BAR.ARV R31, 0x100 ;  /* 0x0004001f0000751d */ /* 0x0001ec0000002000 */
[----:B------:R1:W-:Y:S01]  /*18240*/  @!P1 SYNCS.ARRIVE.TRANS64.RED.A1T0 RZ, [R27+URZ], RZ ;  /* 0x000000ff1bff99a7 */ /* 0x0003e2000810043f */
[-C--:B------:R-:W-:Y:S01]  /*18250*/  FMUL.FTZ R90, R90, R13.reuse ;  /* 0x0000000d5a5a7220 */ /* 0x080fe20000410000 */
[----:B0-----:R-:W-:Y:S01]  /*18260*/  @!P1 PRMT R31, RZ, 0x654, R29 ;  /* 0x00000654ff1f9816 */ /* 0x001fe2000000001d */
[----:B------:R-:W-:Y:S01]  /*18270*/  FADD.FTZ R29, R87, R4 ;  /* 0x00000004571d7221 */ /* 0x000fe20000010000 */
[-C--:B------:R-:W-:Y:S01]  /*18280*/  FMUL.FTZ R91, R91, R13.reuse ;  /* 0x0000000d5b5b7220 */ /* 0x080fe20000410000 */
[-C--:B------:R-:W-:Y:S01]  /*18290*/  FMUL.FTZ R94, R94, R13.reuse ;  /* 0x0000000d5e5e7220 */ /* 0x080fe20000410000 */
[-C--:B------:R-:W-:Y:S01]  /*182a0*/  FMUL.FTZ R95, R95, R13.reuse ;  /* 0x0000000d5f5f7220 */ /* 0x080fe20000410000 */
[----:B------:R-:W-:Y:S01]  /*182b0*/  FMUL.FTZ R98, R98, R13 ;  /* 0x0000000d62627220 */ /* 0x000fe20000410000 */
[----:B-1----:R-:W-:Y:S01]  /*182c0*/  FADD.FTZ R27, R183, R44 ;  /* 0x0000002cb71b7221 */ /* 0x002fe20000010000 */
[----:B------:R-:W-:Y:S01]  /*182d0*/  FADD.FTZ R44, R176, R29 ;  /* 0x0000001db02c7221 */ /* 0x000fe20000010000 */
[C---:B------:R-:W-:Y:S01]  /*182e0*/  F2FP.BF16.F32.PACK_AB R183, R24.reuse, R183 ;  /* 0x000000b718b7723e */ /* 0x040fe200000010ff */
[----:B------:R0:W-:Y:S01]  /*182f0*/  @!P1 SYNCS.ARRIVE.TRANS64.RED.A1T0 RZ, [R31+URZ], RZ ;  /* 0x000000ff1fff99a7 */ /* 0x0001e2000810043f */
[----:B------:R-:W-:Y:S01]  /*18300*/  FADD.FTZ R4, R24, R27 ;  /* 0x0000001b18047221 */ /* 0x000fe20000010000 */
[----:B------:R-:W-:Y:S01]  /*18310*/  FADD.FTZ R29, R165, R44 ;  /* 0x0000002ca51d7221 */ /* 0x000fe20000010000 */
[----:B------:R-:W-:Y:S01]  /*18320*/  FFMA.FTZ R44, R71, UR44, -R30 ;  /* 0x0000002c472c7c23 */ /* 0x000fe2000801081e */
[----:B------:R-:W-:Y:S01]  /*18330*/  F2FP.BF16.F32.PACK_AB R176, R165, R176 ;  /* 0x000000b0a5b0723e */ /* 0x000fe200000010ff */
[----:B------:R-:W-:Y:S01]  /*18340*/  FADD.FTZ R27, R177, R4 ;  /* 0x00000004b11b7221 */ /* 0x000fe20000010000 */
[----:B------:R-:W-:Y:S01]  /*18350*/  FADD.FTZ R48, R178, R29 ;  /* 0x0000001db2307221 */ /* 0x000fe20000010000 */
[----:B------:R-:W-:Y:S01]  /*18360*/  FFMA.FTZ R4, R80, UR44, -R30 ;  /* 0x0000002c50047c23 */ /* 0x000fe2000801081e */
[C---:B------:R-:W-:Y:S01]  /*18370*/  F2FP.BF16.F32.PACK_AB R177, R32.reuse, R177 ;  /* 0x000000b120b1723e */ /* 0x040fe200000010ff */
[----:B------:R-:W-:Y:S01]  /*18380*/  FADD.FTZ R46, R32, R27 ;  /* 0x0000001b202e7221 */ /* 0x000fe20000010000 */
[----:B------:R-:W-:Y:S01]  /*18390*/  FADD.FTZ R29, R167, R48 ;  /* 0x00000030a71d7221 */ /* 0x000fe20000010000 */
[----:B------:R-:W-:Y:S01]  /*183a0*/  MUFU.EX2 R44, R44 ;  /* 0x0000002c002c7308 */ /* 0x000fe20000000800 */
[----:B------:R-:W-:Y:S01]  /*183b0*/  F2FP.BF16.F32.PACK_AB R165, R42, R7 ;  /* 0x000000072aa5723e */ /* 0x000fe200000010ff */
[----:B------:R-:W-:Y:S01]  /*183c0*/  FADD.FTZ R27, R179, R46 ;  /* 0x0000002eb31b7221 */ /* 0x000fe20000010000 */
[----:B------:R-:W-:Y:S01]  /*183d0*/  FADD.FTZ R48, R172, R29 ;  /* 0x0000001dac307221 */ /* 0x000fe20000010000 */
[C---:B------:R-:W-:Y:S01]  /*183e0*/  F2FP.BF16.F32.PACK_AB R172, R169.reuse, R172 ;  /* 0x000000aca9ac723e */ /* 0x040fe200000010ff */
[----:B------:R-:W-:Y:S01]  /*183f0*/  FFMA.FTZ R30, R84, UR44, -R30 ;  /* 0x0000002c541e7c23 */ /* 0x000fe2000801081e */
[----:B------:R-:W-:Y:S01]  /*18400*/  FADD.FTZ R46, R34, R27 ;  /* 0x0000001b222e7221 */ /* 0x000fe20000010000 */
[----:B------:R-:W-:Y:S01]  /*18410*/  FADD.FTZ R29, R169, R48 ;  /* 0x00000030a91d7221 */ /* 0x000fe20000010000 */
[----:B------:R-:W1:Y:S01]  /*18420*/  MUFU.EX2 R4, R4 ;  /* 0x0000000400047308 */ /* 0x000e620000000800 */
[----:B------:R-:W-:Y:S01]  /*18430*/  F2FP.BF16.F32.PACK_AB R169, R40, R25 ;  /* 0x0000001928a9723e */ /* 0x000fe200000010ff */
[----:B------:R-:W-:Y:S01]  /*18440*/  FADD.FTZ R27, R173, R46 ;  /* 0x0000002ead1b7221 */ /* 0x000fe20000010000 */
[----:B------:R-:W-:Y:S01]  /*18450*/  FADD.FTZ R48, R174, R29 ;  /* 0x0000001dae307221 */ /* 0x000fe20000010000 */
[----:B------:R-:W-:Y:S01]  /*18460*/  F2FP.BF16.F32.PACK_AB R179, R34, R179 ;  /* 0x000000b322b3723e */ /* 0x000fe200000010ff */
[-C--:B------:R-:W-:Y:S01]  /*18470*/  FMUL.FTZ R99, R99, R13.reuse ;  /* 0x0000000d63637220 */ /* 0x080fe20000410000 */
[----:B------:R-:W-:Y:S01]  /*18480*/  FADD.FTZ R46, R36, R27 ;  /* 0x0000001b242e7221 */ /* 0x000fe20000010000 */
[----:B------:R-:W-:Y:S01]  /*18490*/  FADD.FTZ R29, R39, R48 ;  /* 0x00000030271d7221 */ /* 0x000fe20000010000 */
[----:B------:R-:W-:Y:S01]  /*184a0*/  MUFU.EX2 R34, R81 ;  /* 0x0000005100227308 */ /* 0x000fe20000000800 */
        /* <DEDUP_REMOVED lines=15> */
[----:B------:R-:W-:Y:S01]  /*185a0*/  FMUL.FTZ R110, R110, R13 ;  /* 0x0000000d6e6e7220 */ /* 0x000fe20000410000 */
[----:B------:R-:W2:Y:S01]  /*185b0*/  MUFU.EX2 R20, R75 ;  /* 0x0000004b00147308 */ /* 0x000ea20000000800 */
[----:B------:R-:W-:Y:S01]  /*185c0*/  FADD.FTZ R21, R171, R46 ;  /* 0x0000002eab157221 */ /* 0x000fe20000010000 */
[----:B------:R-:W-:Y:S01]  /*185d0*/  FADD.FTZ R32, R164, R27 ;  /* 0x0000001ba4207221 */ /* 0x000fe20000010000 */
[C---:B------:R-:W-:Y:S01]  /*185e0*/  F2FP.BF16.F32.PACK_AB R171, R6.reuse, R171 ;  /* 0x000000ab06ab723e */ /* 0x040fe200000010ff */
        /* <DEDUP_REMOVED lines=22> */
[----:B------:R-:W-:Y:S01]  /*18750*/  FADD.FTZ R25, R57, R24 ;  /* 0x0000001839197221 */ /* 0x000fe20000010000 */
[C---:B-1----:R-:W-:Y:S01]  /*18760*/  F2FP.BF16.F32.PACK_AB R161, R4.reuse, R161 ;  /* 0x000000a104a1723e */ /* 0x042fe200000010ff */
        /* <DEDUP_REMOVED lines=15> */
[----:B------:R-:W1:Y:S01]  /*18860*/  MUFU.EX2 R6, R83 ;  /* 0x0000005300067308 */ /* 0x000e620000000800 */
[C---:B--2---:R-:W-:Y:S01]  /*18870*/  F2FP.BF16.F32.PACK_AB R157, R20.reuse, R157 ;  /* 0x0000009d149d723e */ /* 0x044fe200000010ff */
        /* <DEDUP_REMOVED lines=19> */
[-C--:B------:R-:W-:Y:S01]  /*189b0*/  FMUL.FTZ R93, R93, R67.reuse ;  /* 0x000000435d5d7220 */ /* 0x080fe20000410000 */
[----:B-1----:R-:W-:Y:S01]  /*189c0*/  FADD.FTZ R7, R6, R7 ;  /* 0x0000000706077221 */ /* 0x002fe20000010000 */
        /* <DEDUP_REMOVED lines=42> */
[----:B------:R-:W-:Y:S02]  /*18c70*/  IMAD.MOV.U32 R13, RZ, RZ, R10 ;  /* 0x000000ffff0d7224 */ /* 0x000fe400078e000a */
[----:B------:R-:W-:Y:S01]  /*18c80*/  IMAD.MOV.U32 R12, RZ, RZ, R11 ;  /* 0x000000ffff0c7224 */ /* 0x000fe200078e000b */
[----:B0-----:R-:W-:Y:S06]  /*18c90*/  @P2 BRA `(.L_x_1553) ;  /* 0xffffffd4008c2947 */ /* 0x001fec000383ffff */
.L_x_1543:
[----:B------:R-:W-:-:S13]  /*18ca0*/  ISETP.GE.AND P2, PT, R3, R198, PT ;  /* 0x000000c60300720c */ /* 0x000fda0003f46270 */
[----:B------:R-:W-:Y:S05]  /*18cb0*/  @!P2 BRA `(.L_x_1554) ;  /* 0x00000038009ca947 */ /* 0x000fea0003800000 */
[----:B------:R-:W-:Y:S02]  /*18cc0*/  IMAD R15, R197, 0x80, R204 ;  /* 0x00000080c50f7824 */ /* 0x000fe400078e02cc */
[----:B------:R-:W-:Y:S02]  /*18cd0*/  IMAD.MOV.U32 R12, RZ, RZ, R10 ;  /* 0x000000ffff0c7224 */ /* 0x000fe400078e000a */
[----:B------:R-:W-:Y:S02]  /*18ce0*/  VIADD R15, R15, 0x8 ;  /* 0x000000080f0f7836 */ /* 0x000fe40000000000 */
[----:B------:R-:W-:Y:S02]  /*18cf0*/  IMAD.MOV.U32 R13, RZ, RZ, R11 ;  /* 0x000000ffff0d7224 */ /* 0x000fe400078e000b */
[----:B------:R-:W-:Y:S01]  /*18d00*/  IMAD.MOV.U32 R20, RZ, RZ, R186 ;  /* 0x000000ffff147224 */ /* 0x000fe200078e00ba */
[----:B------:R-:W-:Y:S01]  /*18d10*/  IADD3 R15, R15, R192, -R193 ;  /* 0x000000c00f0f7210 */ /* 0x000fe20007ffe8c1 */
[----:B------:R-:W-:-:S07]  /*18d20*/  IMAD.MOV.U32 R14, RZ, RZ, R184 ;  /* 0x000000ffff0e7224 */ /* 0x000fce00078e00b8 */
.L_x_1572:
        /* <DEDUP_REMOVED lines=10> */
.L_x_1556:
[----:B------:R-:W-:Y:S01]  /*18dd0*/  IMAD R6, R184, 0x8, R2 ;  /* 0x00000008b8067824 */ /* 0x000fe200078e0202 */
[----:B------:R-:W-:-:S04]  /*18de0*/  SHF.L.U32 R7, R186, 0x1f, RZ ;  /* 0x0000001fba077819 */ /* 0x000fc800000006ff */
[----:B------:R0:W1:Y:S01]  /*18df0*/  SYNCS.PHASECHK.TRANS64.TRYWAIT P3, [R6+URZ+0x28830], R7 ;  /* 0x02883007060075a7 */ /* 0x000062000806017f */
[----:B------:R-:W-:Y:S05]  /*18e00*/  @!P0 BRA `(.L_x_1557) ;  /* 0x0000000000048947 */ /* 0x000fea0003800000 */
[----:B------:R-:W-:Y:S01]  /*18e10*/  BPT.TRAP 0x1 ;  /* 0x000000040000795c */ /* 0x000fe20000300000 */
.L_x_1557:
[----:B------:R-:W-:Y:S04]  /*18e20*/  BSSY B0, `(.L_x_1555) ;  /* 0x0000004000007945 */ /* 0x000fe80003800000 */
[----:B-1----:R-:W-:Y:S05]  /*18e30*/  @P3 BRA `(.L_x_1558) ;  /* 0x0000000000083947 */ /* 0x002fea0003800000 */
[----:B------:R-:W1:Y:S02]  /*18e40*/  SYNCS.PHASECHK.TRANS64.TRYWAIT P3, [R6+URZ+0x28830], R7 ;  /* 0x02883007060075a7 */ /* 0x000e64000806017f */
[----:B-1----:R-:W-:Y:S05]  /*18e50*/  @!P3 BRA `(.L_x_1559) ;  /* 0x000000d800ecb947 */ /* 0x002fea0003800000 */
.L_x_1558:
[----:B------:R-:W-:Y:S05]  /*18e60*/  BSYNC B0 ;  /* 0x0000000000007941 */ /* 0x000fea0003800000 */
.L_x_1555:
        /* <DEDUP_REMOVED lines=64> */
.L_x_1561:
[----:B------:R-:W-:Y:S01]  /*19270*/  SHF.L.U32 R6, R20, 0x1f, RZ ;  /* 0x0000001f14067819 */ /* 0x000fe200000006ff */
[----:B------:R-:W-:-:S04]  /*19280*/  IMAD R7, R14, 0x8, R2 ;  /* 0x000000080e077824 */ /* 0x000fc800078e0202 */
[----:B------:R0:W1:Y:S01]  /*19290*/  SYNCS.PHASECHK.TRANS64.TRYWAIT P2, [R7+URZ+0x28850], R6 ;  /* 0x02885006070075a7 */ /* 0x000062000804017f */
[----:B------:R-:W-:Y:S05]  /*192a0*/  @!P0 BRA `(.L_x_1562) ;  /* 0x0000000000048947 */ /* 0x000fea0003800000 */
[----:B------:R-:W-:Y:S01]  /*192b0*/  BPT.TRAP 0x1 ;  /* 0x000000040000795c */ /* 0x000fe20000300000 */
.L_x_1562:
[----:B-1----:R-:W-:Y:S05]  /*192c0*/  @P2 BRA `(.L_x_1560) ;  /* 0x0000000000082947 */ /* 0x002fea0003800000 */
[----:B------:R-:W1:Y:S02]  /*192d0*/  SYNCS.PHASECHK.TRANS64.TRYWAIT P2, [R7+URZ+0x28850], R6 ;  /* 0x02885006070075a7 */ /* 0x000e64000804017f */
[----:B-1----:R-:W-:Y:S05]  /*192e0*/  @!P2 BRA `(.L_x_1563) ;  /* 0x000000d400dca947 */ /* 0x002fea0003800000 */
.L_x_1560:
        /* <DEDUP_REMOVED lines=39> */
[----:B------:R-:W-:-:S02]  /*19560*/  IMAD.MOV.U32 R9, RZ, RZ, 0x40000040 ;  /* 0x40000040ff097424 */ /* 0x000fc400078e00ff */
        /* <DEDUP_REMOVED lines=26> */
[----:B0-----:R-:W-:Y:S01]  /*19710*/  SHF.R.U32.HI R199, RZ, 0x7, R199 ;  /* 0x00000007ffc77819 */ /* 0x001fe200000116c7 */
[----:B------:R-:W0:Y:S01]  /*19720*/  MUFU.TANH R20, R20 ;  /* 0x0000001400147308 */ /* 0x000e220000002400 */
[----:B------:R-:W-:-:S07]  /*19730*/  IMAD R82, R197, 0x80, R204 ;  /* 0x00000080c5527824 */ /* 0x000fce00078e02cc */
        /* <DEDUP_REMOVED lines=17> */
[----:B------:R-:W-:Y:S01]  /*19850*/  R2UR UR6, R8 ;  /* 0x00000000080672ca */ /* 0x000fe200000e0000 */
[----:B------:R-:W-:Y:S01]  /*19860*/  VIADD R8, R6, 0x180 ;  /* 0x0000018006087836 */ /* 0x000fe20000000000 */
[----:B------:R-:W-:Y:S01]  /*19870*/  R2UR UR7, R9 ;  /* 0x00000000090772ca */ /* 0x000fe200000e0000 */
[----:B------:R-:W-:-:S03]  /*19880*/  IMAD.MOV.U32 R9, RZ, RZ, 0x40000040 ;  /* 0x40000040ff097424 */ /* 0x000fc600078e00ff */
        /* <DEDUP_REMOVED lines=64> */
[----:B------:R-:W-:Y:S02]  /*19c90*/  IMAD.SHL.U32 R81, R3, 0x80, RZ ;  /* 0x0000008003517824 */ /* 0x000fe400078e00ff */
        /* <DEDUP_REMOVED lines=16> */
[----:B------:R-:W-:Y:S02]  /*19da0*/  R2UR UR6, R6 ;  /* 0x00000000060672ca */ /* 0x000fe400000e0000 */
[----:B------:R-:W-:Y:S01]  /*19db0*/  R2UR UR7, R7 ;  /* 0x00000000070772ca */ /* 0x000fe200000e0000 */
[----:B------:R-:W-:Y:S01]  /*19dc0*/  @!P1 IMAD R7, R184, 0x8, R2 ;  /* 0x00000008b8079824 */ /* 0x000fe200078e0202 */
[----:B------:R-:W-:-:S03]  /*19dd0*/  IADD3 R6, R192, 0x1, -R81 ;  /* 0x00000001c0067810 */ /* 0x000fc60007ffe851 */
[----:B------:R-:W-:Y:S01]  /*19de0*/  @!P1 VIADD R77, R7, 0x28840 ;  /* 0x00028840074d9836 */ /* 0x000fe20000000000 */
[----:B------:R-:W-:Y:S01]  /*19df0*/  IADD3 R7, -R199, 0xb, RZ ;  /* 0x0000000bc7077810 */ /* 0x000fe20007ffe1ff */
[----:B------:R-:W-:-:S03]  /*19e00*/  IMAD.IADD R6, R6, 0x1, -R193 ;  /* 0x0000000106067824 */ /* 0x000fc600078e0ac1 */
[----:B------:R-:W-:Y:S01]  /*19e10*/  @!P1 PRMT R77, RZ, 0x654, R77 ;  /* 0x00000654ff4d9816 */ /* 0x000fe2000000004d */
[----:B------:R-:W-:-:S04]  /*19e20*/  IMAD R6, R191, -0x2, R6 ;  /* 0xfffffffebf067824 */ /* 0x000fc800078e0206 */
[----:B------:R-:W-:-:S04]  /*19e30*/  VIADD R83, R6, UR55 ;  /* 0x0000003706537c36 */ /* 0x000fc80008000000 */
[----:B------:R-:W-:Y:S01]  /*19e40*/  IMAD.IADD R84, R82, 0x1, R83 ;  /* 0x0000000152547824 */ /* 0x000fe200078e0253 */
        /* <DEDUP_REMOVED lines=8> */
[----:B------:R-:W-:Y:S01]  /*19ed0*/  FMUL.FTZ R65, R79, UR51 ;  /* 0x000000334f417c20 */ /* 0x000fe20008410000 */
[----:B------:R-:W-:Y:S01]  /*19ee0*/  FMUL.FTZ R68, R86, UR51 ;  /* 0x0000003356447c20 */ /* 0x000fe20008410000 */
[----:B------:R-:W-:Y:S01]  /*19ef0*/  FMUL.FTZ R69, R87, UR51 ;  /* 0x0000003357457c20 */ /* 0x000fe20008410000 */
[----:B------:R-:W0:Y:S01]  /*19f00*/  MUFU.TANH R157, R157 ;  /* 0x0000009d009d7308 */ /* 0x000e220000002400 */
[----:B------:R-:W-:-:S04]  /*19f10*/  VIADD R79, R6, UR50 ;  /* 0x00000032064f7c36 */ /* 0x000fc80008000000 */
[----:B------:R-:W-:-:S03]  /*19f20*/  IMAD.IADD R78, R82, 0x1, R79 ;  /* 0x00000001524e7824 */ /* 0x000fc600078e024f */
        /* <DEDUP_REMOVED lines=8> */
[----:B------:R0:W-:Y:S06]  /*19fb0*/  BAR.ARV R7, 0x100 ;  /* 0x000400070000751d */ /* 0x0001ec0000002000 */
[----:B------:R0:W-:Y:S01]  /*19fc0*/  @!P1 SYNCS.ARRIVE.TRANS64.RED.A1T0 RZ, [R77+URZ], RZ ;  /* 0x000000ff4dff99a7 */ /* 0x0001e2000810043f */
[----:B-1234-:R-:W-:Y:S05]  /*19fd0*/  @!P5 BRA `(.L_x_1564) ;  /* 0x00000000005cd947 */ /* 0x01efea0003800000 */
[----:B0-----:R-:W-:Y:S01]  /*19fe0*/  IADD3 R77, R82, R192, -R193 ;  /* 0x000000c0524d7210 */ /* 0x001fe20007ffe8c1 */
[----:B------:R-:W-:Y:S03]  /*19ff0*/  BSSY B0, `(.L_x_1565) ;  /* 0x0000011000007945 */ /* 0x000fe60003800000 */
[----:B------:R-:W-:-:S13]  /*1a000*/  ISETP.GT.AND P2, PT, R77, -0x1, PT ;  /* 0xffffffff4d00780c */ /* 0x000fda0003f44270 */
[----:B------:R-:W-:Y:S05]  /*1a010*/  @P2 BRA `(.L_x_1566) ;  /* 0x0000000000202947 */ /* 0x000fea0003800000 */
[----:B------:R-:W-:Y:S01]  /*1a020*/  IMAD.U32 R86, RZ, RZ, UR46 ;  /* 0x0000002eff567e24 */ /* 0x000fe2000f8e00ff */
[----:B------:R-:W-:-:S04]  /*1a030*/  LOP3.LUT R77, RZ, R77, RZ, 0x33, !PT ;  /* 0x0000004dff4d7212 */ /* 0x000fc800078e33ff */
[----:B------:R-:W-:-:S13]  /*1a040*/  ISETP.NE.AND P2, PT, R86, 0x1, PT ;  /* 0x000000015600780c */ /* 0x000fda0003f45270 */
[----:B------:R-:W0:Y:S02]  /*1a050*/  @P2 LDC.64 R6, c[0x0][0x9e8] ;  /* 0x00027a00ff062b82 */ /* 0x000e240000000a00 */
[----:B0-----:R-:W-:-:S05]  /*1a060*/  @P2 IMAD.HI.U32 R6, R77, R6, RZ ;  /* 0x000000064d062227 */ /* 0x001fca00078e00ff */
[----:B------:R-:W-:-:S04]  /*1a070*/  @P2 SHF.R.U32.HI R77, RZ, R7, R6 ;  /* 0x00000007ff4d2219 */ /* 0x000fc80000011606 */
[----:B------:R-:W-:Y:S01]  /*1a080*/  LOP3.LUT R77, RZ, R77, RZ, 0x33, !PT ;  /* 0x0000004dff4d7212 */ /* 0x000fe200078e33ff */
[----:B------:R-:W-:Y:S06]  /*1a090*/  BRA `(.L_x_1567) ;  /* 0x0000000000187947 */ /* 0x000fec0003800000 */
.L_x_1566:
[----:B------:R-:W-:Y:S01]  /*1a0a0*/  IMAD.U32 R86, RZ, RZ, UR46 ;  /* 0x0000002eff567e24 */ /* 0x000fe2000f8e00ff */
[----:B------:R-:W-:-:S04]  /*1a0b0*/  IADD3 R77, R82, R192, -R193 ;  /* 0x000000c0524d7210 */ /* 0x000fc80007ffe8c1 */
[----:B------:R-:W-:-:S13]  /*1a0c0*/  ISETP.NE.AND P2, PT, R86, 0x1, PT ;  /* 0x000000015600780c */ /* 0x000fda0003f45270 */
[----:B------:R-:W0:Y:S02]  /*1a0d0*/  @P2 LDC.64 R6, c[0x0][0x9e8] ;  /* 0x00027a00ff062b82 */ /* 0x000e240000000a00 */
[----:B0-----:R-:W-:-:S05]  /*1a0e0*/  @P2 IMAD.HI.U32 R6, R77, R6, RZ ;  /* 0x000000064d062227 */ /* 0x001fca00078e00ff */
[----:B------:R-:W-:-:S07]  /*1a0f0*/  @P2 SHF.R.U32.HI R77, RZ, R7, R6 ;  /* 0x00000007ff4d2219 */ /* 0x000fce0000011606 */
.L_x_1567:
[----:B------:R-:W-:Y:S05]  /*1a100*/  BSYNC B0 ;  /* 0x0000000000007941 */ /* 0x000fea0003800000 */
.L_x_1565:
[----:B------:R-:W-:-:S04]  /*1a110*/  IMAD R6, R77, R86, -R81 ;  /* 0x000000564d067224 */ /* 0x000fc800078e0a51 */
[----:B------:R-:W-:-:S05]  /*1a120*/  IMAD R7, R191, -0x2, R6 ;  /* 0xfffffffebf077824 */ /* 0x000fca00078e0206 */
[----:B------:R-:W-:Y:S02]  /*1a130*/  VIADDMNMX R78, R7, R86, R78, PT ;  /* 0x00000056074e7246 */ /* 0x000fe4000380014e */
[----:B------:R-:W-:-:S07]  /*1a140*/  VIMNMX R84, R84, R7, !PT ;  /* 0x0000000754547248 */ /* 0x000fce0007fe0100 */
.L_x_1564:
[----:B------:R-:W-:Y:S02]  /*1a150*/  ISETP.GT.AND P2, PT, R3, -0x1, PT ;  /* 0xffffffff0300780c */ /* 0x000fe40003f44270 */
[----:B------:R-:W-:Y:S02]  /*1a160*/  IADD3 R79, R79, 0x8, R82 ;  /* 0x000000084f4f7810 */ /* 0x000fe40007ffe052 */
[C---:B------:R-:W-:Y:S02]  /*1a170*/  ISETP.GT.AND P4, PT, R84.reuse, RZ, P2 ;  /* 0x000000ff5400720c */ /* 0x040fe40001784270 */
[----:B------:R-:W-:Y:S02]  /*1a180*/  ISETP.GT.AND P3, PT, R84, 0x1, P2 ;  /* 0x000000015400780c */ /* 0x000fe40001764270 */
[C---:B------:R-:W-:Y:S02]  /*1a190*/  ISETP.LT.OR P4, PT, R78.reuse, 0x1, P4 ;  /* 0x000000014e00780c */ /* 0x040fe40002781670 */
[----:B------:R-:W-:-:S02]  /*1a1a0*/  ISETP.LT.OR P3, PT, R78, 0x2, P3 ;  /* 0x000000024e00780c */ /* 0x000fc40001f61670 */
[----:B0-----:R-:W-:Y:S02]  /*1a1b0*/  FSEL R20, R20, -INF , !P4 ;  /* 0xff80000014147808 */ /* 0x001fe40006000000 */
[C---:B------:R-:W-:Y:S02]  /*1a1c0*/  ISETP.GT.AND P4, PT, R84.reuse, 0x8, P2 ;  /* 0x000000085400780c */ /* 0x040fe40001784270 */
[----:B------:R-:W-:Y:S02]  /*1a1d0*/  FSEL R21, R21, -INF , !P3 ;  /* 0xff80000015157808 */ /* 0x000fe40005800000 */
[----:B------:R-:W-:Y:S02]  /*1a1e0*/  ISETP.GT.AND P3, PT, R84, 0x9, P2 ;  /* 0x000000095400780c */ /* 0x000fe40001764270 */
[C---:B------:R-:W-:Y:S02]  /*1a1f0*/  ISETP.LT.OR P4, PT, R78.reuse, 0x9, P4 ;  /* 0x000000094e00780c */ /* 0x040fe40002781670 */
[----:B------:R-:W-:-:S02]  /*1a200*/  ISETP.LT.OR P3, PT, R78, 0xa, P3 ;  /* 0x0000000a4e00780c */ /* 0x000fc40001f61670 */
[----:B------:R-:W-:Y:S02]  /*1a210*/  FSEL R26, R26, -INF , !P4 ;  /* 0xff8000001a1a7808 */ /* 0x000fe40006000000 */
        /* <DEDUP_REMOVED lines=12> */
[----:B------:R-:W-:Y:S02]  /*1a2e0*/  ISETP.GT.AND P4, PT, R84, 0x20, P2 ;  /* 0x000000205400780c */ /* 0x000fe40001784270 */
        /* <DEDUP_REMOVED lines=71> */
[----:B------:R-:W-:Y:S02]  /*1a760*/  IADD3 R78, R83, 0x8, R82 ;  /* 0x00000008534e7810 */ /* 0x000fe40007ffe052 */
        /* <DEDUP_REMOVED lines=8> */
[----:B------:R-:W-:-:S04]  /*1a7f0*/  IADD3 R82, R82, R192, -R193 ;  /* 0x000000c052527210 */ /* 0x000fc80007ffe8c1 */
[----:B------:R-:W-:-:S07]  /*1a800*/  LOP3.LUT R83, RZ, R82, RZ, 0x33, !PT ;  /* 0x00000052ff537212 */ /* 0x000fce00078e33ff */
[----:B------:R-:W0:Y:S02]  /*1a810*/  @P3 LDC.64 R6, c[0x0][0x9e8] ;  /* 0x00027a00ff063b82 */ /* 0x000e240000000a00 */
[----:B0-----:R-:W-:-:S05]  /*1a820*/  @P3 IMAD.HI.U32 R6, R83, R6, RZ ;  /* 0x0000000653063227 */ /* 0x001fca00078e00ff */
[----:B------:R-:W-:-:S04]  /*1a830*/  @P3 SHF.R.U32.HI R83, RZ, R7, R6 ;  /* 0x00000007ff533219 */ /* 0x000fc80000011606 */
[----:B------:R-:W-:Y:S01]  /*1a840*/  LOP3.LUT R6, RZ, R83, RZ, 0x33, !PT ;  /* 0x00000053ff067212 */ /* 0x000fe200078e33ff */
[----:B------:R-:W-:Y:S06]  /*1a850*/  BRA `(.L_x_1571) ;  /* 0x0000000000187947 */ /* 0x000fec0003800000 */
.L_x_1570:
[----:B------:R-:W-:-:S05]  /*1a860*/  IMAD.U32 R84, RZ, RZ, UR46 ;  /* 0x0000002eff547e24 */ /* 0x000fca000f8e00ff */
[----:B------:R-:W-:-:S13]  /*1a870*/  ISETP.NE.AND P3, PT, R84, 0x1, PT ;  /* 0x000000015400780c */ /* 0x000fda0003f65270 */
[----:B------:R-:W0:Y:S02]  /*1a880*/  @P3 LDC.64 R6, c[0x0][0x9e8] ;  /* 0x00027a00ff063b82 */ /* 0x000e240000000a00 */
[----:B0-----:R-:W-:-:S04]  /*1a890*/  @P3 IMAD.HI.U32 R80, R15, R6, RZ ;  /* 0x000000060f503227 */ /* 0x001fc800078e00ff */
[----:B------:R-:W-:Y:S01]  /*1a8a0*/  IMAD.MOV.U32 R6, RZ, RZ, R15 ;  /* 0x000000ffff067224 */ /* 0x000fe200078e000f */
[----:B------:R-:W-:-:S07]  /*1a8b0*/  @P3 SHF.R.U32.HI R6, RZ, R7, R80 ;  /* 0x00000007ff063219 */ /* 0x000fce0000011650 */
.L_x_1571:
[----:B------:R-:W-:Y:S05]  /*1a8c0*/  BSYNC B0 ;  /* 0x0000000000007941 */ /* 0x000fea0003800000 */
.L_x_1569:
[----:B------:R-:W-:-:S04]  /*1a8d0*/  IMAD R6, R6, R84, -R81 ;  /* 0x0000005406067224 */ /* 0x000fc800078e0a51 */
[----:B------:R-:W-:-:S05]  /*1a8e0*/  IMAD R6, R191, -0x2, R6 ;  /* 0xfffffffebf067824 */ /* 0x000fca00078e0206 */
[----:B------:R-:W-:Y:S02]  /*1a8f0*/  VIADDMNMX R79, R6, R84, R79, PT ;  /* 0x00000054064f7246 */ /* 0x000fe4000380014f */
[----:B------:R-:W-:-:S07]  /*1a900*/  VIMNMX R78, R78, R6, !PT ;  /* 0x000000064e4e7248 */ /* 0x000fce0007fe0100 */
.L_x_1568:
        /* <DEDUP_REMOVED lines=65> */
[C---:B------:R-:W-:Y:S01]  /*1ad20*/  ISETP.LT.OR P4, PT, R79.reuse, 0x49, P4 ;  /* 0x000000494f00780c */ /* 0x040fe20002781670 */
[----:B------:R-:W0:Y:S01]  /*1ad30*/  SHFL.BFLY PT, R80, R7, 0x2, 0x1f ;  /* 0x0c401f0007507f89 */ /* 0x000e2200000e0000 */
[----:B------:R-:W-:-:S02]  /*1ad40*/  ISETP.LT.OR P3, PT, R79, 0xa, P3 ;  /* 0x0000000a4f00780c */ /* 0x000fc40001f61670 */
[----:B------:R-:W-:Y:S02]  /*1ad50*/  FSEL R53, R53, -INF , !P4 ;  /* 0xff80000035357808 */ /* 0x000fe40006000000 */
[----:B------:R-:W-:Y:S02]  /*1ad60*/  FSEL R25, R25, -INF , !P3 ;  /* 0xff80000019197808 */ /* 0x000fe40005800000 */
[C---:B------:R-:W-:Y:S02]  /*1ad70*/  ISETP.GT.AND P3, PT, R78.reuse, 0x11, P2 ;  /* 0x000000114e00780c */ /* 0x040fe40001764270 */
[----:B------:R-:W-:Y:S02]  /*1ad80*/  ISETP.GT.AND P4, PT, R78, RZ, P2 ;  /* 0x000000ff4e00720c */ /* 0x000fe40001784270 */
[C---:B------:R-:W-:Y:S02]  /*1ad90*/  ISETP.LT.OR P3, PT, R79.reuse, 0x12, P3 ;  /* 0x000000124f00780c */ /* 0x040fe40001f61670 */
[----:B------:R-:W-:-:S02]  /*1ada0*/  ISETP.LT.OR P4, PT, R79, 0x1, P4 ;  /* 0x000000014f00780c */ /* 0x000fc40002781670 */
[----:B------:R-:W-:Y:S02]  /*1adb0*/  FSEL R29, R29, -INF , !P3 ;  /* 0xff8000001d1d7808 */ /* 0x000fe40005800000 */
[----:B------:R-:W-:Y:S02]  /*1adc0*/  ISETP.GT.AND P3, PT, R78, 0x19, P2 ;  /* 0x000000194e00780c */ /* 0x000fe40001764270 */
[----:B------:R-:W-:Y:S02]  /*1add0*/  FSEL R83, R10, -INF , !P4 ;  /* 0xff8000000a537808 */ /* 0x000fe40006000000 */
[----:B------:R-:W-:Y:S02]  /*1ade0*/  ISETP.LT.OR P3, PT, R79, 0x1a, P3 ;  /* 0x0000001a4f00780c */ /* 0x000fe40001f61670 */
[----:B------:R-:W-:Y:S02]  /*1adf0*/  ISETP.GT.AND P4, PT, R78, 0x49, P2 ;  /* 0x000000494e00780c */ /* 0x000fe40001784270 */
[----:B------:R-:W-:-:S02]  /*1ae00*/  FSEL R35, R35, -INF , !P3 ;  /* 0xff80000023237808 */ /* 0x000fc40005800000 */
[C---:B------:R-:W-:Y:S02]  /*1ae10*/  ISETP.GT.AND P3, PT, R78.reuse, 0x21, P2 ;  /* 0x000000214e00780c */ /* 0x040fe40001764270 */
[----:B0-----:R-:W-:Y:S02]  /*1ae20*/  FMNMX.FTZ R80, R7, R80, !PT ;  /* 0x0000005007507209 */ /* 0x001fe40007810000 */
[C---:B------:R-:W-:Y:S02]  /*1ae30*/  ISETP.LT.OR P3, PT, R79.reuse, 0x22, P3 ;  /* 0x000000224f00780c */ /* 0x040fe40001f61670 */
[----:B------:R-:W-:Y:S01]  /*1ae40*/  ISETP.LT.OR P4, PT, R79, 0x4a, P4 ;  /* 0x0000004a4f00780c */ /* 0x000fe20002781670 */
[----:B------:R-:W0:Y:S01]  /*1ae50*/  SHFL.BFLY PT, R11, R80, 0x1, 0x1f ;  /* 0x0c201f00500b7f89 */ /* 0x000e2200000e0000 */
[----:B------:R-:W-:Y:S02]  /*1ae60*/  FSEL R37, R37, -INF , !P3 ;  /* 0xff80000025257808 */ /* 0x000fe40005800000 */
[----:B------:R-:W-:-:S02]  /*1ae70*/  ISETP.GT.AND P3, PT, R78, 0x29, P2 ;  /* 0x000000294e00780c */ /* 0x000fc40001764270 */
[----:B------:R-:W-:Y:S02]  /*1ae80*/  FSEL R55, R55, -INF , !P4 ;  /* 0xff80000037377808 */ /* 0x000fe40006000000 */
[----:B------:R-:W-:Y:S02]  /*1ae90*/  ISETP.LT.OR P3, PT, R79, 0x2a, P3 ;  /* 0x0000002a4f00780c */ /* 0x000fe40001f61670 */
[C---:B------:R-:W-:Y:S02]  /*1aea0*/  ISETP.GT.AND P4, PT, R78.reuse, 0x50, P2 ;  /* 0x000000504e00780c */ /* 0x040fe40001784270 */
[----:B------:R-:W-:Y:S02]  /*1aeb0*/  FSEL R41, R41, -INF , !P3 ;  /* 0xff80000029297808 */ /* 0x000fe40005800000 */
[----:B------:R-:W-:Y:S02]  /*1aec0*/  ISETP.GT.AND P3, PT, R78, 0x31, P2 ;  /* 0x000000314e00780c */ /* 0x000fe40001764270 */
[----:B------:R-:W-:-:S02]  /*1aed0*/  ISETP.LT.OR P4, PT, R79, 0x51, P4 ;  /* 0x000000514f00780c */ /* 0x000fc40002781670 */
[----:B------:R-:W-:Y:S02]  /*1aee0*/  ISETP.LT.OR P3, PT, R79, 0x32, P3 ;  /* 0x000000324f00780c */ /* 0x000fe40001f61670 */
[----:B------:R-:W-:Y:S02]  /*1aef0*/  FSEL R57, R57, -INF , !P4 ;  /* 0xff80000039397808 */ /* 0x000fe40006000000 */
[----:B------:R-:W-:Y:S02]  /*1af00*/  FSEL R45, R45, -INF , !P3 ;  /* 0xff8000002d2d7808 */ /* 0x000fe40005800000 */
[----:B------:R-:W-:Y:S02]  /*1af10*/  ISETP.GT.AND P3, PT, R78, 0x39, P2 ;  /* 0x000000394e00780c */ /* 0x000fe40001764270 */
[----:B0-----:R-:W-:Y:S02]  /*1af20*/  FMNMX.FTZ R11, R80, R11, !PT ;  /* 0x0000000b500b7209 */ /* 0x001fe40007810000 */
[----:B------:R-:W-:-:S02]  /*1af30*/  ISETP.LT.OR P3, PT, R79, 0x3a, P3 ;  /* 0x0000003a4f00780c */ /* 0x000fc40001f61670 */
[----:B------:R-:W-:Y:S01]  /*1af40*/  ISETP.GT.AND P4, PT, R78, 0x51, P2 ;  /* 0x000000514e00780c */ /* 0x000fe20001784270 */
[C---:B------:R-:W-:Y:S01]  /*1af50*/  FMUL.FTZ R7, R11.reuse, UR44 ;  /* 0x0000002c0b077c20 */ /* 0x040fe20008410000 */
[----:B------:R-:W-:Y:S02]  /*1af60*/  FSEL R8, R8, -INF , !P3 ;  /* 0xff80000008087808 */ /* 0x000fe40005800000 */
[----:B------:R-:W-:Y:S02]  /*1af70*/  FSETP.NEU.FTZ.AND P3, PT, R11, -INF , PT ;  /* 0xff8000000b00780b */ /* 0x000fe40003f7d000 */
[----:B------:R-:W-:Y:S02]  /*1af80*/  ISETP.LT.OR P4, PT, R79, 0x52, P4 ;  /* 0x000000524f00780c */ /* 0x000fe40002781670 */
[----:B------:R-:W-:Y:S02]  /*1af90*/  FSEL R7, R7, RZ, P3 ;  /* 0x000000ff07077208 */ /* 0x000fe40001800000 */
[----:B------:R-:W-:-:S02]  /*1afa0*/  FSEL R59, R59, -INF , !P4 ;  /* 0xff8000003b3b7808 */ /* 0x000fc40006000000 */
[----:B------:R-:W-:Y:S01]  /*1afb0*/  ISETP.GT.AND P4, PT, R78, 0x58, P2 ;  /* 0x000000584e00780c */ /* 0x000fe20001784270 */
[--C-:B------:R-:W-:Y:S01]  /*1afc0*/  FFMA.FTZ R180, R21, UR44, -R7.reuse ;  /* 0x0000002c15b47c23 */ /* 0x100fe20008010807 */
[--C-:B------:R-:W-:Y:S01]  /*1afd0*/  FFMA.FTZ R21, R27, UR44, -R7.reuse ;  /* 0x0000002c1b157c23 */ /* 0x100fe20008010807 */
[----:B------:R-:W-:Y:S01]  /*1afe0*/  FMNMX.FTZ R27, R83, R12, !PT ;  /* 0x0000000c531b7209 */ /* 0x000fe20007810000 */
[--C-:B------:R-:W-:Y:S01]  /*1aff0*/  FFMA.FTZ R81, R20, UR44, -R7.reuse ;  /* 0x0000002c14517c23 */ /* 0x100fe20008010807 */
[--C-:B------:R-:W-:Y:S01]  /*1b000*/  FFMA.FTZ R20, R31, UR44, -R7.reuse ;  /* 0x0000002c1f147c23 */ /* 0x100fe20008010807 */
[--C-:B------:R-:W-:Y:S01]  /*1b010*/  FFMA.FTZ R178, R33, UR44, -R7.reuse ;  /* 0x0000002c21b27c23 */ /* 0x100fe20008010807 */
[----:B------:R-:W-:Y:S01]  /*1b020*/  FMNMX.FTZ R31, R6, R27, !PT ;  /* 0x0000001b061f7209 */ /* 0x000fe20007810000 */
[--C-:B------:R-:W-:Y:S01]  /*1b030*/  FFMA.FTZ R164, R9, UR44, -R7.reuse ;  /* 0x0000002c09a47c23 */ /* 0x100fe20008010807 */
[----:B------:R-:W-:Y:S01]  /*1b040*/  ISETP.LT.OR P4, PT, R79, 0x59, P4 ;  /* 0x000000594f00780c */ /* 0x000fe20002781670 */
[----:B------:R0:W-:Y:S01]  /*1b050*/  MUFU.EX2 R27, R20 ;  /* 0x00000014001b7308 */ /* 0x0001e20000000800 */
[----:B------:R-:W-:Y:S01]  /*1b060*/  FMNMX.FTZ R10, R24, R31, !PT ;  /* 0x0000001f180a7209 */ /* 0x000fe20007810000 */
[--C-:B------:R-:W-:Y:S01]  /*1b070*/  FFMA.FTZ R176, R30, UR44, -R7.reuse ;  /* 0x0000002c1eb07c23 */ /* 0x100fe20008010807 */
[----:B------:R-:W-:Y:S01]  /*1b080*/  FSEL R60, R60, -INF , !P4 ;  /* 0xff8000003c3c7808 */ /* 0x000fe20006000000 */
[--C-:B------:R-:W-:Y:S01]  /*1b090*/  FFMA.FTZ R172, R38, UR44, -R7.reuse ;  /* 0x0000002c26ac7c23 */ /* 0x100fe20008010807 */
[----:B------:R-:W-:Y:S01]  /*1b0a0*/  FMNMX.FTZ R31, R25, R10, !PT ;  /* 0x0000000a191f7209 */ /* 0x000fe20007810000 */
[--C-:B------:R-:W-:Y:S01]  /*1b0b0*/  FFMA.FTZ R182, R26, UR44, -R7.reuse ;  /* 0x0000002c1ab67c23 */ /* 0x100fe20008010807 */
[----:B------:R-:W-:Y:S01]  /*1b0c0*/  ISETP.GT.AND P4, PT, R78, 0x59, P2 ;  /* 0x000000594e00780c */ /* 0x000fe20001784270 */
[----:B------:R-:W-:Y:S01]  /*1b0d0*/  MUFU.EX2 R81, R81 ;  /* 0x0000005100517308 */ /* 0x000fe20000000800 */
        /* <DEDUP_REMOVED lines=10> */
[----:B------:R-:W-:Y:S01]  /*1b180*/  ISETP.GT.AND P4, PT, R78, 0x60, P2 ;  /* 0x000000604e00780c */ /* 0x000fe20001784270 */
[--C-:B------:R-:W-:Y:S01]  /*1b190*/  FFMA.FTZ R170, R49, UR44, -R7.reuse ;  /* 0x0000002c31aa7c23 */ /* 0x100fe20008010807 */
[----:B------:R-:W-:Y:S01]  /*1b1a0*/  FMNMX.FTZ R33, R35, R10, !PT ;  /* 0x0000000a23217209 */ /* 0x000fe20007810000 */
[--C-:B------:R-:W-:Y:S01]  /*1b1b0*/  FFMA.FTZ R49, R50, UR44, -R7.reuse ;  /* 0x0000002c32317c23 */ /* 0x100fe20008010807 */
[----:B------:R-:W-:Y:S01]  /*1b1c0*/  ISETP.LT.OR P4, PT, R79, 0x61, P4 ;  /* 0x000000614f00780c */ /* 0x000fe20002781670 */
[----:B------:R-:W-:Y:S01]  /*1b1d0*/  MUFU.EX2 R182, R182 ;  /* 0x000000b600b67308 */ /* 0x000fe20000000800 */
        /* <DEDUP_REMOVED lines=25> */
[----:B------:R-:W-:Y:S01]  /*1b370*/  FFMA.FTZ R154, R71, UR44, -R7 ;  /* 0x0000002c479a7c23 */ /* 0x000fe20008010807 */
[----:B------:R-:W-:-:S02]  /*1b380*/  FSEL R64, R64, -INF , !P4 ;  /* 0xff80000040407808 */ /* 0x000fc40006000000 */
[----:B------:R-:W-:Y:S02]  /*1b390*/  FMNMX.FTZ R10, R8, R43, !PT ;  /* 0x0000002b080a7209 */ /* 0x000fe40007810000 */
[----:B------:R-:W-:Y:S01]  /*1b3a0*/  ISETP.GT.AND P4, PT, R78, 0x69, P2 ;  /* 0x000000694e00780c */ /* 0x000fe20001784270 */
[----:B------:R-:W-:Y:S01]  /*1b3b0*/  MUFU.EX2 R31, R31 ;  /* 0x0000001f001f7308 */ /* 0x000fe20000000800 */
[----:B------:R-:W-:Y:S02]  /*1b3c0*/  FMNMX.FTZ R43, R51, R10, !PT ;  /* 0x0000000a332b7209 */ /* 0x000fe40007810000 */
[----:B------:R-:W-:Y:S02]  /*1b3d0*/  ISETP.LT.OR P4, PT, R79, 0x6a, P4 ;  /* 0x0000006a4f00780c */ /* 0x000fe40002781670 */
[----:B------:R-:W-:Y:S02]  /*1b3e0*/  FMNMX.FTZ R10, R52, R43, !PT ;  /* 0x0000002b340a7209 */ /* 0x000fe40007810000 */
[----:B0-----:R-:W-:Y:S01]  /*1b3f0*/  FSEL R20, R65, -INF , !P4 ;  /* 0xff80000041147808 */ /* 0x001fe20006000000 */
[----:B------:R-:W-:Y:S01]  /*1b400*/  MUFU.EX2 R172, R172 ;  /* 0x000000ac00ac7308 */ /* 0x000fe20000000800 */
[----:B------:R-:W-:-:S02]  /*1b410*/  FMNMX.FTZ R10, R53, R10, !PT ;  /* 0x0000000a350a7209 */ /* 0x000fc40007810000 */
[----:B------:R-:W-:Y:S02]  /*1b420*/  ISETP.GT.AND P4, PT, R78, 0x70, P2 ;  /* 0x000000704e00780c */ /* 0x000fe40001784270 */
[----:B------:R-:W-:Y:S02]  /*1b430*/  FMNMX.FTZ R10, R55, R10, !PT ;  /* 0x0000000a370a7209 */ /* 0x000fe40007810000 */
[----:B------:R-:W-:Y:S01]  /*1b440*/  ISETP.LT.OR P4, PT, R79, 0x71, P4 ;  /* 0x000000714f00780c */ /* 0x000fe20002781670 */
[----:B------:R-:W-:Y:S01]  /*1b450*/  MUFU.EX2 R33, R33 ;  /* 0x0000002100217308 */ /* 0x000fe20000000800 */
[----:B------:R-:W-:Y:S02]  /*1b460*/  FMNMX.FTZ R10, R57, R10, !PT ;  /* 0x0000000a390a7209 */ /* 0x000fe40007810000 */
[----:B------:R-:W-:Y:S02]  /*1b470*/  FSEL R66, R66, -INF , !P4 ;  /* 0xff80000042427808 */ /* 0x000fe40006000000 */
[----:B------:R-:W-:-:S02]  /*1b480*/  FMNMX.FTZ R85, R59, R10, !PT ;  /* 0x0000000a3b557209 */ /* 0x000fc40007810000 */
[----:B------:R-:W-:Y:S01]  /*1b490*/  ISETP.GT.AND P4, PT, R78, 0x71, P2 ;  /* 0x000000714e00780c */ /* 0x000fe20001784270 */
[----:B------:R-:W-:Y:S01]  /*1b4a0*/  MUFU.EX2 R174, R174 ;  /* 0x000000ae00ae7308 */ /* 0x000fe20000000800 */
[----:B------:R-:W-:Y:S02]  /*1b4b0*/  FMNMX.FTZ R10, R60, R85, !PT ;  /* 0x000000553c0a7209 */ /* 0x000fe40007810000 */
[----:B------:R-:W-:Y:S02]  /*1b4c0*/  ISETP.LT.OR P4, PT, R79, 0x72, P4 ;  /* 0x000000724f00780c */ /* 0x000fe40002781670 */
[----:B------:R-:W-:Y:S02]  /*1b4d0*/  FMNMX.FTZ R9, R61, R10, !PT ;  /* 0x0000000a3d097209 */ /* 0x000fe40007810000 */
[----:B------:R-:W-:Y:S01]  /*1b4e0*/  FSEL R30, R67, -INF , !P4 ;  /* 0xff800000431e7808 */ /* 0x000fe20006000000 */
[----:B------:R-:W-:Y:S01]  /*1b4f0*/  MUFU.EX2 R39, R39 ;  /* 0x0000002700277308 */ /* 0x000fe20000000800 */
[----:B------:R-:W-:Y:S01]  /*1b500*/  FMNMX.FTZ R10, R62, R9, !PT ;  /* 0x000000093e0a7209 */ /* 0x000fe20007810000 */
[----:B------:R-:W-:Y:S01]  /*1b510*/  FFMA.FTZ R9, R54, UR44, -R7 ;  /* 0x0000002c36097c23 */ /* 0x000fe20008010807 */
[----:B------:R-:W-:-:S02]  /*1b520*/  ISETP.GT.AND P4, PT, R78, 0x78, P2 ;  /* 0x000000784e00780c */ /* 0x000fc40001784270 */
[----:B------:R-:W-:Y:S02]  /*1b530*/  FMNMX.FTZ R65, R63, R10, !PT ;  /* 0x0000000a3f417209 */ /* 0x000fe40007810000 */
[----:B------:R-:W-:Y:S01]  /*1b540*/  ISETP.GT.AND P2, PT, R78, 0x79, P2 ;  /* 0x000000794e00780c */ /* 0x000fe20001744270 */
[----:B------:R-:W-:Y:S01]  /*1b550*/  MUFU.EX2 R168, R168 ;  /* 0x000000a800a87308 */ /* 0x000fe20000000800 */
[----:B------:R-:W-:Y:S02]  /*1b560*/  FMNMX.FTZ R65, R64, R65, !PT ;  /* 0x0000004140417209 */ /* 0x000fe40007810000 */
[C---:B------:R-:W-:Y:S02]  /*1b570*/  ISETP.LT.OR P4, PT, R79.reuse, 0x79, P4 ;  /* 0x000000794f00780c */ /* 0x040fe40002781670 */
[----:B------:R-:W-:Y:S02]  /*1b580*/  FMNMX.FTZ R65, R20, R65, !PT ;  /* 0x0000004114417209 */ /* 0x000fe40007810000 */
[----:B------:R-:W-:Y:S01]  /*1b590*/  ISETP.LT.OR P2, PT, R79, 0x7a, P2 ;  /* 0x0000007a4f00780c */ /* 0x000fe20001741670 */
[----:B------:R-:W-:Y:S01]  /*1b5a0*/  MUFU.EX2 R43, R48 ;  /* 0x00000030002b7308 */ /* 0x000fe20000000800 */
[----:B------:R-:W-:-:S02]  /*1b5b0*/  FMNMX.FTZ R65, R66, R65, !PT ;  /* 0x0000004142417209 */ /* 0x000fc40007810000 */
[----:B------:R-:W-:Y:S02]  /*1b5c0*/  FSEL R68, R68, -INF , !P4 ;  /* 0xff80000044447808 */ /* 0x000fe40006000000 */
[----:B------:R-:W-:Y:S02]  /*1b5d0*/  FMNMX.FTZ R67, R30, R65, !PT ;  /* 0x000000411e437209 */ /* 0x000fe40007810000 */
[----:B------:R-:W-:Y:S01]  /*1b5e0*/  FSEL R38, R69, -INF , !P2 ;  /* 0xff80000045267808 */ /* 0x000fe20005000000 */
[----:B------:R-:W-:Y:S01]  /*1b5f0*/  MUFU.EX2 R170, R170 ;  /* 0x000000aa00aa7308 */ /* 0x000fe20000000800 */
        /* <DEDUP_REMOVED lines=8> */
[----:B------:R-:W-:Y:S01]  /*1b680*/  MUFU.EX2 R49, R49 ;  /* 0x0000003100317308 */ /* 0x000fe20000000800 */
[----:B------:R-:W0:Y:S07]  /*1b690*/  SHFL.BFLY PT, R79, R10, 0x2, 0x1f ;  /* 0x0c401f000a4f7f89 */ /* 0x000e2e00000e0000 */
[----:B------:R-:W-:Y:S08]  /*1b6a0*/  MUFU.EX2 R164, R164 ;  /* 0x000000a400a47308 */ /* 0x000ff00000000800 */
[----:B------:R-:W-:Y:S08]  /*1b6b0*/  MUFU.EX2 R9, R9 ;  /* 0x0000000900097308 */ /* 0x000ff00000000800 */
[----:B------:R-:W-:Y:S01]  /*1b6c0*/  MUFU.EX2 R166, R166 ;  /* 0x000000a600a67308 */ /* 0x000fe20000000800 */
[----:B0-----:R-:W-:Y:S01]  /*1b6d0*/  FMNMX.FTZ R26, R10, R79, !PT ;  /* 0x0000004f0a1a7209 */ /* 0x001fe20007810000 */
[--C-:B------:R-:W-:Y:S01]  /*1b6e0*/  FFMA.FTZ R79, R72, UR44, -R7.reuse ;  /* 0x0000002c484f7c23 */ /* 0x100fe20008010807 */
[----:B------:R-:W-:-:S03]  /*1b6f0*/  FFMA.FTZ R7, R74, UR44, -R7 ;  /* 0x0000002c4a077c23 */ /* 0x000fc60008010807 */
        /* <DEDUP_REMOVED lines=12> */
[--C-:B------:R-:W-:Y:S01]  /*1b7c0*/  FFMA.FTZ R24, R25, UR44, -R13.reuse ;  /* 0x0000002c19187c23 */ /* 0x100fe2000801080d */
[--C-:B------:R-:W-:Y:S01]  /*1b7d0*/  FFMA.FTZ R34, R6, UR44, -R13.reuse ;  /* 0x0000002c06227c23 */ /* 0x100fe2000801080d */
[----:B------:R-:W-:Y:S02]  /*1b7e0*/  @!P1 IMAD R6, R14, 0x8, R2 ;  /* 0x000000080e069824 */ /* 0x000fe400078e0202 */
[--C-:B------:R-:W-:Y:S01]  /*1b7f0*/  FFMA.FTZ R177, R28, UR44, -R13.reuse ;  /* 0x0000002c1cb17c23 */ /* 0x100fe2000801080d */
[--C-:B------:R-:W-:Y:S01]  /*1b800*/  FFMA.FTZ R28, R29, UR44, -R13.reuse ;  /* 0x0000002c1d1c7c23 */ /* 0x100fe2000801080d */
[--C-:B------:R-:W-:Y:S01]  /*1b810*/  FFMA.FTZ R181, R83, UR44, -R13.reuse ;  /* 0x0000002c53b57c23 */ /* 0x100fe2000801080d */
[----:B------:R-:W-:Y:S01]  /*1b820*/  @!P1 VIADD R6, R6, 0x28860 ;  /* 0x0002886006069836 */ /* 0x000fe20000000000 */
[----:B------:R-:W-:Y:S01]  /*1b830*/  MUFU.EX2 R34, R34 ;  /* 0x0000002200227308 */ /* 0x000fe20000000800 */
[--C-:B------:R-:W-:Y:S01]  /*1b840*/  FFMA.FTZ R179, R32, UR44, -R13.reuse ;  /* 0x0000002c20b37c23 */ /* 0x100fe2000801080d */
[----:B------:R-:W-:Y:S01]  /*1b850*/  FFMA.FTZ R32, R35, UR44, -R13 ;  /* 0x0000002c23207c23 */ /* 0x000fe2000801080d */
[----:B0-----:R-:W-:Y:S01]  /*1b860*/  FFMA.FTZ R25, R26, R4, R81 ;  /* 0x000000041a197223 */ /* 0x001fe20000010051 */
[--C-:B------:R-:W-:Y:S01]  /*1b870*/  FFMA.FTZ R173, R36, UR44, -R13.reuse ;  /* 0x0000002c24ad7c23 */ /* 0x100fe2000801080d */
[--C-:B------:R-:W-:Y:S01]  /*1b880*/  FFMA.FTZ R175, R40, UR44, -R13.reuse ;  /* 0x0000002c28af7c23 */ /* 0x100fe2000801080d */
[----:B------:R-:W-:Y:S01]  /*1b890*/  FFMA.FTZ R36, R37, UR44, -R13 ;  /* 0x0000002c25247c23 */ /* 0x000fe2000801080d */
[----:B------:R-:W-:Y:S01]  /*1b8a0*/  FADD.FTZ R25, R180, R25 ;  /* 0x00000019b4197221 */ /* 0x000fe20000010000 */
[----:B------:R-:W-:Y:S01]  /*1b8b0*/  MUFU.EX2 R181, R181 ;  /* 0x000000b500b57308 */ /* 0x000fe20000000800 */
[--C-:B------:R-:W-:Y:S01]  /*1b8c0*/  FFMA.FTZ R40, R41, UR44, -R13.reuse ;  /* 0x0000002c29287c23 */ /* 0x100fe2000801080d */
[----:B------:R-:W-:Y:S01]  /*1b8d0*/  FFMA.FTZ R169, R44, UR44, -R13 ;  /* 0x0000002c2ca97c23 */ /* 0x000fe2000801080d */
[----:B------:R-:W-:Y:S01]  /*1b8e0*/  FADD.FTZ R4, R182, R25 ;  /* 0x00000019b6047221 */ /* 0x000fe20000010000 */
[--C-:B------:R-:W-:Y:S01]  /*1b8f0*/  FFMA.FTZ R42, R45, UR44, -R13.reuse ;  /* 0x0000002c2d2a7c23 */ /* 0x100fe2000801080d */
[--C-:B------:R-:W-:Y:S01]  /*1b900*/  FFMA.FTZ R171, R47, UR44, -R13.reuse ;  /* 0x0000002c2fab7c23 */ /* 0x100fe2000801080d */
[--C-:B------:R-:W-:Y:S01]  /*1b910*/  FFMA.FTZ R8, R8, UR44, -R13.reuse ;  /* 0x0000002c08087c23 */ /* 0x100fe2000801080d */
        /* <DEDUP_REMOVED lines=22> */
[----:B------:R-:W-:Y:S01]  /*1ba80*/  FFMA.FTZ R68, R68, UR44, -R13 ;  /* 0x0000002c44447c23 */ /* 0x000fe2000801080d */
[----:B------:R-:W-:Y:S01]  /*1ba90*/  F2FP.BF16.F32.PACK_AB R182, R21, R182 ;  /* 0x000000b615b6723e */ /* 0x000fe200000010ff */
[----:B------:R-:W-:Y:S01]  /*1baa0*/  FADD.FTZ R25, R33, R4 ;  /* 0x0000000421197221 */ /* 0x000fe20000010000 */
[----:B------:R-:W-:Y:S01]  /*1bab0*/  MUFU.EX2 R69, R69 ;  /* 0x0000004500457308 */ /* 0x000fe20000000800 */
[----:B------:R-:W-:Y:S01]  /*1bac0*/  F2FP.BF16.F32.PACK_AB R180, R180, R81 ;  /* 0x00000051b4b4723e */ /* 0x000fe200000010ff */
[-C--:B------:R-:W-:Y:S01]  /*1bad0*/  FMUL.FTZ R88, R88, R26.reuse ;  /* 0x0000001a58587220 */ /* 0x080fe20000410000 */
[----:B------:R-:W-:Y:S01]  /*1bae0*/  FADD.FTZ R4, R174, R25 ;  /* 0x00000019ae047221 */ /* 0x000fe20000010000 */
[----:B------:R-:W-:Y:S01]  /*1baf0*/  FSEL R25, R10, RZ, P2 ;  /* 0x000000ff0a197208 */ /* 0x000fe20001000000 */
[----:B------:R-:W-:Y:S01]  /*1bb00*/  FMUL.FTZ R89, R89, R26 ;  /* 0x0000001a59597220 */ /* 0x000fe20000410000 */
[----:B------:R-:W-:Y:S01]  /*1bb10*/  ISETP.GT.AND P2, PT, R3, R198, PT ;  /* 0x000000c60300720c */ /* 0x000fe20003f44270 */
[----:B------:R-:W-:Y:S01]  /*1bb20*/  FADD.FTZ R29, R39, R4 ;  /* 0x00000004271d7221 */ /* 0x000fe20000010000 */
[----:B------:R-:W-:Y:S01]  /*1bb30*/  MUFU.EX2 R28, R28 ;  /* 0x0000001c001c7308 */ /* 0x000fe20000000800 */
[----:B------:R-:W-:Y:S01]  /*1bb40*/  FADD.FTZ R25, -R25, R12 ;  /* 0x0000000c19197221 */ /* 0x000fe20000010100 */
[----:B------:R-:W-:Y:S01]  /*1bb50*/  @!P1 PRMT R12, RZ, 0x654, R6 ;  /* 0x00000654ff0c9816 */ /* 0x000fe20000000006 */
[----:B------:R-:W-:Y:S01]  /*1bb60*/  FADD.FTZ R4, R168, R29 ;  /* 0x0000001da8047221 */ /* 0x000fe20000010000 */
[----:B------:R-:W-:Y:S01]  /*1bb70*/  F2FP.BF16.F32.PACK_AB R176, R27, R176 ;  /* 0x000000b01bb0723e */ /* 0x000fe200000010ff */
[----:B------:R-:W-:Y:S01]  /*1bb80*/  FMUL.FTZ R6, R25, UR44 ;  /* 0x0000002c19067c20 */ /* 0x000fe20008410000 */
[----:B------:R0:W-:Y:S01]  /*1bb90*/  @!P1 SYNCS.ARRIVE.TRANS64.RED.A1T0 RZ, [R12+URZ], RZ ;  /* 0x000000ff0cff99a7 */ /* 0x0001e2000810043f */
[----:B------:R-:W-:Y:S01]  /*1bba0*/  FADD.FTZ R25, R43, R4 ;  /* 0x000000042b197221 */ /* 0x000fe20000010000 */
[----:B------:R-:W-:Y:S01]  /*1bbb0*/  MUFU.EX2 R156, R156 ;  /* 0x0000009c009c7308 */ /* 0x000fe20000000800 */
[----:B------:R-:W-:Y:S01]  /*1bbc0*/  F2FP.BF16.F32.PACK_AB R178, R31, R178 ;  /* 0x000000b21fb2723e */ /* 0x000fe200000010ff */
[----:B------:R-:W-:Y:S01]  /*1bbd0*/  FMUL.FTZ R92, R92, R26 ;  /* 0x0000001a5c5c7220 */ /* 0x000fe20000410000 */
[----:B------:R-:W-:Y:S01]  /*1bbe0*/  FADD.FTZ R4, R170, R25 ;  /* 0x00000019aa047221 */ /* 0x000fe20000010000 */
[----:B------:R-:W-:Y:S01]  /*1bbf0*/  F2FP.BF16.F32.PACK_AB R172, R33, R172 ;  /* 0x000000ac21ac723e */ /* 0x000fe200000010ff */
[----:B------:R-:W-:Y:S01]  /*1bc00*/  FMUL.FTZ R93, R93, R26 ;  /* 0x0000001a5d5d7220 */ /* 0x000fe20000410000 */
[--C-:B0-----:R-:W-:Y:S01]  /*1bc10*/  FFMA.FTZ R12, R52, UR44, -R13.reuse ;  /* 0x0000002c340c7c23 */ /* 0x101fe2000801080d */
[----:B------:R-:W-:Y:S01]  /*1bc20*/  FADD.FTZ R25, R49, R4 ;  /* 0x0000000431197221 */ /* 0x000fe20000010000 */
[----:B------:R-:W0:Y:S01]  /*1bc30*/  MUFU.EX2 R6, R6 ;  /* 0x0000000600067308 */ /* 0x000e220000000800 */
[----:B------:R-:W-:Y:S01]  /*1bc40*/  FFMA.FTZ R13, R38, UR44, -R13 ;  /* 0x0000002c260d7c23 */ /* 0x000fe2000801080d */
[----:B------:R-:W-:Y:S01]  /*1bc50*/  F2FP.BF16.F32.PACK_AB R174, R39, R174 ;  /* 0x000000ae27ae723e */ /* 0x000fe200000010ff */
[----:B------:R-:W-:Y:S01]  /*1bc60*/  FADD.FTZ R4, R164, R25 ;  /* 0x00000019a4047221 */ /* 0x000fe20000010000 */
[----:B------:R-:W-:Y:S01]  /*1bc70*/  F2FP.BF16.F32.PACK_AB R164, R9, R164 ;  /* 0x000000a409a4723e */ /* 0x000fe200000010ff */
[----:B------:R-:W-:Y:S01]  /*1bc80*/  FMUL.FTZ R96, R96, R26 ;  /* 0x0000001a60607220 */ /* 0x000fe20000410000 */
[----:B------:R-:W-:Y:S01]  /*1bc90*/  F2FP.BF16.F32.PACK_AB R168, R43, R168 ;  /* 0x000000a82ba8723e */ /* 0x000fe200000010ff */
[----:B------:R-:W-:Y:S01]  /*1bca0*/  FADD.FTZ R25, R9, R4 ;  /* 0x0000000409197221 */ /* 0x000fe20000010000 */
[----:B------:R-:W-:Y:S01]  /*1bcb0*/  MUFU.EX2 R179, R179 ;  /* 0x000000b300b37308 */ /* 0x000fe20000000800 */
[----:B------:R-:W-:Y:S01]  /*1bcc0*/  F2FP.BF16.F32.PACK_AB R170, R49, R170 ;  /* 0x000000aa31aa723e */ /* 0x000fe200000010ff */
[----:B------:R-:W-:Y:S01]  /*1bcd0*/  FMUL.FTZ R97, R97, R26 ;  /* 0x0000001a61617220 */ /* 0x000fe20000410000 */
[----:B------:R-:W-:Y:S01]  /*1bce0*/  FADD.FTZ R4, R166, R25 ;  /* 0x00000019a6047221 */ /* 0x000fe20000010000 */
[----:B------:R-:W-:Y:S01]  /*1bcf0*/  F2FP.BF16.F32.PACK_AB R166, R65, R166 ;  /* 0x000000a641a6723e */ /* 0x000fe200000010ff */
[-C--:B------:R-:W-:Y:S01]  /*1bd00*/  FMUL.FTZ R100, R100, R26.reuse ;  /* 0x0000001a64647220 */ /* 0x080fe20000410000 */
[----:B------:R-:W-:Y:S01]  /*1bd10*/  FMUL.FTZ R101, R101, R26 ;  /* 0x0000001a65657220 */ /* 0x000fe20000410000 */
[----:B------:R-:W-:Y:S01]  /*1bd20*/  FADD.FTZ R29, R65, R4 ;  /* 0x00000004411d7221 */ /* 0x000fe20000010000 */
[----:B------:R-:W1:Y:S01]  /*1bd30*/  MUFU.EX2 R77, R77 ;  /* 0x0000004d004d7308 */ /* 0x000e620000000800 */
[----:B0-----:R-:W-:Y:S01]  /*1bd40*/  FFMA.FTZ R25, R6, R0, R181 ;  /* 0x0000000006197223 */ /* 0x001fe200000100b5 */
[----:B------:R-:W-:Y:S01]  /*1bd50*/  FMUL.FTZ R104, R104, R26 ;  /* 0x0000001a68687220 */ /* 0x000fe20000410000 */
[----:B------:R-:W-:Y:S01]  /*1bd60*/  FADD.FTZ R4, R160, R29 ;  /* 0x0000001da0047221 */ /* 0x000fe20000010000 */
[----:B------:R-:W-:Y:S01]  /*1bd70*/  F2FP.BF16.F32.PACK_AB R160, R67, R160 ;  /* 0x000000a043a0723e */ /* 0x000fe200000010ff */
[----:B------:R-:W-:Y:S01]  /*1bd80*/  FADD.FTZ R0, R34, R25 ;  /* 0x0000001922007221 */ /* 0x000fe20000010000 */
[-C--:B------:R-:W-:Y:S01]  /*1bd90*/  FMUL.FTZ R105, R105, R26.reuse ;  /* 0x0000001a69697220 */ /* 0x080fe20000410000 */
[----:B------:R-:W-:Y:S01]  /*1bda0*/  FADD.FTZ R29, R67, R4 ;  /* 0x00000004431d7221 */ /* 0x000fe20000010000 */
[----:B------:R-:W0:Y:S01]  /*1bdb0*/  MUFU.EX2 R32, R32 ;  /* 0x0000002000207308 */ /* 0x000e220000000800 */
[----:B------:R-:W-:Y:S01]  /*1bdc0*/  FADD.FTZ R25, R183, R0 ;  /* 0x00000000b7197221 */ /* 0x000fe20000010000 */
[----:B------:R-:W-:Y:S01]  /*1bdd0*/  FMUL.FTZ R108, R108, R26 ;  /* 0x0000001a6c6c7220 */ /* 0x000fe20000410000 */
[----:B------:R-:W-:Y:S01]  /*1bde0*/  FADD.FTZ R38, R162, R29 ;  /* 0x0000001da2267221 */ /* 0x000fe20000010000 */
[----:B------:R-:W-:Y:S01]  /*1bdf0*/  F2FP.BF16.F32.PACK_AB R162, R69, R162 ;  /* 0x000000a245a2723e */ /* 0x000fe200000010ff */
[----:B------:R-:W-:Y:S01]  /*1be00*/  FADD.FTZ R4, R24, R25 ;  /* 0x0000001918047221 */ /* 0x000fe20000010000 */
[-C--:B------:R-:W-:Y:S01]  /*1be10*/  FMUL.FTZ R109, R109, R26.reuse ;  /* 0x0000001a6d6d7220 */ /* 0x080fe20000410000 */
[----:B------:R-:W-:Y:S01]  /*1be20*/  FADD.FTZ R25, R69, R38 ;  /* 0x0000002645197221 */ /* 0x000fe20000010000 */
[----:B------:R-:W2:Y:S01]  /*1be30*/  MUFU.EX2 R158, R158 ;  /* 0x0000009e009e7308 */ /* 0x000ea20000000800 */
[----:B------:R-:W-:Y:S01]  /*1be40*/  FADD.FTZ R21, R177, R4 ;  /* 0x00000004b1157221 */ /* 0x000fe20000010000 */
[----:B------:R-:W-:Y:S01]  /*1be50*/  FMUL.FTZ R112, R112, R26 ;  /* 0x0000001a70707220 */ /* 0x000fe20000410000 */
[----:B------:R-:W-:Y:S01]  /*1be60*/  FADD.FTZ R38, R156, R25 ;  /* 0x000000199c267221 */ /* 0x000fe20000010000 */
[----:B-1----:R-:W-:Y:S01]  /*1be70*/  F2FP.BF16.F32.PACK_AB R156, R77, R156 ;  /* 0x0000009c4d9c723e */ /* 0x002fe200000010ff */
[----:B------:R-:W-:Y:S01]  /*1be80*/  FADD.FTZ R4, R28, R21 ;  /* 0x000000151c047221 */ /* 0x000fe20000010000 */
[-C--:B------:R-:W-:Y:S01]  /*1be90*/  FMUL.FTZ R113, R113, R26.reuse ;  /* 0x0000001a71717220 */ /* 0x080fe20000410000 */
[----:B------:R-:W-:Y:S01]  /*1bea0*/  FADD.FTZ R25, R77, R38 ;  /* 0x000000264d197221 */ /* 0x000fe20000010000 */
[----:B------:R-:W1:Y:S01]  /*1beb0*/  MUFU.EX2 R173, R173 ;  /* 0x000000ad00ad7308 */ /* 0x000e620000000800 */
[----:B------:R-:W-:Y:S01]  /*1bec0*/  FADD.FTZ R21, R179, R4 ;  /* 0x00000004b3157221 */ /* 0x000fe20000010000 */
[-C--:B------:R-:W-:Y:S01]  /*1bed0*/  FMUL.FTZ R116, R116, R26.reuse ;  /* 0x0000001a74747220 */ /* 0x080fe20000410000 */
[-C--:B------:R-:W-:Y:S01]  /*1bee0*/  FMUL.FTZ R117, R117, R26.reuse ;  /* 0x0000001a75757220 */ /* 0x080fe20000410000 */
[-C--:B------:R-:W-:Y:S01]  /*1bef0*/  FMUL.FTZ R120, R120, R26.reuse ;  /* 0x0000001a78787220 */ /* 0x080fe20000410000 */
[----:B0-----:R-:W-:Y:S01]  /*1bf00*/  FADD.FTZ R4, R32, R21 ;  /* 0x0000001520047221 */ /* 0x001fe20000010000 */
[-C--:B------:R-:W-:Y:S01]  /*1bf10*/  FMUL.FTZ R121, R121, R26.reuse ;  /* 0x0000001a79797220 */ /* 0x080fe20000410000 */
[-C--:B------:R-:W-:Y:S01]  /*1bf20*/  FMUL.FTZ R124, R124, R26.reuse ;  /* 0x0000001a7c7c7220 */ /* 0x080fe20000410000 */
[----:B------:R-:W0:Y:S01]  /*1bf30*/  MUFU.EX2 R79, R79 ;  /* 0x0000004f004f7308 */ /* 0x000e220000000800 */
        /* <DEDUP_REMOVED lines=14> */
[----:B------:R-:W-:Y:S01]  /*1c020*/  FMUL.FTZ R148, R148, R26 ;  /* 0x0000001a94947220 */ /* 0x000fe20000410000 */
[----:B------:R-:W1:Y:S01]  /*1c030*/  MUFU.EX2 R152, R152 ;  /* 0x0000009800987308 */ /* 0x000e620000000800 */
[C---:B0-----:R-:W-:Y:S01]  /*1c040*/  FADD.FTZ R21, R79.reuse, R38 ;  /* 0x000000264f157221 */ /* 0x041fe20000010000 */
[----:B------:R-:W-:Y:S01]  /*1c050*/  F2FP.BF16.F32.PACK_AB R158, R79, R158 ;  /* 0x0000009e4f9e723e */ /* 0x000fe200000010ff */
[----:B------:R-:W-:Y:S01]  /*1c060*/  FMUL.FTZ R149, R149, R26 ;  /* 0x0000001a95957220 */ /* 0x000fe20000410000 */
[----:B------:R-:W-:Y:S01]  /*1c070*/  F2FP.BF16.F32.PACK_AB R181, R34, R181 ;  /* 0x000000b522b5723e */ /* 0x000fe200000010ff */
[----:B------:R-:W-:Y:S01]  /*1c080*/  VIADD R3, R3, 0xffffffff ;  /* 0xffffffff03037836 */ /* 0x000fe20000000000 */
[----:B------:R-:W-:Y:S01]  /*1c090*/  F2FP.BF16.F32.PACK_AB R183, R24, R183 ;  /* 0x000000b718b7723e */ /* 0x000fe200000010ff */
[-C--:B------:R-:W-:Y:S01]  /*1c0a0*/  FMUL.FTZ R90, R90, R6.reuse ;  /* 0x000000065a5a7220 */ /* 0x080fe20000410000 */
[----:B------:R-:W0:Y:S01]  /*1c0b0*/  MUFU.EX2 R175, R175 ;  /* 0x000000af00af7308 */ /* 0x000e220000000800 */
[----:B--2---:R-:W-:Y:S01]  /*1c0c0*/  FADD.FTZ R4, R36, R9 ;  /* 0x0000000924047221 */ /* 0x004fe20000010000 */
[----:B------:R-:W-:Y:S01]  /*1c0d0*/  F2FP.BF16.F32.PACK_AB R177, R28, R177 ;  /* 0x000000b11cb1723e */ /* 0x000fe200000010ff */
[-C--:B------:R-:W-:Y:S01]  /*1c0e0*/  FMUL.FTZ R91, R91, R6.reuse ;  /* 0x000000065b5b7220 */ /* 0x080fe20000410000 */
[----:B------:R-:W-:Y:S01]  /*1c0f0*/  F2FP.BF16.F32.PACK_AB R179, R32, R179 ;  /* 0x000000b320b3723e */ /* 0x000fe200000010ff */
[-C--:B------:R-:W-:Y:S01]  /*1c100*/  FMUL.FTZ R94, R94, R6.reuse ;  /* 0x000000065e5e7220 */ /* 0x080fe20000410000 */
[----:B------:R-:W-:Y:S01]  /*1c110*/  F2FP.BF16.F32.PACK_AB R173, R36, R173 ;  /* 0x000000ad24ad723e */ /* 0x000fe200000010ff */
        /* <DEDUP_REMOVED lines=10> */
[----:B0-----:R-:W-:Y:S01]  /*1c1c0*/  FADD.FTZ R9, R175, R4 ;  /* 0x00000004af097221 */ /* 0x001fe20000010000 */
[-C--:B------:R-:W-:Y:S01]  /*1c1d0*/  FMUL.FTZ R110, R110, R6.reuse ;  /* 0x000000066e6e7220 */ /* 0x080fe20000410000 */
[-C--:B------:R-:W-:Y:S01]  /*1c1e0*/  FMUL.FTZ R111, R111, R6.reuse ;  /* 0x000000066f6f7220 */ /* 0x080fe20000410000 */
[-C--:B------:R-:W-:Y:S01]  /*1c1f0*/  FMUL.FTZ R114, R114, R6.reuse ;  /* 0x0000000672727220 */ /* 0x080fe20000410000 */
[-C--:B------:R-:W-:Y:S01]  /*1c200*/  FMUL.FTZ R115, R115, R6.reuse ;  /* 0x0000000673737220 */ /* 0x080fe20000410000 */
[-C--:B------:R-:W-:Y:S01]  /*1c210*/  FMUL.FTZ R118, R118, R6.reuse ;  /* 0x0000000676767220 */ /* 0x080fe20000410000 */
[----:B------:R-:W-:Y:S01]  /*1c220*/  FMUL.FTZ R119, R119, R6 ;  /* 0x0000000677777220 */ /* 0x000fe20000410000 */
[----:B------:R-:W0:Y:S01]  /*1c230*/  MUFU.EX2 R154, R154 ;  /* 0x0000009a009a7308 */ /* 0x000e220000000800 */
[C---:B--2---:R-:W-:Y:S01]  /*1c240*/  FADD.FTZ R21, R73.reuse, R38 ;  /* 0x0000002649157221 */ /* 0x044fe20000010000 */
[----:B------:R-:W-:Y:S01]  /*1c250*/  F2FP.BF16.F32.PACK_AB R152, R73, R152 ;  /* 0x000000984998723e */ /* 0x000fe200000010ff */
[-C--:B------:R-:W-:Y:S01]  /*1c260*/  FMUL.FTZ R122, R122, R6.reuse ;  /* 0x000000067a7a7220 */ /* 0x080fe20000410000 */
[-C--:B------:R-:W-:Y:S01]  /*1c270*/  FMUL.FTZ R123, R123, R6.reuse ;  /* 0x000000067b7b7220 */ /* 0x080fe20000410000 */
[-C--:B------:R-:W-:Y:S01]  /*1c280*/  FMUL.FTZ R126, R126, R6.reuse ;  /* 0x000000067e7e7220 */ /* 0x080fe20000410000 */
[-C--:B------:R-:W-:Y:S01]  /*1c290*/  FMUL.FTZ R127, R127, R6.reuse ;  /* 0x000000067f7f7220 */ /* 0x080fe20000410000 */
[-C--:B------:R-:W-:Y:S01]  /*1c2a0*/  FMUL.FTZ R130, R130, R6.reuse ;  /* 0x0000000682827220 */ /* 0x080fe20000410000 */
[----:B------:R-:W2:Y:S01]  /*1c2b0*/  MUFU.EX2 R169, R169 ;  /* 0x000000a900a97308 */ /* 0x000ea20000000800 */
[C---:B-1----:R-:W-:Y:S01]  /*1c2c0*/  FADD.FTZ R4, R40.reuse, R9 ;  /* 0x0000000928047221 */ /* 0x042fe20000010000 */
[----:B------:R-:W-:Y:S01]  /*1c2d0*/  F2FP.BF16.F32.PACK_AB R175, R40, R175 ;  /* 0x000000af28af723e */ /* 0x000fe200000010ff */
        /* <DEDUP_REMOVED lines=41> */
[----:B------:R-:W-:Y:S01]  /*1c570*/  F2FP.BF16.F32.PACK_AB R161, R14, R161 ;  /* 0x000000a10ea1723e */ /* 0x000fe200000010ff */
[----:B------:R-:W-:-:S05]  /*1c580*/  IMAD.MOV.U32 R14, RZ, RZ, R184 ;  /* 0x000000ffff0e7224 */ /* 0x000fca00078e00b8 */
[----:B------:R-:W1:Y:S01]  /*1c590*/  MUFU.EX2 R62, R62 ;  /* 0x0000003e003e7308 */ /* 0x000e620000000800 */
[----:B0-----:R-:W-:-:S07]  /*1c5a0*/  FADD.FTZ R7, R60, R7 ;  /* 0x000000073c077221 */ /* 0x001fce0000010000 */
[----:B------:R-:W0:Y:S01]  /*1c5b0*/  MUFU.EX2 R63, R63 ;  /* 0x0000003f003f7308 */ /* 0x000e220000000800 */
[C---:B--2---:R-:W-:Y:S01]  /*1c5c0*/  FADD.FTZ R7, R61.reuse, R7 ;  /* 0x000000073d077221 */ /* 0x044fe20000010000 */
[----:B------:R-:W-:-:S06]  /*1c5d0*/  F2FP.BF16.F32.PACK_AB R163, R61, R60 ;  /* 0x0000003c3da3723e */ /* 0x000fcc00000010ff */
        /* <DEDUP_REMOVED lines=15> */
[----:B------:R-:W-:-:S03]  /*1c6d0*/  F2FP.BF16.F32.PACK_AB R153, R30, R66 ;  /* 0x000000421e99723e */ /* 0x000fc600000010ff */
[----:B-1----:R-:W-:-:S04]  /*1c6e0*/  FADD.FTZ R7, R68, R7 ;  /* 0x0000000744077221 */ /* 0x002fc80000010000 */
[C---:B0-----:R-:W-:Y:S01]  /*1c6f0*/  FADD.FTZ R0, R13.reuse, R7 ;  /* 0x000000070d007221 */ /* 0x041fe20000010000 */
[----:B------:R-:W-:Y:S01]  /*1c700*/  F2FP.BF16.F32.PACK_AB R155, R13, R68 ;  /* 0x000000440d9b723e */ /* 0x000fe200000010ff */
[----:B------:R-:W-:Y:S01]  /*1c710*/  IMAD.MOV.U32 R13, RZ, RZ, R11 ;  /* 0x000000ffff0d7224 */ /* 0x000fe200078e000b */
[----:B------:R-:W-:Y:S06]  /*1c720*/  @P2 BRA `(.L_x_1572) ;  /* 0xffffffc400802947 */ /* 0x000fec000383ffff */
.L_x_1554:
[----:B------:R-:W-:Y:S05]  /*1c730*/  WARPSYNC.ALL ;  /* 0x0000000000007948 */ /* 0x000fea0003800000 */
[----:B------:R-:W-:Y:S06]  /*1c740*/  BAR.ARV 0x8, 0x120 ;  /* 0x0204800000007b1d */ /* 0x000fec0000002000 */
[----:B------:R-:W-:Y:S05]  /*1c750*/  @!P0 BRA `(.L_x_1573) ;  /* 0x0000000000048947 */ /* 0x000fea0003800000 */
[----:B------:R-:W-:Y:S01]  /*1c760*/  BPT.TRAP 0x1 ;  /* 0x000000040000795c */ /* 0x000fe20000300000 */
.L_x_1573:
[----:B------:R-:W-:Y:S01]  /*1c770*/  IMAD R8, R184, 0x8, R2 ;  /* 0x00000008b8087824 */ /* 0x000fe200078e0202 */
[----:B------:R-:W-:-:S04]  /*1c780*/  SHF.L.U32 R3, R186, 0x1f, RZ ;  /* 0x0000001fba037819 */ /* 0x000fc800000006ff */
[----:B------:R0:W1:Y:S01]  /*1c790*/  SYNCS.PHASECHK.TRANS64.TRYWAIT P2, [R8+URZ+0x28850], R3 ;  /* 0x02885003080075a7 */ /* 0x000062000804017f */
[----:B------:R-:W-:Y:S05]  /*1c7a0*/  @!P0 BRA `(.L_x_1574) ;  /* 0x0000000000048947 */ /* 0x000fea0003800000 */
[----:B------:R-:W-:Y:S01]  /*1c7b0*/  BPT.TRAP 0x1 ;  /* 0x000000040000795c */ /* 0x000fe20000300000 */
.L_x_1574:
[----:B------:R-:W-:-:S05]  /*1c7c0*/  VIADD R2, R2, 0x400 ;  /* 0x0000040002027836 */ /* 0x000fca0000000000 */
[----:B------:R-:W-:-:S04]  /*1c7d0*/  SHF.R.U32.HI R2, RZ, 0x4, R2 ;  /* 0x00000004ff027819 */ /* 0x000fc80000011602 */
[----:B------:R-:W-:-:S04]  /*1c7e0*/  LOP3.LUT R2, R2, 0x3fff, RZ, 0xc0, !PT ;  /* 0x00003fff02027812 */ /* 0x000fc800078ec0ff */
[----:B------:R-:W-:Y:S01]  /*1c7f0*/  LOP3.LUT R5, R2, 0x4000000, RZ, 0xfc, !PT ;  /* 0x0400000002057812 */ /* 0x000fe200078efcff */
[----:B-1----:R-:W-:Y:S06]  /*1c800*/  @P2 BRA `(.L_x_1575) ;  /* 0x0000000000082947 */ /* 0x002fec0003800000 */
[----:B------:R-:W1:Y:S02]  /*1c810*/  SYNCS.PHASECHK.TRANS64.TRYWAIT P0, [R8+URZ+0x28850], R3 ;  /* 0x02885003080075a7 */ /* 0x000e64000800017f */
[----:B-1----:R-:W-:Y:S05]  /*1c820*/  @!P0 BRA `(.L_x_1576) ;  /* 0x000000a000a08947 */ /* 0x002fea0003800000 */
.L_x_1575:
[----:B------:R-:W-:Y:S01]  /*1c830*/  IMAD R2, R184, 0x800, R5 ;  /* 0x00000800b8027824 */ /* 0x000fe200078e0205 */
[----:B------:R-:W-:Y:S05]  /*1c840*/  WARPSYNC.ALL ;  /* 0x0000000000007948 */ /* 0x000fea0003800000 */
[----:B01----:R-:W-:Y:S01]  /*1c850*/  IMAD.MOV.U32 R3, RZ, RZ, 0x40000040 ;  /* 0x40000040ff037424 */ /* 0x003fe200078e00ff */
[C---:B------:R-:W-:Y:S01]  /*1c860*/  R2UR UR6, R2.reuse ;  /* 0x00000000020672ca */ /* 0x040fe200000e0000 */
[----:B------:R-:W-:Y:S01]  /*1c870*/  WARPGROUP.ARRIVE ;  /* 0x00000000000079c5 */ /* 0x000fe20000000000 */
[----:B------:R-:W-:Y:S01]  /*1c880*/  VIADD R6, R2, 0x80 ;  /* 0x0000008002067836 */ /* 0x000fe20000000000 */
[----:B------:R-:W0:Y:S01]  /*1c890*/  SHFL.BFLY PT, R5, R0, 0x2, 0x1f ;  /* 0x0c401f0000057f89 */ /* 0x000e2200000e0000 */
[----:B------:R-:W-:Y:S01]  /*1c8a0*/  R2UR UR7, R3 ;  /* 0x00000000030772ca */ /* 0x000fe200000e0000 */
[----:B------:R-:W-:-:S02]  /*1c8b0*/  IMAD.MOV.U32 R7, RZ, RZ, 0x40000040 ;  /* 0x40000040ff077424 */ /* 0x000fc400078e00ff */
[----:B------:R-:W-:Y:S02]  /*1c8c0*/  IMAD.MOV.U32 R3, RZ, RZ, 0x40000040 ;  /* 0x40000040ff037424 */ /* 0x000fe400078e00ff */
[----:B------:R-:W-:Y:S02]  /*1c8d0*/  @!P1 VIADD R9, R8, 0x28860 ;  /* 0x0002886008099836 */ /* 0x000fe40000000000 */
[----:B------:R-:W-:Y:S02]  /*1c8e0*/  IMAD.MOV.U32 R8, RZ, RZ, RZ ;  /* 0x000000ffff087224 */ /* 0x000fe400078e00ff */
[----:B------:R-:W-:Y:S01]  /*1c8f0*/  VIADD R184, R184, 0x1 ;  /* 0x00000001b8b87836 */ /* 0x000fe20000000000 */
[----:B------:R-:W-:Y:S01]  /*1c900*/  @!P1 PRMT R9, RZ, 0x654, R9 ;  /* 0x00000654ff099816 */ /* 0x000fe20000000009 */
[----:B------:R-:W-:Y:S02]  /*1c910*/  IMAD.U32 R14, RZ, RZ, UR44 ;  /* 0x0000002cff0e7e24 */ /* 0x000fe4000f8e00ff */
[----:B------:R-:W-:Y:S01]  /*1c920*/  HGMMA.64x128x16.F32.BF16 R88, R180, gdesc[UR4].tnspB, R88, gsb0 ;  /* 0x41e00004b4587df0 */ /* 0x000fe20008001858 */
[----:B------:R-:W-:Y:S01]  /*1c930*/  R2UR UR6, R6 ;  /* 0x00000000060672ca */ /* 0x000fe200000e0000 */
[----:B------:R-:W-:Y:S01]  /*1c940*/  VIADD R6, R2, 0x100 ;  /* 0x0000010002067836 */ /* 0x000fe20000000000 */
[----:B------:R-:W-:Y:S01]  /*1c950*/  R2UR UR7, R7 ;  /* 0x00000000070772ca */ /* 0x000fe200000e0000 */
[----:B------:R-:W-:Y:S01]  /*1c960*/  IMAD.MOV.U32 R7, RZ, RZ, 0x40000040 ;  /* 0x40000040ff077424 */ /* 0x000fe200078e00ff */
[----:B------:R-:W-:Y:S01]  /*1c970*/  ISETP.NE.AND P2, PT, R184, 0x2, PT ;  /* 0x00000002b800780c */ /* 0x000fe20003f45270 */
[----:B------:R-:W-:-:S03]  /*1c980*/  VIADD R221, R221, 0x1 ;  /* 0x00000001dddd7836 */ /* 0x000fc60000000000 */
[----:B------:R-:W-:Y:S01]  /*1c990*/  SEL R184, R184, RZ, P2 ;  /* 0x000000ffb8b87207 */ /* 0x000fe20001000000 */
[----:B0-----:R-:W-:Y:S01]  /*1c9a0*/  FADD.FTZ R5, R5, R0 ;  /* 0x0000000005057221 */ /* 0x001fe20000010000 */
[----:B------:R-:W-:Y:S01]  /*1c9b0*/  IMAD.MOV.U32 R0, RZ, RZ, -0x800000 ;  /* 0xff800000ff007424 */ /* 0x000fe200078e00ff */
        /* <DEDUP_REMOVED lines=34> */
[----:B------:R-:W0:Y:S02]  /*1cbe0*/  SHFL.BFLY PT, R6, R5, 0x1, 0x1f ;  /* 0x0c201f0005067f89 */ /* 0x000e2400000e0000 */
[----:B0-----:R-:W-:-:S05]  /*1cbf0*/  FADD.FTZ R13, R5, R6 ;  /* 0x00000006050d7221 */ /* 0x001fca0000010000 */
[----:B------:R-:W-:-:S13]  /*1cc00*/  FSETP.NE.FTZ.AND P3, PT, R13, RZ, PT ;  /* 0x000000ff0d00720b */ /* 0x000fda0003f75000 */
[----:B------:R-:W0:Y:S01]  /*1cc10*/  @P3 MUFU.LG2 R7, R13 ;  /* 0x0000000d00073308 */ /* 0x000e220000000c00 */
[----:B------:R-:W-:-:S07]  /*1cc20*/  @P3 FMUL.FTZ R14, R14, 0.69314718246459960938 ;  /* 0x3f3172180e0e3820 */ /* 0x000fce0000410000 */
[----:B------:R-:W-:Y:S01]  /*1cc30*/  @P3 MUFU.RCP R8, R13 ;  /* 0x0000000d00083308 */ /* 0x000fe20000001000 */
[----:B0-----:R-:W-:-:S04]  /*1cc40*/  @P3 FMUL.FTZ R7, R7, 0.69314718246459960938 ;  /* 0x3f31721807073820 */ /* 0x001fc80000410000 */
[----:B------:R-:W-:Y:S01]  /*1cc50*/  @P3 FFMA.FTZ R0, R14, R10, R7 ;  /* 0x0000000a0e003223 */ /* 0x000fe20000010007 */
[----:B------:R-:W-:Y:S02]  /*1cc60*/  WARPGROUP.DEPBAR.LE gsb0, 0x0 ;  /* 0x00008000000079c5 */ /* 0x000fe40000010000 */
[----:B------:R-:W-:-:S06]  /*1cc70*/  WARPGROUP.ARRIVE ;  /* 0x00000000000079c5 */ /* 0x000fcc0000000000 */
[----:B------:R-:W-:Y:S01]  /*1cc80*/  HGMMA.64x128x16.F32.BF16 R88, R156, gdesc[UR4].tnspB, R88, gsb0 ;  /* 0x41e000049c587df0 */ /* 0x000fe20008001858 */
[----:B------:R-:W-:Y:S02]  /*1cc90*/  R2UR UR6, R2 ;  /* 0x00000000020672ca */ /* 0x000fe400000e0000 */
[----:B------:R-:W-:Y:S02]  /*1cca0*/  R2UR UR7, R3 ;  /* 0x00000000030772ca */ /* 0x000fe400000e0000 */
[----:B------:R-:W0:Y:S02]  /*1ccb0*/  SHFL.BFLY PT, R3, R4, 0x2, 0x1f ;  /* 0x0c401f0004037f89 */ /* 0x000e2400000e0000 */
[----:B0-----:R-:W-:Y:S01]  /*1ccc0*/  FADD.FTZ R3, R3, R4 ;  /* 0x0000000403037221 */ /* 0x001fe20000010000 */
[----:B------:R-:W-:-:S04]  /*1ccd0*/  IMAD.U32 R4, RZ, RZ, UR44 ;  /* 0x0000002cff047e24 */ /* 0x000fc8000f8e00ff */
[----:B------:R-:W0:Y:S02]  /*1cce0*/  SHFL.BFLY PT, R2, R3, 0x1, 0x1f ;  /* 0x0c201f0003027f89 */ /* 0x000e2400000e0000 */
[----:B0-----:R-:W-:Y:S01]  /*1ccf0*/  FADD.FTZ R12, R3, R2 ;  /* 0x00000002030c7221 */ /* 0x001fe20000010000 */
[----:B------:R-:W-:Y:S01]  /*1cd00*/  IMAD.MOV.U32 R2, RZ, RZ, RZ ;  /* 0x000000ffff027224 */ /* 0x000fe200078e00ff */
[----:B------:R-:W-:-:S03]  /*1cd10*/  SEL R3, RZ, 0x1, P2 ;  /* 0x00000001ff037807 */ /* 0x000fc60001000000 */
[----:B------:R-:W-:Y:S02]  /*1cd20*/  FSETP.NE.FTZ.AND P0, PT, R12, RZ, PT ;  /* 0x000000ff0c00720b */ /* 0x000fe40003f15000 */
[----:B------:R-:W-:Y:S01]  /*1cd30*/  LOP3.LUT R186, R186, R3, RZ, 0x3c, !PT ;  /* 0x00000003baba7212 */ /* 0x000fe200078e3cff */
[----:B------:R-:W-:-:S10]  /*1cd40*/  IMAD.MOV.U32 R3, RZ, RZ, -0x800000 ;  /* 0xff800000ff037424 */ /* 0x000fd400078e00ff */
[----:B------:R-:W0:Y:S01]  /*1cd50*/  @P0 MUFU.LG2 R6, R12 ;  /* 0x0000000c00060308 */ /* 0x000e220000000c00 */
[----:B------:R-:W-:-:S07]  /*1cd60*/  @P0 FMUL.FTZ R4, R4, 0.69314718246459960938 ;  /* 0x3f31721804040820 */ /* 0x000fce0000410000 */
[----:B------:R-:W1:Y:S01]  /*1cd70*/  @P0 MUFU.RCP R2, R12 ;  /* 0x0000000c00020308 */ /* 0x000e620000001000 */
[----:B0-----:R-:W-:-:S04]  /*1cd80*/  @P0 FMUL.FTZ R5, R6, 0.69314718246459960938 ;  /* 0x3f31721806050820 */ /* 0x001fc80000410000 */
[----:B------:R-:W-:Y:S01]  /*1cd90*/  @P0 FFMA.FTZ R3, R4, R11, R5 ;  /* 0x0000000b04030223 */ /* 0x000fe20000010005 */
[----:B------:R-:W-:Y:S01]  /*1cda0*/  PLOP3.LUT P0, PT, PT, PT, PT, 0x8, 0x0 ;  /* 0x000000000000781c */ /* 0x000fe20003f0e170 */
[----:B------:R-:W-:Y:S02]  /*1cdb0*/  WARPGROUP.DEPBAR.LE gsb0, 0x0 ;  /* 0x00008000000079c5 */ /* 0x000fe40000010000 */
[----:B------:R-:W-:-:S06]  /*1cdc0*/  WARPGROUP.ARRIVE ;  /* 0x00000000000079c5 */ /* 0x000fcc0000000000 */
[----:B------:R-:W-:Y:S03]  /*1cdd0*/  HGMMA.64x128x16.F32.BF16 R88, R152, gdesc[UR4].tnspB, R88, gsb0 ;  /* 0x41e0000498587df0 */ /* 0x000fe60008001858 */
[----:B------:R-:W-:Y:S02]  /*1cde0*/  WARPGROUP.DEPBAR.LE gsb0, 0x0 ;  /* 0x00008000000079c5 */ /* 0x000fe40000010000 */
[----:B------:R0:W-:Y:S01]  /*1cdf0*/  @!P1 SYNCS.ARRIVE.TRANS64.RED.A1T0 RZ, [R9+URZ], RZ ;  /* 0x000000ff09ff99a7 */ /* 0x0001e2000810043f */
        /* <DEDUP_REMOVED lines=63> */
[----:B0-----:R-:W-:-:S07]  /*1d1f0*/  FMUL.FTZ R151, R151, R8 ;  /* 0x0000000897977220 */ /* 0x001fce0000410000 */
.L_x_1428:
[----:B------:R-:W-:Y:S05]  /*1d200*/  WARPSYNC.ALL ;  /* 0x0000000000007948 */ /* 0x000fea0003800000 */
[----:B------:R-:W0:Y:S08]  /*1d210*/  S2UR UR5, SR_CgaCtaId ;  /* 0x00000000000579c3 */ /* 0x000e300000008800 */
[----:B------:R-:W-:Y:S06]  /*1d220*/  BAR.SYNC.DEFER_BLOCKING 0x5, 0x120 ;  /* 0x0144800000007b1d */ /* 0x000fec0000010000 */
[----:B------:R-:W-:Y:S01]  /*1d230*/  UMOV UR4, 0x400 ;  /* 0x0000040000047882 */ /* 0x000fe20000000000 */
[----:B------:R-:W-:Y:S01]  /*1d240*/  BSSY B0, `(.L_x_1577) ;  /* 0x00001c8000007945 */ /* 0x000fe20003800000 */
[----:B0-----:R-:W-:-:S06]  /*1d250*/  ULEA UR4, UR5, UR4, 0x18 ;  /* 0x0000000405047291 */ /* 0x001fcc000f8ec03f */
[----:B------:R-:W-:-:S05]  /*1d260*/  IMAD.U32 R2, RZ, RZ, UR4 ;  /* 0x00000004ff027e24 */ /* 0x000fca000f8e00ff */
[----:B------:R0:W1:Y:S01]  /*1d270*/  LDS.128 R196, [R2+0x288d0] ;  /* 0x0288d00002c47984 */ /* 0x0000620000000c00 */
[----:B------:R-:W-:Y:S06]  /*1d280*/  BAR.ARV 0x4, 0x120 ;  /* 0x0104800000007b1d */ /* 0x000fec0000002000 */
[----:B------:R-:W-:Y:S05]  /*1d290*/  @P0 BRA `(.L_x_1578) ;  /* 0x0000001000a80947 */ /* 0x000fea0003800000 */
[----:B------:R-:W2:Y:S01]  /*1d2a0*/  S2R R5, SR_SWINHI ;  /* 0x0000000000057919 */ /* 0x000ea20000002f00 */
[----:B------:R-:W-:Y:S05]  /*1d2b0*/  WARPSYNC.ALL ;  /* 0x0000000000007948 */ /* 0x000fea0003800000 */
[----:B------:R-:W-:Y:S01]  /*1d2c0*/  BAR.SYNC.DEFER_BLOCKING 0x1, 0x100 ;  /* 0x0044000000007b1d */ /* 0x000fe20000010000 */
[----:B------:R-:W-:Y:S02]  /*1d2d0*/  F2FP.BF16.F32.PACK_AB R6, R6, R37 ;  /* 0x000000250606723e */ /* 0x000fe400000010ff */
[----:B------:R-:W-:Y:S02]  /*1d2e0*/  F2FP.BF16.F32.PACK_AB R7, R7, R94 ;  /* 0x0000005e0707723e */ /* 0x000fe400000010ff */
[----:B------:R-:W-:Y:S01]  /*1d2f0*/  F2FP.BF16.F32.PACK_AB R30, R133, R30 ;  /* 0x0000001e851e723e */ /* 0x000fe200000010ff */
[----:B------:R-:W-:Y:S01]  /*1d300*/  ULDC.64 UR4, c[0x0][0xbd8] ;  /* 0x0002f60000047ab9 */ /* 0x000fe20000000a00 */
[----:B------:R-:W-:-:S02]  /*1d310*/  F2FP.BF16.F32.PACK_AB R32, R137, R32 ;  /* 0x000000208920723e */ /* 0x000fc400000010ff */
[----:B------:R-:W-:Y:S02]  /*1d320*/  F2FP.BF16.F32.PACK_AB R34, R141, R34 ;  /* 0x000000228d22723e */ /* 0x000fe400000010ff */
[----:B------:R-:W-:Y:S02]  /*1d330*/  F2FP.BF16.F32.PACK_AB R35, R35, R142 ;  /* 0x0000008e2323723e */ /* 0x000fe400000010ff */
[----:B------:R-:W-:Y:S02]  /*1d340*/  MOV R20, R2 ;  /* 0x0000000200147202 */ /* 0x000fe40000000f00 */
[----:B--2---:R-:W-:-:S03]  /*1d350*/  MOV R21, R5 ;  /* 0x0000000500157202 */ /* 0x004fc60000000f00 */
[----:B------:R-:W-:-:S03]  /*1d360*/  IMAD.WIDE R4, R228, 0x2, R20 ;  /* 0x00000002e4047825 */ /* 0x000fc600078e0214 */
[C---:B------:R-:W-:Y:S02]  /*1d370*/  IADD3 R45, P2, R4.reuse, 0x4000, RZ ;  /* 0x00004000042d7810 */ /* 0x040fe40007f5e0ff */
[C---:B------:R-:W-:Y:S02]  /*1d380*/  IADD3 R39, P5, R4.reuse, 0x20, RZ ;  /* 0x0000002004277810 */ /* 0x040fe40007fbe0ff */
[C---:B------:R-:W-:Y:S01]  /*1d390*/  LOP3.LUT R29, R4.reuse, 0x380, RZ, 0xc0, !PT ;  /* 0x00000380041d7812 */ /* 0x040fe200078ec0ff */
[--C-:B------:R-:W-:Y:S01]  /*1d3a0*/  IMAD.X R15, RZ, RZ, R5.reuse, P2 ;  /* 0x000000ffff0f7224 */ /* 0x100fe200010e0605 */
[C---:B------:R-:W-:Y:S01]  /*1d3b0*/  IADD3 R41, P0, R4.reuse, 0x40, RZ ;  /* 0x0000004004297810 */ /* 0x040fe20007f1e0ff */
[--C-:B------:R-:W-:Y:S01]  /*1d3c0*/  IMAD.X R9, RZ, RZ, R5.reuse, P5 ;  /* 0x000000ffff097224 */ /* 0x100fe200028e0605 */
[----:B------:R-:W-:Y:S02]  /*1d3d0*/  ISETP.NE.U32.AND P2, PT, RZ, UR4, PT ;  /* 0x00000004ff007c0c */ /* 0x000fe4000bf45070 */
[----:B------:R-:W-:Y:S01]  /*1d3e0*/  IADD3 R43, P1, R4, 0x60, RZ ;  /* 0x00000060042b7810 */ /* 0x000fe20007f3e0ff */
[----:B------:R-:W-:Y:S01]  /*1d3f0*/  IMAD.X R11, RZ, RZ, R5, P0 ;  /* 0x000000ffff0b7224 */ /* 0x000fe200000e0605 */
[----:B------:R-:W-:-:S02]  /*1d400*/  SHF.R.U64 R29, R29, 0x3, RZ ;  /* 0x000000031d1d7819 */ /* 0x000fc400000012ff */
[C---:B------:R-:W-:Y:S01]  /*1d410*/  IADD3 R47, P3, R4.reuse, 0x4020, RZ ;  /* 0x00004020042f7810 */ /* 0x040fe20007f7e0ff */
[--C-:B------:R-:W-:Y:S01]  /*1d420*/  IMAD.X R13, RZ, RZ, R5.reuse, P1 ;  /* 0x000000ffff0d7224 */ /* 0x100fe200008e0605 */
[C---:B------:R-:W-:Y:S02]  /*1d430*/  IADD3 R49, P4, R4.reuse, 0x4040, RZ ;  /* 0x0000404004317810 */ /* 0x040fe40007f9e0ff */
[----:B------:R-:W-:Y:S01]  /*1d440*/  IADD3 R51, P5, R4, 0x4060, RZ ;  /* 0x0000406004337810 */ /* 0x000fe20007fbe0ff */
[--C-:B------:R-:W-:Y:S01]  /*1d450*/  IMAD.X R25, RZ, RZ, R5.reuse, P3 ;  /* 0x000000ffff197224 */ /* 0x100fe200018e0605 */
[----:B------:R-:W-:Y:S01]  /*1d460*/  LOP3.LUT R8, R39, 0x380, RZ, 0xc0, !PT ;  /* 0x0000038027087812 */ /* 0x000fe200078ec0ff */
[----:B------:R-:W-:Y:S01]  /*1d470*/  IMAD.X R27, RZ, RZ, R5, P4 ;  /* 0x000000ffff1b7224 */ /* 0x000fe200020e0605 */
[----:B------:R-:W-:Y:S02]  /*1d480*/  LOP3.LUT R10, R41, 0x380, RZ, 0xc0, !PT ;  /* 0x00000380290a7812 */ /* 0x000fe400078ec0ff */
[----:B------:R-:W-:Y:S01]  /*1d490*/  ISETP.NE.AND.EX P2, PT, RZ, UR5, PT, P2 ;  /* 0x00000005ff007c0c */ /* 0x000fe2000bf45320 */
[----:B------:R-:W-:Y:S01]  /*1d4a0*/  ULDC.64 UR4, c[0x0][0xbe0] ;  /* 0x0002f80000047ab9 */ /* 0x000fe20000000a00 */
[----:B------:R-:W-:-:S02]  /*1d4b0*/  LOP3.LUT R12, R43, 0x380, RZ, 0xc0, !PT ;  /* 0x000003802b0c7812 */ /* 0x000fc400078ec0ff */
[----:B------:R-:W-:Y:S01]  /*1d4c0*/  LOP3.LUT R4, R29, R4, RZ, 0x3c, !PT ;  /* 0x000000041d047212 */ /* 0x000fe200078e3cff */
[----:B------:R-:W-:Y:S01]  /*1d4d0*/  IMAD.X R29, RZ, RZ, R5, P5 ;  /* 0x000000ffff1d7224 */ /* 0x000fe200028e0605 */
[----:B------:R-:W-:Y:S02]  /*1d4e0*/  LOP3.LUT R14, R45, 0x380, RZ, 0xc0, !PT ;  /* 0x000003802d0e7812 */ /* 0x000fe400078ec0ff */
[----:B------:R-:W-:Y:S02]  /*1d4f0*/  SHF.R.U64 R8, R8, 0x3, RZ ;  /* 0x0000000308087819 */ /* 0x000fe400000012ff */
[----:B------:R-:W-:Y:S02]  /*1d500*/  SHF.R.U64 R10, R10, 0x3, RZ ;  /* 0x000000030a0a7819 */ /* 0x000fe400000012ff */
[----:B------:R-:W-:Y:S02]  /*1d510*/  LOP3.LUT R24, R47, 0x380, RZ, 0xc0, !PT ;  /* 0x000003802f187812 */ /* 0x000fe400078ec0ff */
[----:B------:R-:W-:-:S02]  /*1d520*/  LOP3.LUT R26, R49, 0x380, RZ, 0xc0, !PT ;  /* 0x00000380311a7812 */ /* 0x000fc400078ec0ff */
[----:B------:R-:W-:Y:S02]  /*1d530*/  LOP3.LUT R28, R51, 0x380, RZ, 0xc0, !PT ;  /* 0x00000380331c7812 */ /* 0x000fe400078ec0ff */
[----:B------:R-:W-:Y:S02]  /*1d540*/  ISETP.NE.U32.AND P0, PT, RZ, UR4, PT ;  /* 0x00000004ff007c0c */ /* 0x000fe4000bf05070 */
[----:B------:R-:W-:Y:S02]  /*1d550*/  SHF.R.U64 R12, R12, 0x3, RZ ;  /* 0x000000030c0c7819 */ /* 0x000fe400000012ff */
[----:B------:R-:W-:Y:S02]  /*1d560*/  SHF.R.U64 R14, R14, 0x3, RZ ;  /* 0x000000030e0e7819 */ /* 0x000fe400000012ff */
[----:B------:R-:W-:Y:S02]  /*1d570*/  MOV R36, R4 ;  /* 0x0000000400247202 */ /* 0x000fe40000000f00 */
[----:B------:R-:W-:-:S02]  /*1d580*/  LOP3.LUT R8, R8, R39, RZ, 0x3c, !PT ;  /* 0x0000002708087212 */ /* 0x000fc400078e3cff */
[----:B------:R-:W-:Y:S02]  /*1d590*/  LOP3.LUT R10, R10, R41, RZ, 0x3c, !PT ;  /* 0x000000290a0a7212 */ /* 0x000fe400078e3cff */
[----:B------:R-:W-:Y:S02]  /*1d5a0*/  SHF.R.U64 R24, R24, 0x3, RZ ;  /* 0x0000000318187819 */ /* 0x000fe400000012ff */
[----:B------:R-:W-:Y:S02]  /*1d5b0*/  SHF.R.U64 R26, R26, 0x3, RZ ;  /* 0x000000031a1a7819 */ /* 0x000fe400000012ff */
[----:B------:R-:W-:Y:S02]  /*1d5c0*/  SHF.R.U64 R28, R28, 0x3, RZ ;  /* 0x000000031c1c7819 */ /* 0x000fe400000012ff */
[----:B------:R-:W-:Y:S02]  /*1d5d0*/  F2FP.BF16.F32.PACK_AB R4, R89, R88 ;  /* 0x000000585904723e */ /* 0x000fe400000010ff */
[----:B------:R-:W-:-:S02]  /*1d5e0*/  F2FP.BF16.F32.PACK_AB R5, R91, R90 ;  /* 0x0000005a5b05723e */ /* 0x000fc400000010ff */
[----:B------:R-:W-:Y:S02]  /*1d5f0*/  ISETP.NE.AND.EX P0, PT, RZ, UR5, PT, P0 ;  /* 0x00000005ff007c0c */ /* 0x000fe4000bf05300 */
[----:B------:R-:W-:Y:S01]  /*1d600*/  LOP3.LUT R12, R12, R43, RZ, 0x3c, !PT ;  /* 0x0000002b0c0c7212 */ /* 0x000fe200078e3cff */
[----:B------:R2:W-:Y:S01]  /*1d610*/  STSM.16.M88.4 [R36], R4 ;  /* 0x0000000424007844 */ /* 0x0005e20000000200 */
[----:B------:R-:W-:Y:S02]  /*1d620*/  LOP3.LUT R14, R14, R45, RZ, 0x3c, !PT ;  /* 0x0000002d0e0e7212 */ /* 0x000fe400078e3cff */
[----:B------:R-:W-:Y:S02]  /*1d630*/  LOP3.LUT R24, R24, R47, RZ, 0x3c, !PT ;  /* 0x0000002f18187212 */ /* 0x000fe400078e3cff */
[----:B------:R-:W-:Y:S02]  /*1d640*/  LOP3.LUT R26, R26, R49, RZ, 0x3c, !PT ;  /* 0x000000311a1a7212 */ /* 0x000fe400078e3cff */
[----:B------:R-:W-:-:S02]  /*1d650*/  LOP3.LUT R28, R28, R51, RZ, 0x3c, !PT ;  /* 0x000000331c1c7212 */ /* 0x000fc400078e3cff */
[----:B------:R-:W-:Y:S02]  /*1d660*/  MOV R44, R8 ;  /* 0x00000008002c7202 */ /* 0x000fe40000000f00 */
[----:B------:R-:W-:Y:S02]  /*1d670*/  MOV R43, R10 ;  /* 0x0000000a002b7202 */ /* 0x000fe40000000f00 */
[----:B------:R-:W-:Y:S02]  /*1d680*/  F2FP.BF16.F32.PACK_AB R8, R97, R96 ;  /* 0x000000606108723e */ /* 0x000fe400000010ff */
[----:B------:R-:W-:Y:S01]  /*1d690*/  F2FP.BF16.F32.PACK_AB R9, R99, R98 ;  /* 0x000000626309723e */ /* 0x000fe200000010ff */
[----:B--2---:R-:W2:Y:S01]  /*1d6a0*/  LDC.64 R36, c[0x0][0xbd8] ;  /* 0x0002f600ff247b82 */ /* 0x004ea20000000a00 */
[----:B------:R-:W-:Y:S02]  /*1d6b0*/  F2FP.BF16.F32.PACK_AB R10, R101, R100 ;  /* 0x00000064650a723e */ /* 0x000fe400000010ff */
[----:B------:R-:W-:-:S02]  /*1d6c0*/  F2FP.BF16.F32.PACK_AB R11, R103, R102 ;  /* 0x00000066670b723e */ /* 0x000fc400000010ff */
[----:B------:R-:W-:Y:S02]  /*1d6d0*/  F2FP.BF16.F32.PACK_AB R4, R105, R104 ;  /* 0x000000686904723e */ /* 0x000fe400000010ff */
[----:B------:R-:W-:Y:S01]  /*1d6e0*/  F2FP.BF16.F32.PACK_AB R5, R107, R106 ;  /* 0x0000006a6b05723e */ /* 0x000fe200000010ff */
[----:B------:R3:W-:Y:S01]  /*1d6f0*/  STSM.16.M88.4 [R44], R8 ;  /* 0x000000082c007844 */ /* 0x0007e20000000200 */
[----:B------:R-:W-:Y:S02]  /*1d700*/  F2FP.BF16.F32.PACK_AB R6, R109, R108 ;  /* 0x0000006c6d06723e */ /* 0x000fe400000010ff */
[----:B------:R-:W-:Y:S02]  /*1d710*/  F2FP.BF16.F32.PACK_AB R7, R111, R110 ;  /* 0x0000006e6f07723e */ /* 0x000fe400000010ff */
[----:B------:R-:W-:Y:S02]  /*1d720*/  MOV R42, R12 ;  /* 0x0000000c002a7202 */ /* 0x000fe40000000f00 */
[----:B------:R-:W-:Y:S01]  /*1d730*/  MOV R41, R14 ;  /* 0x0000000e00297202 */ /* 0x000fe20000000f00 */
[----:B------:R4:W-:Y:S01]  /*1d740*/  STSM.16.M88.4 [R43], R4 ;  /* 0x000000042b007844 */ /* 0x0009e20000000200 */
[----:B------:R-:W-:-:S02]  /*1d750*/  MOV R40, R24 ;  /* 0x0000001800287202 */ /* 0x000fc40000000f00 */
[----:B------:R-:W-:Y:S02]  /*1d760*/  MOV R39, R26 ;  /* 0x0000001a00277202 */ /* 0x000fe40000000f00 */
[----:B------:R-:W-:Y:S02]  /*1d770*/  MOV R38, R28 ;  /* 0x0000001c00267202 */ /* 0x000fe40000000f00 */
[----:B------:R-:W-:Y:S01]  /*1d780*/  F2FP.BF16.F32.PACK_AB R12, R113, R112 ;  /* 0x00000070710c723e */ /* 0x000fe200000010ff */
[----:B---3--:R-:W3:Y:S01]  /*1d790*/  @P0 LDC.64 R8, c[0x0][0xbe0] ;  /* 0x0002f800ff080b82 */ /* 0x008ee20000000a00 */
[----:B------:R-:W-:Y:S01]  /*1d7a0*/  F2FP.BF16.F32.PACK_AB R13, R115, R114 ;  /* 0x00000072730d723e */ /* 0x000fe200000010ff */
[----:B------:R-:W-:Y:S01]  /*1d7b0*/  ULDC UR4, c[0x0][0xa88] ;  /* 0x0002a20000047ab9 */ /* 0x000fe20000000800 */
[----:B------:R-:W-:Y:S01]  /*1d7c0*/  F2FP.BF16.F32.PACK_AB R14, R33, R116 ;  /* 0x00000074210e723e */ /* 0x000fe200000010ff */
[----:B------:R-:W-:Y:S01]  /*1d7d0*/  IMAD.MOV.U32 R44, RZ, RZ, RZ ;  /* 0x000000ffff2c7224 */ /* 0x000fe200078e00ff */
[----:B------:R-:W-:Y:S01]  /*1d7e0*/  F2FP.BF16.F32.PACK_AB R15, R119, R118 ;  /* 0x00000076770f723e */ /* 0x000fe200000010ff */
[----:B--2---:R-:W-:Y:S01]  /*1d7f0*/  IMAD.WIDE R36, R220, 0x4, R36 ;  /* 0x00000004dc247825 */ /* 0x004fe200078e0224 */
[----:B------:R-:W-:-:S02]  /*1d800*/  F2FP.BF16.F32.PACK_AB R24, R121, R120 ;  /* 0x000000787918723e */ /* 0x000fc400000010ff */
[----:B------:R-:W-:Y:S01]  /*1d810*/  F2FP.BF16.F32.PACK_AB R25, R123, R122 ;  /* 0x0000007a7b19723e */ /* 0x000fe200000010ff */
[----:B------:R2:W-:Y:S01]  /*1d820*/  STSM.16.M88.4 [R42], R12 ;  /* 0x0000000c2a007844 */ /* 0x0005e20000000200 */
[----:B------:R-:W-:Y:S02]  /*1d830*/  F2FP.BF16.F32.PACK_AB R26, R125, R124 ;  /* 0x0000007c7d1a723e */ /* 0x000fe400000010ff */
[----:B------:R-:W-:Y:S02]  /*1d840*/  F2FP.BF16.F32.PACK_AB R27, R127, R126 ;  /* 0x0000007e7f1b723e */ /* 0x000fe400000010ff */
[----:B------:R-:W-:Y:S02]  /*1d850*/  F2FP.BF16.F32.PACK_AB R28, R31, R128 ;  /* 0x000000801f1c723e */ /* 0x000fe400000010ff */
[----:B------:R-:W-:Y:S01]  /*1d860*/  F2FP.BF16.F32.PACK_AB R29, R131, R130 ;  /* 0x00000082831d723e */ /* 0x000fe200000010ff */
[----:B------:R2:W-:Y:S01]  /*1d870*/  STSM.16.M88.4 [R41], R24 ;  /* 0x0000001829007844 */ /* 0x0005e20000000200 */
[----:B------:R-:W-:-:S02]  /*1d880*/  F2FP.BF16.F32.PACK_AB R31, R135, R134 ;  /* 0x00000086871f723e */ /* 0x000fc400000010ff */
[----:B------:R-:W-:Y:S02]  /*1d890*/  F2FP.BF16.F32.PACK_AB R33, R139, R138 ;  /* 0x0000008a8b21723e */ /* 0x000fe400000010ff */
[----:B----4-:R-:W-:Y:S01]  /*1d8a0*/  F2FP.BF16.F32.PACK_AB R4, R145, R144 ;  /* 0x000000909104723e */ /* 0x010fe200000010ff */
[----:B------:R2:W-:Y:S01]  /*1d8b0*/  STSM.16.M88.4 [R40], R28 ;  /* 0x0000001c28007844 */ /* 0x0005e20000000200 */
[----:B------:R-:W-:Y:S02]  /*1d8c0*/  F2FP.BF16.F32.PACK_AB R5, R147, R146 ;  /* 0x000000929305723e */ /* 0x000fe400000010ff */
[----:B------:R-:W-:Y:S01]  /*1d8d0*/  F2FP.BF16.F32.PACK_AB R6, R149, R148 ;  /* 0x000000949506723e */ /* 0x000fe200000010ff */
[----:B------:R2:W-:Y:S01]  /*1d8e0*/  STSM.16.M88.4 [R39], R32 ;  /* 0x0000002027007844 */ /* 0x0005e20000000200 */
[----:B------:R-:W-:-:S05]  /*1d8f0*/  F2FP.BF16.F32.PACK_AB R7, R151, R150 ;  /* 0x000000969707723e */ /* 0x000fca00000010ff */
[----:B------:R2:W-:Y:S01]  /*1d900*/  STSM.16.M88.4 [R38], R4 ;  /* 0x0000000426007844 */ /* 0x0005e20000000200 */
[----:B------:R-:W-:Y:S01]  /*1d910*/  BAR.SYNC.DEFER_BLOCKING 0x1, 0x100 ;  /* 0x0044000000007b1d */ /* 0x000fe20000010000 */
[----:B------:R-:W-:Y:S02]  /*1d920*/  IMAD.U32 R49, RZ, RZ, UR4 ;  /* 0x00000004ff317e24 */ /* 0x000fe4000f8e00ff */
[----:B---3--:R-:W-:-:S03]  /*1d930*/  @P0 IMAD.WIDE R8, R220, 0x4, R8 ;  /* 0x00000004dc080825 */ /* 0x008fc600078e0208 */
[----:B------:R2:W5:Y:S01]  /*1d940*/  @P2 LDG.E R44, desc[UR56][R36.64] ;  /* 0x00000038242c2981 */ /* 0x000562000c1e1900 */
[----:B------:R-:W-:-:S03]  /*1d950*/  IMAD.IADD R11, R16, 0x1, R203 ;  /* 0x00000001100b7824 */ /* 0x000fc600078e02cb */
[----:B------:R2:W5:Y:S01]  /*1d960*/  @P0 LDG.E R49, desc[UR56][R8.64] ;  /* 0x0000003808310981 */ /* 0x000562000c1e1900 */
[----:B------:R-:W-:Y:S01]  /*1d970*/  IMAD.WIDE R20, R11, 0x2, R20 ;  /* 0x000000020b147825 */ /* 0x000fe200078e0214 */
[----:B------:R-:W-:Y:S06]  /*1d980*/  @P0 BRA `(.L_x_1579) ;  /* 0x0000000000100947 */ /* 0x000fec0003800000 */
[----:B------:R-:W-:Y:S05]  /*1d990*/  @!P2 BRA `(.L_x_1579) ;  /* 0x00000000000ca947 */ /* 0x000fea0003800000 */
[----:B--2---:R-:W2:Y:S04]  /*1d9a0*/  LDG.E R4, desc[UR56][R36.64] ;  /* 0x0000003824047981 */ /* 0x004ea8000c1e1900 */
[----:B-----5:R-:W2:Y:S02]  /*1d9b0*/  LDG.E R49, desc[UR56][R36.64+0x4] ;  /* 0x0000043824317981 */ /* 0x020ea4000c1e1900 */
[----:B--2---:R-:W-:-:S07]  /*1d9c0*/  IMAD.IADD R49, R49, 0x1, -R4 ;  /* 0x0000000131317824 */ /* 0x004fce00078e0a04 */
.L_x_1579:
[----:B------:R-:W-:Y:S01]  /*1d9d0*/  SHF.R.S32.HI R48, RZ, 0x1f, R218 ;  /* 0x0000001fff307819 */ /* 0x000fe200000114da */
[----:B------:R-:W-:Y:S01]  /*1d9e0*/  ULDC.64 UR4, c[0x0][0xb70] ;  /* 0x0002dc0000047ab9 */ /* 0x000fe20000000a00 */
[----:B-----5:R-:W-:Y:S01]  /*1d9f0*/  SHF.R.S32.HI R45, RZ, 0x1f, R44 ;  /* 0x0000001fff2d7819 */ /* 0x020fe2000001142c */
[----:B------:R-:W-:Y:S01]  /*1da00*/  IMAD R10, R222, 0x80, R204 ;  /* 0x00000080de0a7824 */ /* 0x000fe200078e02cc */
[----:B--2---:R-:W-:Y:S01]  /*1da10*/  SHF.R.S32.HI R6, RZ, 0x1f, R220 ;  /* 0x0000001fff067819 */ /* 0x004fe200000114dc */
[----:B------:R-:W-:Y:S01]  /*1da20*/  IMAD R7, R48, UR4, RZ ;  /* 0x0000000430077c24 */ /* 0x000fe2000f8e02ff */
[----:B------:R-:W-:Y:S01]  /*1da30*/  SEL R51, R220, RZ, !P2 ;  /* 0x000000ffdc337207 */ /* 0x000fe20005000000 */
[----:B------:R-:W-:Y:S01]  /*1da40*/  IMAD.WIDE.U32 R4, R218, UR4, R44 ;  /* 0x00000004da047c25 */ /* 0x000fe2000f8e002c */
[----:B------:R-:W-:Y:S02]  /*1da50*/  SEL R50, R6, RZ, !P2 ;  /* 0x000000ff06327207 */ /* 0x000fe40005000000 */
[----:B------:R-:W-:Y:S01]  /*1da60*/  IADD3 R9, P0, R20, 0x1000, RZ ;  /* 0x0000100014097810 */ /* 0x000fe20007f1e0ff */
[----:B------:R-:W-:Y:S01]  /*1da70*/  IMAD R7, R218, UR5, R7 ;  /* 0x00000005da077c24 */ /* 0x000fe2000f8e0207 */
[----:B------:R-:W-:Y:S01]  /*1da80*/  ULDC.64 UR4, c[0x0][0xb78] ;  /* 0x0002de0000047ab9 */ /* 0x000fe20000000a00 */
[----:B------:R-:W-:Y:S01]  /*1da90*/  IADD3 R25, P2, R20, 0x3000, RZ ;  /* 0x0000300014197810 */ /* 0x000fe20007f5e0ff */
[----:B------:R-:W-:Y:S01]  /*1daa0*/  IMAD R6, R50, UR4, RZ ;  /* 0x0000000432067c24 */ /* 0x000fe2000f8e02ff */
[----:B------:R-:W-:Y:S01]  /*1dab0*/  LOP3.LUT R8, R9, 0x380, RZ, 0xc0, !PT ;  /* 0x0000038009087812 */ /* 0x000fe200078ec0ff */
[----:B------:R-:W-:Y:S01]  /*1dac0*/  IMAD.IADD R5, R5, 0x1, R7 ;  /* 0x0000000105057824 */ /* 0x000fe200078e0207 */
[----:B------:R-:W-:Y:S01]  /*1dad0*/  IADD3 R13, P1, R20, 0x2000, RZ ;  /* 0x00002000140d7810 */ /* 0x000fe20007f3e0ff */
[C---:B------:R-:W-:Y:S01]  /*1dae0*/  IMAD R6, R51.reuse, UR5, R6 ;  /* 0x0000000533067c24 */ /* 0x040fe2000f8e0206 */
[----:B------:R-:W-:Y:S01]  /*1daf0*/  SHF.R.S32.HI R7, RZ, 0x1f, R10 ;  /* 0x0000001fff077819 */ /* 0x000fe2000001140a */
[----:B------:R-:W-:Y:S01]  /*1db00*/  IMAD.WIDE.U32 R4, R51, UR4, R4 ;  /* 0x0000000433047c25 */ /* 0x000fe2000f8e0004 */
[----:B------:R-:W-:Y:S01]  /*1db10*/  LOP3.LUT R24, R25, 0x380, RZ, 0xc0, !PT ;  /* 0x0000038019187812 */ /* 0x000fe200078ec0ff */
[----:B------:R-:W-:Y:S01]  /*1db20*/  ULDC.64 UR4, c[0x0][0xb40] ;  /* 0x0002d00000047ab9 */ /* 0x000fe20000000a00 */
[----:B------:R-:W-:-:S02]  /*1db30*/  SHF.R.U64 R8, R8, 0x3, RZ ;  /* 0x0000000308087819 */ /* 0x000fc400000012ff */
[----:B------:R-:W-:Y:S02]  /*1db40*/  IADD3 R4, P3, R10, R4, RZ ;  /* 0x000000040a047210 */ /* 0x000fe40007f7e0ff */
[----:B------:R-:W-:Y:S02]  /*1db50*/  LOP3.LUT R12, R13, 0x380, RZ, 0xc0, !PT ;  /* 0x000003800d0c7812 */ /* 0x000fe400078ec0ff */
[----:B------:R-:W-:Y:S02]  /*1db60*/  IADD3.X R7, R7, R5, R6, P3, !PT ;  /* 0x0000000507077210 */ /* 0x000fe40001ffe406 */
[----:B------:R-:W-:Y:S02]  /*1db70*/  LEA R46, P3, R4, UR4, 0x2 ;  /* 0x00000004042e7c11 */ /* 0x000fe4000f8610ff */
[----:B------:R-:W-:Y:S02]  /*1db80*/  SHF.R.U64 R24, R24, 0x3, RZ ;  /* 0x0000000318187819 */ /* 0x000fe400000012ff */
[----:B------:R-:W-:Y:S01]  /*1db90*/  LOP3.LUT R8, R8, R9, RZ, 0x3c, !PT ;  /* 0x0000000908087212 */ /* 0x000fe200078e3cff */
[----:B------:R-:W-:Y:S01]  /*1dba0*/  IMAD.X R9, RZ, RZ, R21, P0 ;  /* 0x000000ffff097224 */ /* 0x000fe200000e0615 */
[----:B------:R-:W-:-:S02]  /*1dbb0*/  SHF.R.U64 R12, R12, 0x3, RZ ;  /* 0x000000030c0c7819 */ /* 0x000fc400000012ff */
[----:B------:R-:W-:Y:S01]  /*1dbc0*/  LEA.HI.X R47, R4, UR5, R7, 0x2, P3 ;  /* 0x00000005042f7c11 */ /* 0x000fe200098f1407 */
[----:B------:R-:W-:Y:S01]  /*1dbd0*/  VIADD R4, R10, 0x8 ;  /* 0x000000080a047836 */ /* 0x000fe20000000000 */
[----:B------:R-:W-:Y:S01]  /*1dbe0*/  LOP3.LUT R24, R24, R25, RZ, 0x3c, !PT ;  /* 0x0000001918187212 */ /* 0x000fe200078e3cff */
[----:B------:R-:W-:Y:S01]  /*1dbf0*/  IMAD.X R25, RZ, RZ, R21, P2 ;  /* 0x000000ffff197224 */ /* 0x000fe200010e0615 */
[----:B------:R-:W-:Y:S01]  /*1dc00*/  LOP3.LUT P0, RZ, R223, 0x3, RZ, 0xc0, !PT ;  /* 0x00000003dfff7812 */ /* 0x000fe2000780c0ff */
[----:B------:R-:W-:Y:S01]  /*1dc10*/  ULDC.64 UR4, c[0x0][0xaa0] ;  /* 0x0002a80000047ab9 */ /* 0x000fe20000000a00 */
[C---:B------:R-:W-:Y:S02]  /*1dc20*/  IADD3 R29, P5, R20.reuse, 0x4000, RZ ;  /* 0x00004000141d7810 */ /* 0x040fe40007fbe0ff */
[C---:B------:R-:W-:Y:S02]  /*1dc30*/  IADD3 R33, P4, R20.reuse, 0x5000, RZ ;  /* 0x0000500014217810 */ /* 0x040fe40007f9e0ff */
[----:B------:R-:W-:-:S02]  /*1dc40*/  IADD3 R37, P3, R20, 0x6000, RZ ;  /* 0x0000600014257810 */ /* 0x000fc40007f7e0ff */
[----:B------:R-:W-:Y:S01]  /*1dc50*/  LOP3.LUT R12, R12, R13, RZ, 0x3c, !PT ;  /* 0x0000000d0c0c7212 */ /* 0x000fe200078e3cff */
[--C-:B------:R-:W-:Y:S01]  /*1dc60*/  IMAD.X R13, RZ, RZ, R21.reuse, P1 ;  /* 0x000000ffff0d7224 */ /* 0x100fe200008e0615 */
[----:B------:R-:W-:Y:S02]  /*1dc70*/  IADD3 R5, P2, R20, 0x7000, RZ ;  /* 0x0000700014057810 */ /* 0x000fe40007f5e0ff */
[----:B------:R-:W-:Y:S02]  /*1dc80*/  ISETP.GE.OR P1, PT, R10, R49, P0 ;  /* 0x000000310a00720c */ /* 0x000fe40000726670 */
[----:B------:R-:W-:Y:S01]  /*1dc90*/  LOP3.LUT R28, R29, 0x380, RZ, 0xc0, !PT ;  /* 0x000003801d1c7812 */ /* 0x000fe200078ec0ff */
[----:B------:R-:W-:Y:S01]  /*1dca0*/  IMAD.X R41, RZ, RZ, R21, P2 ;  /* 0x000000ffff297224 */ /* 0x000fe200010e0615 */
[----:B------:R-:W-:Y:S02]  /*1dcb0*/  LOP3.LUT R32, R33, 0x380, RZ, 0xc0, !PT ;  /* 0x0000038021207812 */ /* 0x000fe400078ec0ff */
[----:B------:R-:W-:-:S02]  /*1dcc0*/  LOP3.LUT R36, R37, 0x380, RZ, 0xc0, !PT ;  /* 0x0000038025247812 */ /* 0x000fc400078ec0ff */
[----:B------:R-:W-:Y:S02]  /*1dcd0*/  ISETP.GE.OR P0, PT, R4, R49, P0 ;  /* 0x000000310400720c */ /* 0x000fe40000706670 */
[----:B------:R-:W-:Y:S02]  /*1dce0*/  LOP3.LUT R4, R5, 0x380, RZ, 0xc0, !PT ;  /* 0x0000038005047812 */ /* 0x000fe400078ec0ff */
[----:B------:R-:W-:Y:S01]  /*1dcf0*/  LOP3.LUT R7, R20, 0x380, RZ, 0xc0, !PT ;  /* 0x0000038014077812 */ /* 0x000fe200078ec0ff */
[----:B------:R2:W-:Y:S01]  /*1dd00*/  @!P1 STG.E desc[UR56][R46.64], R3 ;  /* 0x000000032e009986 */ /* 0x0005e2000c101938 */
[----:B------:R-:W-:Y:S02]  /*1dd10*/  SHF.R.U64 R28, R28, 0x3, RZ ;  /* 0x000000031c1c7819 */ /* 0x000fe400000012ff */
[----:B------:R-:W-:Y:S02]  /*1dd20*/  SHF.R.U64 R32, R32, 0x3, RZ ;  /* 0x0000000320207819 */ /* 0x000fe400000012ff */
        /* <DEDUP_REMOVED lines=13> */
[----:B------:R-:W5:Y:S01]  /*1de00*/  LD.E.128 R12, desc[UR56][R12.64] ;  /* 0x000000380c0c7980 */ /* 0x000f62000c101d00 */
[----:B--2---:R-:W-:-:S03]  /*1de10*/  IMAD R3, R45, UR4, RZ ;  /* 0x000000042d037c24 */ /* 0x004fc6000f8e02ff */
[----:B------:R2:W5:Y:S04]  /*1de20*/  LD.E.128 R4, desc[UR56][R20.64] ;  /* 0x0000003814047980 */ /* 0x000568000c101d00 */
[----:B------:R-:W5:Y:S04]  /*1de30*/  LD.E.128 R24, desc[UR56][R24.64] ;  /* 0x0000003818187980 */ /* 0x000f68000c101d00 */
[----:B------:R-:W5:Y:S04]  /*1de40*/  LD.E.128 R28, desc[UR56][R28.64] ;  /* 0x000000381c1c7980 */ /* 0x000f68000c101d00 */
[----:B------:R-:W5:Y:S01]  /*1de50*/  LD.E.128 R32, desc[UR56][R32.64] ;  /* 0x0000003820207980 */ /* 0x000f62000c101d00 */
[----:B--2---:R-:W-:-:S03]  /*1de60*/  IMAD.MOV.U32 R20, RZ, RZ, R16 ;  /* 0x000000ffff147224 */ /* 0x004fc600078e0010 */
[----:B------:R-:W5:Y:S01]  /*1de70*/  LD.E.128 R36, desc[UR56][R36.64] ;  /* 0x0000003824247980 */ /* 0x000f62000c101d00 */
[----:B------:R-:W-:-:S03]  /*1de80*/  IMAD.MOV.U32 R21, RZ, RZ, R17 ;  /* 0x000000ffff157224 */ /* 0x000fc600078e0011 */
[----:B------:R-:W5:Y:S01]  /*1de90*/  LD.E.128 R40, desc[UR56][R40.64] ;  /* 0x0000003828287980 */ /* 0x000f62000c101d00 */
[----:B------:R-:W-:Y:S01]  /*1dea0*/  @!PT LDS RZ, [RZ] ;  /* 0x00000000fffff984 */ /* 0x000fe20000000800 */
[----:B------:R-:W-:Y:S01]  /*1deb0*/  @!PT LDS RZ, [RZ] ;  /* 0x00000000fffff984 */ /* 0x000fe20000000800 */
[----:B------:R-:W-:Y:S01]  /*1dec0*/  @!PT LDS RZ, [RZ] ;  /* 0x00000000fffff984 */ /* 0x000fe20000000800 */
[----:B------:R-:W-:Y:S01]  /*1ded0*/  @!PT LDS RZ, [RZ] ;  /* 0x00000000fffff984 */ /* 0x000fe20000000800 */
[----:B------:R2:W-:Y:S06]  /*1dee0*/  MEMBAR.ALL.CTA ;  /* 0x0000000000007992 */ /* 0x0005ec0000008000 */
[----:B--2---:R-:W2:Y:S01]  /*1def0*/  FENCE.VIEW.ASYNC.S ;  /* 0x00000000000073c6 */ /* 0x004ea20000000000 */
[----:B------:R-:W-:-:S04]  /*1df00*/  IMAD.WIDE.U32 R20, R44, UR4, R20 ;  /* 0x000000042c147c25 */ /* 0x000fc8000f8e0014 */
[----:B------:R-:W-:Y:S01]  /*1df10*/  IMAD R3, R44, UR5, R3 ;  /* 0x000000052c037c24 */ /* 0x000fe2000f8e0203 */
[----:B------:R-:W-:Y:S01]  /*1df20*/  ULDC.64 UR4, c[0x0][0xae0] ;  /* 0x0002b80000047ab9 */ /* 0x000fe20000000a00 */
[----:B------:R-:W-:Y:S02]  /*1df30*/  IMAD R49, R222, -0x80, R49 ;  /* 0xffffff80de317824 */ /* 0x000fe400078e0231 */
[----:B------:R-:W-:Y:S02]  /*1df40*/  IMAD.IADD R21, R21, 0x1, R3 ;  /* 0x0000000115157824 */ /* 0x000fe400078e0203 */
[----:B------:R-:W-:Y:S01]  /*1df50*/  IMAD R3, R48, UR4, RZ ;  /* 0x0000000430037c24 */ /* 0x000fe2000f8e02ff */
[----:B------:R-:W-:Y:S01]  /*1df60*/  ISETP.GE.AND P3, PT, R18, R49, PT ;  /* 0x000000311200720c */ /* 0x000fe20003f66270 */
[----:B------:R-:W-:-:S04]  /*1df70*/  IMAD.WIDE.U32 R20, R218, UR4, R20 ;  /* 0x00000004da147c25 */ /* 0x000fc8000f8e0014 */
[----:B------:R-:W-:Y:S01]  /*1df80*/  IMAD R3, R218, UR5, R3 ;  /* 0x00000005da037c24 */ /* 0x000fe2000f8e0203 */
[----:B------:R-:W-:Y:S01]  /*1df90*/  ULDC.64 UR4, c[0x0][0xae8] ;  /* 0x0002ba0000047ab9 */ /* 0x000fe20000000a00 */
[----:B---3--:R-:W-:Y:S02]  /*1dfa0*/  VIADD R0, R2, 0x28820 ;  /* 0x0002882002007836 */ /* 0x008fe40000000000 */
[----:B------:R-:W-:Y:S02]  /*1dfb0*/  IMAD R44, R50, UR4, RZ ;  /* 0x00000004322c7c24 */ /* 0x000fe4000f8e02ff */
[----:B------:R-:W-:Y:S01]  /*1dfc0*/  IMAD.IADD R21, R21, 0x1, R3 ;  /* 0x0000000115157824 */ /* 0x000fe200078e0203 */
[----:B------:R-:W-:Y:S01]  /*1dfd0*/  PRMT R0, RZ, 0x654, R0 ;  /* 0x00000654ff007816 */ /* 0x000fe20000000000 */
[C---:B------:R-:W-:Y:S01]  /*1dfe0*/  IMAD R3, R51.reuse, UR5, R44 ;  /* 0x0000000533037c24 */ /* 0x040fe2000f8e022c */
[----:B------:R-:W-:Y:S01]  /*1dff0*/  BSSY B1, `(.L_x_1580) ;  /* 0x0000018000017945 */ /* 0x000fe20003800000 */
[----:B------:R-:W-:Y:S01]  /*1e000*/  IMAD.WIDE.U32 R46, R51, UR4, R20 ;  /* 0x00000004332e7c25 */ /* 0x000fe2000f8e0014 */
[----:B--2---:R2:W-:Y:S01]  /*1e010*/  SYNCS.ARRIVE.TRANS64.RED.A1T0 RZ, [R0+URZ], RZ ;  /* 0x000000ff00ff79a7 */ /* 0x0045e2000810043f */
[----:B------:R-:W-:-:S02]  /*1e020*/  ISETP.GE.AND P0, PT, R189, R49, PT ;  /* 0x00000031bd00720c */ /* 0x000fc40003f06270 */
[-C--:B------:R-:W-:Y:S01]  /*1e030*/  ISETP.GE.AND P1, PT, R188, R49.reuse, PT ;  /* 0x00000031bc00720c */ /* 0x080fe20003f26270 */
[----:B------:R-:W-:Y:S01]  /*1e040*/  IMAD.WIDE R44, R222, 0x80, R18 ;  /* 0x00000080de2c7825 */ /* 0x000fe200078e0212 */
[----:B------:R-:W-:-:S03]  /*1e050*/  ISETP.GE.AND P2, PT, R190, R49, PT ;  /* 0x00000031be00720c */ /* 0x000fc60003f46270 */
[----:B------:R-:W-:Y:S01]  /*1e060*/  IMAD.IADD R51, R47, 0x1, R3 ;  /* 0x000000012f337824 */ /* 0x000fe200078e0203 */
[----:B--2---:R-:W-:Y:S09]  /*1e070*/  @P3 BRA `(.L_x_1581) ;  /* 0x00000000003c3947 */ /* 0x004ff20003800000 */
[----:B------:R-:W-:Y:S01]  /*1e080*/  ULDC.64 UR6, c[0x0][0xad8] ;  /* 0x0002b60000067ab9 */ /* 0x000fe20000000a00 */
[----:B------:R-:W-:Y:S01]  /*1e090*/  IMAD.MOV.U32 R20, RZ, RZ, R46 ;  /* 0x000000ffff147224 */ /* 0x000fe200078e002e */
[----:B------:R-:W-:Y:S01]  /*1e0a0*/  ULDC UR4, c[0x0][0xa8c] ;  /* 0x0002a30000047ab9 */ /* 0x000fe20000000800 */
[----:B------:R-:W-:Y:S01]  /*1e0b0*/  IMAD R3, R45, UR6, RZ ;  /* 0x000000062d037c24 */ /* 0x000fe2000f8e02ff */
[----:B------:R-:W-:Y:S01]  /*1e0c0*/  ISETP.GE.AND P3, PT, R16, UR4, PT ;  /* 0x0000000410007c0c */ /* 0x000fe2000bf66270 */
[----:B------:R-:W-:Y:S01]  /*1e0d0*/  IMAD.MOV.U32 R21, RZ, RZ, R51 ;  /* 0x000000ffff157224 */ /* 0x000fe200078e0033 */
[----:B------:R-:W-:Y:S01]  /*1e0e0*/  ISETP.GE.AND P4, PT, R195, UR4, PT ;  /* 0x00000004c3007c0c */ /* 0x000fe2000bf86270 */
        /* <DEDUP_REMOVED lines=8> */
.L_x_1581:
[----:B------:R-:W-:Y:S05]  /*1e170*/  BSYNC B1 ;  /* 0x0000000000017941 */ /* 0x000fea0003800000 */
.L_x_1580:
[----:B------:R-:W-:Y:S04]  /*1e180*/  BSSY B1, `(.L_x_1582) ;  /* 0x0000013000017945 */ /* 0x000fe80003800000 */
[----:B------:R-:W-:Y:S05]  /*1e190*/  @P0 BRA `(.L_x_1583) ;  /* 0x0000000000440947 */ /* 0x000fea0003800000 */
[----:B------:R-:W-:Y:S01]  /*1e1a0*/  IADD3 R3, P0, R44, 0x20, RZ ;  /* 0x000000202c037810 */ /* 0x000fe20007f1e0ff */
[----:B------:R-:W-:Y:S01]  /*1e1b0*/  ULDC.64 UR6, c[0x0][0xad8] ;  /* 0x0002b60000067ab9 */ /* 0x000fe20000000a00 */
[----:B--2--5:R-:W-:Y:S01]  /*1e1c0*/  IMAD.MOV.U32 R4, RZ, RZ, R46 ;  /* 0x000000ffff047224 */ /* 0x024fe200078e002e */
[----:B------:R-:W-:Y:S01]  /*1e1d0*/  ULDC UR4, c[0x0][0xa8c] ;  /* 0x0002a30000047ab9 */ /* 0x000fe20000000800 */
[----:B------:R-:W-:Y:S01]  /*1e1e0*/  IMAD.MOV.U32 R5, RZ, RZ, R51 ;  /* 0x000000ffff057224 */ /* 0x000fe200078e0033 */
[----:B------:R-:W-:Y:S01]  /*1e1f0*/  ISETP.GE.AND P3, PT, R16, UR4, PT ;  /* 0x0000000410007c0c */ /* 0x000fe2000bf66270 */
[----:B------:R-:W-:Y:S01]  /*1e200*/  IMAD.X R0, RZ, RZ, R45, P0 ;  /* 0x000000ffff007224 */ /* 0x000fe200000e062d */
[----:B------:R-:W-:Y:S01]  /*1e210*/  ISETP.GE.AND P4, PT, R195, UR4, PT ;  /* 0x00000004c3007c0c */ /* 0x000fe2000bf86270 */
[----:B------:R-:W-:-:S04]  /*1e220*/  IMAD.WIDE.U32 R4, R3, UR6, R4 ;  /* 0x0000000603047c25 */ /* 0x000fc8000f8e0004 */
        /* <DEDUP_REMOVED lines=8> */
.L_x_1583:
[----:B------:R-:W-:Y:S05]  /*1e2b0*/  BSYNC B1 ;  /* 0x0000000000017941 */ /* 0x000fea0003800000 */
.L_x_1582:
        /* <DEDUP_REMOVED lines=14> */
[----:B---3--:R-:W-:Y:S01]  /*1e3a0*/  LEA R6, P0, R4, UR6, 0x1 ;  /* 0x0000000604067c11 */ /* 0x008fe2000f8008ff */
[----:B------:R-:W-:-:S05]  /*1e3b0*/  IMAD.IADD R3, R5, 0x1, R3 ;  /* 0x0000000105037824 */ /* 0x000fca00078e0203 */
[----:B------:R-:W-:-:S05]  /*1e3c0*/  LEA.HI.X R7, R4, UR7, R3, 0x1, P0 ;  /* 0x0000000704077c11 */ /* 0x000fca00080f0c03 */
[----:B------:R4:W-:Y:S04]  /*1e3d0*/  @!P1 STG.E.128 desc[UR56][R6.64], R12 ;  /* 0x0000000c06009986 */ /* 0x0009e8000c101d38 */
[----:B------:R4:W-:Y:S02]  /*1e3e0*/  @!P3 STG.E.128 desc[UR56][R6.64+0x80], R36 ;  /* 0x000080240600b986 */ /* 0x0009e4000c101d38 */
.L_x_1585:
[----:B------:R-:W-:Y:S05]  /*1e3f0*/  BSYNC B1 ;  /* 0x0000000000017941 */ /* 0x000fea0003800000 */
.L_x_1584:
[----:B------:R-:W-:Y:S05]  /*1e400*/  @P2 BRA `(.L_x_1586) ;  /* 0x0000000800ac2947 */ /* 0x000fea0003800000 */
[----:B------:R-:W-:Y:S01]  /*1e410*/  IADD3 R3, P0, R44, 0x60, RZ ;  /* 0x000000602c037810 */ /* 0x000fe20007f1e0ff */
[----:B------:R-:W-:Y:S01]  /*1e420*/  ULDC.64 UR6, c[0x0][0xad8] ;  /* 0x0002b60000067ab9 */ /* 0x000fe20000000a00 */
[----:B--2--5:R-:W-:Y:S01]  /*1e430*/  IMAD.MOV.U32 R4, RZ, RZ, R46 ;  /* 0x000000ffff047224 */ /* 0x024fe200078e002e */
[----:B------:R-:W-:Y:S01]  /*1e440*/  ULDC UR4, c[0x0][0xa8c] ;  /* 0x0002a30000047ab9 */ /* 0x000fe20000000800 */
[----:B------:R-:W-:Y:S01]  /*1e450*/  IMAD.MOV.U32 R5, RZ, RZ, R51 ;  /* 0x000000ffff057224 */ /* 0x000fe200078e0033 */
[----:B------:R-:W-:Y:S01]  /*1e460*/  ISETP.GE.AND P1, PT, R16, UR4, PT ;  /* 0x0000000410007c0c */ /* 0x000fe2000bf26270 */
[----:B------:R-:W-:Y:S02]  /*1e470*/  IMAD.X R44, RZ, RZ, R45, P0 ;  /* 0x000000ffff2c7224 */ /* 0x000fe400000e062d */
[----:B------:R-:W-:-:S04]  /*1e480*/  IMAD.WIDE.U32 R4, R3, UR6, R4 ;  /* 0x0000000603047c25 */ /* 0x000fc8000f8e0004 */
[----:B------:R-:W-:-:S04]  /*1e490*/  IMAD R44, R44, UR6, RZ ;  /* 0x000000062c2c7c24 */ /* 0x000fc8000f8e02ff */
[----:B------:R-:W-:Y:S01]  /*1e4a0*/  IMAD R3, R3, UR7, R44 ;  /* 0x0000000703037c24 */ /* 0x000fe2000f8e022c */
[----:B------:R-:W-:Y:S02]  /*1e4b0*/  ULDC.64 UR6, c[0x0][0xa80] ;  /* 0x0002a00000067ab9 */ /* 0x000fe40000000a00 */
[----:B---34-:R-:W-:Y:S01]  /*1e4c0*/  LEA R6, P0, R4, UR6, 0x1 ;  /* 0x0000000604067c11 */ /* 0x018fe2000f8008ff */
[----:B------:R-:W-:-:S05]  /*1e4d0*/  IMAD.IADD R3, R5, 0x1, R3 ;  /* 0x0000000105037824 */ /* 0x000fca00078e0203 */
[----:B------:R-:W-:Y:S02]  /*1e4e0*/  LEA.HI.X R7, R4, UR7, R3, 0x1, P0 ;  /* 0x0000000704077c11 */ /* 0x000fe400080f0c03 */
[----:B------:R-:W-:-:S03]  /*1e4f0*/  ISETP.GE.AND P0, PT, R195, UR4, PT ;  /* 0x00000004c3007c0c */ /* 0x000fc6000bf06270 */
[----:B------:R2:W-:Y:S10]  /*1e500*/  @!P1 STG.E.128 desc[UR56][R6.64], R24 ;  /* 0x0000001806009986 */ /* 0x0005f4000c101d38 */
[----:B------:R-:W-:Y:S05]  /*1e510*/  @P0 BRA `(.L_x_1586) ;  /* 0x0000000800680947 */ /* 0x000fea0003800000 */
[----:B------:R3:W-:Y:S01]  /*1e520*/  STG.E.128 desc[UR56][R6.64+0x80], R40 ;  /* 0x0000802806007986 */ /* 0x0007e2000c101d38 */
[----:B------:R-:W-:Y:S05]  /*1e530*/  BRA `(.L_x_1586) ;  /* 0x0000000800607947 */ /* 0x000fea0003800000 */
.L_x_1578:
[----:B------:R-:W-:Y:S01]  /*1e540*/  ULDC.64 UR4, c[0x0][0xbd8] ;  /* 0x0002f60000047ab9 */ /* 0x000fe20000000a00 */
[----:B------:R-:W2:Y:S01]  /*1e550*/  LDC.64 R4, c[0x0][0xbd8] ;  /* 0x0002f600ff047b82 */ /* 0x000ea20000000a00 */
[----:B------:R-:W-:Y:S01]  /*1e560*/  ISETP.NE.U32.AND P0, PT, RZ, UR4, PT ;  /* 0x00000004ff007c0c */ /* 0x000fe2000bf05070 */
[----:B------:R-:W-:-:S03]  /*1e570*/  IMAD.MOV.U32 R9, RZ, RZ, RZ ;  /* 0x000000ffff097224 */ /* 0x000fc600078e00ff */
[----:B------:R-:W-:Y:S01]  /*1e580*/  ISETP.NE.AND.EX P0, PT, RZ, UR5, PT, P0 ;  /* 0x00000005ff007c0c */ /* 0x000fe2000bf05300 */
[----:B------:R-:W-:Y:S02]  /*1e590*/  ULDC.64 UR4, c[0x0][0xbe0] ;  /* 0x0002f80000047ab9 */ /* 0x000fe40000000a00 */
[----:B------:R-:W-:-:S04]  /*1e5a0*/  ISETP.NE.U32.AND P1, PT, RZ, UR4, PT ;  /* 0x00000004ff007c0c */ /* 0x000fc8000bf25070 */
[----:B------:R-:W-:Y:S01]  /*1e5b0*/  ISETP.NE.AND.EX P1, PT, RZ, UR5, PT, P1 ;  /* 0x00000005ff007c0c */ /* 0x000fe2000bf25310 */
[----:B--2---:R-:W-:-:S12]  /*1e5c0*/  IMAD.WIDE R4, R220, 0x4, R4 ;  /* 0x00000004dc047825 */ /* 0x004fd800078e0204 */
[----:B------:R-:W2:Y:S01]  /*1e5d0*/  @P1 LDC.64 R6, c[0x0][0xbe0] ;  /* 0x0002f800ff061b82 */ /* 0x000ea20000000a00 */
[----:B------:R-:W-:Y:S02]  /*1e5e0*/  ULDC UR4, c[0x0][0xa88] ;  /* 0x0002a20000047ab9 */ /* 0x000fe40000000800 */
[----:B------:R-:W-:Y:S01]  /*1e5f0*/  IMAD.U32 R3, RZ, RZ, UR4 ;  /* 0x00000004ff037e24 */ /* 0x000fe2000f8e00ff */
[----:B------:R3:W5:Y:S01]  /*1e600*/  @P0 LDG.E R9, desc[UR56][R4.64] ;  /* 0x0000003804090981 */ /* 0x000762000c1e1900 */
[----:B--2---:R-:W-:-:S05]  /*1e610*/  @P1 IMAD.WIDE R6, R220, 0x4, R6 ;  /* 0x00000004dc061825 */ /* 0x004fca00078e0206 */
[----:B------:R3:W5:Y:S01]  /*1e620*/  @P1 LDG.E R3, desc[UR56][R6.64] ;  /* 0x0000003806031981 */ /* 0x000762000c1e1900 */
[----:B------:R-:W-:Y:S02]  /*1e630*/  ISETP.GT.AND P2, PT, R229, 0x7f, PT ;  /* 0x0000007fe500780c */ /* 0x000fe40003f44270 */
[----:B------:R-:W-:Y:S01]  /*1e640*/  SHF.R.S32.HI R8, RZ, 0x1f, R220 ;  /* 0x0000001fff087819 */ /* 0x000fe200000114dc */
[----:B------:R-:W-:Y:S10]  /*1e650*/  @P1 BRA `(.L_x_1587) ;  /* 0x0000000000101947 */ /* 0x000ff40003800000 */
[----:B------:R-:W-:Y:S05]  /*1e660*/  @!P0 BRA `(.L_x_1587) ;  /* 0x00000000000c8947 */ /* 0x000fea0003800000 */
[----:B------:R-:W2:Y:S04]  /*1e670*/  LDG.E R0, desc[UR56][R4.64] ;  /* 0x0000003804007981 */ /* 0x000ea8000c1e1900 */
[----:B-----5:R-:W2:Y:S02]  /*1e680*/  LDG.E R3, desc[UR56][R4.64+0x4] ;  /* 0x0000043804037981 */ /* 0x020ea4000c1e1900 */
[----:B--2---:R-:W-:-:S07]  /*1e690*/  IMAD.IADD R3, R3, 0x1, -R0 ;  /* 0x0000000103037824 */ /* 0x004fce00078e0a00 */
.L_x_1587:
[----:B------:R-:W-:Y:S01]  /*1e6a0*/  BSSY B1, `(.L_x_1588) ;  /* 0x000001c000017945 */ /* 0x000fe20003800000 */
[----:B------:R-:W-:Y:S02]  /*1e6b0*/  SEL R12, R8, RZ, !P0 ;  /* 0x000000ff080c7207 */ /* 0x000fe40004000000 */
[----:B------:R-:W-:Y:S02]  /*1e6c0*/  SHF.R.S32.HI R10, RZ, 0x1f, R218 ;  /* 0x0000001fff0a7819 */ /* 0x000fe400000114da */
[----:B------:R-:W-:Y:S02]  /*1e6d0*/  SEL R11, R220, RZ, !P0 ;  /* 0x000000ffdc0b7207 */ /* 0x000fe40004000000 */
[----:B-----5:R-:W-:Y:S01]  /*1e6e0*/  SHF.R.S32.HI R8, RZ, 0x1f, R9 ;  /* 0x0000001fff087819 */ /* 0x020fe20000011409 */
[----:B------:R-:W-:Y:S06]  /*1e6f0*/  @P2 BRA `(.L_x_1589) ;  /* 0x0000000000582947 */ /* 0x000fec0003800000 */
[----:B---3--:R-:W2:Y:S02]  /*1e700*/  S2R R5, SR_TID.X ;  /* 0x0000000000057919 */ /* 0x008ea40000002100 */
[----:B--2---:R-:W-:-:S04]  /*1e710*/  IMAD R0, R222, 0x80, R5 ;  /* 0x00000080de007824 */ /* 0x004fc800078e0205 */
[----:B------:R-:W-:-:S05]  /*1e720*/  VIADD R0, R0, 0xffffff80 ;  /* 0xffffff8000007836 */ /* 0x000fca0000000000 */
[----:B------:R-:W-:-:S13]  /*1e730*/  ISETP.GE.AND P0, PT, R0, R3, PT ;  /* 0x000000030000720c */ /* 0x000fda0003f06270 */
[----:B------:R-:W-:Y:S05]  /*1e740*/  @P0 BRA `(.L_x_1589) ;  /* 0x0000000000440947 */ /* 0x000fea0003800000 */
[----:B------:R-:W-:Y:S01]  /*1e750*/  IADD3 R4, P0, R0, R9, RZ ;  /* 0x0000000900047210 */ /* 0x000fe20007f1e0ff */
[----:B------:R-:W-:Y:S02]  /*1e760*/  ULDC.64 UR4, c[0x0][0xb70] ;  /* 0x0002dc0000047ab9 */ /* 0x000fe40000000a00 */
        /* <DEDUP_REMOVED lines=15> */
.L_x_1589:
[----:B------:R-:W-:Y:S05]  /*1e860*/  BSYNC B1 ;  /* 0x0000000000017941 */ /* 0x000fea0003800000 */
.L_x_1588:
[----:B------:R-:W-:Y:S01]  /*1e870*/  ULDC.64 UR4, c[0x0][0xaa0] ;  /* 0x0002a80000047ab9 */ /* 0x000fe20000000a00 */
[----:B---3--:R-:W-:Y:S01]  /*1e880*/  IMAD.MOV.U32 R4, RZ, RZ, R16 ;  /* 0x000000ffff047224 */ /* 0x008fe200078e0010 */
[----:B------:R-:W-:Y:S01]  /*1e890*/  BSSY B1, `(.L_x_1590) ;  /* 0x0000028000017945 */ /* 0x000fe20003800000 */
[----:B--2---:R-:W-:Y:S02]  /*1e8a0*/  IMAD.MOV.U32 R5, RZ, RZ, R17 ;  /* 0x000000ffff057224 */ /* 0x004fe400078e0011 */
        /* <DEDUP_REMOVED lines=38> */
.L_x_1591:
[----:B------:R-:W-:Y:S05]  /*1eb10*/  BSYNC B1 ;  /* 0x0000000000017941 */ /* 0x000fea0003800000 */
.L_x_1590:
        /* <DEDUP_REMOVED lines=14> */
[----:B--2---:R-:W-:Y:S01]  /*1ec00*/  LEA R12, P2, R4, UR6, 0x1 ;  /* 0x00000006040c7c11 */ /* 0x004fe2000f8408ff */
[----:B------:R-:W-:-:S05]  /*1ec10*/  IMAD.IADD R3, R5, 0x1, R3 ;  /* 0x0000000105037824 */ /* 0x000fca00078e0203 */
[----:B------:R-:W-:-:S05]  /*1ec20*/  LEA.HI.X R13, R4, UR7, R3, 0x1, P2 ;  /* 0x00000007040d7c11 */ /* 0x000fca00090f0c03 */
[----:B------:R3:W-:Y:S04]  /*1ec30*/  @!P3 STG.E.128 desc[UR56][R12.64], RZ ;  /* 0x000000ff0c00b986 */ /* 0x0007e8000c101d38 */
[----:B------:R3:W-:Y:S02]  /*1ec40*/  @!P4 STG.E.128 desc[UR56][R12.64+0x80], RZ ;  /* 0x000080ff0c00c986 */ /* 0x0007e4000c101d38 */
.L_x_1593:
[----:B------:R-:W-:Y:S05]  /*1ec50*/  BSYNC B1 ;  /* 0x0000000000017941 */ /* 0x000fea0003800000 */
.L_x_1592:
        /* <DEDUP_REMOVED lines=14> */
[----:B--23--:R-:W-:Y:S01]  /*1ed40*/  LEA R12, P0, R4, UR6, 0x1 ;  /* 0x00000006040c7c11 */ /* 0x00cfe2000f8008ff */
[----:B------:R-:W-:-:S05]  /*1ed50*/  IMAD.IADD R3, R5, 0x1, R3 ;  /* 0x0000000105037824 */ /* 0x000fca00078e0203 */
[----:B------:R-:W-:-:S05]  /*1ed60*/  LEA.HI.X R13, R4, UR7, R3, 0x1, P0 ;  /* 0x00000007040d7c11 */ /* 0x000fca00080f0c03 */
[----:B------:R4:W-:Y:S04]  /*1ed70*/  @!P2 STG.E.128 desc[UR56][R12.64], RZ ;  /* 0x000000ff0c00a986 */ /* 0x0009e8000c101d38 */
[----:B------:R4:W-:Y:S02]  /*1ed80*/  @!P3 STG.E.128 desc[UR56][R12.64+0x80], RZ ;  /* 0x000080ff0c00b986 */ /* 0x0009e4000c101d38 */
.L_x_1595:
[----:B------:R-:W-:Y:S05]  /*1ed90*/  BSYNC B1 ;  /* 0x0000000000017941 */ /* 0x000fea0003800000 */
.L_x_1594:
        /* <DEDUP_REMOVED lines=18> */
.L_x_1586:
[----:B------:R-:W-:Y:S05]  /*1eec0*/  BSYNC B0 ;  /* 0x0000000000007941 */ /* 0x000fea0003800000 */
.L_x_1577:
[----:B------:R-:W-:Y:S02]  /*1eed0*/  ULDC UR4, c[0x0][0xc14] ;  /* 0x0003050000047ab9 */ /* 0x000fe40000000800 */
[----:B-1----:R-:W-:-:S13]  /*1eee0*/  ISETP.GE.AND P0, PT, R199, UR4, PT ;  /* 0x00000004c7007c0c */ /* 0x002fda000bf06270 */
[----:B------:R-:W-:Y:S05]  /*1eef0*/  @!P0 BRA `(.L_x_1596) ;  /* 0xfffffe20008c8947 */ /* 0x000fea000383ffff */
[----:B------:R-:W-:Y:S05]  /*1ef00*/  BRA `(.L_x_1316) ;  /* 0x0000006000b07947 */ /* 0x000fea0003800000 */
.L_x_1314:
[----:B------:R-:W-:-:S08]  /*1ef10*/  NOP ;  /* 0x0000000000007918 */ /* 0x000fd00000000000 */
[----:B------:R-:W0:-:S00]  /*1ef20*/  USETMAXREG.DEALLOC.CTAPOOL 0x18 ;  /* 0x00000018000079c8 */ /* 0x000e0000080e0500 */
[----:B0-----:R-:W-:-:S06]  /*1ef30*/  LOP3.LUT R0, R0, 0x3, RZ, 0xc0, !PT ;  /* 0x0000000300007812 */ /* 0x001fcc00078ec0ff */
[----:B------:R-:W0:Y:S02]  /*1ef40*/  SHFL.IDX PT, R0, R0, RZ, 0x1f ;  /* 0x00001fff00007589 */ /* 0x000e2400000e0000 */
[----:B0-----:R-:W-:-:S13]  /*1ef50*/  ISETP.NE.AND P0, PT, R0, RZ, PT ;  /* 0x000000ff0000720c */ /* 0x001fda0003f05270 */
[----:B------:R-:W-:Y:S05]  /*1ef60*/  @P0 BRA `(.L_x_1316) ;  /* 0x0000006000980947 */ /* 0x000fea0003800000 */
[----:B------:R-:W-:Y:S01]  /*1ef70*/  LOP3.LUT R7, R3, 0x1f, RZ, 0xc0, !PT ;  /* 0x0000001f03077812 */ /* 0x000fe200078ec0ff */
[----:B------:R-:W-:Y:S01]  /*1ef80*/  ULDC UR5, c[0x0][0xc14] ;  /* 0x0003050000057ab9 */ /* 0x000fe20000000800 */
[----:B------:R-:W-:Y:S01]  /*1ef90*/  LOP3.LUT R0, R0, 0xffffffdf, RZ, 0xc0, !PT ;  /* 0xffffffdf00007812 */ /* 0x000fe200078ec0ff */
[----:B------:R-:W-:Y:S01]  /*1efa0*/  IMAD.MOV.U32 R8, RZ, RZ, RZ ;  /* 0x000000ffff087224 */ /* 0x000fe200078e00ff */
[----:B------:R-:W-:Y:S01]  /*1efb0*/  ISETP.NE.AND P0, PT, R7, 0x1f, PT ;  /* 0x0000001f0700780c */ /* 0x000fe20003f05270 */
[----:B------:R-:W0:Y:S01]  /*1efc0*/  S2UR UR6, SR_CTAID.X ;  /* 0x00000000000679c3 */ /* 0x000e220000002500 */
[----:B------:R-:W-:-:S11]  /*1efd0*/  ULDC UR4, c[0x0][0xc10] ;  /* 0x0003040000047ab9 */ /* 0x000fd60000000800 */
[----:B------:R-:W-:Y:S02]  /*1efe0*/  @P0 LOP3.LUT R0, R0, 0x20, RZ, 0xfc, !PT ;  /* 0x0000002000000812 */ /* 0x000fe400078efcff */
[----:B------:R-:W-:-:S13]  /*1eff0*/  ISETP.GE.OR P0, PT, R7, UR5, !P0 ;  /* 0x0000000507007c0c */ /* 0x000fda000c706670 */
[----:B------:R-:W1:Y:S02]  /*1f000*/  @!P0 LDC.64 R2, c[0x0][0xc58] ;  /* 0x00031600ff028b82 */ /* 0x000e640000000a00 */
[----:B-1----:R-:W-:-:S05]  /*1f010*/  @!P0 IMAD.WIDE.U32 R2, R7, 0x4, R2 ;  /* 0x0000000407028825 */ /* 0x002fca00078e0002 */
        /* <DEDUP_REMOVED lines=19> */
[----:B-1----:R-:W-:Y:S01]  /*1f150*/  SEL R3, R6, RZ, P0 ;  /* 0x000000ff06037207 */ /* 0x002fe20000000000 */
[----:B------:R-:W-:Y:S01]  /*1f160*/  IMAD.MOV.U32 R6, RZ, RZ, RZ ;  /* 0x000000ffff067224 */ /* 0x000fe200078e00ff */
        /* <DEDUP_REMOVED lines=22> */
.L_x_1601:
        /* <DEDUP_REMOVED lines=15> */
.L_x_1600:
[----:B------:R-:W-:Y:S05]  /*1f3c0*/  BSYNC B0 ;  /* 0x0000000000007941 */ /* 0x000fea0003800000 */
.L_x_1599:
        /* <DEDUP_REMOVED lines=25> */
.L_x_1597:
        /* <DEDUP_REMOVED lines=20> */
.L_x_1602:
        /* <DEDUP_REMOVED lines=56> */
.L_x_1598:
[----:B------:R-:W-:Y:S02]  /*1fa20*/  IMAD.MOV.U32 R17, RZ, RZ, RZ ;  /* 0x000000ffff117224 */ /* 0x000fe400078e00ff */
[----:B------:R-:W-:Y:S02]  /*1fa30*/  IMAD.U32 R16, RZ, RZ, UR6 ;  /* 0x00000006ff107e24 */ /* 0x000fe4000f8e00ff */
[----:B------:R-:W-:-:S07]  /*1fa40*/  IMAD.MOV.U32 R18, RZ, RZ, RZ ;  /* 0x000000ffff127224 */ /* 0x000fce00078e00ff */
.L_x_1603:
        /* <DEDUP_REMOVED lines=16> */
[----:B------:R-:W-:Y:S01]  /*1fb50*/  ULDC.64 UR38, c[0x0][0x198] ;  /* 0x0000660000267ab9 */ /* 0x000fe20000000a00 */
[----:B------:R-:W-:Y:S02]  /*1fb60*/  ULDC UR37, c[0x0][0xc] ;  /* 0x0000030000257ab9 */ /* 0x000fe40000000800 */
[----:B------:R1:W-:Y:S04]  /*1fb70*/  STL [R1+0x10], R0 ;  /* 0x0000100001007387 */ /* 0x0003e80000100800 */
[----:B------:R1:W-:Y:S04]  /*1fb80*/  STL [R1+0xc], RZ ;  /* 0x00000cff01007387 */ /* 0x0003e80000100800 */
[----:B------:R1:W-:Y:S04]  /*1fb90*/  STL [R1], RZ ;  /* 0x000000ff01007387 */ /* 0x0003e80000100800 */
[----:B------:R1:W-:Y:S02]  /*1fba0*/  STL [R1+0x8], R0 ;  /* 0x0000080001007387 */ /* 0x0003e40000100800 */
.L_x_1705:
[----:B------:R-:W-:Y:S05]  /*1fbb0*/  YIELD ;  /* 0x0000000000007946 */ /* 0x000fea0003800000 */
[----:B------:R-:W-:Y:S01]  /*1fbc0*/  ULDC.64 UR4, c[0x0][0xa28] ;  /* 0x00028a0000047ab9 */ /* 0x000fe20000000a00 */
[----:B------:R-:W-:Y:S01]  /*1fbd0*/  IMAD.MOV.U32 R9, RZ, RZ, RZ ;  /* 0x000000ffff097224 */ /* 0x000fe200078e00ff */
[----:B------:R-:W-:Y:S01]  /*1fbe0*/  ISETP.NE.U32.AND P0, PT, RZ, UR4, PT ;  /* 0x00000004ff007c0c */ /* 0x000fe2000bf05070 */
[----:B-1----:R-:W-:Y:S01]  /*1fbf0*/  IMAD.MOV.U32 R0, RZ, RZ, RZ ;  /* 0x000000ffff007224 */ /* 0x002fe200078e00ff */
[----:B------:R-:W-:Y:S01]  /*1fc00*/  ULDC.64 UR8, c[0x0][0xa08] ;  /* 0x0002820000087ab9 */ /* 0x000fe20000000a00 */
[----:B------:R-:W-:Y:S01]  /*1fc10*/  ULDC.64 UR10, c[0x0][0xa10] ;  /* 0x00028400000a7ab9 */ /* 0x000fe20000000a00 */
[----:B------:R-:W-:Y:S01]  /*1fc20*/  ISETP.NE.AND.EX P0, PT, RZ, UR5, PT, P0 ;  /* 0x00000005ff007c0c */ /* 0x000fe2000bf05300 */
[----:B------:R-:W-:-:S12]  /*1fc30*/  ULDC.64 UR4, c[0x0][0xa00] ;  /* 0x0002800000047ab9 */ /* 0x000fd80000000a00 */
[----:B---3--:R-:W1:Y:S01]  /*1fc40*/  @P0 LDC.64 R2, c[0x0][0xa28] ;  /* 0x00028a00ff020b82 */ /* 0x008e620000000a00 */
[----:B------:R-:W-:Y:S01]  /*1fc50*/  ISETP.NE.U32.AND P2, PT, RZ, UR4, PT ;  /* 0x00000004ff007c0c */ /* 0x000fe2000bf45070 */
[----:B-1----:R-:W-:-:S05]  /*1fc60*/  @P0 IMAD.WIDE R2, R19, 0x4, R2 ;  /* 0x0000000413020825 */ /* 0x002fca00078e0202 */
[----:B------:R1:W5:Y:S01]  /*1fc70*/  @P0 LDG.E R9, desc[UR56][R2.64] ;  /* 0x0000003802090981 */ /* 0x000362000c1e1900 */
[----:B------:R-:W-:Y:S01]  /*1fc80*/  ISETP.NE.AND.EX P2, PT, RZ, UR5, PT, P2 ;  /* 0x00000005ff007c0c */ /* 0x000fe2000bf45320 */
[----:B------:R-:W-:Y:S01]  /*1fc90*/  ULDC.64 UR4, c[0x0][0xa18] ;  /* 0x0002860000047ab9 */ /* 0x000fe20000000a00 */
[----:B-1----:R-:W1:Y:S02]  /*1fca0*/  LDC.64 R2, c[0x0][0xa00] ;  /* 0x00028000ff027b82 */ /* 0x002e640000000a00 */
[----:B-1----:R-:W-:-:S09]  /*1fcb0*/  IMAD.WIDE R2, R19, 0x4, R2 ;  /* 0x0000000413027825 */ /* 0x002fd200078e0202 */
[----:B--2---:R-:W2:Y:S01]  /*1fcc0*/  @P2 LDG.E R0, desc[UR56][R2.64] ;  /* 0x0000003802002981 */ /* 0x004ea2000c1e1900 */
[----:B------:R-:W-:Y:S01]  /*1fcd0*/  ISETP.NE.U32.AND P0, PT, RZ, UR4, PT ;  /* 0x00000004ff007c0c */ /* 0x000fe2000bf05070 */
[----:B------:R-:W-:-:S03]  /*1fce0*/  ULDC UR4, c[0x0][0x288] ;  /* 0x0000a20000047ab9 */ /* 0x000fc60000000800 */
[----:B------:R-:W-:-:S13]  /*1fcf0*/  ISETP.NE.AND.EX P0, PT, RZ, UR5, PT, P0 ;  /* 0x00000005ff007c0c */ /* 0x000fda000bf05300 */
[----:B------:R-:W1:Y:S01]  /*1fd00*/  @P0 LDC.64 R4, c[0x0][0xa18] ;  /* 0x00028600ff040b82 */ /* 0x000e620000000a00 */
[----:B------:R-:W-:Y:S01]  /*1fd10*/  ISETP.NE.U32.AND P1, PT, RZ, UR8, PT ;  /* 0x00000008ff007c0c */ /* 0x000fe2000bf25070 */
[----:B------:R-:W-:-:S03]  /*1fd20*/  ULDC UR6, c[0x0][0x338] ;  /* 0x0000ce0000067ab9 */ /* 0x000fc60000000800 */
[----:B------:R-:W-:Y:S02]  /*1fd30*/  ISETP.NE.AND.EX P3, PT, RZ, UR9, PT, P1 ;  /* 0x00000009ff007c0c */ /* 0x000fe4000bf65310 */
[----:B------:R-:W-:Y:S01]  /*1fd40*/  ISETP.NE.U32.AND P1, PT, RZ, UR10, PT ;  /* 0x0000000aff007c0c */ /* 0x000fe2000bf25070 */
[----:B------:R-:W-:-:S03]  /*1fd50*/  IMAD.U32 R10, RZ, RZ, UR6 ;  /* 0x00000006ff0a7e24 */ /* 0x000fc6000f8e00ff */
[----:B------:R-:W-:Y:S01]  /*1fd60*/  ISETP.NE.AND.EX P1, PT, RZ, UR11, PT, P1 ;  /* 0x0000000bff007c0c */ /* 0x000fe2000bf25310 */
[----:B-1----:R-:W-:Y:S01]  /*1fd70*/  @P0 IMAD.WIDE R4, R19, 0x4, R4 ;  /* 0x0000000413040825 */ /* 0x002fe200078e0204 */
[----:B--2---:R1:W-:Y:S03]  /*1fd80*/  STL [R1+0x24], R0 ;  /* 0x0000240001007387 */ /* 0x0043e60000100800 */
[----:B-1----:R-:W-:Y:S01]  /*1fd90*/  IMAD.U32 R0, RZ, RZ, UR4 ;  /* 0x00000004ff007e24 */ /* 0x002fe2000f8e00ff */
[----:B------:R-:W-:Y:S02]  /*1fda0*/  ULDC.64 UR4, c[0x0][0x3f8] ;  /* 0x0000fe0000047ab9 */ /* 0x000fe40000000a00 */
[----:B------:R-:W-:-:S03]  /*1fdb0*/  UISETP.NE.U32.AND UP0, UPT, UR4, URZ, UPT ;  /* 0x0000003f0400728c */ /* 0x000fc6000bf05070 */
[----:B------:R-:W-:Y:S01]  /*1fdc0*/  ULDC UR4, c[0x0][0x404] ;  /* 0x0001010000047ab9 */ /* 0x000fe20000000800 */
[----:B------:R-:W-:Y:S01]  /*1fdd0*/  UISETP.NE.AND.EX UP0, UPT, UR5, URZ, UPT, UP0 ;  /* 0x0000003f0500728c */ /* 0x000fe2000bf05300 */
[----:B------:R1:W5:Y:S02]  /*1fde0*/  @P0 LDG.E R0, desc[UR56][R4.64] ;  /* 0x0000003804000981 */ /* 0x000364000c1e1900 */
[----:B------:R-:W-:Y:S01]  /*1fdf0*/  ULDC UR5, c[0x0][0x2e0] ;  /* 0x0000b80000057ab9 */ /* 0x000fe20000000800 */
[----:B------:R-:W-:-:S04]  /*1fe00*/  USEL UR4, UR4, 0x1, UP0 ;  /* 0x0000000104047887 */ /* 0x000fc80008000000 */
[----:B------:R-:W-:-:S06]  /*1fe10*/  UIMAD UR4, UR4, UR5, URZ ;  /* 0x00000005040472a4 */ /* 0x000fcc000f8e023f */
[----:B-1----:R-:W-:Y:S01]  /*1fe20*/  IMAD.U32 R4, RZ, RZ, UR4 ;  /* 0x00000004ff047e24 */ /* 0x002fe2000f8e00ff */
[----:B------:R-:W-:Y:S06]  /*1fe30*/  @P0 BRA `(.L_x_1605) ;  /* 0x0000000000100947 */ /* 0x000fec0003800000 */
[----:B------:R-:W-:Y:S05]  /*1fe40*/  @!P2 BRA `(.L_x_1605) ;  /* 0x00000000000ca947 */ /* 0x000fea0003800000 */
[----:B------:R-:W2:Y:S04]  /*1fe50*/  LDG.E R5, desc[UR56][R2.64] ;  /* 0x0000003802057981 */ /* 0x000ea8000c1e1900 */
[----:B-----5:R-:W2:Y:S02]  /*1fe60*/  LDG.E R0, desc[UR56][R2.64+0x4] ;  /* 0x0000043802007981 */ /* 0x020ea4000c1e1900 */
[----:B--2---:R-:W-:-:S07]  /*1fe70*/  IMAD.IADD R0, R0, 0x1, -R5 ;  /* 0x0000000100007824 */ /* 0x004fce00078e0a05 */
.L_x_1605:
[----:B------:R-:W1:Y:S01]  /*1fe80*/  LDC.64 R6, c[0x0][0xa08] ;  /* 0x00028200ff067b82 */ /* 0x000e620000000a00 */
[----:B------:R-:W-:Y:S01]  /*1fe90*/  IMAD.MOV.U32 R8, RZ, RZ, RZ ;  /* 0x000000ffff087224 */ /* 0x000fe200078e00ff */
[----:B------:R-:W-:-:S06]  /*1fea0*/  ULDC.64 UR4, c[0x0][0xa20] ;  /* 0x0002880000047ab9 */ /* 0x000fcc0000000a00 */
[----:B------:R-:W2:Y:S01]  /*1feb0*/  LDC.64 R2, c[0x0][0xa10] ;  /* 0x00028400ff027b82 */ /* 0x000ea20000000a00 */
[----:B-1----:R-:W-:-:S05]  /*1fec0*/  IMAD.WIDE R6, R19, 0x4, R6 ;  /* 0x0000000413067825 */ /* 0x002fca00078e0206 */
[----:B------:R-:W3:Y:S01]  /*1fed0*/  @P3 LDG.E R8, desc[UR56][R6.64] ;  /* 0x0000003806083981 */ /* 0x000ee2000c1e1900 */
[----:B------:R-:W-:Y:S02]  /*1fee0*/  IMAD.MOV.U32 R5, RZ, RZ, RZ ;  /* 0x000000ffff057224 */ /* 0x000fe400078e00ff */
[----:B--2---:R-:W-:-:S05]  /*1fef0*/  IMAD.WIDE R2, R19, 0x4, R2 ;  /* 0x0000000413027825 */ /* 0x004fca00078e0202 */
[----:B------:R1:W5:Y:S01]  /*1ff00*/  @P1 LDG.E R5, desc[UR56][R2.64] ;  /* 0x0000003802051981 */ /* 0x000362000c1e1900 */
[----:B------:R-:W-:-:S04]  /*1ff10*/  ISETP.NE.U32.AND P0, PT, RZ, UR4, PT ;  /* 0x00000004ff007c0c */ /* 0x000fc8000bf05070 */
[----:B------:R-:W-:Y:S01]  /*1ff20*/  ISETP.NE.AND.EX P0, PT, RZ, UR5, PT, P0 ;  /* 0x00000005ff007c0c */ /* 0x000fe2000bf05300 */
[----:B---3-5:R-:W-:-:S05]  /*1ff30*/  IMAD.IADD R8, R8, 0x1, R9 ;  /* 0x0000000108087824 */ /* 0x028fca00078e0209 */
[----:B------:R1:W-:Y:S07]  /*1ff40*/  STL [R1+0x4], R8 ;  /* 0x0000040801007387 */ /* 0x0003ee0000100800 */
[----:B------:R-:W-:Y:S05]  /*1ff50*/  @!P0 BRA `(.L_x_1606) ;  /* 0x0000000000108947 */ /* 0x000fea0003800000 */
[----:B------:R-:W2:Y:S02]  /*1ff60*/  LDC.64 R6, c[0x0][0xa20] ;  /* 0x00028800ff067b82 */ /* 0x000ea40000000a00 */
[----:B--2---:R-:W-:-:S05]  /*1ff70*/  IMAD.WIDE R6, R19, 0x4, R6 ;  /* 0x0000000413067825 */ /* 0x004fca00078e0206 */
[----:B------:R2:W5:Y:S01]  /*1ff80*/  LDG.E R4, desc[UR56][R6.64] ;  /* 0x0000003806047981 */ /* 0x000562000c1e1900 */
[----:B------:R-:W-:Y:S05]  /*1ff90*/  BRA `(.L_x_1607) ;  /* 0x0000000000107947 */ /* 0x000fea0003800000 */
.L_x_1606:
[----:B------:R-:W-:Y:S05]  /*1ffa0*/  @!P3 BRA `(.L_x_1607) ;  /* 0x00000000000cb947 */ /* 0x000fea0003800000 */
[----:B------:R-:W2:Y:S04]  /*1ffb0*/  LDG.E R4, desc[UR56][R6.64] ;  /* 0x0000003806047981 */ /* 0x000ea8000c1e1900 */
[----:B------:R-:W2:Y:S02]  /*1ffc0*/  LDG.E R6, desc[UR56][R6.64+0x4] ;  /* 0x0000043806067981 */ /* 0x000ea4000c1e1900 */
[----:B--2---:R-:W-:-:S07]  /*1ffd0*/  IMAD.IADD R4, R6, 0x1, -R4 ;  /* 0x0000000106047824 */ /* 0x004fce00078e0a04 */
.L_x_1607:
[----:B--2---:R-:W2:Y:S04]  /*1ffe0*/  @P1 LDG.E R6, desc[UR56][R2.64] ;  /* 0x0000003802061981 */ /* 0x004ea8000c1e1900 */
[----:B------:R1:W2:Y:S01]  /*1fff0*/  @P1 LDG.E R7, desc[UR56][R2.64+0x4] ;  /* 0x0000043802071981 */ /* 0x0002a2000c1e1900 */
[----:B-----5:R-:W-:Y:S01]  /*20000*/  IMAD.IADD R9, R4, 0x1, -R9 ;  /* 0x0000000104097824 */ /* 0x020fe200078e0a09 */
[----:B------:R-:W-:Y:S01]  /*20010*/  LEA R4, R17, 0x80, 0x7 ;  /* 0x0000008011047811 */ /* 0x000fe200078e38ff */
[----:B-1----:R-:W1:Y:S02]  /*20020*/  LDC.64 R2, c[0x0][0x9e0] ;  /* 0x00027800ff027b82 */ /* 0x002e640000000a00 */
[----:B-1----:R-:W-:Y:S01]  /*20030*/  ISETP.GE.AND P2, PT, R3, 0x1, PT ;  /* 0x000000010300780c */ /* 0x002fe20003f46270 */
[----:B--2---:R-:W-:-:S04]  /*20040*/  @P1 IMAD.IADD R10, R7, 0x1, -R6 ;  /* 0x00000001070a1824 */ /* 0x004fc800078e0a06 */
[----:B------:R-:W-:-:S04]  /*20050*/  IMAD.IADD R8, R9, 0x1, R10 ;  /* 0x0000000109087824 */ /* 0x000fc800078e020a */
[C---:B------:R-:W-:Y:S01]  /*20060*/  VIADD R20, R8.reuse, 0x7f ;  /* 0x0000007f08147836 */ /* 0x040fe20000000000 */
[----:B------:R-:W-:-:S04]  /*20070*/  IADD3 R4, R8, R4, -R0 ;  /* 0x0000000408047210 */ /* 0x000fc80007ffe800 */
[----:B------:R-:W-:Y:S01]  /*20080*/  SHF.R.S32.HI R7, RZ, 0x1f, R20 ;  /* 0x0000001fff077819 */ /* 0x000fe20000011414 */
[----:B------:R-:W-:-:S03]  /*20090*/  IMAD.IADD R2, R4, 0x1, R2 ;  /* 0x0000000104027824 */ /* 0x000fc600078e0202 */
[----:B------:R-:W-:-:S04]  /*200a0*/  LEA.HI R20, R7, R20, RZ, 0x7 ;  /* 0x0000001407147211 */ /* 0x000fc800078f38ff */
[----:B------:R-:W-:Y:S01]  /*200b0*/  SHF.R.S32.HI R20, RZ, 0x7, R20 ;  /* 0x00000007ff147819 */ /* 0x000fe20000011414 */
        /* <DEDUP_REMOVED lines=12> */
.L_x_1610:
[----:B------:R-:W-:-:S13]  /*20180*/  ISETP.NE.AND P0, PT, R3, 0x1, PT ;  /* 0x000000010300780c */ /* 0x000fda0003f05270 */
[----:B------:R-:W1:Y:S02]  /*20190*/  @P0 LDC.64 R6, c[0x0][0x9e8] ;  /* 0x00027a00ff060b82 */ /* 0x000e640000000a00 */
[----:B-1----:R-:W-:-:S05]  /*201a0*/  @P0 IMAD.HI.U32 R6, R11, R6, RZ ;  /* 0x000000060b060227 */ /* 0x002fca00078e00ff */
[----:B------:R-:W-:-:S07]  /*201b0*/  @P0 SHF.R.U32.HI R11, RZ, R7, R6 ;  /* 0x00000007ff0b0219 */ /* 0x000fce0000011606 */
.L_x_1611:
[----:B------:R-:W-:Y:S05]  /*201c0*/  BSYNC B0 ;  /* 0x0000000000007941 */ /* 0x000fea0003800000 */
.L_x_1609:
[----:B------:R-:W-:-:S05]  /*201d0*/  IMAD R11, R11, R3, R3 ;  /* 0x000000030b0b7224 */ /* 0x000fca00078e0203 */
[----:B------:R-:W-:-:S07]  /*201e0*/  VIMNMX R2, R2, R11, PT ;  /* 0x0000000b02027248 */ /* 0x000fce0003fe0100 */
.L_x_1608:
        /* <DEDUP_REMOVED lines=15> */
.L_x_1614:
[----:B------:R-:W-:Y:S01]  /*202e0*/  ISETP.NE.AND P0, PT, R3, 0x1, PT ;  /* 0x000000010300780c */ /* 0x000fe20003f05270 */
[----:B------:R-:W-:-:S12]  /*202f0*/  IMAD.MOV.U32 R11, RZ, RZ, R0 ;  /* 0x000000ffff0b7224 */ /* 0x000fd800078e0000 */
[----:B------:R-:W1:Y:S02]  /*20300*/  @P0 LDC.64 R6, c[0x0][0x9e8] ;  /* 0x00027a00ff060b82 */ /* 0x000e640000000a00 */
[----:B-1----:R-:W-:-:S05]  /*20310*/  @P0 IMAD.HI.U32 R6, R0, R6, RZ ;  /* 0x0000000600060227 */ /* 0x002fca00078e00ff */
[----:B------:R-:W-:-:S07]  /*20320*/  @P0 SHF.R.U32.HI R11, RZ, R7, R6 ;  /* 0x00000007ff0b0219 */ /* 0x000fce0000011606 */
.L_x_1615:
[----:B------:R-:W-:Y:S05]  /*20330*/  BSYNC B0 ;  /* 0x0000000000007941 */ /* 0x000fea0003800000 */
.L_x_1613:
[----:B------:R-:W-:-:S05]  /*20340*/  IMAD R3, R11, R3, RZ ;  /* 0x000000030b037224 */ /* 0x000fca00078e02ff */
[----:B------:R-:W-:-:S07]  /*20350*/  VIMNMX R8, R8, R3, !PT ;  /* 0x0000000308087248 */ /* 0x000fce0007fe0100 */
.L_x_1612:
[----:B------:R-:W-:Y:S01]  /*20360*/  VIADD R2, R2, 0x7f ;  /* 0x0000007f02027836 */ /* 0x000fe20000000000 */
[----:B------:R-:W-:Y:S01]  /*20370*/  BSSY B0, `(.L_x_1616) ;  /* 0x00000db000007945 */ /* 0x000fe20003800000 */
[----:B------:R-:W-:-:S03]  /*20380*/  PLOP3.LUT P2, PT, PT, PT, PT, 0x80, 0x0 ;  /* 0x000000000000781c */ /* 0x000fc60003f4f070 */
[----:B------:R-:W-:-:S04]  /*20390*/  SHF.R.S32.HI R3, RZ, 0x1f, R2 ;  /* 0x0000001fff037819 */ /* 0x000fc80000011402 */
[----:B------:R-:W-:Y:S02]  /*203a0*/  LEA.HI R3, R3, R2, RZ, 0x7 ;  /* 0x0000000203037211 */ /* 0x000fe400078f38ff */
[----:B------:R-:W-:Y:S02]  /*203b0*/  SHF.R.S32.HI R2, RZ, 0x1f, R8 ;  /* 0x0000001fff027819 */ /* 0x000fe40000011408 */
[----:B------:R-:W-:Y:S02]  /*203c0*/  SHF.R.S32.HI R3, RZ, 0x7, R3 ;  /* 0x00000007ff037819 */ /* 0x000fe40000011403 */
[----:B------:R-:W-:Y:S02]  /*203d0*/  LEA.HI R2, R2, R8, RZ, 0x7 ;  /* 0x0000000802027211 */ /* 0x000fe400078f38ff */
[----:B------:R-:W-:Y:S02]  /*203e0*/  VIMNMX R3, R20, R3, PT ;  /* 0x0000000314037248 */ /* 0x000fe40003fe0100 */
[----:B------:R-:W-:-:S03]  /*203f0*/  SHF.R.S32.HI R2, RZ, 0x7, R2 ;  /* 0x00000007ff027819 */ /* 0x000fc60000011402 */
[----:B------:R-:W-:Y:S01]  /*20400*/  IMAD R3, R3, 0x80, -R9 ;  /* 0x0000008003037824 */ /* 0x000fe200078e0a09 */
[----:B------:R-:W-:-:S04]  /*20410*/  VIMNMX R2, RZ, R2, !PT ;  /* 0x00000002ff027248 */ /* 0x000fc80007fe0100 */
[----:B------:R-:W-:Y:S01]  /*20420*/  VIMNMX R3, R3, R10, PT ;  /* 0x0000000a03037248 */ /* 0x000fe20003fe0100 */
[----:B------:R-:W-:-:S05]  /*20430*/  IMAD R2, R2, 0x80, -R9 ;  /* 0x0000008002027824 */ /* 0x000fca00078e0a09 */
[----:B------:R-:W-:-:S04]  /*20440*/  VIMNMX R2, RZ, R2, !PT ;  /* 0x00000002ff027248 */ /* 0x000fc80007fe0100 */
[----:B------:R-:W-:Y:S02]  /*20450*/  ISETP.GT.AND P0, PT, R3, R2, PT ;  /* 0x000000020300720c */ /* 0x000fe40003f04270 */
[----:B------:R-:W-:-:S05]  /*20460*/  SHF.R.U32.HI R2, RZ, 0x7, R2 ;  /* 0x00000007ff027819 */ /* 0x000fca0000011602 */
[----:B------:R-:W-:-:S06]  /*20470*/  IMAD.MOV.U32 R7, RZ, RZ, R2 ;  /* 0x000000ffff077224 */ /* 0x000fcc00078e0002 */
[----:B------:R-:W-:-:S05]  /*20480*/  @P0 VIADD R3, R3, 0x7f ;  /* 0x0000007f03030836 */ /* 0x000fca0000000000 */
[----:B------:R-:W-:-:S04]  /*20490*/  @P0 SHF.R.S32.HI R6, RZ, 0x1f, R3 ;  /* 0x0000001fff060819 */ /* 0x000fc80000011403 */
[----:B------:R-:W-:-:S04]  /*204a0*/  @P0 LEA.HI R6, R6, R3, RZ, 0x7 ;  /* 0x0000000306060211 */ /* 0x000fc800078f38ff */
[----:B------:R-:W-:-:S04]  /*204b0*/  @P0 SHF.R.S32.HI R7, RZ, 0x7, R6 ;  /* 0x00000007ff070819 */ /* 0x000fc80000011406 */
[----:B------:R-:W-:-:S13]  /*204c0*/  ISETP.GT.AND P0, PT, R7, R2, PT ;  /* 0x000000020700720c */ /* 0x000fda0003f04270 */
[----:B------:R-:W-:Y:S05]  /*204d0*/  @!P0 BRA `(.L_x_1617) ;  /* 0x0000000c00108947 */ /* 0x000fea0003800000 */
[----:B------:R-:W1:Y:S01]  /*204e0*/  LDC R3, c[0x0][0x428] ;  /* 0x00010a00ff037b82 */ /* 0x000e620000000800 */
[----:B------:R-:W-:Y:S01]  /*204f0*/  UMOV UR4, 0xffffffff ;  /* 0xffffffff00047882 */ /* 0x000fe20000000000 */
[----:B-1----:R-:W-:Y:S01]  /*20500*/  ISETP.NE.AND P0, PT, R3, 0x1, PT ;  /* 0x000000010300780c */ /* 0x002fe20003f05270 */
[----:B------:R-:W-:-:S12]  /*20510*/  IMAD.MOV.U32 R3, RZ, RZ, R18 ;  /* 0x000000ffff037224 */ /* 0x000fd800078e0012 */
[----:B------:R-:W1:Y:S08]  /*20520*/  @P0 LDC R8, c[0x0][0x42c] ;  /* 0x00010b00ff080b82 */ /* 0x000e700000000800 */
[----:B------:R-:W2:Y:S01]  /*20530*/  @P0 LDC R6, c[0x0][0x430] ;  /* 0x00010c00ff060b82 */ /* 0x000ea20000000800 */
[----:B-1----:R-:W-:-:S05]  /*20540*/  @P0 IMAD.HI.U32 R8, R18, R8, RZ ;  /* 0x0000000812080227 */ /* 0x002fca00078e00ff */
[----:B--2---:R-:W-:Y:S02]  /*20550*/  @P0 SHF.R.U32.HI R3, RZ, R6, R8 ;  /* 0x00000006ff030219 */ /* 0x004fe40000011608 */
[----:B------:R-:W-:Y:S01]  /*20560*/  SEL R6, R19, RZ, !P1 ;  /* 0x000000ff13067207 */ /* 0x000fe20004800000 */
[----:B------:R-:W-:Y:S06]  /*20570*/  BRA.DIV UR4, `(.L_x_1618) ;  /* 0x0000006604607947 */ /* 0x000fec000b800000 */
.L_x_1823:
[----:B------:R-:W-:-:S03]  /*20580*/  UMOV UR4, 0xffffffff ;  /* 0xffffffff00047882 */ /* 0x000fc60000000000 */
[----:B------:R-:W-:Y:S05]  /*20590*/  BRA.DIV UR4, `(.L_x_1619) ;  /* 0x00000066048c7947 */ /* 0x000fea000b800000 */
[----:B------:R-:W-:-:S13]  /*205a0*/  ELECT P6, URZ, PT ;  /* 0x00000000003f782f */ /* 0x000fda00038c0000 */
.L_x_1826:
[----:B------:R-:W2:Y:S01]  /*205b0*/  LDL R8, [R1+0x20] ;  /* 0x0000200001087983 */ /* 0x000ea20000100800 */
[----:B------:R-:W-:Y:S01]  /*205c0*/  BSSY B1, `(.L_x_1620) ;  /* 0x000000b000017945 */ /* 0x000fe20003800000 */
[----:B------:R-:W1:Y:S01]  /*205d0*/  S2R R12, SR_CgaCtaId ;  /* 0x00000000000c7919 */ /* 0x000e620000008800 */
[----:B--2---:R-:W-:-:S05]  /*205e0*/  VIADD R8, R8, 0x1 ;  /* 0x0000000108087836 */ /* 0x004fca0000000000 */
[----:B------:R-:W-:-:S04]  /*205f0*/  LEA.HI R9, R8, R8, RZ, 0x1 ;  /* 0x0000000808097211 */ /* 0x000fc800078f08ff */
[----:B------:R-:W-:-:S05]  /*20600*/  LOP3.LUT R9, R9, 0xfffffffe, RZ, 0xc0, !PT ;  /* 0xfffffffe09097812 */ /* 0x000fca00078ec0ff */
[----:B------:R-:W-:Y:S01]  /*20610*/  IMAD.IADD R8, R8, 0x1, -R9 ;  /* 0x0000000108087824 */ /* 0x000fe200078e0a09 */
[----:B------:R-:W-:-:S04]  /*20620*/  MOV R9, 0x400 ;  /* 0x0000040000097802 */ /* 0x000fc80000000f00 */
[----:B-1----:R-:W-:Y:S02]  /*20630*/  LEA R12, R12, R9, 0x18 ;  /* 0x000000090c0c7211 */ /* 0x002fe400078ec0ff */
[----:B------:R-:W-:-:S04]  /*20640*/  SHF.L.U32 R8, R8, 0x1f, RZ ;  /* 0x0000001f08087819 */ /* 0x000fc800000006ff */
[----:B------:R-:W1:Y:S02]  /*20650*/  SYNCS.PHASECHK.TRANS64.TRYWAIT P0, [R12+URZ+0x28820], R8 ;  /* 0x028820080c0075a7 */ /* 0x000e64000800017f */
[----:B-1----:R-:W-:Y:S05]  /*20660*/  @!P0 BRA `(.L_x_1621) ;  /* 0x0000006400788947 */ /* 0x002fea0003800000 */
.L_x_1827:
[----:B------:R-:W-:Y:S05]  /*20670*/  BSYNC B1 ;  /* 0x0000000000017941 */ /* 0x000fea0003800000 */
.L_x_1620:
[----:B------:R-:W-:Y:S04]  /*20680*/  BSSY B1, `(.L_x_1622) ;  /* 0x0000049000017945 */ /* 0x000fe80003800000 */
[----:B------:R-:W-:Y:S05]  /*20690*/  @!P6 BRA `(.L_x_1623) ;  /* 0x00000004001ce947 */ /* 0x000fea0003800000 */
[----:B------:R-:W1:Y:S04]  /*206a0*/  LDL R10, [R1+0xc] ;  /* 0x00000c00010a7983 */ /* 0x000e680000100800 */
[----:B------:R-:W2:Y:S01]  /*206b0*/  LDL R9, [R1+0x10] ;  /* 0x0000100001097983 */ /* 0x000ea20000100800 */
[----:B-1----:R-:W-:Y:S01]  /*206c0*/  IMAD R8, R10, 0x8, R12 ;  /* 0x000000080a087824 */ /* 0x002fe200078e020c */
[----:B--2---:R-:W-:-:S04]  /*206d0*/  SHF.L.U32 R10, R9, 0x1f, RZ ;  /* 0x0000001f090a7819 */ /* 0x004fc800000006ff */
[----:B------:R-:W1:Y:S02]  /*206e0*/  SYNCS.PHASECHK.TRANS64.TRYWAIT P0, [R8+URZ+0x288a0], R10 ;  /* 0x0288a00a080075a7 */ /* 0x000e64000800017f */
[----:B-1----:R-:W-:Y:S05]  /*206f0*/  @!P0 BRA `(.L_x_1624) ;  /* 0x0000006400688947 */ /* 0x002fea0003800000 */
.L_x_1828:
[----:B------:R-:W2:Y:S02]  /*20700*/  S2R R9, SR_TID.X ;  /* 0x0000000000097919 */ /* 0x000ea40000002100 */
[----:B--2---:R-:W-:-:S04]  /*20710*/  LOP3.LUT R9, R9, 0x7f, RZ, 0xc0, !PT ;  /* 0x0000007f09097812 */ /* 0x004fc800078ec0ff */
[----:B------:R-:W-:-:S13]  /*20720*/  ISETP.NE.AND P1, PT, R9, RZ, PT ;  /* 0x000000ff0900720c */ /* 0x000fda0003f25270 */
[----:B------:R-:W-:Y:S05]  /*20730*/  @P1 BRA `(.L_x_1625) ;  /* 0x00000000001c1947 */ /* 0x000fea0003800000 */
[----:B------:R-:W2:Y:S02]  /*20740*/  S2R R9, SR_TID.X ;  /* 0x0000000000097919 */ /* 0x000ea40000002100 */
[----:B--2---:R-:W-:-:S04]  /*20750*/  LOP3.LUT R9, R9, 0x1f, RZ, 0xc0, !PT ;  /* 0x0000001f09097812 */ /* 0x004fc800078ec0ff */
[----:B------:R-:W-:Y:S01]  /*20760*/  ISETP.NE.AND P0, PT, R9, RZ, PT ;  /* 0x000000ff0900720c */ /* 0x000fe20003f05270 */
[----:B------:R-:W-:-:S04]  /*20770*/  IMAD.MOV.U32 R9, RZ, RZ, 0x8000 ;  /* 0x00008000ff097424 */ /* 0x000fc800078e00ff */
[----:B------:R2:W-:Y:S08]  /*20780*/  SYNCS.ARRIVE.TRANS64 RZ, [R8+URZ+0x28890], R9 ;  /* 0x0288900908ff79a7 */ /* 0x0005f0000800003f */
[----:B------:R-:W-:Y:S05]  /*20790*/  @!P0 BRA `(.L_x_1625) ;  /* 0x0000000000048947 */ /* 0x000fea0003800000 */
[----:B------:R-:W-:Y:S01]  /*207a0*/  BPT.TRAP 0x1 ;  /* 0x000000040000795c */ /* 0x000fe20000300000 */
.L_x_1625:
[----:B--2---:R-:W2:Y:S01]  /*207b0*/  LDL R9, [R1+0xc] ;  /* 0x00000c0001097983 */ /* 0x004ea20000100800 */
[----:B------:R-:W-:Y:S01]  /*207c0*/  R2UR UR9, R8 ;  /* 0x00000000080972ca */ /* 0x000fe200000e0000 */
[----:B------:R-:W-:Y:S01]  /*207d0*/  UIADD3 UR4, UP0, UR38, 0x570, URZ ;  /* 0x0000057026047890 */ /* 0x000fe2000ff1e03f */
[----:B------:R-:W-:Y:S01]  /*207e0*/  R2UR UR12, R3 ;  /* 0x00000000030c72ca */ /* 0x000fe200000e0000 */
[----:B------:R-:W-:Y:S01]  /*207f0*/  UMOV UR10, URZ ;  /* 0x0000003f000a7c82 */ /* 0x000fe20008000000 */
[----:B------:R-:W-:Y:S01]  /*20800*/  R2UR UR13, R6 ;  /* 0x00000000060d72ca */ /* 0x000fe200000e0000 */
[----:B------:R-:W-:Y:S01]  /*20810*/  UIADD3.X UR5, URZ, UR39, URZ, UP0, !UPT ;  /* 0x000000273f057290 */ /* 0x000fe200087fe43f */
[----:B------:R-:W-:Y:S01]  /*20820*/  UMOV UR7, 0x12f00000 ;  /* 0x12f0000000077882 */ /* 0x000fe20000000000 */
[----:B------:R-:W-:-:S06]  /*20830*/  UMOV UR15, 0x40 ;  /* 0x00000040000f7882 */ /* 0x000fcc0000000000 */
[----:B------:R-:W-:Y:S01]  /*20840*/  UIADD3 UR9, UR9, 0x28890, URZ ;  /* 0x0002889009097890 */ /* 0x000fe2000fffe03f */
[----:B--2---:R-:W-:-:S05]  /*20850*/  IMAD R9, R9, 0x8000, R12 ;  /* 0x0000800009097824 */ /* 0x004fca00078e020c */
[----:B------:R-:W-:Y:S01]  /*20860*/  R2UR UR6, R9 ;  /* 0x00000000090672ca */ /* 0x000fe200000e0000 */
[----:B------:R-:W-:-:S04]  /*20870*/  IMAD R9, R7, 0x80, R5 ;  /* 0x0000008007097824 */ /* 0x000fc800078e0205 */
[----:B------:R-:W-:-:S05]  /*20880*/  VIADD R9, R9, 0xffffff80 ;  /* 0xffffff8009097836 */ /* 0x000fca0000000000 */
[----:B------:R-:W-:-:S03]  /*20890*/  R2UR UR11, R9 ;  /* 0x00000000090b72ca */ /* 0x000fc600000e0000 */
[----:B------:R-:W-:Y:S02]  /*208a0*/  UIADD3 UR8, UR6, 0x18400, URZ ;  /* 0x0001840006087890 */ /* 0x000fe4000fffe03f */
[----:B------:R-:W-:-:S03]  /*208b0*/  UIADD3 UR14, UR6, 0x1c400, URZ ;  /* 0x0001c400060e7890 */ /* 0x000fc6000fffe03f */
[----:B------:R-:W-:-:S05]  /*208c0*/  UMOV UR6, 0x0 ;  /* 0x0000000000067882 */ /* 0x000fca0000000000 */
[----:B------:R2:W-:Y:S02]  /*208d0*/  UTMALDG.4D [UR8], [UR4], desc[UR6] ;  /* 0x00000608040075b4 */ /* 0x0005e40008019000 */
[----:B--2---:R-:W-:Y:S01]  /*208e0*/  UMOV UR8, UR14 ;  /* 0x0000000e00087c82 */ /* 0x004fe20008000000 */
[----:B------:R-:W-:Y:S02]  /*208f0*/  UMOV UR10, UR15 ;  /* 0x0000000f000a7c82 */ /* 0x000fe40008000000 */
[----:B------:R2:W-:Y:S01]  /*20900*/  UTMALDG.4D [UR8], [UR4], desc[UR6] ;  /* 0x00000608040075b4 */ /* 0x0005e20008019000 */
[----:B------:R-:W3:Y:S02]  /*20910*/  SYNCS.PHASECHK.TRANS64.TRYWAIT P0, [R8+URZ+0x288c0], R10 ;  /* 0x0288c00a080075a7 */ /* 0x000ee4000800017f */
[----:B--23--:R-:W-:Y:S05]  /*20920*/  @!P0 BRA `(.L_x_1626) ;  /* 0x0000006000f08947 */ /* 0x00cfea0003800000 */
.L_x_1829:
[----:B------:R-:W1:Y:S02]  /*20930*/  LDL R11, [R1+0xc] ;  /* 0x00000c00010b7983 */ /* 0x000e640000100800 */
[----:B-12---:R-:W-:Y:S01]  /*20940*/  IMAD.SHL.U32 R10, R11, 0x4000, RZ ;  /* 0x000040000b0a7824 */ /* 0x006fe200078e00ff */
[----:B------:R-:W-:Y:S06]  /*20950*/  @P1 BRA `(.L_x_1627) ;  /* 0x00000000001c1947 */ /* 0x000fec0003800000 */
[----:B------:R-:W1:Y:S02]  /*20960*/  S2R R11, SR_TID.X ;  /* 0x00000000000b7919 */ /* 0x000e640000002100 */
[----:B-1----:R-:W-:-:S04]  /*20970*/  LOP3.LUT R11, R11, 0x1f, RZ, 0xc0, !PT ;  /* 0x0000001f0b0b7812 */ /* 0x002fc800078ec0ff */
[----:B------:R-:W-:Y:S01]  /*20980*/  ISETP.NE.AND P0, PT, R11, RZ, PT ;  /* 0x000000ff0b00720c */ /* 0x000fe20003f05270 */
[----:B------:R-:W-:-:S04]  /*20990*/  IMAD.MOV.U32 R11, RZ, RZ, 0x8000 ;  /* 0x00008000ff0b7424 */ /* 0x000fc800078e00ff */
[----:B------:R1:W-:Y:S08]  /*209a0*/  SYNCS.ARRIVE.TRANS64 RZ, [R8+URZ+0x288b0], R11 ;  /* 0x0288b00b08ff79a7 */ /* 0x0003f0000800003f */
[----:B------:R-:W-:Y:S05]  /*209b0*/  @!P0 BRA `(.L_x_1627) ;  /* 0x0000000000048947 */ /* 0x000fea0003800000 */
[----:B------:R-:W-:Y:S01]  /*209c0*/  BPT.TRAP 0x1 ;  /* 0x000000040000795c */ /* 0x000fe20000300000 */
.L_x_1627:
[----:B------:R-:W-:Y:S01]  /*209d0*/  IMAD R10, R10, 0x2, R12 ;  /* 0x000000020a0a7824 */ /* 0x000fe200078e020c */
        /* <DEDUP_REMOVED lines=10> */
[----:B------:R-:W-:-:S04]  /*20a80*/  UIADD3 UR9, UR9, 0x288b0, URZ ;  /* 0x000288b009097890 */ /* 0x000fc8000fffe03f */
        /* <DEDUP_REMOVED lines=8> */
.L_x_1623:
[----:B------:R-:W-:Y:S05]  /*20b10*/  BSYNC B1 ;  /* 0x0000000000017941 */ /* 0x000fea0003800000 */
.L_x_1622:
[----:B-1----:R-:W2:Y:S04]  /*20b20*/  LDL.LU R8, [R1+0xc] ;  /* 0x00000c0001087983 */ /* 0x002ea80000300800 */
[----:B------:R-:W3:Y:S01]  /*20b30*/  LDL.LU R10, [R1+0x10] ;  /* 0x00001000010a7983 */ /* 0x000ee20000300800 */
[----:B------:R-:W-:Y:S01]  /*20b40*/  VIADD R7, R7, 0xfffffffe ;  /* 0xfffffffe07077836 */ /* 0x000fe20000000000 */
[----:B------:R-:W-:Y:S01]  /*20b50*/  PLOP3.LUT P2, PT, PT, PT, PT, 0x8, 0x0 ;  /* 0x000000000000781c */ /* 0x000fe20003f4e170 */
[----:B--2---:R-:W-:-:S05]  /*20b60*/  VIADD R8, R8, 0x1 ;  /* 0x0000000108087836 */ /* 0x004fca0000000000 */
[----:B------:R-:W-:-:S04]  /*20b70*/  ISETP.NE.AND P0, PT, R8, 0x2, PT ;  /* 0x000000020800780c */ /* 0x000fc80003f05270 */
[----:B------:R-:W-:Y:S02]  /*20b80*/  SEL R9, RZ, 0x1, P0 ;  /* 0x00000001ff097807 */ /* 0x000fe40000000000 */
[----:B------:R-:W-:Y:S02]  /*20b90*/  SEL R8, R8, RZ, P0 ;  /* 0x000000ff08087207 */ /* 0x000fe40000000000 */
[----:B---3--:R-:W-:Y:S02]  /*20ba0*/  LOP3.LUT R10, R10, R9, RZ, 0x3c, !PT ;  /* 0x000000090a0a7212 */ /* 0x008fe400078e3cff */
[----:B------:R-:W-:-:S03]  /*20bb0*/  ISETP.GE.AND P0, PT, R7, R2, PT ;  /* 0x000000020700720c */ /* 0x000fc60003f06270 */
[----:B------:R1:W-:Y:S04]  /*20bc0*/  STL [R1+0x10], R10 ;  /* 0x0000100a01007387 */ /* 0x0003e80000100800 */
[----:B------:R1:W-:Y:S06]  /*20bd0*/  STL [R1+0xc], R8 ;  /* 0x00000c0801007387 */ /* 0x0003ec0000100800 */
[----:B------:R-:W-:Y:S05]  /*20be0*/  @!P0 BRA `(.L_x_1617) ;  /* 0x00000004004c8947 */ /* 0x000fea0003800000 */
.L_x_1634:
[----:B------:R-:W-:Y:S05]  /*20bf0*/  YIELD ;  /* 0x0000000000007946 */ /* 0x000fea0003800000 */
[----:B------:R-:W-:Y:S04]  /*20c00*/  BSSY B1, `(.L_x_1628) ;  /* 0x0000045000017945 */ /* 0x000fe80003800000 */
[----:B--2---:R-:W-:Y:S05]  /*20c10*/  @!P6 BRA `(.L_x_1629) ;  /* 0x00000004000ce947 */ /* 0x004fea0003800000 */
[----:B-1----:R-:W2:Y:S04]  /*20c20*/  LDL R8, [R1+0xc] ;  /* 0x00000c0001087983 */ /* 0x002ea80000100800 */
[----:B------:R-:W3:Y:S01]  /*20c30*/  LDL R9, [R1+0x10] ;  /* 0x0000100001097983 */ /* 0x000ee20000100800 */
[----:B--2---:R-:W-:Y:S01]  /*20c40*/  IMAD R8, R8, 0x8, R12 ;  /* 0x0000000808087824 */ /* 0x004fe200078e020c */
[----:B---3--:R-:W-:-:S04]  /*20c50*/  SHF.L.U32 R9, R9, 0x1f, RZ ;  /* 0x0000001f09097819 */ /* 0x008fc800000006ff */
[----:B------:R-:W1:Y:S02]  /*20c60*/  SYNCS.PHASECHK.TRANS64.TRYWAIT P0, [R8+URZ+0x288a0], R9 ;  /* 0x0288a009080075a7 */ /* 0x000e64000800017f */
[----:B-1----:R-:W-:Y:S05]  /*20c70*/  @!P0 BRA `(.L_x_1630) ;  /* 0x0000006000308947 */ /* 0x002fea0003800000 */
.L_x_1830:
        /* <DEDUP_REMOVED lines=11> */
.L_x_1631:
[----:B--2---:R-:W2:Y:S01]  /*20d30*/  LDL R10, [R1+0xc] ;  /* 0x00000c00010a7983 */ /* 0x004ea20000100800 */
[----:B------:R-:W-:Y:S01]  /*20d40*/  R2UR UR9, R8 ;  /* 0x00000000080972ca */ /* 0x000fe200000e0000 */
[----:B------:R-:W-:Y:S01]  /*20d50*/  IMAD R11, R7, 0x80, R5 ;  /* 0x00000080070b7824 */ /* 0x000fe200078e0205 */
[----:B------:R-:W-:Y:S01]  /*20d60*/  R2UR UR12, R3 ;  /* 0x00000000030c72ca */ /* 0x000fe200000e0000 */
[----:B------:R-:W-:Y:S01]  /*20d70*/  UIADD3 UR4, UP0, UR38, 0x570, URZ ;  /* 0x0000057026047890 */ /* 0x000fe2000ff1e03f */
[----:B------:R-:W-:Y:S01]  /*20d80*/  R2UR UR13, R6 ;  /* 0x00000000060d72ca */ /* 0x000fe200000e0000 */
[----:B------:R-:W-:Y:S01]  /*20d90*/  UMOV UR10, URZ ;  /* 0x0000003f000a7c82 */ /* 0x000fe20008000000 */
[----:B------:R-:W-:Y:S01]  /*20da0*/  R2UR UR11, R11 ;  /* 0x000000000b0b72ca */ /* 0x000fe200000e0000 */
[----:B------:R-:W-:Y:S01]  /*20db0*/  UIADD3.X UR5, URZ, UR39, URZ, UP0, !UPT ;  /* 0x000000273f057290 */ /* 0x000fe200087fe43f */
[----:B------:R-:W-:Y:S01]  /*20dc0*/  UMOV UR6, 0x0 ;  /* 0x0000000000067882 */ /* 0x000fe20000000000 */
[----:B------:R-:W-:Y:S01]  /*20dd0*/  UMOV UR7, 0x12f00000 ;  /* 0x12f0000000077882 */ /* 0x000fe20000000000 */
[----:B------:R-:W-:-:S03]  /*20de0*/  UMOV UR15, 0x40 ;  /* 0x00000040000f7882 */ /* 0x000fc60000000000 */
[----:B------:R-:W-:Y:S01]  /*20df0*/  UIADD3 UR9, UR9, 0x28890, URZ ;  /* 0x0002889009097890 */ /* 0x000fe2000fffe03f */
[----:B--2---:R-:W-:-:S05]  /*20e00*/  IMAD R10, R10, 0x8000, R12 ;  /* 0x000080000a0a7824 */ /* 0x004fca00078e020c */
[----:B------:R-:W-:-:S13]  /*20e10*/  R2UR UR14, R10 ;  /* 0x000000000a0e72ca */ /* 0x000fda00000e0000 */
[----:B------:R-:W-:Y:S02]  /*20e20*/  UIADD3 UR8, UR14, 0x18400, URZ ;  /* 0x000184000e087890 */ /* 0x000fe4000fffe03f */
[----:B------:R-:W-:-:S07]  /*20e30*/  UIADD3 UR14, UR14, 0x1c400, URZ ;  /* 0x0001c4000e0e7890 */ /* 0x000fce000fffe03f */
[----:B------:R2:W-:Y:S02]  /*20e40*/  UTMALDG.4D [UR8], [UR4], desc[UR6] ;  /* 0x00000608040075b4 */ /* 0x0005e40008019000 */
[----:B--2---:R-:W-:Y:S01]  /*20e50*/  UMOV UR8, UR14 ;  /* 0x0000000e00087c82 */ /* 0x004fe20008000000 */
[----:B------:R-:W-:Y:S02]  /*20e60*/  UMOV UR10, UR15 ;  /* 0x0000000f000a7c82 */ /* 0x000fe40008000000 */
[----:B------:R2:W-:Y:S01]  /*20e70*/  UTMALDG.4D [UR8], [UR4], desc[UR6] ;  /* 0x00000608040075b4 */ /* 0x0005e20008019000 */
[----:B------:R-:W3:Y:S02]  /*20e80*/  SYNCS.PHASECHK.TRANS64.TRYWAIT P1, [R8+URZ+0x288c0], R9 ;  /* 0x0288c009080075a7 */ /* 0x000ee4000802017f */
[----:B--23--:R-:W-:Y:S05]  /*20e90*/  @!P1 BRA `(.L_x_1632) ;  /* 0x0000005c00bc9947 */ /* 0x00cfea0003800000 */
.L_x_1831:
[----:B------:R-:W-:Y:S05]  /*20ea0*/  @P0 BRA `(.L_x_1633) ;  /* 0x00000000001c0947 */ /* 0x000fea0003800000 */
[----:B0-----:R-:W0:Y:S01]  /*20eb0*/  S2R R13, SR_TID.X ;  /* 0x00000000000d7919 */ /* 0x001e220000002100 */
[----:B-12---:R-:W-:-:S04]  /*20ec0*/  IMAD.MOV.U32 R9, RZ, RZ, 0x8000 ;  /* 0x00008000ff097424 */ /* 0x006fc800078e00ff */
[----:B------:R3:W-:Y:S01]  /*20ed0*/  SYNCS.ARRIVE.TRANS64 RZ, [R8+URZ+0x288b0], R9 ;  /* 0x0288b00908ff79a7 */ /* 0x0007e2000800003f */
[----:B0-----:R-:W-:-:S04]  /*20ee0*/  LOP3.LUT R13, R13, 0x1f, RZ, 0xc0, !PT ;  /* 0x0000001f0d0d7812 */ /* 0x001fc800078ec0ff */
[----:B------:R-:W-:-:S13]  /*20ef0*/  ISETP.NE.AND P1, PT, R13, RZ, PT ;  /* 0x000000ff0d00720c */ /* 0x000fda0003f25270 */
[----:B---3--:R-:W-:Y:S05]  /*20f00*/  @!P1 BRA `(.L_x_1633) ;  /* 0x0000000000049947 */ /* 0x008fea0003800000 */
[----:B------:R-:W-:Y:S01]  /*20f10*/  BPT.TRAP 0x1 ;  /* 0x000000040000795c */ /* 0x000fe20000300000 */
.L_x_1633:
        /* <DEDUP_REMOVED lines=15> */
[----:B---3--:R-:W-:Y:S01]  /*21010*/  UMOV UR8, UR14 ;  /* 0x0000000e00087c82 */ /* 0x008fe20008000000 */
[----:B------:R-:W-:Y:S02]  /*21020*/  UMOV UR10, UR15 ;  /* 0x0000000f000a7c82 */ /* 0x000fe40008000000 */
[----:B------:R3:W-:Y:S02]  /*21030*/  UTMALDG.4D [UR8], [UR4], desc[UR6] ;  /* 0x00000608040075b4 */ /* 0x0007e40008019000 */
[----:B---3--:R-:W-:Y:S01]  /*21040*/  NOP ;  /* 0x0000000000007918 */ /* 0x008fe20000000000 */
.L_x_1629:
[----:B------:R-:W-:Y:S05]  /*21050*/  BSYNC B1 ;  /* 0x0000000000017941 */ /* 0x000fea0003800000 */
.L_x_1628:
[----:B-12---:R-:W2:Y:S04]  /*21060*/  LDL.LU R8, [R1+0xc] ;  /* 0x00000c0001087983 */ /* 0x006ea80000300800 */
[----:B------:R-:W3:Y:S01]  /*21070*/  LDL.LU R10, [R1+0x10] ;  /* 0x00001000010a7983 */ /* 0x000ee20000300800 */
[----:B--2---:R-:W-:-:S05]  /*21080*/  VIADD R8, R8, 0x1 ;  /* 0x0000000108087836 */ /* 0x004fca0000000000 */
[----:B------:R-:W-:-:S04]  /*21090*/  ISETP.NE.AND P0, PT, R8, 0x2, PT ;  /* 0x000000020800780c */ /* 0x000fc80003f05270 */
[----:B------:R-:W-:Y:S02]  /*210a0*/  SEL R9, RZ, 0x1, P0 ;  /* 0x00000001ff097807 */ /* 0x000fe40000000000 */
[----:B------:R-:W-:Y:S02]  /*210b0*/  SEL R8, R8, RZ, P0 ;  /* 0x000000ff08087207 */ /* 0x000fe40000000000 */
[----:B---3--:R-:W-:Y:S02]  /*210c0*/  LOP3.LUT R10, R10, R9, RZ, 0x3c, !PT ;  /* 0x000000090a0a7212 */ /* 0x008fe400078e3cff */
[C---:B------:R-:W-:Y:S01]  /*210d0*/  ISETP.GT.AND P0, PT, R7.reuse, R2, PT ;  /* 0x000000020700720c */ /* 0x040fe20003f04270 */
[----:B------:R-:W-:Y:S02]  /*210e0*/  VIADD R7, R7, 0xffffffff ;  /* 0xffffffff07077836 */ /* 0x000fe40000000000 */
[----:B------:R2:W-:Y:S04]  /*210f0*/  STL [R1+0x10], R10 ;  /* 0x0000100a01007387 */ /* 0x0005e80000100800 */
[----:B------:R2:W-:Y:S06]  /*21100*/  STL [R1+0xc], R8 ;  /* 0x00000c0801007387 */ /* 0x0005ec0000100800 */
[----:B------:R-:W-:Y:S05]  /*21110*/  @P0 BRA `(.L_x_1634) ;  /* 0xfffffff800b40947 */ /* 0x000fea000383ffff */
.L_x_1617:
[----:B------:R-:W-:Y:S05]  /*21120*/  BSYNC B0 ;  /* 0x0000000000007941 */ /* 0x000fea0003800000 */
.L_x_1616:
[----:B------:R-:W3:Y:S01]  /*21130*/  LDC.64 R2, c[0x0][0x9e0] ;  /* 0x00027800ff027b82 */ /* 0x000ee20000000a00 */
[----:B------:R-:W-:Y:S07]  /*21140*/  @!P2 WARPSYNC.ALL ;  /* 0x000000000000a948 */ /* 0x000fee0003800000 */
[----:B------:R-:W-:Y:S01]  /*21150*/  @!P2 BAR.SYNC.DEFER_BLOCKING 0xc, 0x120 ;  /* 0x030480000000ab1d */ /* 0x000fe20000010000 */
[----:B---3--:R-:W-:Y:S01]  /*21160*/  ISETP.GE.AND P0, PT, R3, 0x1, PT ;  /* 0x000000010300780c */ /* 0x008fe20003f06270 */
[----:B------:R-:W-:-:S12]  /*21170*/  IMAD.IADD R2, R4, 0x1, R2 ;  /* 0x0000000104027824 */ /* 0x000fd800078e0202 */
[----:B------:R-:W-:Y:S05]  /*21180*/  @!P0 BRA `(.L_x_1635) ;  /* 0x0000000000488947 */ /* 0x000fea0003800000 */
[C---:B------:R-:W-:Y:S01]  /*21190*/  ISETP.GT.AND P1, PT, R4.reuse, RZ, PT ;  /* 0x000000ff0400720c */ /* 0x040fe20003f24270 */
[----:B------:R-:W-:Y:S01]  /*211a0*/  BSSY B0, `(.L_x_1636) ;  /* 0x000000e000007945 */ /* 0x000fe20003800000 */
[----:B------:R-:W-:-:S11]  /*211b0*/  VIADD R6, R4, 0xffffffff ;  /* 0xffffffff04067836 */ /* 0x000fd60000000000 */
[----:B------:R-:W-:Y:S05]  /*211c0*/  @P1 BRA `(.L_x_1637) ;  /* 0x00000000001c1947 */ /* 0x000fea0003800000 */
[----:B------:R-:W-:Y:S01]  /*211d0*/  ISETP.NE.AND P1, PT, R3, 0x1, PT ;  /* 0x000000010300780c */ /* 0x000fe20003f25270 */
[----:B------:R-:W-:-:S12]  /*211e0*/  IMAD.MOV R5, RZ, RZ, -R4 ;  /* 0x000000ffff057224 */ /* 0x000fd800078e0a04 */
[----:B------:R-:W3:Y:S02]  /*211f0*/  @P1 LDC.64 R6, c[0x0][0x9e8] ;  /* 0x00027a00ff061b82 */ /* 0x000ee40000000a00 */
[----:B---3--:R-:W-:-:S05]  /*21200*/  @P1 IMAD.HI.U32 R6, R5, R6, RZ ;  /* 0x0000000605061227 */ /* 0x008fca00078e00ff */
[----:B------:R-:W-:-:S04]  /*21210*/  @P1 SHF.R.U32.HI R5, RZ, R7, R6 ;  /* 0x00000007ff051219 */ /* 0x000fc80000011606 */
[----:B------:R-:W-:Y:S01]  /*21220*/  LOP3.LUT R6, RZ, R5, RZ, 0x33, !PT ;  /* 0x00000005ff067212 */ /* 0x000fe200078e33ff */
[----:B------:R-:W-:Y:S06]  /*21230*/  BRA `(.L_x_1638) ;  /* 0x0000000000107947 */ /* 0x000fec0003800000 */
.L_x_1637:
[----:B------:R-:W-:-:S13]  /*21240*/  ISETP.NE.AND P1, PT, R3, 0x1, PT ;  /* 0x000000010300780c */ /* 0x000fda0003f25270 */
[----:B------:R-:W3:Y:S02]  /*21250*/  @P1 LDC.64 R4, c[0x0][0x9e8] ;  /* 0x00027a00ff041b82 */ /* 0x000ee40000000a00 */
[----:B---3--:R-:W-:-:S05]  /*21260*/  @P1 IMAD.HI.U32 R4, R6, R4, RZ ;  /* 0x0000000406041227 */ /* 0x008fca00078e00ff */
[----:B------:R-:W-:-:S07]  /*21270*/  @P1 SHF.R.U32.HI R6, RZ, R5, R4 ;  /* 0x00000005ff061219 */ /* 0x000fce0000011604 */
.L_x_1638:
[----:B------:R-:W-:Y:S05]  /*21280*/  BSYNC B0 ;  /* 0x0000000000007941 */ /* 0x000fea0003800000 */
.L_x_1636:
[----:B------:R-:W-:-:S05]  /*21290*/  IMAD R5, R6, R3, R3 ;  /* 0x0000000306057224 */ /* 0x000fca00078e0203 */
[----:B------:R-:W-:-:S07]  /*212a0*/  VIMNMX R2, R2, R5, PT ;  /* 0x0000000502027248 */ /* 0x000fce0003fe0100 */
.L_x_1635:
[----:B------:R-:W-:Y:S01]  /*212b0*/  VIADD R2, R2, 0x7f ;  /* 0x0000007f02027836 */ /* 0x000fe20000000000 */
[----:B------:R-:W-:-:S04]  /*212c0*/  ULDC UR4, c[0x0][0x9dc] ;  /* 0x0002770000047ab9 */ /* 0x000fc80000000800 */
[----:B------:R-:W-:-:S04]  /*212d0*/  SHF.R.S32.HI R5, RZ, 0x1f, R2 ;  /* 0x0000001fff057819 */ /* 0x000fc80000011402 */
[----:B------:R-:W-:Y:S01]  /*212e0*/  LEA.HI R5, R5, R2, RZ, 0x7 ;  /* 0x0000000205057211 */ /* 0x000fe200078f38ff */
[----:B------:R-:W-:-:S03]  /*212f0*/  VIADD R2, R0, -UR4 ;  /* 0x8000000400027c36 */ /* 0x000fc60008000000 */
[----:B------:R-:W-:-:S04]  /*21300*/  SHF.R.S32.HI R5, RZ, 0x7, R5 ;  /* 0x00000007ff057819 */ /* 0x000fc80000011405 */
[----:B------:R-:W-:-:S05]  /*21310*/  VIMNMX R6, R20, R5, PT ;  /* 0x0000000514067248 */ /* 0x000fca0003fe0100 */
[----:B------:R3:W-:Y:S01]  /*21320*/  STL [R1+0x1c], R6 ;  /* 0x00001c0601007387 */ /* 0x0007e20000100800 */
[----:B------:R-:W-:Y:S05]  /*21330*/  @!P0 BRA `(.L_x_1639) ;  /* 0x0000000000448947 */ /* 0x000fea0003800000 */
[----:B------:R-:W-:Y:S01]  /*21340*/  ISETP.GT.AND P0, PT, R0, -0x1, PT ;  /* 0xffffffff0000780c */ /* 0x000fe20003f04270 */
[----:B------:R-:W-:-:S12]  /*21350*/  BSSY B0, `(.L_x_1640) ;  /* 0x000000d000007945 */ /* 0x000fd80003800000 */
[----:B------:R-:W-:Y:S05]  /*21360*/  @P0 BRA `(.L_x_1641) ;  /* 0x00000000001c0947 */ /* 0x000fea0003800000 */
[----:B------:R-:W-:Y:S02]  /*21370*/  ISETP.NE.AND P0, PT, R3, 0x1, PT ;  /* 0x000000010300780c */ /* 0x000fe40003f05270 */
[----:B------:R-:W-:-:S11]  /*21380*/  LOP3.LUT R7, RZ, R0, RZ, 0x33, !PT ;  /* 0x00000000ff077212 */ /* 0x000fd600078e33ff */
[----:B------:R-:W4:Y:S02]  /*21390*/  @P0 LDC.64 R4, c[0x0][0x9e8] ;  /* 0x00027a00ff040b82 */ /* 0x000f240000000a00 */
[----:B----4-:R-:W-:-:S05]  /*213a0*/  @P0 IMAD.HI.U32 R4, R7, R4, RZ ;  /* 0x0000000407040227 */ /* 0x010fca00078e00ff */
[----:B------:R-:W-:-:S04]  /*213b0*/  @P0 SHF.R.U32.HI R7, RZ, R5, R4 ;  /* 0x00000005ff070219 */ /* 0x000fc80000011604 */
[----:B------:R-:W-:Y:S01]  /*213c0*/  LOP3.LUT R0, RZ, R7, RZ, 0x33, !PT ;  /* 0x00000007ff007212 */ /* 0x000fe200078e33ff */
[----:B------:R-:W-:Y:S06]  /*213d0*/  BRA `(.L_x_1642) ;  /* 0x0000000000107947 */ /* 0x000fec0003800000 */
.L_x_1641:
[----:B------:R-:W-:-:S13]  /*213e0*/  ISETP.NE.AND P0, PT, R3, 0x1, PT ;  /* 0x000000010300780c */ /* 0x000fda0003f05270 */
[----:B------:R-:W4:Y:S02]  /*213f0*/  @P0 LDC.64 R4, c[0x0][0x9e8] ;  /* 0x00027a00ff040b82 */ /* 0x000f240000000a00 */
[----:B----4-:R-:W-:-:S05]  /*21400*/  @P0 IMAD.HI.U32 R4, R0, R4, RZ ;  /* 0x0000000400040227 */ /* 0x010fca00078e00ff */
[----:B------:R-:W-:-:S07]  /*21410*/  @P0 SHF.R.U32.HI R0, RZ, R5, R4 ;  /* 0x00000005ff000219 */ /* 0x000fce0000011604 */
.L_x_1642:
[----:B------:R-:W-:Y:S05]  /*21420*/  BSYNC B0 ;  /* 0x0000000000007941 */ /* 0x000fea0003800000 */
.L_x_1640:
[----:B------:R-:W-:-:S05]  /*21430*/  IMAD R3, R0, R3, RZ ;  /* 0x0000000300037224 */ /* 0x000fca00078e02ff */
[----:B------:R-:W-:-:S07]  /*21440*/  VIMNMX R2, R2, R3, !PT ;  /* 0x0000000302027248 */ /* 0x000fce0007fe0100 */
.L_x_1639:
[----:B------:R-:W-:Y:S01]  /*21450*/  SHF.R.S32.HI R3, RZ, 0x1f, R2 ;  /* 0x0000001fff037819 */ /* 0x000fe20000011402 */
[----:B------:R-:W-:Y:S03]  /*21460*/  BSSY B6, `(.L_x_1643) ;  /* 0x00002db000067945 */ /* 0x000fe60003800000 */
[----:B------:R-:W-:-:S04]  /*21470*/  LEA.HI R3, R3, R2, RZ, 0x7 ;  /* 0x0000000203037211 */ /* 0x000fc800078f38ff */
[----:B------:R-:W-:-:S04]  /*21480*/  SHF.R.S32.HI R3, RZ, 0x7, R3 ;  /* 0x00000007ff037819 */ /* 0x000fc80000011403 */
[----:B------:R-:W-:-:S04]  /*21490*/  VIMNMX R0, RZ, R3, !PT ;  /* 0x00000003ff007248 */ /* 0x000fc80007fe0100 */
[----:B------:R-:W-:Y:S01]  /*214a0*/  ISETP.GT.AND P0, PT, R6, R0, PT ;  /* 0x000000000600720c */ /* 0x000fe20003f04270 */
[----:B------:R4:W-:-:S12]  /*214b0*/  STL [R1+0x18], R0 ;  /* 0x0000180001007387 */ /* 0x0009d80000100800 */
[----:B----4-:R-:W-:Y:S05]  /*214c0*/  @P0 BRA `(.L_x_1644) ;  /* 0x0000000000440947 */ /* 0x010fea0003800000 */
[----:B------:R-:W4:Y:S02]  /*214d0*/  S2R R0, SR_TID.X ;  /* 0x0000000000007919 */ /* 0x000f240000002100 */
[----:B----4-:R-:W-:-:S04]  /*214e0*/  LOP3.LUT R0, R0, 0x1f, RZ, 0xc0, !PT ;  /* 0x0000001f00007812 */ /* 0x010fc800078ec0ff */
[----:B------:R-:W-:-:S13]  /*214f0*/  ISETP.NE.AND P1, PT, R0, RZ, PT ;  /* 0x000000ff0000720c */ /* 0x000fda0003f25270 */
[----:B------:R-:W-:Y:S05]  /*21500*/  @P1 BRA `(.L_x_1645) ;  /* 0x0000002c00401947 */ /* 0x000fea0003800000 */
[----:B------:R-:W4:Y:S01]  /*21510*/  S2R R7, SR_LANEID ;  /* 0x0000000000077919 */ /* 0x000f220000000000 */
[----:B------:R-:W-:Y:S01]  /*21520*/  VOTEU.ANY UR4, UPT, PT ;  /* 0x0000000000047886 */ /* 0x000fe200038e0100 */
[----:B------:R-:W5:Y:S01]  /*21530*/  LDC.64 R2, c[0x0][0xc38] ;  /* 0x00030e00ff027b82 */ /* 0x000f620000000a00 */
[----:B------:R-:W4:Y:S08]  /*21540*/  FLO.U32 R0, UR4 ;  /* 0x0000000400007d00 */ /* 0x000f3000080e0000 */
[----:B------:R-:W5:Y:S01]  /*21550*/  POPC R5, UR4 ;  /* 0x0000000400057d09 */ /* 0x000f620008000000 */
[----:B----4-:R-:W-:-:S13]  /*21560*/  ISETP.EQ.U32.AND P0, PT, R0, R7, PT ;  /* 0x000000070000720c */ /* 0x010fda0003f02070 */
[----:B-----5:R-:W4:Y:S01]  /*21570*/  @P0 ATOMG.E.ADD.STRONG.GPU PT, R3, desc[UR56][R2.64], R5 ;  /* 0x00000005020309a8 */ /* 0x020f2200081ee1f8 */
[----:B------:R-:W5:Y:S02]  /*21580*/  S2R R4, SR_LTMASK ;  /* 0x0000000000047919 */ /* 0x000f640000003900 */
[----:B-----5:R-:W-:-:S04]  /*21590*/  LOP3.LUT R4, R4, UR4, RZ, 0xc0, !PT ;  /* 0x0000000404047c12 */ /* 0x020fc8000f8ec0ff */
[----:B------:R-:W5:Y:S01]  /*215a0*/  POPC R7, R4 ;  /* 0x0000000400077309 */ /* 0x000f620000000000 */
[----:B----4-:R-:W5:Y:S02]  /*215b0*/  SHFL.IDX PT, R0, R3, R0, 0x1f ;  /* 0x00001f0003007589 */ /* 0x010f6400000e0000 */
[----:B-----5:R-:W-:Y:S01]  /*215c0*/  IADD3 R16, R0, UR37, R7 ;  /* 0x0000002500107c10 */ /* 0x020fe2000fffe007 */
[----:B------:R-:W-:Y:S06]  /*215d0*/  BRA `(.L_x_1645) ;  /* 0x0000002c000c7947 */ /* 0x000fec0003800000 */
.L_x_1644:
[----:B------:R-:W4:Y:S01]  /*215e0*/  S2R R3, SR_CgaCtaId ;  /* 0x0000000000037919 */ /* 0x000f220000008800 */
[----:B------:R-:W-:-:S04]  /*215f0*/  MOV R0, 0x400 ;  /* 0x0000040000007802 */ /* 0x000fc80000000f00 */
[----:B----4-:R-:W-:-:S05]  /*21600*/  LEA R2, R3, R0, 0x18 ;  /* 0x0000000003027211 */ /* 0x010fca00078ec0ff */
[----:B------:R4:W-:Y:S01]  /*21610*/  STL [R1+0x14], R2 ;  /* 0x0000140201007387 */ /* 0x0009e20000100800 */
[----:B------:R-:W-:-:S05]  /*21620*/  VIADD R0, R2, 0x18400 ;  /* 0x0001840002007836 */ /* 0x000fca0000000000 */
[----:B------:R-:W-:-:S13]  /*21630*/  LOP3.LUT P0, RZ, R0, 0x3ff, RZ, 0xc0, !PT ;  /* 0x000003ff00ff7812 */ /* 0x000fda000780c0ff */
[----:B----4-:R-:W-:Y:S05]  /*21640*/  @!P0 BRA `(.L_x_1646) ;  /* 0x0000000000408947 */ /* 0x010fea0003800000 */
[----:B------:R-:W-:Y:S01]  /*21650*/  MOV R2, 0x0 ;  /* 0x0000000000027802 */ /* 0x000fe20000000f00 */
[----:B------:R-:W-:Y:S01]  /*21660*/  ULDC.64 UR6, c[0x4][0xa0] ;  /* 0x0100280000067ab9 */ /* 0x000fe20000000a00 */
[----:B------:R-:W-:Y:S01]  /*21670*/  ULDC.64 UR8, c[0x4][0xa8] ;  /* 0x01002a0000087ab9 */ /* 0x000fe20000000a00 */
[----:B------:R-:W-:Y:S01]  /*21680*/  ULDC.64 UR4, c[0x4][0x8] ;  /* 0x0100020000047ab9 */ /* 0x000fe20000000a00 */
[----:B------:R-:W-:Y:S02]  /*21690*/  IMAD.U32 R4, RZ, RZ, UR6 ;  /* 0x00000006ff047e24 */ /* 0x000fe4000f8e00ff */
[----:B------:R-:W4:Y:S01]  /*216a0*/  LDC.64 R2, c[0x4][R2] ;  /* 0x0100000002027b82 */ /* 0x000f220000000a00 */
[----:B------:R-:W-:Y:S02]  /*216b0*/  IMAD.U32 R5, RZ, RZ, UR7 ;  /* 0x00000007ff057e24 */ /* 0x000fe4000f8e00ff */
[----:B---3--:R-:W-:Y:S02]  /*216c0*/  IMAD.U32 R6, RZ, RZ, UR8 ;  /* 0x00000008ff067e24 */ /* 0x008fe4000f8e00ff */
[----:B------:R-:W-:-:S02]  /*216d0*/  IMAD.U32 R7, RZ, RZ, UR9 ;  /* 0x00000009ff077e24 */ /* 0x000fc4000f8e00ff */
[----:B-12---:R-:W-:Y:S02]  /*216e0*/  IMAD.U32 R10, RZ, RZ, UR4 ;  /* 0x00000004ff0a7e24 */ /* 0x006fe4000f8e00ff */
[----:B------:R-:W-:Y:S02]  /*216f0*/  IMAD.U32 R11, RZ, RZ, UR5 ;  /* 0x00000005ff0b7e24 */ /* 0x000fe4000f8e00ff */
[----:B------:R-:W-:Y:S02]  /*21700*/  IMAD.MOV.U32 R8, RZ, RZ, 0x70 ;  /* 0x00000070ff087424 */ /* 0x000fe400078e00ff */
[----:B------:R-:W-:Y:S02]  /*21710*/  IMAD.MOV.U32 R12, RZ, RZ, 0x1 ;  /* 0x00000001ff0c7424 */ /* 0x000fe400078e00ff */
[----:B0-----:R-:W-:-:S07]  /*21720*/  IMAD.MOV.U32 R13, RZ, RZ, RZ ;  /* 0x000000ffff0d7224 */ /* 0x001fce00078e00ff */
[----:B------:R-:W-:-:S07]  /*21730*/  LEPC R20, `(.L_x_1646) ;  /* 0x000000001014794e */ /* 0x000fce0000000000 */
[----:B----4-:R-:W-:Y:S05]  /*21740*/  CALL.ABS.NOINC R2 ;  /* 0x0000000002007343 */ /* 0x010fea0003c00000 */
.L_x_1646:
        /* <DEDUP_REMOVED lines=8> */
[----:B------:R4:W4:Y:S01]  /*217d0*/  LDC.64 R2, c[0x4][R0] ;  /* 0x0100000000027b82 */ /* 0x0009220000000a00 */
[----:B------:R-:W-:Y:S02]  /*217e0*/  IMAD.U32 R4, RZ, RZ, UR6 ;  /* 0x00000006ff047e24 */ /* 0x000fe4000f8e00ff */
        /* <DEDUP_REMOVED lines=10> */
.L_x_1648:
        /* <DEDUP_REMOVED lines=16> */
.L_x_1647:
[----:B------:R-:W4:Y:S01]  /*21990*/  LDL.LU R4, [R1+0x24] ;  /* 0x0000240001047983 */ /* 0x000f220000300800 */
[----:B------:R-:W0:Y:S01]  /*219a0*/  LDC R0, c[0x0][0x428] ;  /* 0x00010a00ff007b82 */ /* 0x000e220000000800 */
[----:B------:R-:W-:Y:S01]  /*219b0*/  ULDC.64 UR4, c[0x0][0x9f8] ;  /* 0x00027e0000047ab9 */ /* 0x000fe20000000a00 */
[----:B------:R-:W-:Y:S01]  /*219c0*/  IMAD.MOV.U32 R5, RZ, RZ, R19 ;  /* 0x000000ffff057224 */ /* 0x000fe200078e0013 */
[----:B0-----:R-:W-:Y:S01]  /*219d0*/  ISETP.NE.AND P0, PT, R0, 0x1, PT ;  /* 0x000000010000780c */ /* 0x001fe20003f05270 */
[----:B------:R-:W-:-:S12]  /*219e0*/  IMAD.MOV.U32 R0, RZ, RZ, R18 ;  /* 0x000000ffff007224 */ /* 0x000fd800078e0012 */
[----:B------:R-:W0:Y:S08]  /*219f0*/  @P0 LDC R3, c[0x0][0x42c] ;  /* 0x00010b00ff030b82 */ /* 0x000e300000000800 */
[----:B------:R-:W1:Y:S01]  /*21a00*/  @P0 LDC R2, c[0x0][0x430] ;  /* 0x00010c00ff020b82 */ /* 0x000e620000000800 */
[----:B0-----:R-:W-:-:S05]  /*21a10*/  @P0 IMAD.HI.U32 R3, R18, R3, RZ ;  /* 0x0000000312030227 */ /* 0x001fca00078e00ff */
[----:B-1----:R-:W-:Y:S02]  /*21a20*/  @P0 SHF.R.U32.HI R0, RZ, R2, R3 ;  /* 0x00000002ff000219 */ /* 0x002fe40000011603 */
[----:B------:R-:W-:-:S04]  /*21a30*/  ISETP.NE.U32.AND P0, PT, RZ, UR4, PT ;  /* 0x00000004ff007c0c */ /* 0x000fc8000bf05070 */
[----:B------:R-:W-:Y:S01]  /*21a40*/  ISETP.NE.AND.EX P0, PT, RZ, UR5, PT, P0 ;  /* 0x00000005ff007c0c */ /* 0x000fe2000bf05300 */
[----:B------:R-:W-:-:S12]  /*21a50*/  ULDC.64 UR4, c[0x0][0xa00] ;  /* 0x0002800000047ab9 */ /* 0x000fd80000000a00 */
[----:B---3--:R-:W0:Y:S02]  /*21a60*/  @P0 LDC.64 R6, c[0x0][0x9f8] ;  /* 0x00027e00ff060b82 */ /* 0x008e240000000a00 */
[----:B0-----:R-:W-:-:S05]  /*21a70*/  @P0 IMAD.WIDE R6, R19, 0x4, R6 ;  /* 0x0000000413060825 */ /* 0x001fca00078e0206 */
[----:B------:R0:W5:Y:S01]  /*21a80*/  @P0 LDG.E R5, desc[UR56][R6.64] ;  /* 0x0000003806050981 */ /* 0x000162000c1e1900 */
[----:B------:R-:W-:-:S04]  /*21a90*/  ISETP.NE.U32.AND P0, PT, RZ, UR4, PT ;  /* 0x00000004ff007c0c */ /* 0x000fc8000bf05070 */
[----:B------:R-:W-:-:S04]  /*21aa0*/  ISETP.NE.AND.EX P0, PT, RZ, UR5, PT, P0 ;  /* 0x00000005ff007c0c */ /* 0x000fc8000bf05300 */
[----:B------:R-:W-:Y:S01]  /*21ab0*/  SEL R3, R19, RZ, !P0 ;  /* 0x000000ff13037207 */ /* 0x000fe20004000000 */
[----:B----4-:R-:W-:Y:S02]  /*21ac0*/  IMAD R2, R17, 0x80, R4 ;  /* 0x0000008011027824 */ /* 0x010fe400078e0204 */
[----:B------:R-:W1:Y:S02]  /*21ad0*/  S2R R4, SR_TID.X ;  /* 0x0000000000047919 */ /* 0x000e640000002100 */
[----:B-1----:R-:W-:-:S04]  /*21ae0*/  LOP3.LUT R4, R4, 0x1f, RZ, 0xc0, !PT ;  /* 0x0000001f04047812 */ /* 0x002fc800078ec0ff */
[----:B------:R-:W-:-:S04]  /*21af0*/  ISETP.NE.AND P6, PT, R4, RZ, PT ;  /* 0x000000ff0400720c */ /* 0x000fc80003fc5270 */
[----:B------:R-:W-:-:S09]  /*21b00*/  PLOP3.LUT P1, PT, P6, PT, PT, 0x8, 0x0 ;  /* 0x000000000000781c */ /* 0x000fd2000372e170 */
[----:B------:R-:W-:-:S05]  /*21b10*/  VOTEU.ALL UP1, P6 ;  /* 0x00000000003f7886 */ /* 0x000fca0003020000 */
[----:B------:R-:W-:-:S04]  /*21b20*/  @!UP1 UIADD3 UR8, UP0, UR38, 0x270, URZ ;  /* 0x0000027026089890 */ /* 0x000fc8000ff1e03f */
[----:B------:R-:W-:-:S03]  /*21b30*/  @!UP1 UIADD3.X UR9, URZ, UR39, URZ, UP0, !UPT ;  /* 0x000000273f099290 */ /* 0x000fc600087fe43f */
[----:B0-----:R-:W-:-:S09]  /*21b40*/  VOTEU.ALL UP0, P6 ;  /* 0x00000000003f7886 */ /* 0x001fd20003000000 */
.L_x_1649:
        /* <DEDUP_REMOVED lines=16> */
.L_x_1650:
        /* <DEDUP_REMOVED lines=9> */
[----:B------:R-:W3:Y:S01]  /*21ce0*/  LDL R4, [R1+0x1c] ;  /* 0x00001c0001047983 */ /* 0x000ee20000100800 */
[----:B--2---:R-:W0:Y:S01]  /*21cf0*/  LDC.64 R8, c[0x0][0x3f8] ;  /* 0x0000fe00ff087b82 */ /* 0x004e220000000a00 */
[----:B------:R-:W-:Y:S02]  /*21d00*/  ULDC.64 UR4, c[0x0][0xa08] ;  /* 0x0002820000047ab9 */ /* 0x000fe40000000a00 */
[----:B0-----:R-:W-:Y:S01]  /*21d10*/  LOP3.LUT P0, RZ, R8, UR4, RZ, 0xfc, !PT ;  /* 0x0000000408ff7c12 */ /* 0x001fe2000f80fcff */
[----:B------:R-:W-:-:S03]  /*21d20*/  UMOV UR4, 0xffffffff ;  /* 0xffffffff00047882 */ /* 0x000fc60000000000 */
[----:B------:R-:W-:-:S04]  /*21d30*/  LOP3.LUT P0, RZ, R9, UR5, RZ, 0xfc, P0 ;  /* 0x0000000509ff7c12 */ /* 0x000fc8000800fcff */
[----:B-----5:R-:W-:Y:S01]  /*21d40*/  SEL R6, R5, RZ, !P0 ;  /* 0x000000ff05067207 */ /* 0x020fe20004000000 */
[----:B---3--:R-:W-:Y:S01]  /*21d50*/  VIADD R4, R4, 0xffffffff ;  /* 0xffffffff04047836 */ /* 0x008fe20000000000 */
[----:B------:R-:W-:Y:S07]  /*21d60*/  BRA.DIV UR4, `(.L_x_1651) ;  /* 0x00000052041c7947 */ /* 0x000fee000b800000 */
.L_x_1834:
[----:B------:R-:W-:Y:S01]  /*21d70*/  UMOV UR4, 0xffffffff ;  /* 0xffffffff00047882 */ /* 0x000fe20000000000 */
[----:B------:R-:W-:Y:S02]  /*21d80*/  SHF.R.S32.HI R17, RZ, 0x1f, R5 ;  /* 0x0000001fff117819 */ /* 0x000fe40000011405 */
[----:B------:R-:W-:Y:S05]  /*21d90*/  BRA.DIV UR4, `(.L_x_1652) ;  /* 0x0000005204447947 */ /* 0x000fea000b800000 */
[----:B------:R-:W-:-:S13]  /*21da0*/  ELECT P6, URZ, PT ;  /* 0x00000000003f782f */ /* 0x000fda00038c0000 */
.L_x_1837:
[----:B------:R-:W-:Y:S05]  /*21db0*/  @!P6 BRA `(.L_x_1653) ;  /* 0x00000004000ce947 */ /* 0x000fea0003800000 */
[----:B------:R-:W-:-:S04]  /*21dc0*/  ISETP.NE.U32.AND P0, PT, R8, RZ, PT ;  /* 0x000000ff0800720c */ /* 0x000fc80003f05070 */
        /* <DEDUP_REMOVED lines=16> */
[----:B------:R-:W-:-:S04]  /*21ed0*/  LEA R10, P0, R6, R8, 0x2 ;  /* 0x00000008060a7211 */ /* 0x000fc800078010ff */
[----:B------:R-:W-:-:S05]  /*21ee0*/  LEA.HI.X R11, R6, R9, R7, 0x2, P0 ;  /* 0x00000009060b7211 */ /* 0x000fca00000f1407 */
[----:B------:R0:W5:Y:S04]  /*21ef0*/  LDG.E R6, desc[UR56][R10.64] ;  /* 0x000000380a067981 */ /* 0x000168000c1e1900 */
.L_x_1654:
        /* <DEDUP_REMOVED lines=9> */
.L_x_1838:
        /* <DEDUP_REMOVED lines=11> */
.L_x_1656:
[----:B------:R-:W2:Y:S01]  /*22040*/  LDL R11, [R1] ;  /* 0x00000000010b7983 */ /* 0x000ea20000100800 */
[----:B------:R-:W-:-:S03]  /*22050*/  MOV R12, 0x400 ;  /* 0x00000400000c7802 */ /* 0x000fc60000000f00 */
[----:B0-----:R-:W3:Y:S01]  /*22060*/  LDL R10, [R1+0x4] ;  /* 0x00000400010a7983 */ /* 0x001ee20000100800 */
[----:B------:R-:W0:Y:S01]  /*22070*/  S2R R13, SR_CgaCtaId ;  /* 0x00000000000d7919 */ /* 0x000e220000008800 */
        /* <DEDUP_REMOVED lines=23> */
.L_x_1653:
        /* <DEDUP_REMOVED lines=39> */
.L_x_1839:
[----:B------:R-:W-:Y:S05]  /*22460*/  BSYNC B0 ;  /* 0x0000000000007941 */ /* 0x000fea0003800000 */
.L_x_1657:
[----:B0-----:R-:W2:Y:S04]  /*22470*/  LDL R3, [R1+0x1c] ;  /* 0x00001c0001037983 */ /* 0x001ea80000100800 */
[----:B------:R-:W3:Y:S01]  /*22480*/  LDL R10, [R1+0x18] ;  /* 0x00001800010a7983 */ /* 0x000ee20000100800 */
[----:B------:R-:W-:Y:S01]  /*22490*/  BSSY B0, `(.L_x_1659) ;  /* 0x000018a000007945 */ /* 0x000fe20003800000 */
[----:B--2---:R-:W-:-:S05]  /*224a0*/  VIADD R7, R3, 0xfffffffe ;  /* 0xfffffffe03077836 */ /* 0x004fca0000000000 */
[----:B---3--:R-:W-:-:S13]  /*224b0*/  ISETP.GE.AND P0, PT, R7, R10, PT ;  /* 0x0000000a0700720c */ /* 0x008fda0003f06270 */
[----:B------:R-:W-:Y:S05]  /*224c0*/  @!P0 BRA `(.L_x_1660) ;  /* 0x0000001800188947 */ /* 0x000fea0003800000 */
[----:B------:R-:W-:Y:S01]  /*224d0*/  IMAD.MOV R13, RZ, RZ, -R3 ;  /* 0x000000ffff0d7224 */ /* 0x000fe200078e0a03 */
[----:B------:R-:W-:Y:S01]  /*224e0*/  LOP3.LUT R2, RZ, R10, RZ, 0x33, !PT ;  /* 0x0000000aff027212 */ /* 0x000fe200078e33ff */
[----:B------:R-:W-:Y:S03]  /*224f0*/  BSSY B1, `(.L_x_1661) ;  /* 0x0000088000017945 */ /* 0x000fe60003800000 */
        /* <DEDUP_REMOVED lines=35> */
.L_x_1665:
[----:B0-----:R-:W0:Y:S01]  /*22730*/  S2R R8, SR_CgaCtaId ;  /* 0x0000000000087919 */ /* 0x001e220000008800 */
[----:B------:R-:W-:-:S04]  /*22740*/  MOV R3, 0x400 ;  /* 0x0000040000037802 */ /* 0x000fc80000000f00 */
[----:B0-----:R-:W-:Y:S02]  /*22750*/  LEA R3, R8, R3, 0x18 ;  /* 0x0000000308037211 */ /* 0x001fe400078ec0ff */
[----:B------:R-:W-:-:S03]  /*22760*/  SHF.L.U32 R8, R14, 0x1f, RZ ;  /* 0x0000001f0e087819 */ /* 0x000fc600000006ff */
[----:B------:R-:W-:-:S04]  /*22770*/  IMAD R3, R12, 0x8, R3 ;  /* 0x000000080c037824 */ /* 0x000fc800078e0203 */
[----:B------:R-:W0:Y:S02]  /*22780*/  SYNCS.PHASECHK.TRANS64.TRYWAIT P0, [R3+URZ+0x28840], R8 ;  /* 0x02884008030075a7 */ /* 0x000e24000800017f */
[----:B0-----:R-:W-:Y:S05]  /*22790*/  @!P0 BRA `(.L_x_1666) ;  /* 0x0000004800188947 */ /* 0x001fea0003800000 */
.L_x_1840:
        /* <DEDUP_REMOVED lines=11> */
.L_x_1667:
        /* <DEDUP_REMOVED lines=33> */
.L_x_1841:
        /* <DEDUP_REMOVED lines=13> */
.L_x_1669:
        /* <DEDUP_REMOVED lines=31> */
.L_x_1664:
[----:B------:R-:W-:Y:S05]  /*22d20*/  BSYNC B2 ;  /* 0x0000000000027941 */ /* 0x000fea0003800000 */
.L_x_1663:
[----:B------:R-:W2:Y:S04]  /*22d30*/  LDL R2, [R1+0x1c] ;  /* 0x00001c0001027983 */ /* 0x000ea80000100800 */
[----:B------:R0:W-:Y:S04]  /*22d40*/  STL [R1], R12 ;  /* 0x0000000c01007387 */ /* 0x0001e80000100800 */
[----:B------:R0:W-:Y:S02]  /*22d50*/  STL [R1+0x8], R14 ;  /* 0x0000080e01007387 */ /* 0x0001e40000100800 */
[----:B0-2---:R-:W-:-:S07]  /*22d60*/  VIADD R7, R2, 0xfffffffd ;  /* 0xfffffffd02077836 */ /* 0x005fce0000000000 */
.L_x_1662:
[----:B------:R-:W-:Y:S05]  /*22d70*/  BSYNC B1 ;  /* 0x0000000000017941 */ /* 0x000fea0003800000 */
.L_x_1661:
[----:B------:R-:W2:Y:S01]  /*22d80*/  LDL.LU R2, [R1+0x1c] ;  /* 0x00001c0001027983 */ /* 0x000ea20000300800 */
[----:B------:R-:W-:Y:S01]  /*22d90*/  VIADD R13, R13, 0xfffffffe ;  /* 0xfffffffe0d0d7836 */ /* 0x000fe20000000000 */
[----:B--2---:R-:W-:-:S04]  /*22da0*/  LOP3.LUT R2, RZ, R2, RZ, 0x33, !PT ;  /* 0x00000002ff027212 */ /* 0x004fc800078e33ff */
[----:B------:R-:W-:-:S13]  /*22db0*/  ISETP.NE.AND P0, PT, R13, R2, PT ;  /* 0x000000020d00720c */ /* 0x000fda0003f05270 */
[----:B------:R-:W-:Y:S05]  /*22dc0*/  @!P0 BRA `(.L_x_1660) ;  /* 0x0000000c00d88947 */ /* 0x000fea0003800000 */
[----:B------:R-:W-:-:S07]  /*22dd0*/  IMAD.MOV.U32 R13, RZ, RZ, R6 ;  /* 0x000000ffff0d7224 */ /* 0x000fce00078e0006 */
.L_x_1684:
        /* <DEDUP_REMOVED lines=23> */
[--C-:B------:R-:W-:Y:S01]  /*22f50*/  SHF.R.S32.HI R3, RZ, 0x1f, R2.reuse ;  /* 0x0000001fff037819 */ /* 0x100fe20000011402 */
[----:B------:R-:W-:Y:S02]  /*22f60*/  IMAD.MOV R12, RZ, RZ, -R2 ;  /* 0x000000ffff0c7224 */ /* 0x000fe400078e0a02 */
[C---:B------:R-:W-:Y:S02]  /*22f70*/  IMAD R10, R5.reuse, UR7, R10 ;  /* 0x00000007050a7c24 */ /* 0x040fe4000f8e020a */
[----:B------:R-:W-:-:S04]  /*22f80*/  IMAD.WIDE.U32 R2, R5, UR6, R2 ;  /* 0x0000000605027c25 */ /* 0x000fc8000f8e0002 */
[----:B------:R-:W-:Y:S01]  /*22f90*/  IMAD.IADD R3, R10, 0x1, R3 ;  /* 0x000000010a037824 */ /* 0x000fe200078e0203 */
[----:B------:R-:W-:Y:S01]  /*22fa0*/  LEA R10, P0, R2, UR4, 0x2 ;  /* 0x00000004020a7c11 */ /* 0x000fe2000f8010ff */
[----:B------:R-:W-:-:S03]  /*22fb0*/  IMAD R12, R11, R12, R7 ;  /* 0x0000000c0b0c7224 */ /* 0x000fc600078e0207 */
[----:B------:R-:W-:-:S05]  /*22fc0*/  LEA.HI.X R11, R2, UR5, R3, 0x2, P0 ;  /* 0x00000005020b7c11 */ /* 0x000fca00080f1403 */
[----:B------:R0:W5:Y:S04]  /*22fd0*/  LDG.E R13, desc[UR56][R10.64] ;  /* 0x000000380a0d7981 */ /* 0x000168000c1e1900 */
.L_x_1672:
[----:B------:R-:W1:Y:S01]  /*22fe0*/  S2R R3, SR_CgaCtaId ;  /* 0x0000000000037919 */ /* 0x000e620000008800 */
[----:B------:R-:W-:-:S04]  /*22ff0*/  MOV R2, 0x400 ;  /* 0x0000040000027802 */ /* 0x000fc80000000f00 */
[----:B-1----:R-:W-:Y:S02]  /*23000*/  LEA R2, R3, R2, 0x18 ;  /* 0x0000000203027211 */ /* 0x002fe400078ec0ff */
[----:B------:R-:W-:-:S03]  /*23010*/  SHF.L.U32 R3, R9, 0x1f, RZ ;  /* 0x0000001f09037819 */ /* 0x000fc600000006ff */
[----:B------:R-:W-:-:S04]  /*23020*/  IMAD R2, R8, 0x8, R2 ;  /* 0x0000000808027824 */ /* 0x000fc800078e0202 */
[----:B------:R-:W1:Y:S02]  /*23030*/  SYNCS.PHASECHK.TRANS64.TRYWAIT P0, [R2+URZ+0x28840], R3 ;  /* 0x02884003020075a7 */ /* 0x000e64000800017f */
[----:B-1----:R-:W-:Y:S05]  /*23040*/  @!P0 BRA `(.L_x_1673) ;  /* 0x0000004000148947 */ /* 0x002fea0003800000 */
.L_x_1842:
        /* <DEDUP_REMOVED lines=11> */
.L_x_1674:
        /* <DEDUP_REMOVED lines=33> */
.L_x_1843:
        /* <DEDUP_REMOVED lines=8> */
.L_x_1676:
        /* <DEDUP_REMOVED lines=29> */
.L_x_1671:
[----:B------:R-:W-:Y:S05]  /*23560*/  BSYNC B1 ;  /* 0x0000000000017941 */ /* 0x000fea0003800000 */
.L_x_1670:
        /* <DEDUP_REMOVED lines=30> */
[----:B------:R-:W-:-:S06]  /*23750*/  LEA.HI.X R13, R2, UR5, R3, 0x2, P0 ;  /* 0x00000005020d7c11 */ /* 0x000fcc00080f1403 */
[----:B------:R1:W5:Y:S03]  /*23760*/  LDG.E R13, desc[UR56][R12.64] ;  /* 0x000000380c0d7981 */ /* 0x000366000c1e1900 */
.L_x_1679:
[----:B------:R-:W2:Y:S01]  /*23770*/  S2R R3, SR_CgaCtaId ;  /* 0x0000000000037919 */ /* 0x000ea20000008800 */
[----:B------:R-:W-:-:S04]  /*23780*/  MOV R2, 0x400 ;  /* 0x0000040000027802 */ /* 0x000fc80000000f00 */
[----:B--2---:R-:W-:Y:S02]  /*23790*/  LEA R2, R3, R2, 0x18 ;  /* 0x0000000203027211 */ /* 0x004fe400078ec0ff */
[----:B------:R-:W-:-:S03]  /*237a0*/  SHF.L.U32 R3, R14, 0x1f, RZ ;  /* 0x0000001f0e037819 */ /* 0x000fc600000006ff */
[----:B------:R-:W-:-:S04]  /*237b0*/  IMAD R2, R15, 0x8, R2 ;  /* 0x000000080f027824 */ /* 0x000fc800078e0202 */
[----:B------:R-:W2:Y:S02]  /*237c0*/  SYNCS.PHASECHK.TRANS64.TRYWAIT P0, [R2+URZ+0x28840], R3 ;  /* 0x02884003020075a7 */ /* 0x000ea4000800017f */
[----:B--2---:R-:W-:Y:S05]  /*237d0*/  @!P0 BRA `(.L_x_1680) ;  /* 0x0000003800588947 */ /* 0x004fea0003800000 */
.L_x_1844:
        /* <DEDUP_REMOVED lines=11> */
.L_x_1681:
        /* <DEDUP_REMOVED lines=33> */
.L_x_1845:
        /* <DEDUP_REMOVED lines=8> */
.L_x_1683:
        /* <DEDUP_REMOVED lines=28> */
.L_x_1678:
[----:B------:R-:W-:Y:S05]  /*23ce0*/  BSYNC B1 ;  /* 0x0000000000017941 */ /* 0x000fea0003800000 */
.L_x_1677:
[----:B------:R-:W2:Y:S01]  /*23cf0*/  LDL R2, [R1+0x18] ;  /* 0x0000180001027983 */ /* 0x000ea20000100800 */
[----:B------:R-:W-:Y:S01]  /*23d00*/  VIADD R7, R7, 0xfffffffe ;  /* 0xfffffffe07077836 */ /* 0x000fe20000000000 */
[----:B--2---:R-:W-:-:S13]  /*23d10*/  ISETP.GT.AND P0, PT, R11, R2, PT ;  /* 0x000000020b00720c */ /* 0x004fda0003f04270 */
[----:B------:R-:W-:Y:S05]  /*23d20*/  @P0 BRA `(.L_x_1684) ;  /* 0xfffffff0002c0947 */ /* 0x000fea000383ffff */
.L_x_1660:
[----:B------:R-:W-:Y:S05]  /*23d30*/  BSYNC B0 ;  /* 0x0000000000007941 */ /* 0x000fea0003800000 */
.L_x_1659:
        /* <DEDUP_REMOVED lines=13> */
[----:B-1----:R-:W-:-:S06]  /*23e10*/  LOP3.LUT R8, R8, UR4, RZ, 0xc0, !PT ;  /* 0x0000000408087c12 */ /* 0x002fcc000f8ec0ff */
[----:B------:R-:W1:Y:S01]  /*23e20*/  POPC R8, R8 ;  /* 0x0000000800087309 */ /* 0x000e620000000000 */
[----:B--2---:R-:W1:Y:S02]  /*23e30*/  SHFL.IDX PT, R7, R2, R7, 0x1f ;  /* 0x00001f0702077589 */ /* 0x004e6400000e0000 */
[----:B-1----:R-:W-:-:S07]  /*23e40*/  IADD3 R16, R7, UR37, R8 ;  /* 0x0000002507107c10 */ /* 0x002fce000fffe008 */
.L_x_1686:
[----:B------:R-:W-:Y:S05]  /*23e50*/  BSYNC B0 ;  /* 0x0000000000007941 */ /* 0x000fea0003800000 */
.L_x_1685:
        /* <DEDUP_REMOVED lines=11> */
.L_x_1846:
        /* <DEDUP_REMOVED lines=11> */
.L_x_1690:
        /* <DEDUP_REMOVED lines=27> */
.L_x_1688:
[----:B------:R-:W-:Y:S05]  /*24170*/  BSYNC B0 ;  /* 0x0000000000007941 */ /* 0x000fea0003800000 */
.L_x_1687:
        /* <DEDUP_REMOVED lines=9> */
.L_x_1645:
[----:B------:R-:W-:Y:S05]  /*24210*/  BSYNC B6 ;  /* 0x0000000000067941 */ /* 0x000fea0003800000 */
.L_x_1643:
[----:B------:R-:W-:-:S03]  /*24220*/  UMOV UR4, 0xffffffff ;  /* 0xffffffff00047882 */ /* 0x000fc60000000000 */
[----:B------:R-:W-:Y:S05]  /*24230*/  BRA.DIV UR4, `(.L_x_1691) ;  /* 0x0000002e04fc7947 */ /* 0x000fea000b800000 */
[----:B------:R4:W0:Y:S04]  /*24240*/  SHFL.IDX PT, R4, R16, RZ, 0x1f ;  /* 0x00001fff10047589 */ /* 0x00082800000e0000 */
[----:B------:R-:W0:Y:S02]  /*24250*/  SHFL.IDX PT, R16, R16, 0x1, 0x1f ;  /* 0x00201f0010107f89 */ /* 0x000e2400000e0000 */
.L_x_1850:
[----:B------:R-:W5:Y:S01]  /*24260*/  S2R R7, SR_TID.X ;  /* 0x0000000000077919 */ /* 0x000f620000002100 */
[----:B------:R-:W-:Y:S01]  /*24270*/  ULDC UR4, c[0x0][0xc14] ;  /* 0x0003050000047ab9 */ /* 0x000fe20000000800 */
[----:B------:R-:W-:Y:S01]  /*24280*/  BSSY B0, `(.L_x_1692) ;  /* 0x000000b000007945 */ /* 0x000fe20003800000 */
[----:B-1----:R-:W-:Y:S02]  /*24290*/  IMAD.U32 R0, RZ, RZ, UR4 ;  /* 0x00000004ff007e24 */ /* 0x002fe4000f8e00ff */
[----:B------:R-:W-:Y:S01]  /*242a0*/  IMAD.MOV.U32 R17, RZ, RZ, RZ ;  /* 0x000000ffff117224 */ /* 0x000fe200078e00ff */
[----:B-----5:R-:W-:-:S04]  /*242b0*/  LOP3.LUT R7, R7, 0x1f, RZ, 0xc0, !PT ;  /* 0x0000001f07077812 */ /* 0x020fc800078ec0ff */
[C---:B------:R-:W-:Y:S01]  /*242c0*/  ISETP.NE.AND P0, PT, R7.reuse, 0x1f, PT ;  /* 0x0000001f0700780c */ /* 0x040fe20003f05270 */
[----:B------:R-:W-:-:S05]  /*242d0*/  IMAD.IADD R5, R7, 0x1, R19 ;  /* 0x0000000107057824 */ /* 0x000fca00078e0213 */
[----:B------:R-:W-:-:S13]  /*242e0*/  ISETP.GE.OR P0, PT, R5, R0, !P0 ;  /* 0x000000000500720c */ /* 0x000fda0004706670 */
[----:B------:R-:W-:Y:S05]  /*242f0*/  @P0 BRA `(.L_x_1693) ;  /* 0x00000000000c0947 */ /* 0x000fea0003800000 */
[----:B------:R-:W1:Y:S02]  /*24300*/  LDC.64 R2, c[0x0][0xc58] ;  /* 0x00031600ff027b82 */ /* 0x000e640000000a00 */
[----:B-1----:R-:W-:-:S05]  /*24310*/  IMAD.WIDE R2, R5, 0x4, R2 ;  /* 0x0000000405027825 */ /* 0x002fca00078e0202 */
[----:B------:R1:W5:Y:S02]  /*24320*/  LDG.E R17, desc[UR56][R2.64] ;  /* 0x0000003802117981 */ /* 0x000364000c1e1900 */
.L_x_1693:
[----:B------:R-:W-:Y:S05]  /*24330*/  BSYNC B0 ;  /* 0x0000000000007941 */ /* 0x000fea0003800000 */
.L_x_1692:
[----:B------:R-:W-:-:S03]  /*24340*/  UMOV UR4, 0xffffffff ;  /* 0xffffffff00047882 */ /* 0x000fc60000000000 */
[----:B------:R-:W-:Y:S05]  /*24350*/  BRA.DIV UR4, `(.L_x_1694) ;  /* 0x0000003204007947 */ /* 0x000fea000b800000 */
        /* <DEDUP_REMOVED lines=9> */
[----:B-1----:R-:W-:-:S05]  /*243f0*/  IMAD.IADD R3, R13, 0x1, R14 ;  /* 0x000000010d037824 */ /* 0x002fca00078e020e */
[----:B------:R-:W0:Y:S02]  /*24400*/  SHFL.UP PT, R14, R3, 0x4, RZ ;  /* 0x04800000030e7989 */ /* 0x000e2400000e00ff */
[----:B0-----:R-:W-:Y:S02]  /*24410*/  SEL R14, R14, RZ, P0 ;  /* 0x000000ff0e0e7207 */ /* 0x001fe40000000000 */
[----:B------:R-:W-:-:S03]  /*24420*/  ISETP.GE.U32.AND P0, PT, R7, 0x10, PT ;  /* 0x000000100700780c */ /* 0x000fc60003f06070 */
[----:B------:R-:W-:-:S05]  /*24430*/  IMAD.IADD R5, R3, 0x1, R14 ;  /* 0x0000000103057824 */ /* 0x000fca00078e020e */
[----:B------:R-:W3:Y:S02]  /*24440*/  SHFL.UP PT, R14, R5, 0x8, RZ ;  /* 0x05000000050e7989 */ /* 0x000ee400000e00ff */
[----:B---3--:R-:W-:-:S05]  /*24450*/  SEL R6, R14, RZ, P1 ;  /* 0x000000ff0e067207 */ /* 0x008fca0000800000 */
[----:B------:R-:W-:-:S05]  /*24460*/  IMAD.IADD R6, R5, 0x1, R6 ;  /* 0x0000000105067824 */ /* 0x000fca00078e0206 */
[----:B------:R-:W0:Y:S02]  /*24470*/  SHFL.UP PT, R14, R6, 0x10, RZ ;  /* 0x06000000060e7989 */ /* 0x000e2400000e00ff */
[----:B0-----:R-:W-:-:S05]  /*24480*/  SEL R7, R14, RZ, P0 ;  /* 0x000000ff0e077207 */ /* 0x001fca0000000000 */
[----:B------:R-:W-:-:S05]  /*24490*/  IMAD.IADD R2, R6, 0x1, R7 ;  /* 0x0000000106027824 */ /* 0x000fca00078e0207 */
[----:B------:R0:W1:Y:S02]  /*244a0*/  SHFL.IDX PT, R14, R2, 0x1f, 0x1f ;  /* 0x03e01f00020e7f89 */ /* 0x00006400000e0000 */
.L_x_1858:
[----:B------:R-:W-:Y:S02]  /*244b0*/  ULDC UR4, c[0x0][0xc10] ;  /* 0x0003040000047ab9 */ /* 0x000fe40000000800 */
[----:B------:R-:W-:-:S04]  /*244c0*/  IMAD.U32 R5, RZ, RZ, UR4 ;  /* 0x00000004ff057e24 */ /* 0x000fc8000f8e00ff */
[----:B-1----:R-:W-:-:S04]  /*244d0*/  IMAD R3, R14, R5, RZ ;  /* 0x000000050e037224 */ /* 0x002fc800078e02ff */
[----:B----4-:R-:W-:-:S05]  /*244e0*/  IMAD.IADD R16, R16, 0x1, R3 ;  /* 0x0000000110107824 */ /* 0x010fca00078e0203 */
[----:B------:R-:W-:-:S13]  /*244f0*/  ISETP.GT.AND P0, PT, R16, R4, PT ;  /* 0x000000041000720c */ /* 0x000fda0003f04270 */
[----:B------:R-:W-:Y:S05]  /*24500*/  @P0 BRA `(.L_x_1695) ;  /* 0x0000000000b40947 */ /* 0x000fea0003800000 */
[----:B------:R-:W1:Y:S02]  /*24510*/  LDC R0, c[0x0][0xc14] ;  /* 0x00030500ff007b82 */ /* 0x000e640000000800 */
.L_x_1700:
        /* <DEDUP_REMOVED lines=11> */
[----:B0-----:R-:W0:Y:S02]  /*245d0*/  LDC.64 R2, c[0x0][0xc58] ;  /* 0x00031600ff027b82 */ /* 0x001e240000000a00 */
[----:B0-----:R-:W-:-:S05]  /*245e0*/  IMAD.WIDE R2, R5, 0x4, R2 ;  /* 0x0000000405027825 */ /* 0x001fca00078e0202 */
[----:B------:R1:W5:Y:S02]  /*245f0*/  LDG.E R17, desc[UR56][R2.64] ;  /* 0x0000003802117981 */ /* 0x000364000c1e1900 */
.L_x_1698:
[----:B------:R-:W-:Y:S05]  /*24600*/  BSYNC B0 ;  /* 0x0000000000007941 */ /* 0x000fea0003800000 */
.L_x_1697:
[----:B------:R-:W-:-:S03]  /*24610*/  UMOV UR4, 0xffffffff ;  /* 0xffffffff00047882 */ /* 0x000fc60000000000 */
[----:B------:R-:W-:Y:S05]  /*24620*/  BRA.DIV UR4, `(.L_x_1699) ;  /* 0x00000032041c7947 */ /* 0x000fea000b800000 */
[----:B-----5:R-:W3:Y:S01]  /*24630*/  SHFL.UP PT, R14, R17, 0x1, RZ ;  /* 0x04200000110e7989 */ /* 0x020ee200000e00ff */
[C---:B------:R-:W-:Y:S02]  /*24640*/  ISETP.NE.AND P0, PT, R6.reuse, RZ, PT ;  /* 0x000000ff0600720c */ /* 0x040fe40003f05270 */
[----:B------:R-:W-:Y:S02]  /*24650*/  ISETP.GE.U32.AND P1, PT, R6, 0x2, PT ;  /* 0x000000020600780c */ /* 0x000fe40003f26070 */
[----:B---3--:R-:W-:Y:S02]  /*24660*/  SEL R14, R14, RZ, P0 ;  /* 0x000000ff0e0e7207 */ /* 0x008fe40000000000 */
[----:B------:R-:W-:-:S03]  /*24670*/  ISETP.GE.U32.AND P0, PT, R6, 0x4, PT ;  /* 0x000000040600780c */ /* 0x000fc60003f06070 */
[----:B------:R-:W-:-:S05]  /*24680*/  IMAD.IADD R13, R17, 0x1, R14 ;  /* 0x00000001110d7824 */ /* 0x000fca00078e020e */
[----:B------:R-:W0:Y:S02]  /*24690*/  SHFL.UP PT, R14, R13, 0x2, RZ ;  /* 0x044000000d0e7989 */ /* 0x000e2400000e00ff */
[----:B01----:R-:W-:Y:S02]  /*246a0*/  SEL R2, R14, RZ, P1 ;  /* 0x000000ff0e027207 */ /* 0x003fe40000800000 */
        /* <DEDUP_REMOVED lines=13> */
.L_x_1866:
[----:B------:R-:W-:Y:S02]  /*24780*/  ULDC UR4, c[0x0][0xc10] ;  /* 0x0003040000047ab9 */ /* 0x000fe40000000800 */
[----:B------:R-:W-:-:S04]  /*24790*/  IMAD.U32 R5, RZ, RZ, UR4 ;  /* 0x00000004ff057e24 */ /* 0x000fc8000f8e00ff */
[----:B-1----:R-:W-:-:S04]  /*247a0*/  IMAD R3, R14, R5, RZ ;  /* 0x000000050e037224 */ /* 0x002fc800078e02ff */
[----:B------:R-:W-:-:S05]  /*247b0*/  IMAD.IADD R16, R3, 0x1, R16 ;  /* 0x0000000103107824 */ /* 0x000fca00078e0210 */
[----:B------:R-:W-:-:S13]  /*247c0*/  ISETP.GT.AND P0, PT, R16, R4, PT ;  /* 0x000000041000720c */ /* 0x000fda0003f04270 */
[----:B------:R-:W-:Y:S05]  /*247d0*/  @!P0 BRA `(.L_x_1700) ;  /* 0xfffffffc00508947 */ /* 0x000fea000383ffff */
.L_x_1695:
[----:B------:R-:W-:Y:S01]  /*247e0*/  IMAD.IADD R16, R16, 0x1, -R3 ;  /* 0x0000000110107824 */ /* 0x000fe200078e0a03 */
[----:B------:R-:W-:-:S03]  /*247f0*/  UMOV UR4, 0xffffffff ;  /* 0xffffffff00047882 */ /* 0x000fc60000000000 */
[----:B------:R-:W-:-:S05]  /*24800*/  IMAD R3, R2, R5, R16 ;  /* 0x0000000502037224 */ /* 0x000fca00078e0210 */
[----:B------:R-:W-:Y:S01]  /*24810*/  ISETP.GT.AND P6, PT, R3, R4, PT ;  /* 0x000000040300720c */ /* 0x000fe20003fc4270 */
[----:B------:R-:W-:-:S12]  /*24820*/  BRA.DIV UR4, `(.L_x_1701) ;  /* 0x00000032046c7947 */ /* 0x000fd8000b800000 */
[----:B------:R-:W-:-:S04]  /*24830*/  VOTE.ANY R3, PT, !P6 ;  /* 0x0000000000037806 */ /* 0x000fc800070e0100 */
[----:B------:R-:W1:Y:S02]  /*24840*/  POPC R6, R3 ;  /* 0x0000000300067309 */ /* 0x000e640000000000 */
[----:B-1----:R1:W3:Y:S02]  /*24850*/  SHFL.IDX PT, R17, R17, R6, 0x1f ;  /* 0x00001f0611117589 */ /* 0x0022e400000e0000 */
.L_x_1870:
[----:B------:R-:W-:Y:S01]  /*24860*/  ISETP.NE.AND P0, PT, R3, RZ, PT ;  /* 0x000000ff0300720c */ /* 0x000fe20003f05270 */
[----:B------:R-:W-:-:S12]  /*24870*/  IMAD.MOV.U32 R7, RZ, RZ, RZ ;  /* 0x000000ffff077224 */ /* 0x000fd800078e00ff */
[----:B------:R-:W-:Y:S05]  /*24880*/  @!P0 BRA `(.L_x_1702) ;  /* 0x0000000000108947 */ /* 0x000fea0003800000 */
[----:B------:R-:W-:Y:S01]  /*24890*/  UMOV UR4, 0xffffffff ;  /* 0xffffffff00047882 */ /* 0x000fe20000000000 */
[----:B------:R-:W-:Y:S02]  /*248a0*/  VIADD R12, R6, 0xffffffff ;  /* 0xffffffff060c7836 */ /* 0x000fe40000000000 */
[----:B------:R-:W-:Y:S05]  /*248b0*/  BRA.DIV UR4, `(.L_x_1703) ;  /* 0x0000003204907947 */ /* 0x000fea000b800000 */
[----:B------:R4:W0:Y:S02]  /*248c0*/  SHFL.IDX PT, R7, R2, R12, 0x1f ;  /* 0x00001f0c02077589 */ /* 0x00082400000e0000 */
.L_x_1702:
[----:B0---4-:R-:W0:Y:S01]  /*248d0*/  LDC.64 R2, c[0x0][0xc68] ;  /* 0x00031a00ff027b82 */ /* 0x011e220000000a00 */
[----:B------:R-:W-:-:S04]  /*248e0*/  IMAD.IADD R19, R6, 0x1, R19 ;  /* 0x0000000106137824 */ /* 0x000fc800078e0213 */
[----:B0-----:R-:W-:-:S05]  /*248f0*/  IMAD.WIDE R2, R19, 0x4, R2 ;  /* 0x0000000413027825 */ /* 0x001fca00078e0202 */
[----:B--2---:R0:W1:Y:S01]  /*24900*/  LDG.E R8, desc[UR56][R2.64] ;  /* 0x0000003802087981 */ /* 0x004062000c1e1900 */
[----:B------:R-:W-:-:S04]  /*24910*/  IMAD R16, R7, R5, R16 ;  /* 0x0000000507107224 */ /* 0x000fc800078e0210 */
[----:B------:R-:W-:Y:S02]  /*24920*/  IMAD.IADD R7, R4, 0x1, -R16 ;  /* 0x0000000104077824 */ /* 0x000fe400078e0a10 */
[----:B0-----:R-:W-:Y:S02]  /*24930*/  IMAD.MOV.U32 R2, RZ, RZ, RZ ;  /* 0x000000ffff027224 */ /* 0x001fe400078e00ff */
[----:B-1-3--:R-:W-:-:S05]  /*24940*/  IMAD R6, R17, R8, RZ ;  /* 0x0000000811067224 */ /* 0x00afca00078e02ff */
        /* <DEDUP_REMOVED lines=29> */
[----:B------:R-:W-:Y:S02]  /*24b20*/  IMAD.MOV.U32 R2, RZ, RZ, RZ ;  /* 0x000000ffff027224 */ /* 0x000fe400078e00ff */
[----:B------:R-:W-:Y:S01]  /*24b30*/  IMAD.IADD R4, R6, 0x1, R4 ;  /* 0x0000000106047824 */ /* 0x000fe200078e0204 */
[----:B------:R-:W-:-:S04]  /*24b40*/  IABS R8, R5 ;  /* 0x0000000500087213 */ /* 0x000fc80000000000 */
[----:B------:R-:W0:Y:S08]  /*24b50*/  I2F.RP R10, R8 ;  /* 0x00000008000a7306 */ /* 0x000e300000209400 */
[----:B0-----:R-:W0:Y:S02]  /*24b60*/  MUFU.RCP R10, R10 ;  /* 0x0000000a000a7308 */ /* 0x001e240000001000 */
[----:B0-----:R-:W-:-:S06]  /*24b70*/  VIADD R11, R10, 0xffffffe ;  /* 0x0ffffffe0a0b7836 */ /* 0x001fcc0000000000 */
[----:B------:R-:W0:Y:S02]  /*24b80*/  F2I.FTZ.U32.TRUNC.NTZ R3, R11 ;  /* 0x0000000b00037305 */ /* 0x000e24000021f000 */
[----:B0-----:R-:W-:-:S04]  /*24b90*/  IMAD.MOV R7, RZ, RZ, -R3 ;  /* 0x000000ffff077224 */ /* 0x001fc800078e0a03 */
[----:B------:R-:W-:-:S04]  /*24ba0*/  IMAD R7, R7, R8, RZ ;  /* 0x0000000807077224 */ /* 0x000fc800078e02ff */
[----:B------:R-:W-:Y:S01]  /*24bb0*/  IMAD.HI.U32 R3, R3, R7, R2 ;  /* 0x0000000703037227 */ /* 0x000fe200078e0002 */
[----:B------:R-:W-:Y:S02]  /*24bc0*/  IABS R2, R6 ;  /* 0x0000000600027213 */ /* 0x000fe40000000000 */
[----:B------:R-:W-:-:S03]  /*24bd0*/  IABS R7, R5 ;  /* 0x0000000500077213 */ /* 0x000fc60000000000 */
[----:B------:R-:W-:-:S04]  /*24be0*/  IMAD.HI.U32 R3, R3, R2, RZ ;  /* 0x0000000203037227 */ /* 0x000fc800078e00ff */
[----:B------:R-:W-:-:S04]  /*24bf0*/  IMAD.MOV R7, RZ, RZ, -R7 ;  /* 0x000000ffff077224 */ /* 0x000fc800078e0a07 */
        /* <DEDUP_REMOVED lines=16> */
.L_x_1696:
[----:B------:R-:W-:Y:S01]  /*24d00*/  UMOV UR4, URZ ;  /* 0x0000003f00047c82 */ /* 0x000fe20008000000 */
[----:B------:R-:W-:Y:S01]  /*24d10*/  UMOV UR5, URZ ;  /* 0x0000003f00057c82 */ /* 0x000fe20008000000 */
[----:B------:R-:W-:Y:S01]  /*24d20*/  ULDC UR6, c[0x0][0xc14] ;  /* 0x0003050000067ab9 */ /* 0x000fe20000000800 */
[----:B------:R-:W-:Y:S02]  /*24d30*/  IMAD.MOV.U32 R16, RZ, RZ, R4 ;  /* 0x000000ffff107224 */ /* 0x000fe400078e0004 */
[----:B------:R-:W-:Y:S02]  /*24d40*/  IMAD.U32 R17, RZ, RZ, UR4 ;  /* 0x00000004ff117e24 */ /* 0x000fe4000f8e00ff */
[----:B------:R-:W-:Y:S02]  /*24d50*/  IMAD.U32 R18, RZ, RZ, UR5 ;  /* 0x00000005ff127e24 */ /* 0x000fe4000f8e00ff */
[----:B------:R-:W-:-:S07]  /*24d60*/  IMAD.U32 R19, RZ, RZ, UR6 ;  /* 0x00000006ff137e24 */ /* 0x000fce000f8e00ff */
.L_x_1704:
        /* <DEDUP_REMOVED lines=12> */
.L_x_1604:
[----:B-1----:R-:W4:Y:S01]  /*24e30*/  LDL.LU R0, [R1+0x20] ;  /* 0x0000200001007983 */ /* 0x002f220000300800 */
[----:B------:R-:W-:Y:S01]  /*24e40*/  BSSY B0, `(.L_x_1706) ;  /* 0x000000b000007945 */ /* 0x000fe20003800000 */
[----:B------:R-:W1:Y:S01]  /*24e50*/  S2R R5, SR_CgaCtaId ;  /* 0x0000000000057919 */ /* 0x000e620000008800 */
[----:B----4-:R-:W-:-:S05]  /*24e60*/  VIADD R0, R0, 0x1 ;  /* 0x0000000100007836 */ /* 0x010fca0000000000 */
[----:B---3--:R-:W-:-:S04]  /*24e70*/  LEA.HI R2, R0, R0, RZ, 0x1 ;  /* 0x0000000000027211 */ /* 0x008fc800078f08ff */
[----:B------:R-:W-:-:S05]  /*24e80*/  LOP3.LUT R3, R2, 0xfffffffe, RZ, 0xc0, !PT ;  /* 0xfffffffe02037812 */ /* 0x000fca00078ec0ff */
[----:B------:R-:W-:Y:S01]  /*24e90*/  IMAD.IADD R3, R0, 0x1, -R3 ;  /* 0x0000000100037824 */ /* 0x000fe200078e0a03 */
[----:B------:R-:W-:-:S04]  /*24ea0*/  MOV R0, 0x400 ;  /* 0x0000040000007802 */ /* 0x000fc80000000f00 */
[----:B-1----:R-:W-:Y:S02]  /*24eb0*/  LEA R0, R5, R0, 0x18 ;  /* 0x0000000005007211 */ /* 0x002fe400078ec0ff */
[----:B------:R-:W-:-:S04]  /*24ec0*/  SHF.L.U32 R3, R3, 0x1f, RZ ;  /* 0x0000001f03037819 */ /* 0x000fc800000006ff */
[----:B------:R-:W1:Y:S02]  /*24ed0*/  SYNCS.PHASECHK.TRANS64.TRYWAIT P0, [R0+URZ+0x28820], R3 ;  /* 0x02882003000075a7 */ /* 0x000e64000800017f */
[----:B-1----:R-:W-:Y:S05]  /*24ee0*/  @!P0 BRA `(.L_x_1707) ;  /* 0x0000002c002c8947 */ /* 0x002fea0003800000 */
.L_x_1873:
[----:B------:R-:W-:Y:S05]  /*24ef0*/  BSYNC B0 ;  /* 0x0000000000007941 */ /* 0x000fea0003800000 */
.L_x_1706:
[----:B------:R-:W-:-:S03]  /*24f00*/  UMOV UR4, 0xffffffff ;  /* 0xffffffff00047882 */ /* 0x000fc60000000000 */
[----:B------:R-:W-:Y:S05]  /*24f10*/  BRA.DIV UR4, `(.L_x_1708) ;  /* 0x0000002e04347947 */ /* 0x000fea000b800000 */
[----:B------:R-:W3:Y:S02]  /*24f20*/  S2R R2, SR_TID.X ;  /* 0x0000000000027919 */ /* 0x000ee40000002100 */
[----:B---3--:R-:W-:-:S04]  /*24f30*/  SHF.R.U32.HI R2, RZ, 0x5, R2 ;  /* 0x00000005ff027819 */ /* 0x008fc80000011602 */
[----:B------:R-:W-:-:S05]  /*24f40*/  LOP3.LUT R2, R2, 0x3, RZ, 0xc0, !PT ;  /* 0x0000000302027812 */ /* 0x000fca00078ec0ff */
[----:B------:R3:W4:Y:S02]  /*24f50*/  SHFL.IDX PT, R14, R2, RZ, 0x1f ;  /* 0x00001fff020e7589 */ /* 0x00072400000e0000 */
.L_x_1876:
[----:B----4-:R-:W-:-:S13]  /*24f60*/  ISETP.NE.AND P0, PT, R14, RZ, PT ;  /* 0x000000ff0e00720c */ /* 0x010fda0003f05270 */
[----:B------:R-:W-:Y:S05]  /*24f70*/  @P0 BRA `(.L_x_1316) ;  /* 0x0000000000940947 */ /* 0x000fea0003800000 */
[----:B------:R-:W-:-:S03]  /*24f80*/  UMOV UR4, 0xffffffff ;  /* 0xffffffff00047882 */ /* 0x000fc60000000000 */
[----:B------:R-:W-:Y:S05]  /*24f90*/  BRA.DIV UR4, `(.L_x_1709) ;  /* 0x0000002e04487947 */ /* 0x000fea000b800000 */
[----:B------:R-:W-:-:S13]  /*24fa0*/  ELECT P6, URZ, PT ;  /* 0x00000000003f782f */ /* 0x000fda00038c0000 */
.L_x_1879:
[----:B------:R-:W-:Y:S05]  /*24fb0*/  @!P6 BRA `(.L_x_1316) ;  /* 0x000000000084e947 */ /* 0x000fea0003800000 */
[----:B------:R-:W-:-:S06]  /*24fc0*/  ULOP3.LUT UR4, UR36, 0x2, URZ, 0xfc, !UPT ;  /* 0x0000000224047892 */ /* 0x000fcc000f8efc3f */
[----:B---3--:R-:W-:-:S05]  /*24fd0*/  IMAD.U32 R2, RZ, RZ, UR4 ;  /* 0x00000004ff027e24 */ /* 0x008fca000f8e00ff */
[----:B------:R-:W-:-:S13]  /*24fe0*/  ISETP.NE.AND P2, PT, R2, 0x3, PT ;  /* 0x000000030200780c */ /* 0x000fda0003f45270 */
[----:B------:R-:W-:Y:S05]  /*24ff0*/  @!P2 BRA `(.L_x_1710) ;  /* 0x000000000004a947 */ /* 0x000fea0003800000 */
[----:B------:R-:W-:Y:S01]  /*25000*/  BPT.TRAP 0x1 ;  /* 0x000000040000795c */ /* 0x000fe20000300000 */
.L_x_1710:
[----:B-1----:R-:W3:Y:S04]  /*25010*/  LDL R3, [R1] ;  /* 0x0000000001037983 */ /* 0x002ee80000100800 */
[----:B------:R-:W4:Y:S01]  /*25020*/  LDL.LU R7, [R1+0x8] ;  /* 0x0000080001077983 */ /* 0x000f220000300800 */
[----:B------:R-:W-:-:S04]  /*25030*/  VIADD R2, R0, 0x28840 ;  /* 0x0002884000027836 */ /* 0x000fc80000000000 */
[C---:B---3--:R-:W-:Y:S02]  /*25040*/  IMAD R6, R3.reuse, 0x8, R2 ;  /* 0x0000000803067824 */ /* 0x048fe400078e0202 */
[----:B------:R-:W-:Y:S01]  /*25050*/  VIADD R3, R3, 0x1 ;  /* 0x0000000103037836 */ /* 0x000fe20000000000 */
[----:B----4-:R-:W-:-:S04]  /*25060*/  SHF.L.U32 R5, R7, 0x1f, RZ ;  /* 0x0000001f07057819 */ /* 0x010fc800000006ff */
        /* <DEDUP_REMOVED lines=8> */
.L_x_1880:
[----:B------:R-:W3:Y:S02]  /*250f0*/  SYNCS.PHASECHK.TRANS64.TRYWAIT P0, [R7+URZ], R2 ;  /* 0x00000002070075a7 */ /* 0x000ee4000800017f */
[----:B---3--:R-:W-:Y:S05]  /*25100*/  @!P0 BRA `(.L_x_1712) ;  /* 0x0000002c00208947 */ /* 0x008fea0003800000 */
.L_x_1881:
[----:B------:R-:W-:Y:S05]  /*25110*/  @!P2 BRA `(.L_x_1713) ;  /* 0x000000000004a947 */ /* 0x000fea0003800000 */
[----:B------:R-:W-:Y:S01]  /*25120*/  BPT.TRAP 0x1 ;  /* 0x000000040000795c */ /* 0x000fe20000300000 */
.L_x_1713:
[----:B------:R-:W4:Y:S01]  /*25130*/  LDL.LU R4, [R1] ;  /* 0x0000000001047983 */ /* 0x000f220000300800 */
[----:B------:R-:W-:-:S04]  /*25140*/  VIADD R0, R0, 0x28860 ;  /* 0x0002886000007836 */ /* 0x000fc80000000000 */
[----:B----4-:R-:W-:-:S04]  /*25150*/  IMAD R4, R4, 0x8, R0 ;  /* 0x0000000804047824 */ /* 0x010fc800078e0200 */
[----:B------:R-:W4:Y:S02]  /*25160*/  SYNCS.PHASECHK.TRANS64.TRYWAIT P0, [R4+URZ], R5 ;  /* 0x00000005040075a7 */ /* 0x000f24000800017f */
[----:B----4-:R-:W-:Y:S05]  /*25170*/  @!P0 BRA `(.L_x_1714) ;  /* 0x0000002c00188947 */ /* 0x010fea0003800000 */
.L_x_1882:
[----:B------:R-:W-:-:S07]  /*25180*/  IMAD R3, R3, 0x8, R0 ;  /* 0x0000000803037824 */ /* 0x000fce00078e0200 */
.L_x_1715:
[----:B------:R0:W0:Y:S02]  /*25190*/  SYNCS.PHASECHK.TRANS64.TRYWAIT P0, [R3+URZ], R2 ;  /* 0x00000002030075a7 */ /* 0x000024000800017f */
[----:B0-----:R-:W-:Y:S05]  /*251a0*/  @!P0 NANOSLEEP.SYNCS 0x989680 ;  /* 0x009896800000895d */ /* 0x001fea0003900000 */
[----:B------:R-:W0:Y:S02]  /*251b0*/  @!P0 SYNCS.PHASECHK.TRANS64 P0, [R3+URZ], R2 ;  /* 0x00000002030085a7 */ /* 0x000e24000800007f */
[----:B0-----:R-:W-:Y:S05]  /*251c0*/  @!P0 BRA `(.L_x_1715) ;  /* 0xfffffffc00f08947 */ /* 0x001fea000383ffff */
.L_x_1316:
[----:B------:R-:W-:Y:S05]  /*251d0*/  BSYNC B7 ;  /* 0x0000000000077941 */ /* 0x000fea0003800000 */
.L_x_1313:
[----:B------:R-:W-:Y:S05]  /*251e0*/  EXIT ;  /* 0x000000000000794d */ /* 0x000fea0003800000 */
.L_x_1346:
[----:B0-----:R0:W1:Y:S02]  /*251f0*/  SYNCS.PHASECHK.TRANS64.TRYWAIT P6, [R103+URZ+0x28890], R124 ;  /* 0x0288907c670075a7 */ /* 0x00106400080c017f */
[----:B-1----:R-:W-:Y:S05]  /*25200*/  @!P6 NANOSLEEP.SYNCS 0x989680 ;  /* 0x009896800000e95d */ /* 0x002fea0003900000 */
[----:B------:R-:W1:Y:S02]  /*25210*/  @!P6 SYNCS.PHASECHK.TRANS64 P6, [R103+URZ+0x28890], R124 ;  /* 0x0288907c6700e5a7 */ /* 0x000e6400080c007f */
[----:B-1----:R-:W-:Y:S05]  /*25220*/  @!P6 BRA `(.L_x_1346) ;  /* 0xfffffffc00f0e947 */ /* 0x002fea000383ffff */
[----:B------:R-:W-:Y:S05]  /*25230*/  BRA `(.L_x_1716) ;  /* 0xfffffde0007c7947 */ /* 0x000fea000383ffff */
.L_x_1382:
[----:B0-----:R0:W1:Y:S02]  /*25240*/  SYNCS.PHASECHK.TRANS64.TRYWAIT P4, [R103+URZ+0x28890], R124 ;  /* 0x0288907c670075a7 */ /* 0x001064000808017f */
[----:B-1----:R-:W-:Y:S05]  /*25250*/  @!P4 NANOSLEEP.SYNCS 0x989680 ;  /* 0x009896800000c95d */ /* 0x002fea0003900000 */
[----:B------:R-:W1:Y:S02]  /*25260*/  @!P4 SYNCS.PHASECHK.TRANS64 P4, [R103+URZ+0x28890], R124 ;  /* 0x0288907c6700c5a7 */ /* 0x000e64000808007f */
[----:B-1----:R-:W-:Y:S05]  /*25270*/  @!P4 BRA `(.L_x_1382) ;  /* 0xfffffffc00f0c947 */ /* 0x002fea000383ffff */
[----:B------:R-:W-:Y:S05]  /*25280*/  BRA `(.L_x_1717) ;  /* 0xfffffe0800a47947 */ /* 0x000fea000383ffff */
.L_x_1399:
[----:B0-----:R0:W1:Y:S02]  /*25290*/  SYNCS.PHASECHK.TRANS64.TRYWAIT P3, [R103+URZ+0x28890], R124 ;  /* 0x0288907c670075a7 */ /* 0x001064000806017f */
[----:B-1----:R-:W-:Y:S05]  /*252a0*/  @!P3 NANOSLEEP.SYNCS 0x989680 ;  /* 0x009896800000b95d */ /* 0x002fea0003900000 */
[----:B------:R-:W1:Y:S02]  /*252b0*/  @!P3 SYNCS.PHASECHK.TRANS64 P3, [R103+URZ+0x28890], R124 ;  /* 0x0288907c6700b5a7 */ /* 0x000e64000806007f */
[----:B-1----:R-:W-:Y:S05]  /*252c0*/  @!P3 BRA `(.L_x_1399) ;  /* 0xfffffffc00f0b947 */ /* 0x002fea000383ffff */
[----:B------:R-:W-:Y:S05]  /*252d0*/  BRA `(.L_x_1718) ;  /* 0xfffffe2c00387947 */ /* 0x000fea000383ffff */
.L_x_1409:
[----:B--2---:R2:W3:Y:S02]  /*252e0*/  SYNCS.PHASECHK.TRANS64.TRYWAIT P0, [R103+URZ+0x288b0], R124 ;  /* 0x0288b07c670075a7 */ /* 0x0044e4000800017f */
[----:B---3--:R-:W-:Y:S05]  /*252f0*/  @!P0 NANOSLEEP.SYNCS 0x989680 ;  /* 0x009896800000895d */ /* 0x008fea0003900000 */
[----:B------:R-:W3:Y:S02]  /*25300*/  @!P0 SYNCS.PHASECHK.TRANS64 P0, [R103+URZ+0x288b0], R124 ;  /* 0x0288b07c670085a7 */ /* 0x000ee4000800007f */
[----:B---3--:R-:W-:Y:S05]  /*25310*/  @!P0 BRA `(.L_x_1409) ;  /* 0xfffffffc00f08947 */ /* 0x008fea000383ffff */
[----:B------:R-:W-:Y:S05]  /*25320*/  BRA `(.L_x_1719) ;  /* 0xfffffe3000d47947 */ /* 0x000fea000383ffff */
.L_x_1429:
[----:B------:R-:W-:Y:S01]  /*25330*/  BSSY B0, `(.L_x_1720) ;  /* 0x0000008000007945 */ /* 0x000fe20003800000 */
[----:B------:R-:W-:Y:S02]  /*25340*/  IMAD.MOV.U32 R13, RZ, RZ, R227 ;  /* 0x000000ffff0d7224 */ /* 0x000fe400078e00e3 */
[----:B------:R-:W-:Y:S02]  /*25350*/  IMAD.MOV.U32 R12, RZ, RZ, RZ ;  /* 0x000000ffff0c7224 */ /* 0x000fe400078e00ff */
[----:B------:R-:W-:Y:S02]  /*25360*/  IMAD.MOV.U32 R11, RZ, RZ, 0x1f ;  /* 0x0000001fff0b7424 */ /* 0x000fe400078e00ff */
[----:B------:R-:W-:-:S07]  /*25370*/  IMAD.MOV.U32 R15, RZ, RZ, -0x1 ;  /* 0xffffffffff0f7424 */ /* 0x000fce00078e00ff */
[----:B-----5:R-:W-:Y:S05]  /*25380*/  WARPSYNC.COLLECTIVE R15, `(.L_x_1721) ;  /* 0x000000000f087348 */ /* 0x020fea0003c00000 */
[----:B------:R0:W1:Y:S02]  /*25390*/  SHFL.IDX P6, R14, R13, R12, R11 ;  /* 0x0000000c0d0e7389 */ /* 0x00006400000c000b */
[----:B01---5:R-:W-:Y:S01]  /*253a0*/  ENDCOLLECTIVE ;  /* 0x000000000000791b */ /* 0x023fe20003800000 */
.L_x_1721:
[----:B------:R-:W-:Y:S05]  /*253b0*/  BSYNC B0 ;  /* 0x0000000000007941 */ /* 0x000fea0003800000 */
.L_x_1720:
[----:B------:R-:W-:Y:S01]  /*253c0*/  IMAD.MOV.U32 R196, RZ, RZ, R14 ;  /* 0x000000ffffc47224 */ /* 0x000fe200078e000e */
[----:B------:R-:W-:Y:S06]  /*253d0*/  BRA `(.L_x_1722) ;  /* 0xfffffe3c00cc7947 */ /* 0x000fec000383ffff */
.L_x_1447:
[----:B------:R-:W-:Y:S01]  /*253e0*/  BSSY B1, `(.L_x_1723) ;  /* 0x0000008000017945 */ /* 0x000fe20003800000 */
[----:B------:R-:W-:Y:S02]  /*253f0*/  IMAD.MOV.U32 R13, RZ, RZ, R5 ;  /* 0x000000ffff0d7224 */ /* 0x000fe400078e0005 */
[----:B------:R-:W-:Y:S02]  /*25400*/  IMAD.MOV.U32 R12, RZ, RZ, RZ ;  /* 0x000000ffff0c7224 */ /* 0x000fe400078e00ff */
[----:B------:R-:W-:Y:S02]  /*25410*/  IMAD.MOV.U32 R11, RZ, RZ, 0x181f ;  /* 0x0000181fff0b7424 */ /* 0x000fe400078e00ff */
[----:B------:R-:W-:-:S07]  /*25420*/  IMAD.MOV.U32 R15, RZ, RZ, -0x1 ;  /* 0xffffffffff0f7424 */ /* 0x000fce00078e00ff */
[----:B0----5:R-:W-:Y:S05]  /*25430*/  WARPSYNC.COLLECTIVE R15, `(.L_x_1724) ;  /* 0x000000000f087348 */ /* 0x021fea0003c00000 */
[----:B------:R1:W2:Y:S02]  /*25440*/  SHFL.IDX P6, R14, R13, R12, R11 ;  /* 0x0000000c0d0e7389 */ /* 0x0002a400000c000b */
[----:B012--5:R-:W-:Y:S01]  /*25450*/  ENDCOLLECTIVE ;  /* 0x000000000000791b */ /* 0x027fe20003800000 */
.L_x_1724:
[----:B------:R-:W-:Y:S05]  /*25460*/  BSYNC B1 ;  /* 0x0000000000017941 */ /* 0x000fea0003800000 */
.L_x_1723:
[----:B------:R-:W-:Y:S05]  /*25470*/  BRA `(.L_x_1725) ;  /* 0xfffffe5000507947 */ /* 0x000fea000383ffff */
.L_x_1448:
        /* <DEDUP_REMOVED lines=8> */
.L_x_1727:
[----:B------:R-:W-:Y:S05]  /*25500*/  BSYNC B1 ;  /* 0x0000000000017941 */ /* 0x000fea0003800000 */
.L_x_1726:
[----:B------:R-:W-:Y:S05]  /*25510*/  BRA `(.L_x_1728) ;  /* 0xfffffe5000307947 */ /* 0x000fea000383ffff */
.L_x_1449:
        /* <DEDUP_REMOVED lines=8> */
.L_x_1730:
[----:B------:R-:W-:Y:S05]  /*255a0*/  BSYNC B1 ;  /* 0x0000000000017941 */ /* 0x000fea0003800000 */
.L_x_1729:
[----:B------:R-:W-:Y:S05]  /*255b0*/  BRA `(.L_x_1731) ;  /* 0xfffffe5000107947 */ /* 0x000fea000383ffff */
.L_x_1450:
        /* <DEDUP_REMOVED lines=8> */
.L_x_1733:
[----:B------:R-:W-:Y:S05]  /*25640*/  BSYNC B1 ;  /* 0x0000000000017941 */ /* 0x000fea0003800000 */
.L_x_1732:
[----:B------:R-:W-:Y:S05]  /*25650*/  BRA `(.L_x_1734) ;  /* 0xfffffe4c00f07947 */ /* 0x000fea000383ffff */
.L_x_1451:
[----:B------:R-:W-:Y:S01]  /*25660*/  BSSY B1, `(.L_x_1735) ;  /* 0x0000008000017945 */ /* 0x000fe20003800000 */
[----:B------:R-:W-:Y:S02]  /*25670*/  IMAD.MOV.U32 R13, RZ, RZ, R5 ;  /* 0x000000ffff0d7224 */ /* 0x000fe400078e0005 */
[----:B------:R-:W-:Y:S02]  /*25680*/  IMAD.MOV.U32 R12, RZ, RZ, 0x1 ;  /* 0x00000001ff0c7424 */ /* 0x000fe400078e00ff */
[----:B------:R-:W-:Y:S02]  /*25690*/  IMAD.MOV.U32 R11, RZ, RZ, 0x181f ;  /* 0x0000181fff0b7424 */ /* 0x000fe400078e00ff */
[----:B------:R-:W-:-:S07]  /*256a0*/  IMAD.MOV.U32 R15, RZ, RZ, -0x1 ;  /* 0xffffffffff0f7424 */ /* 0x000fce00078e00ff */
[----:B0----5:R-:W-:Y:S05]  /*256b0*/  WARPSYNC.COLLECTIVE R15, `(.L_x_1736) ;  /* 0x000000000f087348 */ /* 0x021fea0003c00000 */
[----:B------:R1:W2:Y:S02]  /*256c0*/  SHFL.IDX P6, R14, R13, R12, R11 ;  /* 0x0000000c0d0e7389 */ /* 0x0002a400000c000b */
[----:B012--5:R-:W-:Y:S01]  /*256d0*/  ENDCOLLECTIVE ;  /* 0x000000000000791b */ /* 0x027fe20003800000 */
.L_x_1736:
[----:B------:R-:W-:Y:S05]  /*256e0*/  BSYNC B1 ;  /* 0x0000000000017941 */ /* 0x000fea0003800000 */
.L_x_1735:
[----:B------:R-:W-:Y:S05]  /*256f0*/  BRA `(.L_x_1737) ;  /* 0xfffffe4c00d07947 */ /* 0x000fea000383ffff */
.L_x_1452:
        /* <DEDUP_REMOVED lines=8> */
.L_x_1739:
[----:B------:R-:W-:Y:S05]  /*25780*/  BSYNC B1 ;  /* 0x0000000000017941 */ /* 0x000fea0003800000 */
.L_x_1738:
[----:B------:R-:W-:Y:S05]  /*25790*/  BRA `(.L_x_1740) ;  /* 0xfffffe4c00b07947 */ /* 0x000fea000383ffff */
.L_x_1453:
        /* <DEDUP_REMOVED lines=8> */
.L_x_1742:
[----:B------:R-:W-:Y:S05]  /*25820*/  BSYNC B1 ;  /* 0x0000000000017941 */ /* 0x000fea0003800000 */
.L_x_1741:
[----:B------:R-:W-:Y:S05]  /*25830*/  BRA `(.L_x_1743) ;  /* 0xfffffe4c00907947 */ /* 0x000fea000383ffff */
.L_x_1454:
        /* <DEDUP_REMOVED lines=8> */
.L_x_1745:
[----:B------:R-:W-:Y:S05]  /*258c0*/  BSYNC B1 ;  /* 0x0000000000017941 */ /* 0x000fea0003800000 */
.L_x_1744:
[----:B------:R-:W-:Y:S05]  /*258d0*/  BRA `(.L_x_1746) ;  /* 0xfffffe4c00707947 */ /* 0x000fea000383ffff */
.L_x_1455:
        /* <DEDUP_REMOVED lines=8> */
.L_x_1748:
[----:B------:R-:W-:Y:S05]  /*25960*/  BSYNC B1 ;  /* 0x0000000000017941 */ /* 0x000fea0003800000 */
.L_x_1747:
[----:B------:R-:W-:Y:S05]  /*25970*/  BRA `(.L_x_1749) ;  /* 0xfffffe4c00507947 */ /* 0x000fea000383ffff */
.L_x_1456:
        /* <DEDUP_REMOVED lines=8> */
.L_x_1751:
[----:B------:R-:W-:Y:S05]  /*25a00*/  BSYNC B1 ;  /* 0x0000000000017941 */ /* 0x000fea0003800000 */
.L_x_1750:
[----:B------:R-:W-:Y:S05]  /*25a10*/  BRA `(.L_x_1752) ;  /* 0xfffffe4c00307947 */ /* 0x000fea000383ffff */
.L_x_1457:
        /* <DEDUP_REMOVED lines=8> */
.L_x_1754:
[----:B------:R-:W-:Y:S05]  /*25aa0*/  BSYNC B1 ;  /* 0x0000000000017941 */ /* 0x000fea0003800000 */
.L_x_1753:
[----:B------:R-:W-:Y:S05]  /*25ab0*/  BRA `(.L_x_1755) ;  /* 0xfffffe4c00107947 */ /* 0x000fea000383ffff */
.L_x_1458:
        /* <DEDUP_REMOVED lines=8> */
.L_x_1757:
[----:B------:R-:W-:Y:S05]  /*25b40*/  BSYNC B1 ;  /* 0x0000000000017941 */ /* 0x000fea0003800000 */
.L_x_1756:
[----:B------:R-:W-:Y:S05]  /*25b50*/  BRA `(.L_x_1758) ;  /* 0xfffffe4800f07947 */ /* 0x000fea000383ffff */
.L_x_1459:
        /* <DEDUP_REMOVED lines=8> */
.L_x_1760:
[----:B------:R-:W-:Y:S05]  /*25be0*/  BSYNC B1 ;  /* 0x0000000000017941 */ /* 0x000fea0003800000 */
.L_x_1759:
[----:B------:R-:W-:Y:S05]  /*25bf0*/  BRA `(.L_x_1761) ;  /* 0xfffffe4800d07947 */ /* 0x000fea000383ffff */
.L_x_1460:
        /* <DEDUP_REMOVED lines=8> */
.L_x_1763:
[----:B------:R-:W-:Y:S05]  /*25c80*/  BSYNC B1 ;  /* 0x0000000000017941 */ /* 0x000fea0003800000 */
.L_x_1762:
[----:B------:R-:W-:Y:S05]  /*25c90*/  BRA `(.L_x_1764) ;  /* 0xfffffe4800b47947 */ /* 0x000fea000383ffff */
.L_x_1461:
        /* <DEDUP_REMOVED lines=8> */
.L_x_1766:
[----:B------:R-:W-:Y:S05]  /*25d20*/  BSYNC B1 ;  /* 0x0000000000017941 */ /* 0x000fea0003800000 */
.L_x_1765:
[----:B------:R-:W-:Y:S05]  /*25d30*/  BRA `(.L_x_1767) ;  /* 0xfffffe4800987947 */ /* 0x000fea000383ffff */
.L_x_1462:
        /* <DEDUP_REMOVED lines=8> */
.L_x_1769:
[----:B------:R-:W-:Y:S05]  /*25dc0*/  BSYNC B1 ;  /* 0x0000000000017941 */ /* 0x000fea0003800000 */
.L_x_1768:
[----:B------:R-:W-:Y:S05]  /*25dd0*/  BRA `(.L_x_1770) ;  /* 0xfffffe48007c7947 */ /* 0x000fea000383ffff */
.L_x_1464:
[----:B-1----:R1:W2:Y:S02]  /*25de0*/  SYNCS.PHASECHK.TRANS64.TRYWAIT P4, [R2+URZ+0x28800], R5 ;  /* 0x02880005020075a7 */ /* 0x0022a4000808017f */
[----:B--2---:R-:W-:Y:S05]  /*25df0*/  @!P4 NANOSLEEP.SYNCS 0x989680 ;  /* 0x009896800000c95d */ /* 0x004fea0003900000 */
[----:B------:R-:W2:Y:S02]  /*25e00*/  @!P4 SYNCS.PHASECHK.TRANS64 P4, [R2+URZ+0x28800], R5 ;  /* 0x028800050200c5a7 */ /* 0x000ea4000808007f */
[----:B--2---:R-:W-:Y:S05]  /*25e10*/  @!P4 BRA `(.L_x_1464) ;  /* 0xfffffffc00f0c947 */ /* 0x004fea000383ffff */
[----:B------:R-:W-:Y:S05]  /*25e20*/  BRA `(.L_x_1771) ;  /* 0xfffffe4800f47947 */ /* 0x000fea000383ffff */
.L_x_1480:
        /* <DEDUP_REMOVED lines=8> */
.L_x_1773:
[----:B------:R-:W-:Y:S05]  /*25eb0*/  BSYNC B1 ;  /* 0x0000000000017941 */ /* 0x000fea0003800000 */
.L_x_1772:
[----:B------:R-:W-:Y:S05]  /*25ec0*/  BRA `(.L_x_1774) ;  /* 0xfffffe6800f07947 */ /* 0x000fea000383ffff */
.L_x_1481:
        /* <DEDUP_REMOVED lines=8> */
.L_x_1776:
[----:B------:R-:W-:Y:S05]  /*25f50*/  BSYNC B1 ;  /* 0x0000000000017941 */ /* 0x000fea0003800000 */
.L_x_1775:
[----:B------:R-:W-:Y:S05]  /*25f60*/  BRA `(.L_x_1777) ;  /* 0xfffffe6800d07947 */ /* 0x000fea000383ffff */
.L_x_1482:
        /* <DEDUP_REMOVED lines=8> */
.L_x_1779:
[----:B------:R-:W-:Y:S05]  /*25ff0*/  BSYNC B1 ;  /* 0x0000000000017941 */ /* 0x000fea0003800000 */
.L_x_1778:
[----:B------:R-:W-:Y:S05]  /*26000*/  BRA `(.L_x_1780) ;  /* 0xfffffe6800b07947 */ /* 0x000fea000383ffff */
.L_x_1483:
        /* <DEDUP_REMOVED lines=8> */
.L_x_1782:
[----:B------:R-:W-:Y:S05]  /*26090*/  BSYNC B1 ;  /* 0x0000000000017941 */ /* 0x000fea0003800000 */
.L_x_1781:
[----:B------:R-:W-:Y:S05]  /*260a0*/  BRA `(.L_x_1783) ;  /* 0xfffffe6800907947 */ /* 0x000fea000383ffff */
.L_x_1484:
        /* <DEDUP_REMOVED lines=8> */
.L_x_1785:
[----:B------:R-:W-:Y:S05]  /*26130*/  BSYNC B1 ;  /* 0x0000000000017941 */ /* 0x000fea0003800000 */
.L_x_1784:
[----:B------:R-:W-:Y:S05]  /*26140*/  BRA `(.L_x_1786) ;  /* 0xfffffe6800707947 */ /* 0x000fea000383ffff */
.L_x_1485:
        /* <DEDUP_REMOVED lines=8> */
.L_x_1788:
[----:B------:R-:W-:Y:S05]  /*261d0*/  BSYNC B1 ;  /* 0x0000000000017941 */ /* 0x000fea0003800000 */
.L_x_1787:
[----:B------:R-:W-:Y:S05]  /*261e0*/  BRA `(.L_x_1789) ;  /* 0xfffffe6800507947 */ /* 0x000fea000383ffff */
.L_x_1486:
        /* <DEDUP_REMOVED lines=8> */
.L_x_1791:
[----:B------:R-:W-:Y:S05]  /*26270*/  BSYNC B1 ;  /* 0x0000000000017941 */ /* 0x000fea0003800000 */
.L_x_1790:
[----:B------:R-:W-:Y:S05]  /*26280*/  BRA `(.L_x_1792) ;  /* 0xfffffe6800307947 */ /* 0x000fea000383ffff */
.L_x_1487:
        /* <DEDUP_REMOVED lines=8> */
.L_x_1794:
[----:B------:R-:W-:Y:S05]  /*26310*/  BSYNC B1 ;  /* 0x0000000000017941 */ /* 0x000fea0003800000 */
.L_x_1793:
[----:B------:R-:W-:Y:S05]  /*26320*/  BRA `(.L_x_1795) ;  /* 0xfffffe6800107947 */ /* 0x000fea000383ffff */
.L_x_1488:
        /* <DEDUP_REMOVED lines=8> */
.L_x_1797:
[----:B------:R-:W-:Y:S05]  /*263b0*/  BSYNC B1 ;  /* 0x0000000000017941 */ /* 0x000fea0003800000 */
.L_x_1796:
[----:B------:R-:W-:Y:S05]  /*263c0*/  BRA `(.L_x_1798) ;  /* 0xfffffe6400f07947 */ /* 0x000fea000383ffff */
.L_x_1489:
        /* <DEDUP_REMOVED lines=8> */
.L_x_1800:
[----:B------:R-:W-:Y:S05]  /*26450*/  BSYNC B1 ;  /* 0x0000000000017941 */ /* 0x000fea0003800000 */
.L_x_1799:
[----:B------:R-:W-:Y:S05]  /*26460*/  BRA `(.L_x_1801) ;  /* 0xfffffe6400d07947 */ /* 0x000fea000383ffff */
.L_x_1490:
        /* <DEDUP_REMOVED lines=8> */
.L_x_1803:
[----:B------:R-:W-:Y:S05]  /*264f0*/  BSYNC B1 ;  /* 0x0000000000017941 */ /* 0x000fea0003800000 */
.L_x_1802:
[----:B------:R-:W-:Y:S05]  /*26500*/  BRA `(.L_x_1804) ;  /* 0xfffffe6400b07947 */ /* 0x000fea000383ffff */
.L_x_1491:
        /* <DEDUP_REMOVED lines=8> */
.L_x_1806:
[----:B------:R-:W-:Y:S05]  /*26590*/  BSYNC B1 ;  /* 0x0000000000017941 */ /* 0x000fea0003800000 */
.L_x_1805:
[----:B------:R-:W-:Y:S05]  /*265a0*/  BRA `(.L_x_1807) ;  /* 0xfffffe6400907947 */ /* 0x000fea000383ffff */
.L_x_1492:
        /* <DEDUP_REMOVED lines=8> */
.L_x_1809:
[----:B------:R-:W-:Y:S05]  /*26630*/  BSYNC B1 ;  /* 0x0000000000017941 */ /* 0x000fea0003800000 */
.L_x_1808:
[----:B------:R-:W-:Y:S05]  /*26640*/  BRA `(.L_x_1810) ;  /* 0xfffffe6400707947 */ /* 0x000fea000383ffff */
.L_x_1493:
        /* <DEDUP_REMOVED lines=8> */
.L_x_1812:
[----:B------:R-:W-:Y:S05]  /*266d0*/  BSYNC B1 ;  /* 0x0000000000017941 */ /* 0x000fea0003800000 */
.L_x_1811:
[----:B------:R-:W-:Y:S05]  /*266e0*/  BRA `(.L_x_1813) ;  /* 0xfffffe6400507947 */ /* 0x000fea000383ffff */
.L_x_1494:
        /* <DEDUP_REMOVED lines=8> */
.L_x_1815:
[----:B------:R-:W-:Y:S05]  /*26770*/  BSYNC B1 ;  /* 0x0000000000017941 */ /* 0x000fea0003800000 */
.L_x_1814:
[----:B------:R-:W-:Y:S05]  /*26780*/  BRA `(.L_x_1816) ;  /* 0xfffffe6400307947 */ /* 0x000fea000383ffff */
.L_x_1495:
        /* <DEDUP_REMOVED lines=8> */
.L_x_1818:
[----:B------:R-:W-:Y:S05]  /*26810*/  BSYNC B1 ;  /* 0x0000000000017941 */ /* 0x000fea0003800000 */
.L_x_1817:
[----:B------:R-:W-:Y:S05]  /*26820*/  BRA `(.L_x_1819) ;  /* 0xfffffe6400107947 */ /* 0x000fea000383ffff */
.L_x_1497:
[----:B0-----:R0:W1:Y:S02]  /*26830*/  SYNCS.PHASECHK.TRANS64.TRYWAIT P4, [R2+URZ+0x28800], R9 ;  /* 0x02880009020075a7 */ /* 0x001064000808017f */
[----:B-1----:R-:W-:Y:S05]  /*26840*/  @!P4 NANOSLEEP.SYNCS 0x989680 ;  /* 0x009896800000c95d */ /* 0x002fea0003900000 */
[----:B------:R-:W1:Y:S02]  /*26850*/  @!P4 SYNCS.PHASECHK.TRANS64 P4, [R2+URZ+0x28800], R9 ;  /* 0x028800090200c5a7 */ /* 0x000e64000808007f */
[----:B-1----:R-:W-:Y:S05]  /*26860*/  @!P4 BRA `(.L_x_1497) ;  /* 0xfffffffc00f0c947 */ /* 0x002fea000383ffff */
[----:B------:R-:W-:Y:S05]  /*26870*/  BRA `(.L_x_1820) ;  /* 0xfffffe6800107947 */ /* 0x000fea000383ffff */
.L_x_1507:
[----:B0-----:R0:W2:Y:S02]  /*26880*/  SYNCS.PHASECHK.TRANS64.TRYWAIT P2, [R8+URZ+0x28830], R3 ;  /* 0x02883003080075a7 */ /* 0x0010a4000804017f */
[----:B--2---:R-:W-:Y:S05]  /*26890*/  @!P2 NANOSLEEP.SYNCS 0x989680 ;  /* 0x009896800000a95d */ /* 0x004fea0003900000 */
[----:B------:R-:W2:Y:S02]  /*268a0*/  @!P2 SYNCS.PHASECHK.TRANS64 P2, [R8+URZ+0x28830], R3 ;  /* 0x028830030800a5a7 */ /* 0x000ea4000804007f */
[----:B--2---:R-:W-:Y:S05]  /*268b0*/  @!P2 BRA `(.L_x_1507) ;  /* 0xfffffffc00f0a947 */ /* 0x004fea000383ffff */
[----:B------:R-:W-:Y:S05]  /*268c0*/  BRA `(.L_x_1506) ;  /* 0xfffffe8000f47947 */ /* 0x000fea000383ffff */
.L_x_1525:
[----:B-1----:R1:W2:Y:S02]  /*268d0*/  SYNCS.PHASECHK.TRANS64.TRYWAIT P4, [R7+URZ+0x28830], R6 ;  /* 0x02883006070075a7 */ /* 0x0022a4000808017f */
[----:B--2---:R-:W-:Y:S05]  /*268e0*/  @!P4 NANOSLEEP.SYNCS 0x989680 ;  /* 0x009896800000c95d */ /* 0x004fea0003900000 */
[----:B------:R-:W2:Y:S02]  /*268f0*/  @!P4 SYNCS.PHASECHK.TRANS64 P4, [R7+URZ+0x28830], R6 ;  /* 0x028830060700c5a7 */ /* 0x000ea4000808007f */
[----:B--2---:R-:W-:Y:S05]  /*26900*/  @!P4 BRA `(.L_x_1525) ;  /* 0xfffffffc00f0c947 */ /* 0x004fea000383ffff */
[----:B------:R-:W-:Y:S05]  /*26910*/  BRA `(.L_x_1524) ;  /* 0xfffffebc00a47947 */ /* 0x000fea000383ffff */
.L_x_1529:
[----:B-1----:R1:W2:Y:S02]  /*26920*/  SYNCS.PHASECHK.TRANS64.TRYWAIT P3, [R7+URZ+0x28850], R6 ;  /* 0x02885006070075a7 */ /* 0x0022a4000806017f */
[----:B--2---:R-:W-:Y:S05]  /*26930*/  @!P3 NANOSLEEP.SYNCS 0x989680 ;  /* 0x009896800000b95d */ /* 0x004fea0003900000 */
[----:B------:R-:W2:Y:S02]  /*26940*/  @!P3 SYNCS.PHASECHK.TRANS64 P3, [R7+URZ+0x28850], R6 ;  /* 0x028850060700b5a7 */ /* 0x000ea4000806007f */
[----:B--2---:R-:W-:Y:S05]  /*26950*/  @!P3 BRA `(.L_x_1529) ;  /* 0xfffffffc00f0b947 */ /* 0x004fea000383ffff */
[----:B------:R-:W-:Y:S05]  /*26960*/  BRA `(.L_x_1526) ;  /* 0xfffffec000b47947 */ /* 0x000fea000383ffff */
.L_x_1548:
[----:B-1----:R1:W2:Y:S02]  /*26970*/  SYNCS.PHASECHK.TRANS64.TRYWAIT P3, [R6+URZ+0x28830], R7 ;  /* 0x02883007060075a7 */ /* 0x0022a4000806017f */
[----:B--2---:R-:W-:Y:S05]  /*26980*/  @!P3 NANOSLEEP.SYNCS 0x989680 ;  /* 0x009896800000b95d */ /* 0x004fea0003900000 */
[----:B------:R-:W2:Y:S02]  /*26990*/  @!P3 SYNCS.PHASECHK.TRANS64 P3, [R6+URZ+0x28830], R7 ;  /* 0x028830070600b5a7 */ /* 0x000ea4000806007f */
[----:B--2---:R-:W-:Y:S05]  /*269a0*/  @!P3 BRA `(.L_x_1548) ;  /* 0xfffffffc00f0b947 */ /* 0x004fea000383ffff */
[----:B------:R-:W-:Y:S05]  /*269b0*/  BRA `(.L_x_1547) ;  /* 0xfffffef800907947 */ /* 0x000fea000383ffff */
.L_x_1552:
[----:B-1----:R1:W2:Y:S02]  /*269c0*/  SYNCS.PHASECHK.TRANS64.TRYWAIT P2, [R7+URZ+0x28850], R6 ;  /* 0x02885006070075a7 */ /* 0x0022a4000804017f */
[----:B--2---:R-:W-:Y:S05]  /*269d0*/  @!P2 NANOSLEEP.SYNCS 0x989680 ;  /* 0x009896800000a95d */ /* 0x004fea0003900000 */
[----:B------:R-:W2:Y:S02]  /*269e0*/  @!P2 SYNCS.PHASECHK.TRANS64 P2, [R7+URZ+0x28850], R6 ;  /* 0x028850060700a5a7 */ /* 0x000ea4000804007f */
[----:B--2---:R-:W-:Y:S05]  /*269f0*/  @!P2 BRA `(.L_x_1552) ;  /* 0xfffffffc00f0a947 */ /* 0x004fea000383ffff */
[----:B------:R-:W-:Y:S05]  /*26a00*/  BRA `(.L_x_1549) ;  /* 0xfffffefc00a07947 */ /* 0x000fea000383ffff */
.L_x_1559:
[----:B-1----:R1:W2:Y:S02]  /*26a10*/  SYNCS.PHASECHK.TRANS64.TRYWAIT P3, [R6+URZ+0x28830], R7 ;  /* 0x02883007060075a7 */ /* 0x0022a4000806017f */
[----:B--2---:R-:W-:Y:S05]  /*26a20*/  @!P3 NANOSLEEP.SYNCS 0x989680 ;  /* 0x009896800000b95d */ /* 0x004fea0003900000 */
[----:B------:R-:W2:Y:S02]  /*26a30*/  @!P3 SYNCS.PHASECHK.TRANS64 P3, [R6+URZ+0x28830], R7 ;  /* 0x028830070600b5a7 */ /* 0x000ea4000806007f */
[----:B--2---:R-:W-:Y:S05]  /*26a40*/  @!P3 BRA `(.L_x_1559) ;  /* 0xfffffffc00f0b947 */ /* 0x004fea000383ffff */
[----:B------:R-:W-:Y:S05]  /*26a50*/  BRA `(.L_x_1558) ;  /* 0xffffff2400007947 */ /* 0x000fea000383ffff */
.L_x_1563:
[----:B-1----:R1:W2:Y:S02]  /*26a60*/  SYNCS.PHASECHK.TRANS64.TRYWAIT P2, [R7+URZ+0x28850], R6 ;  /* 0x02885006070075a7 */ /* 0x0022a4000804017f */
[----:B--2---:R-:W-:Y:S05]  /*26a70*/  @!P2 NANOSLEEP.SYNCS 0x989680 ;  /* 0x009896800000a95d */ /* 0x004fea0003900000 */
[----:B------:R-:W2:Y:S02]  /*26a80*/  @!P2 SYNCS.PHASECHK.TRANS64 P2, [R7+URZ+0x28850], R6 ;  /* 0x028850060700a5a7 */ /* 0x000ea4000804007f */
[----:B--2---:R-:W-:Y:S05]  /*26a90*/  @!P2 BRA `(.L_x_1563) ;  /* 0xfffffffc00f0a947 */ /* 0x004fea000383ffff */
[----:B------:R-:W-:Y:S05]  /*26aa0*/  BRA `(.L_x_1560) ;  /* 0xffffff2800107947 */ /* 0x000fea000383ffff */
.L_x_1576:
[----:B-1----:R1:W2:Y:S02]  /*26ab0*/  SYNCS.PHASECHK.TRANS64.TRYWAIT P0, [R8+URZ+0x28850], R3 ;  /* 0x02885003080075a7 */ /* 0x0022a4000800017f */
[----:B--2---:R-:W-:Y:S05]  /*26ac0*/  @!P0 NANOSLEEP.SYNCS 0x989680 ;  /* 0x009896800000895d */ /* 0x004fea0003900000 */
[----:B------:R-:W2:Y:S02]  /*26ad0*/  @!P0 SYNCS.PHASECHK.TRANS64 P0, [R8+URZ+0x28850], R3 ;  /* 0x02885003080085a7 */ /* 0x000ea4000800007f */
[----:B--2---:R-:W-:Y:S05]  /*26ae0*/  @!P0 BRA `(.L_x_1576) ;  /* 0xfffffffc00f08947 */ /* 0x004fea000383ffff */
[----:B------:R-:W-:Y:S05]  /*26af0*/  BRA `(.L_x_1575) ;  /* 0xffffff5c004c7947 */ /* 0x000fea000383ffff */
.L_x_1618:
[----:B------:R-:W1:Y:S01]  /*26b00*/  S2R R11, SR_TID.X ;  /* 0x00000000000b7919 */ /* 0x000e620000002100 */
[----:B------:R-:W-:Y:S01]  /*26b10*/  BSSY B1, `(.L_x_1821) ;  /* 0x000000a000017945 */ /* 0x000fe20003800000 */
[----:B------:R-:W-:Y:S02]  /*26b20*/  IMAD.MOV.U32 R12, RZ, RZ, RZ ;  /* 0x000000ffff0c7224 */ /* 0x000fe400078e00ff */
[----:B------:R-:W-:Y:S01]  /*26b30*/  IMAD.MOV.U32 R15, RZ, RZ, -0x1 ;  /* 0xffffffffff0f7424 */ /* 0x000fe200078e00ff */
[----:B-1----:R-:W-:-:S04]  /*26b40*/  SHF.R.U32.HI R11, RZ, 0x5, R11 ;  /* 0x00000005ff0b7819 */ /* 0x002fc8000001160b */
[----:B------:R-:W-:-:S05]  /*26b50*/  LOP3.LUT R11, R11, 0x3, RZ, 0xc0, !PT ;  /* 0x000000030b0b7812 */ /* 0x000fca00078ec0ff */
[----:B0-----:R-:W-:Y:S02]  /*26b60*/  IMAD.MOV.U32 R13, RZ, RZ, R11 ;  /* 0x000000ffff0d7224 */ /* 0x001fe400078e000b */
[----:B------:R-:W-:-:S07]  /*26b70*/  IMAD.MOV.U32 R11, RZ, RZ, 0x1f ;  /* 0x0000001fff0b7424 */ /* 0x000fce00078e00ff */
[----:B------:R-:W-:Y:S05]  /*26b80*/  WARPSYNC.COLLECTIVE R15, `(.L_x_1822) ;  /* 0x000000000f087348 */ /* 0x000fea0003c00000 */
[----:B------:R0:W1:Y:S02]  /*26b90*/  SHFL.IDX P6, R14, R13, R12, R11 ;  /* 0x0000000c0d0e7389 */ /* 0x00006400000c000b */
[----:B01----:R-:W-:Y:S01]  /*26ba0*/  ENDCOLLECTIVE ;  /* 0x000000000000791b */ /* 0x003fe20003800000 */
.L_x_1822:
[----:B------:R-:W-:Y:S05]  /*26bb0*/  BSYNC B1 ;  /* 0x0000000000017941 */ /* 0x000fea0003800000 */
.L_x_1821:
[----:B------:R-:W-:Y:S05]  /*26bc0*/  BRA `(.L_x_1823) ;  /* 0xffffff98006c7947 */ /* 0x000fea000383ffff */
.L_x_1619:
[----:B------:R-:W-:Y:S01]  /*26bd0*/  BSSY B1, `(.L_x_1824) ;  /* 0x0000006000017945 */ /* 0x000fe20003800000 */
[----:B------:R-:W-:-:S07]  /*26be0*/  IMAD.MOV.U32 R15, RZ, RZ, -0x1 ;  /* 0xffffffffff0f7424 */ /* 0x000fce00078e00ff */
[----:B0-----:R-:W-:Y:S05]  /*26bf0*/  WARPSYNC.COLLECTIVE R15, `(.L_x_1825) ;  /* 0x000000000f0c7348 */ /* 0x001fea0003c00000 */
[----:B------:R-:W-:Y:S02]  /*26c00*/  ELECT P6, UR62, PT ;  /* 0x00000000003e782f */ /* 0x000fe400038c0000 */
[----:B------:R-:W-:Y:S01]  /*26c10*/  MOV R14, UR62 ;  /* 0x0000003e000e7c02 */ /* 0x000fe20008000f00 */
[----:B0-----:R-:W-:Y:S10]  /*26c20*/  ENDCOLLECTIVE ;  /* 0x000000000000791b */ /* 0x001ff40003800000 */
.L_x_1825:
[----:B------:R-:W-:Y:S05]  /*26c30*/  BSYNC B1 ;  /* 0x0000000000017941 */ /* 0x000fea0003800000 */
.L_x_1824:
[----:B------:R-:W-:Y:S05]  /*26c40*/  BRA `(.L_x_1826) ;  /* 0xffffff9800587947 */ /* 0x000fea000383ffff */
.L_x_1621:
[----:B-1----:R1:W2:Y:S02]  /*26c50*/  SYNCS.PHASECHK.TRANS64.TRYWAIT P0, [R12+URZ+0x28820], R8 ;  /* 0x028820080c0075a7 */ /* 0x0022a4000800017f */
[----:B--2---:R-:W-:Y:S05]  /*26c60*/  @!P0 NANOSLEEP.SYNCS 0x989680 ;  /* 0x009896800000895d */ /* 0x004fea0003900000 */
[----:B------:R-:W2:Y:S02]  /*26c70*/  @!P0 SYNCS.PHASECHK.TRANS64 P0, [R12+URZ+0x28820], R8 ;  /* 0x028820080c0085a7 */ /* 0x000ea4000800007f */
[----:B--2---:R-:W-:Y:S05]  /*26c80*/  @!P0 BRA `(.L_x_1621) ;  /* 0xfffffffc00f08947 */ /* 0x004fea000383ffff */
[----:B------:R-:W-:Y:S05]  /*26c90*/  BRA `(.L_x_1827) ;  /* 0xffffff9800747947 */ /* 0x000fea000383ffff */
.L_x_1624:
[----:B-1----:R1:W2:Y:S02]  /*26ca0*/  SYNCS.PHASECHK.TRANS64.TRYWAIT P0, [R8+URZ+0x288a0], R10 ;  /* 0x0288a00a080075a7 */ /* 0x0022a4000800017f */
[----:B--2---:R-:W-:Y:S05]  /*26cb0*/  @!P0 NANOSLEEP.SYNCS 0x989680 ;  /* 0x009896800000895d */ /* 0x004fea0003900000 */
[----:B------:R-:W2:Y:S02]  /*26cc0*/  @!P0 SYNCS.PHASECHK.TRANS64 P0, [R8+URZ+0x288a0], R10 ;  /* 0x0288a00a080085a7 */ /* 0x000ea4000800007f */
[----:B--2---:R-:W-:Y:S05]  /*26cd0*/  @!P0 BRA `(.L_x_1624) ;  /* 0xfffffffc00f08947 */ /* 0x004fea000383ffff */
[----:B------:R-:W-:Y:S05]  /*26ce0*/  BRA `(.L_x_1828) ;  /* 0xffffff9800847947 */ /* 0x000fea000383ffff */
.L_x_1626:
[----:B--2---:R2:W3:Y:S02]  /*26cf0*/  SYNCS.PHASECHK.TRANS64.TRYWAIT P0, [R8+URZ+0x288c0], R10 ;  /* 0x0288c00a080075a7 */ /* 0x0044e4000800017f */
[----:B---3--:R-:W-:Y:S05]  /*26d00*/  @!P0 NANOSLEEP.SYNCS 0x989680 ;  /* 0x009896800000895d */ /* 0x008fea0003900000 */
[----:B------:R-:W3:Y:S02]  /*26d10*/  @!P0 SYNCS.PHASECHK.TRANS64 P0, [R8+URZ+0x288c0], R10 ;  /* 0x0288c00a080085a7 */ /* 0x000ee4000800007f */
[----:B---3--:R-:W-:Y:S05]  /*26d20*/  @!P0 BRA `(.L_x_1626) ;  /* 0xfffffffc00f08947 */ /* 0x008fea000383ffff */
[----:B------:R-:W-:Y:S05]  /*26d30*/  BRA `(.L_x_1829) ;  /* 0xffffff9800fc7947 */ /* 0x000fea000383ffff */
.L_x_1630:
[----:B-1----:R1:W2:Y:S02]  /*26d40*/  SYNCS.PHASECHK.TRANS64.TRYWAIT P0, [R8+URZ+0x288a0], R9 ;  /* 0x0288a009080075a7 */ /* 0x0022a4000800017f */
[----:B--2---:R-:W-:Y:S05]  /*26d50*/  @!P0 NANOSLEEP.SYNCS 0x989680 ;  /* 0x009896800000895d */ /* 0x004fea0003900000 */
[----:B------:R-:W2:Y:S02]  /*26d60*/  @!P0 SYNCS.PHASECHK.TRANS64 P0, [R8+URZ+0x288a0], R9 ;  /* 0x0288a009080085a7 */ /* 0x000ea4000800007f */
[----:B--2---:R-:W-:Y:S05]  /*26d70*/  @!P0 BRA `(.L_x_1630) ;  /* 0xfffffffc00f08947 */ /* 0x004fea000383ffff */
[----:B------:R-:W-:Y:S05]  /*26d80*/  BRA `(.L_x_1830) ;  /* 0xffffff9c00bc7947 */ /* 0x000fea000383ffff */
.L_x_1632:
[----:B--2---:R2:W3:Y:S02]  /*26d90*/  SYNCS.PHASECHK.TRANS64.TRYWAIT P1, [R8+URZ+0x288c0], R9 ;  /* 0x0288c009080075a7 */ /* 0x0044e4000802017f */
[----:B---3--:R-:W-:Y:S05]  /*26da0*/  @!P1 NANOSLEEP.SYNCS 0x989680 ;  /* 0x009896800000995d */ /* 0x008fea0003900000 */
[----:B------:R-:W3:Y:S02]  /*26db0*/  @!P1 SYNCS.PHASECHK.TRANS64 P1, [R8+URZ+0x288c0], R9 ;  /* 0x0288c009080095a7 */ /* 0x000ee4000802007f */
[----:B---3--:R-:W-:Y:S05]  /*26dc0*/  @!P1 BRA `(.L_x_1632) ;  /* 0xfffffffc00f09947 */ /* 0x008fea000383ffff */
[----:B------:R-:W-:Y:S05]  /*26dd0*/  BRA `(.L_x_1831) ;  /* 0xffffffa000307947 */ /* 0x000fea000383ffff */
.L_x_1651:
        /* <DEDUP_REMOVED lines=11> */
.L_x_1833:
[----:B------:R-:W-:Y:S05]  /*26e90*/  BSYNC B0 ;  /* 0x0000000000007941 */ /* 0x000fea0003800000 */
.L_x_1832:
[----:B------:R-:W-:Y:S05]  /*26ea0*/  BRA `(.L_x_1834) ;  /* 0xffffffac00b07947 */ /* 0x000fea000383ffff */
.L_x_1652:
[----:B------:R-:W-:Y:S01]  /*26eb0*/  BSSY B0, `(.L_x_1835) ;  /* 0x0000006000007945 */ /* 0x000fe20003800000 */
[----:B------:R-:W-:-:S07]  /*26ec0*/  IMAD.MOV.U32 R15, RZ, RZ, -0x1 ;  /* 0xffffffffff0f7424 */ /* 0x000fce00078e00ff */
[----:B------:R-:W-:Y:S05]  /*26ed0*/  WARPSYNC.COLLECTIVE R15, `(.L_x_1836) ;  /* 0x000000000f0c7348 */ /* 0x000fea0003c00000 */
[----:B------:R-:W-:Y:S02]  /*26ee0*/  ELECT P6, UR62, PT ;  /* 0x00000000003e782f */ /* 0x000fe400038c0000 */
[----:B------:R-:W-:Y:S01]  /*26ef0*/  MOV R14, UR62 ;  /* 0x0000003e000e7c02 */ /* 0x000fe20008000f00 */
[----:B------:R-:W-:Y:S10]  /*26f00*/  ENDCOLLECTIVE ;  /* 0x000000000000791b */ /* 0x000ff40003800000 */
.L_x_1836:
[----:B------:R-:W-:Y:S05]  /*26f10*/  BSYNC B0 ;  /* 0x0000000000007941 */ /* 0x000fea0003800000 */
.L_x_1835:
[----:B------:R-:W-:Y:S05]  /*26f20*/  BRA `(.L_x_1837) ;  /* 0xffffffac00a07947 */ /* 0x000fea000383ffff */
.L_x_1655:
[----:B0-----:R0:W1:Y:S02]  /*26f30*/  SYNCS.PHASECHK.TRANS64.TRYWAIT P0, [R7+URZ+0x28840], R10 ;  /* 0x0288400a070075a7 */ /* 0x001064000800017f */
[----:B-1----:R-:W-:Y:S05]  /*26f40*/  @!P0 NANOSLEEP.SYNCS 0x989680 ;  /* 0x009896800000895d */ /* 0x002fea0003900000 */
[----:B------:R-:W1:Y:S02]  /*26f50*/  @!P0 SYNCS.PHASECHK.TRANS64 P0, [R7+URZ+0x28840], R10 ;  /* 0x0288400a070085a7 */ /* 0x000e64000800007f */
[----:B-1----:R-:W-:Y:S05]  /*26f60*/  @!P0 BRA `(.L_x_1655) ;  /* 0xfffffffc00f08947 */ /* 0x002fea000383ffff */
[----:B------:R-:W-:Y:S05]  /*26f70*/  BRA `(.L_x_1838) ;  /* 0xffffffb000047947 */ /* 0x000fea000383ffff */
.L_x_1658:
        /* <DEDUP_REMOVED lines=8> */
.L_x_1666:
[----:B0-----:R0:W1:Y:S02]  /*27000*/  SYNCS.PHASECHK.TRANS64.TRYWAIT P0, [R3+URZ+0x28840], R8 ;  /* 0x02884008030075a7 */ /* 0x001064000800017f */
[----:B-1----:R-:W-:Y:S05]  /*27010*/  @!P0 NANOSLEEP.SYNCS 0x989680 ;  /* 0x009896800000895d */ /* 0x002fea0003900000 */
[----:B------:R-:W1:Y:S02]  /*27020*/  @!P0 SYNCS.PHASECHK.TRANS64 P0, [R3+URZ+0x28840], R8 ;  /* 0x02884008030085a7 */ /* 0x000e64000800007f */
[----:B-1----:R-:W-:Y:S05]  /*27030*/  @!P0 BRA `(.L_x_1666) ;  /* 0xfffffffc00f08947 */ /* 0x002fea000383ffff */
[----:B------:R-:W-:Y:S05]  /*27040*/  BRA `(.L_x_1840) ;  /* 0xffffffb400d47947 */ /* 0x000fea000383ffff */
.L_x_1668:
[----:B0-----:R0:W1:Y:S02]  /*27050*/  SYNCS.PHASECHK.TRANS64.TRYWAIT P0, [R8+URZ+0x60], R3 ;  /* 0x00006003080075a7 */ /* 0x001064000800017f */
[----:B-1----:R-:W-:Y:S05]  /*27060*/  @!P0 NANOSLEEP.SYNCS 0x989680 ;  /* 0x009896800000895d */ /* 0x002fea0003900000 */
[----:B------:R-:W1:Y:S02]  /*27070*/  @!P0 SYNCS.PHASECHK.TRANS64 P0, [R8+URZ+0x60], R3 ;  /* 0x00006003080085a7 */ /* 0x000e64000800007f */
[----:B-1----:R-:W-:Y:S05]  /*27080*/  @!P0 BRA `(.L_x_1668) ;  /* 0xfffffffc00f08947 */ /* 0x002fea000383ffff */
[----:B------:R-:W-:Y:S05]  /*27090*/  BRA `(.L_x_1841) ;  /* 0xffffffb800707947 */ /* 0x000fea000383ffff */
.L_x_1673:
[----:B-1----:R1:W2:Y:S02]  /*270a0*/  SYNCS.PHASECHK.TRANS64.TRYWAIT P0, [R2+URZ+0x28840], R3 ;  /* 0x02884003020075a7 */ /* 0x0022a4000800017f */
[----:B--2---:R-:W-:Y:S05]  /*270b0*/  @!P0 NANOSLEEP.SYNCS 0x989680 ;  /* 0x009896800000895d */ /* 0x004fea0003900000 */
[----:B------:R-:W2:Y:S02]  /*270c0*/  @!P0 SYNCS.PHASECHK.TRANS64 P0, [R2+URZ+0x28840], R3 ;  /* 0x02884003020085a7 */ /* 0x000ea4000800007f */
[----:B--2---:R-:W-:Y:S05]  /*270d0*/  @!P0 BRA `(.L_x_1673) ;  /* 0xfffffffc00f08947 */ /* 0x004fea000383ffff */
[----:B------:R-:W-:Y:S05]  /*270e0*/  BRA `(.L_x_1842) ;  /* 0xffffffbc00d87947 */ /* 0x000fea000383ffff */
.L_x_1675:
[----:B0-----:R0:W1:Y:S02]  /*270f0*/  SYNCS.PHASECHK.TRANS64.TRYWAIT P1, [R2+URZ+0x60], R3 ;  /* 0x00006003020075a7 */ /* 0x001064000802017f */
[----:B-1----:R-:W-:Y:S05]  /*27100*/  @!P1 NANOSLEEP.SYNCS 0x989680 ;  /* 0x009896800000995d */ /* 0x002fea0003900000 */
[----:B------:R-:W1:Y:S02]  /*27110*/  @!P1 SYNCS.PHASECHK.TRANS64 P1, [R2+URZ+0x60], R3 ;  /* 0x00006003020095a7 */ /* 0x000e64000802007f */
[----:B-1----:R-:W-:Y:S05]  /*27120*/  @!P1 BRA `(.L_x_1675) ;  /* 0xfffffffc00f09947 */ /* 0x002fea000383ffff */
[----:B------:R-:W-:Y:S05]  /*27130*/  BRA `(.L_x_1843) ;  /* 0xffffffc000747947 */ /* 0x000fea000383ffff */
.L_x_1680:
[----:B--2---:R2:W3:Y:S02]  /*27140*/  SYNCS.PHASECHK.TRANS64.TRYWAIT P0, [R2+URZ+0x28840], R3 ;  /* 0x02884003020075a7 */ /* 0x0044e4000800017f */
[----:B---3--:R-:W-:Y:S05]  /*27150*/  @!P0 NANOSLEEP.SYNCS 0x989680 ;  /* 0x009896800000895d */ /* 0x008fea0003900000 */
[----:B------:R-:W3:Y:S02]  /*27160*/  @!P0 SYNCS.PHASECHK.TRANS64 P0, [R2+URZ+0x28840], R3 ;  /* 0x02884003020085a7 */ /* 0x000ee4000800007f */
[----:B---3--:R-:W-:Y:S05]  /*27170*/  @!P0 BRA `(.L_x_1680) ;  /* 0xfffffffc00f08947 */ /* 0x008fea000383ffff */
[----:B------:R-:W-:Y:S05]  /*27180*/  BRA `(.L_x_1844) ;  /* 0xffffffc400947947 */ /* 0x000fea000383ffff */
.L_x_1682:
[----:B0-----:R0:W1:Y:S02]  /*27190*/  SYNCS.PHASECHK.TRANS64.TRYWAIT P1, [R3+URZ+0x60], R9 ;  /* 0x00006009030075a7 */ /* 0x001064000802017f */
[----:B-1----:R-:W-:Y:S05]  /*271a0*/  @!P1 NANOSLEEP.SYNCS 0x989680 ;  /* 0x009896800000995d */ /* 0x002fea0003900000 */
[----:B------:R-:W1:Y:S02]  /*271b0*/  @!P1 SYNCS.PHASECHK.TRANS64 P1, [R3+URZ+0x60], R9 ;  /* 0x00006009030095a7 */ /* 0x000e64000802007f */
[----:B-1----:R-:W-:Y:S05]  /*271c0*/  @!P1 BRA `(.L_x_1682) ;  /* 0xfffffffc00f09947 */ /* 0x002fea000383ffff */
[----:B------:R-:W-:Y:S05]  /*271d0*/  BRA `(.L_x_1845) ;  /* 0xffffffc800307947 */ /* 0x000fea000383ffff */
.L_x_1689:
[----:B-1----:R1:W2:Y:S02]  /*271e0*/  SYNCS.PHASECHK.TRANS64.TRYWAIT P0, [R3+URZ+0x28860], R2 ;  /* 0x02886002030075a7 */ /* 0x0022a4000800017f */
[----:B--2---:R-:W-:Y:S05]  /*271f0*/  @!P0 NANOSLEEP.SYNCS 0x989680 ;  /* 0x009896800000895d */ /* 0x004fea0003900000 */
[----:B------:R-:W2:Y:S02]  /*27200*/  @!P0 SYNCS.PHASECHK.TRANS64 P0, [R3+URZ+0x28860], R2 ;  /* 0x02886002030085a7 */ /* 0x000ea4000800007f */
[----:B--2---:R-:W-:Y:S05]  /*27210*/  @!P0 BRA `(.L_x_1689) ;  /* 0xfffffffc00f08947 */ /* 0x004fea000383ffff */
[----:B------:R-:W-:Y:S05]  /*27220*/  BRA `(.L_x_1846) ;  /* 0xffffffcc00387947 */ /* 0x000fea000383ffff */
.L_x_1691:
[----:B------:R-:W-:Y:S01]  /*27230*/  BSSY B0, `(.L_x_1847) ;  /* 0x0000008000007945 */ /* 0x000fe20003800000 */
[----:B0-----:R-:W-:Y:S02]  /*27240*/  IMAD.MOV.U32 R13, RZ, RZ, R16 ;  /* 0x000000ffff0d7224 */ /* 0x001fe400078e0010 */
[----:B------:R-:W-:Y:S02]  /*27250*/  IMAD.MOV.U32 R12, RZ, RZ, RZ ;  /* 0x000000ffff0c7224 */ /* 0x000fe400078e00ff */
[----:B------:R-:W-:Y:S02]  /*27260*/  IMAD.MOV.U32 R11, RZ, RZ, 0x1f ;  /* 0x0000001fff0b7424 */ /* 0x000fe400078e00ff */
[----:B------:R-:W-:-:S07]  /*27270*/  IMAD.MOV.U32 R15, RZ, RZ, -0x1 ;  /* 0xffffffffff0f7424 */ /* 0x000fce00078e00ff */
[----:B-123--:R-:W-:Y:S05]  /*27280*/  WARPSYNC.COLLECTIVE R15, `(.L_x_1848) ;  /* 0x000000000f087348 */ /* 0x00efea0003c00000 */
[----:B------:R0:W4:Y:S02]  /*27290*/  SHFL.IDX P6, R14, R13, R12, R11 ;  /* 0x0000000c0d0e7389 */ /* 0x00012400000c000b */
[----:B01234-:R-:W-:Y:S01]  /*272a0*/  ENDCOLLECTIVE ;  /* 0x000000000000791b */ /* 0x01ffe20003800000 */
.L_x_1848:
[----:B------:R-:W-:Y:S05]  /*272b0*/  BSYNC B0 ;  /* 0x0000000000007941 */ /* 0x000fea0003800000 */
.L_x_1847:
        /* <DEDUP_REMOVED lines=8> */
.L_x_1849:
[----:B------:R-:W-:Y:S01]  /*27340*/  IMAD.MOV.U32 R16, RZ, RZ, R14 ;  /* 0x000000ffff107224 */ /* 0x000fe200078e000e */
[----:B------:R-:W-:Y:S06]  /*27350*/  BRA `(.L_x_1850) ;  /* 0xffffffcc00c07947 */ /* 0x000fec000383ffff */
.L_x_1694:
        /* <DEDUP_REMOVED lines=8> */
.L_x_1852:
[----:B------:R-:W-:Y:S05]  /*273e0*/  BSYNC B0 ;  /* 0x0000000000007941 */ /* 0x000fea0003800000 */
.L_x_1851:
        /* <DEDUP_REMOVED lines=10> */
.L_x_1853:
        /* <DEDUP_REMOVED lines=8> */
.L_x_1854:
        /* <DEDUP_REMOVED lines=8> */
.L_x_1855:
        /* <DEDUP_REMOVED lines=8> */
.L_x_1856:
        /* <DEDUP_REMOVED lines=8> */
.L_x_1857:
[----:B------:R-:W-:Y:S05]  /*27690*/  BRA `(.L_x_1858) ;  /* 0xffffffcc00847947 */ /* 0x000fea000383ffff */
.L_x_1699:
[----:B------:R-:W-:Y:S01]  /*276a0*/  BSSY B0, `(.L_x_1859) ;  /* 0x0000008000007945 */ /* 0x000fe20003800000 */
[----:B-----5:R-:W-:Y:S02]  /*276b0*/  IMAD.MOV.U32 R13, RZ, RZ, R17 ;  /* 0x000000ffff0d7224 */ /* 0x020fe400078e0011 */
[----:B------:R-:W-:Y:S02]  /*276c0*/  IMAD.MOV.U32 R12, RZ, RZ, 0x1 ;  /* 0x00000001ff0c7424 */ /* 0x000fe400078e00ff */
[----:B------:R-:W-:Y:S02]  /*276d0*/  IMAD.MOV.U32 R11, RZ, RZ, RZ ;  /* 0x000000ffff0b7224 */ /* 0x000fe400078e00ff */
[----:B------:R-:W-:-:S07]  /*276e0*/  IMAD.MOV.U32 R15, RZ, RZ, -0x1 ;  /* 0xffffffffff0f7424 */ /* 0x000fce00078e00ff */
[----:B012---:R-:W-:Y:S05]  /*276f0*/  WARPSYNC.COLLECTIVE R15, `(.L_x_1860) ;  /* 0x000000000f087348 */ /* 0x007fea0003c00000 */
[----:B------:R3:W4:Y:S02]  /*27700*/  SHFL.UP P6, R14, R13, R12, R11 ;  /* 0x0400000c0d0e7389 */ /* 0x00072400000c000b */
[----:B01234-:R-:W-:Y:S01]  /*27710*/  ENDCOLLECTIVE ;  /* 0x000000000000791b */ /* 0x01ffe20003800000 */
.L_x_1860:
[----:B------:R-:W-:Y:S05]  /*27720*/  BSYNC B0 ;  /* 0x0000000000007941 */ /* 0x000fea0003800000 */
.L_x_1859:
        /* <DEDUP_REMOVED lines=10> */
.L_x_1861:
        /* <DEDUP_REMOVED lines=8> */
.L_x_1862:
        /* <DEDUP_REMOVED lines=8> */
.L_x_1863:
        /* <DEDUP_REMOVED lines=8> */
.L_x_1864:
        /* <DEDUP_REMOVED lines=8> */
.L_x_1865:
[----:B------:R-:W-:Y:S05]  /*279d0*/  BRA `(.L_x_1866) ;  /* 0xffffffcc00687947 */ /* 0x000fea000383ffff */
.L_x_1701:
[----:B------:R-:W-:Y:S01]  /*279e0*/  BSSY B0, `(.L_x_1867) ;  /* 0x0000006000007945 */ /* 0x000fe20003800000 */
[----:B------:R-:W-:Y:S01]  /*279f0*/  PLOP3.LUT P6, PT, P6, PT, PT, 0x8, 0x0 ;  /* 0x000000000000781c */ /* 0x000fe200037ce170 */
[----:B------:R-:W-:-:S12]  /*27a00*/  IMAD.MOV.U32 R15, RZ, RZ, -0x1 ;  /* 0xffffffffff0f7424 */ /* 0x000fd800078e00ff */
[----:B0-2---:R-:W-:Y:S05]  /*27a10*/  WARPSYNC.COLLECTIVE R15, `(.L_x_1868) ;  /* 0x000000000f087348 */ /* 0x005fea0003c00000 */
[----:B------:R-:W-:Y:S01]  /*27a20*/  VOTE.ANY R14, PT, P6 ;  /* 0x00000000000e7806 */ /* 0x000fe200030e0100 */
[----:B0-2---:R-:W-:Y:S06]  /*27a30*/  ENDCOLLECTIVE ;  /* 0x000000000000791b */ /* 0x005fec0003800000 */
.L_x_1868:
[----:B------:R-:W-:Y:S05]  /*27a40*/  BSYNC B0 ;  /* 0x0000000000007941 */ /* 0x000fea0003800000 */
.L_x_1867:
        /* <DEDUP_REMOVED lines=9> */
.L_x_1869:
[----:B------:R-:W-:Y:S01]  /*27ae0*/  IMAD.MOV.U32 R17, RZ, RZ, R14 ;  /* 0x000000ffff117224 */ /* 0x000fe200078e000e */
[----:B------:R-:W-:Y:S06]  /*27af0*/  BRA `(.L_x_1870) ;  /* 0xffffffcc00587947 */ /* 0x000fec000383ffff */
.L_x_1703:
[----:B------:R-:W-:Y:S01]  /*27b00*/  BSSY B0, `(.L_x_1871) ;  /* 0x0000007000007945 */ /* 0x000fe20003800000 */
[----:B------:R-:W-:Y:S02]  /*27b10*/  IMAD.MOV.U32 R13, RZ, RZ, R2 ;  /* 0x000000ffff0d7224 */ /* 0x000fe400078e0002 */
[----:B------:R-:W-:Y:S02]  /*27b20*/  IMAD.MOV.U32 R11, RZ, RZ, 0x1f ;  /* 0x0000001fff0b7424 */ /* 0x000fe400078e00ff */
[----:B------:R-:W-:-:S07]  /*27b30*/  IMAD.MOV.U32 R15, RZ, RZ, -0x1 ;  /* 0xffffffffff0f7424 */ /* 0x000fce00078e00ff */
[----:B0123--:R-:W-:Y:S05]  /*27b40*/  WARPSYNC.COLLECTIVE R15, `(.L_x_1872) ;  /* 0x000000000f087348 */ /* 0x00ffea0003c00000 */
[----:B------:R4:W0:Y:S02]  /*27b50*/  SHFL.IDX P6, R14, R13, R12, R11 ;  /* 0x0000000c0d0e7389 */ /* 0x00082400000c000b */
[----:B01234-:R-:W-:Y:S01]  /*27b60*/  ENDCOLLECTIVE ;  /* 0x000000000000791b */ /* 0x01ffe20003800000 */
.L_x_1872:
[----:B------:R-:W-:Y:S05]  /*27b70*/  BSYNC B0 ;  /* 0x0000000000007941 */ /* 0x000fea0003800000 */
.L_x_1871:
[----:B------:R-:W-:Y:S01]  /*27b80*/  IMAD.MOV.U32 R7, RZ, RZ, R14 ;  /* 0x000000ffff077224 */ /* 0x000fe200078e000e */
[----:B------:R-:W-:Y:S06]  /*27b90*/  BRA `(.L_x_1702) ;  /* 0xffffffcc004c7947 */ /* 0x000fec000383ffff */
.L_x_1707:
[----:B-1----:R1:W3:Y:S02]  /*27ba0*/  SYNCS.PHASECHK.TRANS64.TRYWAIT P0, [R0+URZ+0x28820], R3 ;  /* 0x02882003000075a7 */ /* 0x0022e4000800017f */
[----:B---3--:R-:W-:Y:S05]  /*27bb0*/  @!P0 NANOSLEEP.SYNCS 0x989680 ;  /* 0x009896800000895d */ /* 0x008fea0003900000 */
[----:B------:R-:W3:Y:S02]  /*27bc0*/  @!P0 SYNCS.PHASECHK.TRANS64 P0, [R0+URZ+0x28820], R3 ;  /* 0x02882003000085a7 */ /* 0x000ee4000800007f */
[----:B---3--:R-:W-:Y:S05]  /*27bd0*/  @!P0 BRA `(.L_x_1707) ;  /* 0xfffffffc00f08947 */ /* 0x008fea000383ffff */
[----:B------:R-:W-:Y:S05]  /*27be0*/  BRA `(.L_x_1873) ;  /* 0xffffffd000c07947 */ /* 0x000fea000383ffff */
.L_x_1708:
[----:B------:R-:W3:Y:S01]  /*27bf0*/  S2R R2, SR_TID.X ;  /* 0x0000000000027919 */ /* 0x000ee20000002100 */
[----:B------:R-:W-:Y:S01]  /*27c00*/  BSSY B0, `(.L_x_1874) ;  /* 0x000000a000007945 */ /* 0x000fe20003800000 */
[----:B------:R-:W-:Y:S02]  /*27c10*/  IMAD.MOV.U32 R12, RZ, RZ, RZ ;  /* 0x000000ffff0c7224 */ /* 0x000fe400078e00ff */
[----:B------:R-:W-:Y:S02]  /*27c20*/  IMAD.MOV.U32 R11, RZ, RZ, 0x1f ;  /* 0x0000001fff0b7424 */ /* 0x000fe400078e00ff */
[----:B------:R-:W-:Y:S01]  /*27c30*/  IMAD.MOV.U32 R15, RZ, RZ, -0x1 ;  /* 0xffffffffff0f7424 */ /* 0x000fe200078e00ff */
[----:B---3--:R-:W-:-:S04]  /*27c40*/  SHF.R.U32.HI R2, RZ, 0x5, R2 ;  /* 0x00000005ff027819 */ /* 0x008fc80000011602 */
[----:B------:R-:W-:-:S05]  /*27c50*/  LOP3.LUT R2, R2, 0x3, RZ, 0xc0, !PT ;  /* 0x0000000302027812 */ /* 0x000fca00078ec0ff */
[----:B0-----:R-:W-:-:S07]  /*27c60*/  IMAD.MOV.U32 R13, RZ, RZ, R2 ;  /* 0x000000ffff0d7224 */ /* 0x001fce00078e0002 */
[----:B-12---:R-:W-:Y:S05]  /*27c70*/  WARPSYNC.COLLECTIVE R15, `(.L_x_1875) ;  /* 0x000000000f087348 */ /* 0x006fea0003c00000 */
[----:B------:R0:W3:Y:S02]  /*27c80*/  SHFL.IDX P6, R14, R13, R12, R11 ;  /* 0x0000000c0d0e7389 */ /* 0x0000e400000c000b */
[----:B0123--:R-:W-:Y:S01]  /*27c90*/  ENDCOLLECTIVE ;  /* 0x000000000000791b */ /* 0x00ffe20003800000 */
.L_x_1875:
[----:B------:R-:W-:Y:S05]  /*27ca0*/  BSYNC B0 ;  /* 0x0000000000007941 */ /* 0x000fea0003800000 */
.L_x_1874:
[----:B------:R-:W-:Y:S05]  /*27cb0*/  BRA `(.L_x_1876) ;  /* 0xffffffd000a87947 */ /* 0x000fea000383ffff */
.L_x_1709:
[----:B------:R-:W-:Y:S01]  /*27cc0*/  BSSY B0, `(.L_x_1877) ;  /* 0x0000006000007945 */ /* 0x000fe20003800000 */
[----:B------:R-:W-:-:S07]  /*27cd0*/  IMAD.MOV.U32 R15, RZ, RZ, -0x1 ;  /* 0xffffffffff0f7424 */ /* 0x000fce00078e00ff */
[----:B0123--:R-:W-:Y:S05]  /*27ce0*/  WARPSYNC.COLLECTIVE R15, `(.L_x_1878) ;  /* 0x000000000f0c7348 */ /* 0x00ffea0003c00000 */
[----:B------:R-:W-:Y:S02]  /*27cf0*/  ELECT P6, UR62, PT ;  /* 0x00000000003e782f */ /* 0x000fe400038c0000 */
[----:B------:R-:W-:Y:S01]  /*27d00*/  MOV R14, UR62 ;  /* 0x0000003e000e7c02 */ /* 0x000fe20008000f00 */
[----:B0123--:R-:W-:Y:S10]  /*27d10*/  ENDCOLLECTIVE ;  /* 0x000000000000791b */ /* 0x00fff40003800000 */
.L_x_1878:
[----:B------:R-:W-:Y:S05]  /*27d20*/  BSYNC B0 ;  /* 0x0000000000007941 */ /* 0x000fea0003800000 */
.L_x_1877:
[----:B------:R-:W-:Y:S05]  /*27d30*/  BRA `(.L_x_1879) ;  /* 0xffffffd0009c7947 */ /* 0x000fea000383ffff */
.L_x_1711:
[----:B-1----:R1:W3:Y:S02]  /*27d40*/  SYNCS.PHASECHK.TRANS64.TRYWAIT P0, [R6+URZ], R5 ;  /* 0x00000005060075a7 */ /* 0x0022e4000800017f */
[----:B---3--:R-:W-:Y:S05]  /*27d50*/  @!P0 NANOSLEEP.SYNCS 0x989680 ;  /* 0x009896800000895d */ /* 0x008fea0003900000 */
[----:B------:R-:W3:Y:S02]  /*27d60*/  @!P0 SYNCS.PHASECHK.TRANS64 P0, [R6+URZ], R5 ;  /* 0x00000005060085a7 */ /* 0x000ee4000800007f */
[----:B---3--:R-:W-:Y:S05]  /*27d70*/  @!P0 BRA `(.L_x_1711) ;  /* 0xfffffffc00f08947 */ /* 0x008fea000383ffff */
[----:B------:R-:W-:Y:S05]  /*27d80*/  BRA `(.L_x_1880) ;  /* 0xffffffd000d87947 */ /* 0x000fea000383ffff */
.L_x_1712:
[----:B---3--:R3:W4:Y:S02]  /*27d90*/  SYNCS.PHASECHK.TRANS64.TRYWAIT P0, [R7+URZ], R2 ;  /* 0x00000002070075a7 */ /* 0x008724000800017f */
[----:B----4-:R-:W-:Y:S05]  /*27da0*/  @!P0 NANOSLEEP.SYNCS 0x989680 ;  /* 0x009896800000895d */ /* 0x010fea0003900000 */
[----:B------:R-:W4:Y:S02]  /*27db0*/  @!P0 SYNCS.PHASECHK.TRANS64 P0, [R7+URZ], R2 ;  /* 0x00000002070085a7 */ /* 0x000f24000800007f */
[----:B----4-:R-:W-:Y:S05]  /*27dc0*/  @!P0 BRA `(.L_x_1712) ;  /* 0xfffffffc00f08947 */ /* 0x010fea000383ffff */
[----:B------:R-:W-:Y:S05]  /*27dd0*/  BRA `(.L_x_1881) ;  /* 0xffffffd000cc7947 */ /* 0x000fea000383ffff */
.L_x_1714:
[----:B----4-:R4:W0:Y:S02]  /*27de0*/  SYNCS.PHASECHK.TRANS64.TRYWAIT P0, [R4+URZ], R5 ;  /* 0x00000005040075a7 */ /* 0x010824000800017f */
[----:B0-----:R-:W-:Y:S05]  /*27df0*/  @!P0 NANOSLEEP.SYNCS 0x989680 ;  /* 0x009896800000895d */ /* 0x001fea0003900000 */
[----:B------:R-:W0:Y:S02]  /*27e00*/  @!P0 SYNCS.PHASECHK.TRANS64 P0, [R4+URZ], R5 ;  /* 0x00000005040085a7 */ /* 0x000e24000800007f */
[----:B0-----:R-:W-:Y:S05]  /*27e10*/  @!P0 BRA `(.L_x_1714) ;  /* 0xfffffffc00f08947 */ /* 0x001fea000383ffff */
[----:B------:R-:W-:Y:S05]  /*27e20*/  BRA `(.L_x_1882) ;  /* 0xffffffd000d47947 */ /* 0x000fea000383ffff */
.L_x_1883:
        /* <DEDUP_REMOVED lines=13> */
.L_x_2732:


//--------------------- .text._ZN7cutlass13device_kernelIN5flash11enable_sm90INS1_16FlashAttnFwdSm90INS1_25CollectiveMainloopFwdSm90ILi2EN4cute5tupleIJNS5_1CILi1EEES8_S8_EEENS6_IJNS7_ILi128EEESA_SA_EEELi128ENS_10bfloat16_tEfNS_4arch4Sm90ELb1ELb0ELb1ELb0ELb0ELb0ELb0ELb1ELb1ELb0ELb0ELb0EEENS1_21CollectiveEpilogueFwdISB_S9_SC_SE_Li256ELb0ELb0ELb0ELb0EEENS1_30DynamicPersistentTileSchedulerILi256ELi32ELb0ELb0ELb1EEEEEEEEEvNT_6ParamsE --------------------------
	.section	.text._ZN7cutlass13device_kernelIN5flash11enable_sm90INS1_16FlashAttnFwdSm90INS1_25CollectiveMainloopFwdSm90ILi2EN4cute5tupleIJNS5_1CILi1EEES8_S8_EEENS6_IJNS7_ILi128EEESA_SA_EEELi128ENS_10bfloat16_tEfNS_4arch4Sm90ELb1ELb0ELb1ELb0ELb0ELb0ELb0ELb1ELb1ELb0ELb0ELb0EEENS1_21CollectiveEpilogueFwdISB_S9_SC_SE_Li256ELb0ELb0ELb0ELb0EEENS1_30DynamicPersistentTileSchedulerILi256ELi32ELb0ELb0ELb1EEEEEEEEEvNT_6ParamsE,"ax",@progbits
	.align	128
.text._ZN7cutlass13device_kernelIN5flash11enable_sm90INS1_16FlashAttnFwdSm90INS1_25CollectiveMainloopFwdSm90ILi2EN4cute5tupleIJNS5_1CILi1EEES8_S8_EEENS6_IJNS7_ILi128EEESA_SA_EEELi128ENS_10bfloat16_tEfNS_4arch4Sm90ELb1ELb0ELb1ELb0ELb0ELb0ELb0ELb1ELb1ELb0ELb0ELb0EEENS1_21CollectiveEpilogueFwdISB_S9_SC_SE_Li256ELb0ELb0ELb0ELb0EEENS1_30DynamicPersistentTileSchedulerILi256ELi32ELb0ELb0ELb1EEEEEEEEEvNT_6ParamsE:
        .type           _ZN7cutlass13device_kernelIN5flash11enable_sm90INS1_16FlashAttnFwdSm90INS1_25CollectiveMainloopFwdSm90ILi2EN4cute5tupleIJNS5_1CILi1EEES8_S8_EEENS6_IJNS7_ILi128EEESA_SA_EEELi128ENS_10bfloat16_tEfNS_4arch4Sm90ELb1ELb0ELb1ELb0ELb0ELb0ELb0ELb1ELb1ELb0ELb0ELb0EEENS1_21CollectiveEpilogueFwdISB_S9_SC_SE_Li256ELb0ELb0ELb0ELb0EEENS1_30DynamicPersistentTileSchedulerILi256ELi32ELb0ELb0ELb1EEEEEEEEEvNT_6ParamsE,@function
        .size           _ZN7cutlass13device_kernelIN5flash11enable_sm90INS1_16FlashAttnFwdSm90INS1_25CollectiveMainloopFwdSm90ILi2EN4cute5tupleIJNS5_1CILi1EEES8_S8_EEENS6_IJNS7_ILi128EEESA_SA_EEELi128ENS_10bfloat16_tEfNS_4arch4Sm90ELb1ELb0ELb1ELb0ELb0ELb0ELb0ELb1ELb1ELb0ELb0ELb0EEENS1_21CollectiveEpilogueFwdISB_S9_SC_SE_Li256ELb0ELb0ELb0ELb0EEENS1_30DynamicPersistentTileSchedulerILi256ELi32ELb0ELb0ELb1EEEEEEEEEvNT_6ParamsE,(.L_x_2733 - _ZN7cutlass13device_kernelIN5flash11enable_sm90INS1_16FlashAttnFwdSm90INS1_25CollectiveMainloopFwdSm90ILi2EN4cute5tupleIJNS5_1CILi1EEES8_S8_EEENS6_IJNS7_ILi128EEESA_SA_EEELi128ENS_10bfloat16_tEfNS_4arch4Sm90ELb1ELb0ELb1ELb0ELb0ELb0ELb0ELb1ELb1ELb0ELb0ELb0EEENS1_21CollectiveEpilogueFwdISB_S9_SC_SE_Li256ELb0ELb0ELb0ELb0EEENS1_30DynamicPersistentTileSchedulerILi256ELi32ELb0ELb0ELb1EEEEEEEEEvNT_6ParamsE)
        .other          _ZN7cutlass13device_kernelIN5flash11enable_sm90INS1_16FlashAttnFwdSm90INS1_25CollectiveMainloopFwdSm90ILi2EN4cute5tupleIJNS5_1CILi1EEES8_S8_EEENS6_IJNS7_ILi128EEESA_SA_EEELi128ENS_10bfloat16_tEfNS_4arch4Sm90ELb1ELb0ELb1ELb0ELb0ELb0ELb0ELb1ELb1ELb0ELb0ELb0EEENS1_21CollectiveEpilogueFwdISB_S9_SC_SE_Li256ELb0ELb0ELb0ELb0EEENS1_30DynamicPersistentTileSchedulerILi256ELi32ELb0ELb0ELb1EEEEEEEEEvNT_6ParamsE,@"STO_CUDA_ENTRY STV_DEFAULT"
_ZN7cutlass13device_kernelIN5flash11enable_sm90INS1_16FlashAttnFwdSm90INS1_25CollectiveMainloopFwdSm90ILi2EN4cute5tupleIJNS5_1CILi1EEES8_S8_EEENS6_IJNS7_ILi128EEESA_SA_EEELi128ENS_10bfloat16_tEfNS_4arch4Sm90ELb1ELb0ELb1ELb0ELb0ELb0ELb0ELb1ELb1ELb0ELb0ELb0EEENS1_21CollectiveEpilogueFwdISB_S9_SC_SE_Li256ELb0ELb0ELb0ELb0EEENS1_30DynamicPersistentTileSchedulerILi256ELi32ELb0ELb0ELb1EEEEEEEEEvNT_6ParamsE:
        /* <DEDUP_REMOVED lines=23> */
.L_x_1885:
[----:B------:R-:W-:Y:S05]  /*0170*/  BSYNC B0 ;  /* 0x0000000000007941 */ /* 0x000fea0003800000 */
.L_x_1884:
        /* <DEDUP_REMOVED lines=37> */
.L_x_1886:
        /* <DEDUP_REMOVED lines=22> */
.L_x_1887:
        /* <DEDUP_REMOVED lines=18> */
.L_x_1888:
        /* <DEDUP_REMOVED lines=22> */
.L_x_1889:
        /* <DEDUP_REMOVED lines=22> */
.L_x_1890:
[----:B------:R-:W-:Y:S01]  /*0910*/  PLOP3.LUT P0, PT, PT, PT, UP0, 0x80, 0x0 ;  /* 0x000000000000781c */ /* 0x000fe20003f0f008 */
[----:B------:R-:W-:Y:S01]  /*0920*/  UMOV UR59, 0x1 ;  /* 0x00000001003b7882 */ /* 0x000fe20000000000 */
[----:B------:R-:W-:Y:S01]  /*0930*/  NOP ;  /* 0x0000000000007918 */ /* 0x000fe20000000000 */
[----:B------:R-:W-:Y:S01]  /*0940*/  USEL UR59, UR59, 0x2, !UP0 ;  /* 0x000000023b3b7887 */ /* 0x000fe2000c000000 */
[----:B------:R-:W-:Y:S01]  /*0950*/  ULDC.64 UR52, c[0x0][0x208] ;  /* 0x0000820000347ab9 */ /* 0x000fe20000000a00 */
[----:B-123--:R-:W-:Y:S08]  /*0960*/  BAR.SYNC.DEFER_BLOCKING 0x0 ;  /* 0x0000000000007b1d */ /* 0x00eff00000010000 */
[----:B------:R-:W-:Y:S05]  /*0970*/  @!P0 BRA `(.L_x_1891) ;  /* 0x000000b000788947 */ /* 0x000fea0003800000 */
.L_x_1892:
        /* <DEDUP_REMOVED lines=42> */
[----:B------:R-:W-:Y:S01]  /*0c20*/  UMOV UR4, UR38 ;  /* 0x0000002600047c82 */ /* 0x000fe20008000000 */
[----:B--2---:R-:W-:Y:S01]  /*0c30*/  UMOV UR5, UR6 ;  /* 0x0000000600057c82 */ /* 0x004fe20008000000 */
[----:B------:R-:W-:Y:S01]  /*0c40*/  LEA R8, R188, R3, 0x4 ;  /* 0x00000003bc087211 */ /* 0x000fe200078e20ff */
[----:B------:R-:W-:Y:S01]  /*0c50*/  IMAD.U32 R16, RZ, RZ, UR4 ;  /* 0x00000004ff107e24 */ /* 0x000fe2000f8e00ff */
[----:B------:R-:W-:Y:S01]  /*0c60*/  LEA.HI R2, R2, R187, RZ, 0x1 ;  /* 0x000000bb02027211 */ /* 0x000fe200078f08ff */
[----:B------:R-:W-:Y:S01]  /*0c70*/  IMAD.U32 R17, RZ, RZ, UR5 ;  /* 0x00000005ff117e24 */ /* 0x000fe2000f8e00ff */
[----:B------:R-:W-:Y:S01]  /*0c80*/  LEA.HI R9, R9, R4, RZ, 0x3 ;  /* 0x0000000409097211 */ /* 0x000fe200078f18ff */
[----:B------:R-:W-:Y:S01]  /*0c90*/  IMAD R3, R8, 0x8, R5 ;  /* 0x0000000808037824 */ /* 0x000fe200078e0205 */
[----:B------:R-:W-:Y:S01]  /*0ca0*/  LOP3.LUT R2, R2, 0x3fffffe, RZ, 0xc0, !PT ;  /* 0x03fffffe02027812 */ /* 0x000fe200078ec0ff */
[----:B------:R-:W-:Y:S01]  /*0cb0*/  UMOV UR4, UR7 ;  /* 0x0000000700047c82 */ /* 0x000fe20008000000 */
[----:B------:R-:W-:-:S02]  /*0cc0*/  LEA.HI R0, R0, R189, RZ, 0x3 ;  /* 0x000000bd00007211 */ /* 0x000fc400078f18ff */
[----:B------:R-:W-:Y:S01]  /*0cd0*/  LOP3.LUT R9, R9, 0xfffffff8, RZ, 0xc0, !PT ;  /* 0xfffffff809097812 */ /* 0x000fe200078ec0ff */
[----:B------:R-:W-:Y:S01]  /*0ce0*/  IMAD.IADD R22, R187, 0x1, -R2 ;  /* 0x00000001bb167824 */ /* 0x000fe200078e0a02 */
[----:B------:R-:W-:Y:S02]  /*0cf0*/  LEA.HI R7, R7, R186, RZ, 0x5 ;  /* 0x000000ba07077211 */ /* 0x000fe400078f28ff */
[----:B------:R-:W-:Y:S01]  /*0d00*/  SHF.L.U32 R3, R3, 0x3, RZ ;  /* 0x0000000303037819 */ /* 0x000fe200000006ff */
[----:B------:R-:W-:Y:S01]  /*0d10*/  IMAD.IADD R4, R4, 0x1, -R9 ;  /* 0x0000000104047824 */ /* 0x000fe200078e0a09 */
[----:B------:R-:W-:Y:S02]  /*0d20*/  LOP3.LUT R2, R0, 0x1ffffff8, RZ, 0xc0, !PT ;  /* 0x1ffffff800027812 */ /* 0x000fe400078ec0ff */
[----:B------:R-:W-:Y:S01]  /*0d30*/  SHF.R.S32.HI R7, RZ, 0x5, R7 ;  /* 0x00000005ff077819 */ /* 0x000fe20000011407 */
[----:B------:R-:W-:Y:S01]  /*0d40*/  IMAD.WIDE R16, R3, 0x2, R16 ;  /* 0x0000000203107825 */ /* 0x000fe200078e0210 */
[----:B------:R-:W-:-:S02]  /*0d50*/  LOP3.LUT R3, R6, 0x7ffffffc, RZ, 0xc0, !PT ;  /* 0x7ffffffc06037812 */ /* 0x000fc400078ec0ff */
[----:B------:R-:W-:Y:S01]  /*0d60*/  SHF.R.S32.HI R184, RZ, 0x3, R0 ;  /* 0x00000003ffb87819 */ /* 0x000fe20000011400 */
[----:B------:R-:W-:Y:S02]  /*0d70*/  IMAD.IADD R2, R189, 0x1, -R2 ;  /* 0x00000001bd027824 */ /* 0x000fe400078e0a02 */
[----:B------:R-:W-:-:S03]  /*0d80*/  IMAD R7, R7, 0x10, R4 ;  /* 0x0000001007077824 */ /* 0x000fc600078e0204 */
[----:B------:R-:W-:Y:S01]  /*0d90*/  SHF.L.U32 R18, R2, 0x3, RZ ;  /* 0x0000000302127819 */ /* 0x000fe200000006ff */
[----:B------:R-:W-:Y:S02]  /*0da0*/  IMAD R22, R22, 0x40, R7 ;  /* 0x0000004016167824 */ /* 0x000fe400078e0207 */
[----:B------:R-:W-:-:S07]  /*0db0*/  IMAD.IADD R2, R186, 0x1, -R3 ;  /* 0x00000001ba027824 */ /* 0x000fce00078e0a03 */
.L_x_1939:
        /* <DEDUP_REMOVED lines=20> */
.L_x_1893:
[----:B------:R-:W-:Y:S01]  /*0f00*/  ULDC UR6, c[0x0][0xdc4] ;  /* 0x0003710000067ab9 */ /* 0x000fe20000000800 */
[----:B------:R-:W-:Y:S01]  /*0f10*/  UMOV UR47, UR7 ;  /* 0x00000007002f7c82 */ /* 0x000fe20008000000 */
[----:B------:R-:W-:-:S11]  /*0f20*/  UISETP.NE.AND UP0, UPT, UR6, 0x1, UPT ;  /* 0x000000010600788c */ /* 0x000fd6000bf05270 */
[----:B------:R-:W-:Y:S02]  /*0f30*/  @UP0 ULDC.64 UR10, c[0x0][0xdc8] ;  /* 0x00037200000a0ab9 */ /* 0x000fe40000000a00 */
[----:B------:R-:W-:-:S04]  /*0f40*/  UIMAD.WIDE.U32 UR4, UR7, UR10, URZ ;  /* 0x0000000a070472a5 */ /* 0x000fc8000f8e003f */
[----:B------:R-:W-:-:S04]  /*0f50*/  @UP0 USHF.R.U32.HI UR47, URZ, UR11, UR5 ;  /* 0x0000000b3f2f0299 */ /* 0x000fc80008011605 */
[----:B------:R-:W-:-:S12]  /*0f60*/  UIMAD UR4, UR47, UR6, URZ ;  /* 0x000000062f0472a4 */ /* 0x000fd8000f8e023f */
.L_x_1894:
[----:B------:R-:W-:Y:S01]  /*0f70*/  ULOP3.LUT UR5, URZ, UR47, URZ, 0x33, !UPT ;  /* 0x0000002f3f057292 */ /* 0x000fe2000f8e333f */
[----:B------:R-:W-:Y:S01]  /*0f80*/  PLOP3.LUT P0, PT, PT, PT, PT, 0x80, 0x0 ;  /* 0x000000000000781c */ /* 0x000fe20003f0f070 */
[----:B------:R-:W-:Y:S01]  /*0f90*/  ULDC.64 UR10, c[0x0][0x3f8] ;  /* 0x0000fe00000a7ab9 */ /* 0x000fe20000000a00 */
[----:B------:R-:W-:Y:S01]  /*0fa0*/  ULDC UR6, c[0x0][0xdac] ;  /* 0x00036b0000067ab9 */ /* 0x000fe20000000800 */
[----:B------:R-:W-:Y:S01]  /*0fb0*/  UISETP.NE.U32.AND UP0, UPT, UR10, URZ, UPT ;  /* 0x0000003f0a00728c */ /* 0x000fe2000bf05070 */
[----:B------:R-:W-:Y:S01]  /*0fc0*/  IMAD.MOV.U32 R0, RZ, RZ, RZ ;  /* 0x000000ffff007224 */ /* 0x000fe200078e00ff */
[----:B------:R-:W-:Y:S01]  /*0fd0*/  UIADD3 UR5, UR5, UR6, URZ ;  /* 0x0000000605057290 */ /* 0x000fe2000fffe03f */
[----:B------:R-:W-:Y:S01]  /*0fe0*/  IMAD.MOV.U32 R3, RZ, RZ, RZ ;  /* 0x000000ffff037224 */ /* 0x000fe200078e00ff */
[----:B------:R-:W-:Y:S01]  /*0ff0*/  UISETP.NE.AND.EX UP0, UPT, UR11, URZ, UPT, UP0 ;  /* 0x0000003f0b00728c */ /* 0x000fe2000bf05300 */
[----:B------:R-:W-:Y:S01]  /*1000*/  IMAD.MOV.U32 R151, RZ, RZ, RZ ;  /* 0x000000ffff977224 */ /* 0x000fe200078e00ff */
[----:B------:R-:W-:Y:S01]  /*1010*/  USHF.L.U32 UR42, UR5, 0x7, URZ ;  /* 0x00000007052a7899 */ /* 0x000fe2000800063f */
[----:B------:R-:W-:Y:S01]  /*1020*/  CS2R R28, SRZ ;  /* 0x00000000001c7805 */ /* 0x000fe2000001ff00 */
[----:B------:R-:W-:Y:S01]  /*1030*/  ULDC UR40, c[0x0][0x404] ;  /* 0x0001010000287ab9 */ /* 0x000fe20000000800 */
[----:B------:R-:W-:Y:S01]  /*1040*/  ULDC UR9, c[0x0][0x288] ;  /* 0x0000a20000097ab9 */ /* 0x000fe20000000800 */
[----:B------:R-:W-:Y:S01]  /*1050*/  UIADD3 UR4, UR7, -UR4, URZ ;  /* 0x8000000407047290 */ /* 0x000fe2000fffe03f */
[----:B------:R-:W-:Y:S01]  /*1060*/  CS2R R30, SRZ ;  /* 0x00000000001e7805 */ /* 0x000fe2000001ff00 */
[----:B------:R-:W-:Y:S01]  /*1070*/  USEL UR40, UR40, 0x1, UP0 ;  /* 0x0000000128287887 */ /* 0x000fe20008000000 */
[----:B------:R-:W-:Y:S01]  /*1080*/  CS2R R32, SRZ ;  /* 0x0000000000207805 */ /* 0x000fe2000001ff00 */
[----:B------:R-:W-:Y:S01]  /*1090*/  UIADD3 UR5, UR42, 0xff, -UR9 ;  /* 0x000000ff2a057890 */ /* 0x000fe2000fffe809 */
[----:B------:R-:W-:Y:S01]  /*10a0*/  CS2R R34, SRZ ;  /* 0x0000000000227805 */ /* 0x000fe2000001ff00 */
[----:B------:R-:W-:Y:S01]  /*10b0*/  ULDC UR10, c[0x0][0xdc4] ;  /* 0x00037100000a7ab9 */ /* 0x000fe20000000800 */
[----:B------:R-:W-:Y:S01]  /*10c0*/  ULDC UR7, c[0x0][0x2e0] ;  /* 0x0000b80000077ab9 */ /* 0x000fe20000000800 */
[----:B------:R-:W-:Y:S01]  /*10d0*/  UIMAD UR10, UR8, UR10, UR4 ;  /* 0x0000000a080a72a4 */ /* 0x000fe2000f8e0204 */
[----:B------:R-:W-:Y:S01]  /*10e0*/  CS2R R36, SRZ ;  /* 0x0000000000247805 */ /* 0x000fe2000001ff00 */
[----:B------:R-:W-:Y:S01]  /*10f0*/  UIMAD UR4, UR40, UR7, 0x7f ;  /* 0x0000007f280474a4 */ /* 0x000fe2000f8e0207 */
[----:B------:R-:W-:Y:S01]  /*1100*/  CS2R R38, SRZ ;  /* 0x0000000000267805 */ /* 0x000fe2000001ff00 */
[----:B------:R-:W-:Y:S01]  /*1110*/  UIMAD UR6, UR40, UR7, UR5 ;  /* 0x00000007280672a4 */ /* 0x000fe2000f8e0205 */
[----:B------:R-:W-:Y:S01]  /*1120*/  CS2R R40, SRZ ;  /* 0x0000000000287805 */ /* 0x000fe2000001ff00 */
[----:B------:R-:W-:Y:S01]  /*1130*/  USHF.R.S32.HI UR5, URZ, 0x1f, UR4 ;  /* 0x0000001f3f057899 */ /* 0x000fe20008011404 */
[----:B------:R-:W-:Y:S01]  /*1140*/  CS2R R42, SRZ ;  /* 0x00000000002a7805 */ /* 0x000fe2000001ff00 */
[----:B------:R-:W-:Y:S01]  /*1150*/  USHF.R.S32.HI UR7, URZ, 0x1f, UR6 ;  /* 0x0000001f3f077899 */ /* 0x000fe20008011406 */
[----:B------:R-:W-:Y:S01]  /*1160*/  CS2R R44, SRZ ;  /* 0x00000000002c7805 */ /* 0x000fe2000001ff00 */
[----:B------:R-:W-:Y:S01]  /*1170*/  ULEA.HI UR5, UR5, UR4, URZ, 0x7 ;  /* 0x0000000405057291 */ /* 0x000fe2000f8f383f */
[----:B------:R-:W-:Y:S01]  /*1180*/  CS2R R46, SRZ ;  /* 0x00000000002e7805 */ /* 0x000fe2000001ff00 */
[----:B------:R-:W-:Y:S01]  /*1190*/  ULEA.HI UR7, UR7, UR6, URZ, 0x7 ;  /* 0x0000000607077291 */ /* 0x000fe2000f8f383f */
[----:B------:R-:W-:Y:S01]  /*11a0*/  CS2R R48, SRZ ;  /* 0x0000000000307805 */ /* 0x000fe2000001ff00 */
[----:B------:R-:W-:Y:S01]  /*11b0*/  USHF.R.S32.HI UR41, URZ, 0x7, UR5 ;  /* 0x000000073f297899 */ /* 0x000fe20008011405 */
[----:B------:R-:W-:Y:S01]  /*11c0*/  CS2R R50, SRZ ;  /* 0x0000000000327805 */ /* 0x000fe2000001ff00 */
[----:B------:R-:W-:Y:S01]  /*11d0*/  USHF.R.S32.HI UR7, URZ, 0x7, UR7 ;  /* 0x000000073f077899 */ /* 0x000fe20008011407 */
[----:B------:R-:W-:Y:S01]  /*11e0*/  CS2R R52, SRZ ;  /* 0x0000000000347805 */ /* 0x000fe2000001ff00 */
[----:B------:R-:W-:Y:S01]  /*11f0*/  ULDC UR43, c[0x0][0xdb8] ;  /* 0x00036e00002b7ab9 */ /* 0x000fe20000000800 */
[----:B------:R-:W-:Y:S01]  /*1200*/  UMOV UR44, UR10 ;  /* 0x0000000a002c7c82 */ /* 0x000fe20008000000 */
[----:B------:R-:W-:Y:S01]  /*1210*/  UISETP.LT.AND UP0, UPT, UR41, UR7, UPT ;  /* 0x000000072900728c */ /* 0x000fe2000bf01270 */
[----:B------:R-:W-:Y:S01]  /*1220*/  CS2R R54, SRZ ;  /* 0x0000000000367805 */ /* 0x000fe2000001ff00 */
[----:B------:R-:W-:Y:S01]  /*1230*/  UISETP.NE.AND UP1, UPT, UR43, 0x1, UPT ;  /* 0x000000012b00788c */ /* 0x000fe2000bf25270 */
[----:B------:R-:W-:Y:S01]  /*1240*/  CS2R R56, SRZ ;  /* 0x0000000000387805 */ /* 0x000fe2000001ff00 */
[----:B------:R-:W-:Y:S01]  /*1250*/  USEL UR41, UR41, UR7, UP0 ;  /* 0x0000000729297287 */ /* 0x000fe20008000000 */
[----:B------:R-:W-:-:S02]  /*1260*/  CS2R R58, SRZ ;  /* 0x00000000003a7805 */ /* 0x000fc4000001ff00 */
[----:B------:R-:W-:Y:S02]  /*1270*/  CS2R R60, SRZ ;  /* 0x00000000003c7805 */ /* 0x000fe4000001ff00 */
[----:B------:R-:W-:Y:S01]  /*1280*/  CS2R R62, SRZ ;  /* 0x00000000003e7805 */ /* 0x000fe2000001ff00 */
[----:B------:R-:W-:Y:S01]  /*1290*/  UISETP.GE.AND UP0, UPT, UR41, 0x1, UPT ;  /* 0x000000012900788c */ /* 0x000fe2000bf06270 */
[----:B------:R-:W-:Y:S02]  /*12a0*/  CS2R R64, SRZ ;  /* 0x0000000000407805 */ /* 0x000fe4000001ff00 */
[----:B------:R-:W-:Y:S02]  /*12b0*/  CS2R R66, SRZ ;  /* 0x0000000000427805 */ /* 0x000fe4000001ff00 */
[----:B------:R-:W-:Y:S02]  /*12c0*/  CS2R R68, SRZ ;  /* 0x0000000000447805 */ /* 0x000fe4000001ff00 */
[----:B------:R-:W-:Y:S01]  /*12d0*/  CS2R R70, SRZ ;  /* 0x0000000000467805 */ /* 0x000fe2000001ff00 */
[----:B------:R-:W-:Y:S01]  /*12e0*/  @UP1 ULDC UR8, c[0x0][0xdbc] ;  /* 0x00036f0000081ab9 */ /* 0x000fe20000000800 */
[----:B------:R-:W-:Y:S01]  /*12f0*/  PLOP3.LUT P1, PT, PT, PT, UP0, 0x80, 0x0 ;  /* 0x000000000000781c */ /* 0x000fe20003f2f008 */
[----:B------:R-:W-:Y:S01]  /*1300*/  UIMAD.WIDE.U32 UR4, UR10, UR8, URZ ;  /* 0x000000080a0472a5 */ /* 0x000fe2000f8e003f */
[----:B------:R-:W-:Y:S01]  /*1310*/  CS2R R72, SRZ ;  /* 0x0000000000487805 */ /* 0x000fe2000001ff00 */
[----:B------:R-:W-:Y:S01]  /*1320*/  @UP1 ULDC UR6, c[0x0][0xdc0] ;  /* 0x0003700000061ab9 */ /* 0x000fe20000000800 */
[----:B------:R-:W-:Y:S01]  /*1330*/  CS2R R74, SRZ ;  /* 0x00000000004a7805 */ /* 0x000fe2000001ff00 */
[----:B------:R-:W-:Y:S01]  /*1340*/  @UP1 USHF.R.U32.HI UR44, URZ, UR6, UR5 ;  /* 0x000000063f2c1299 */ /* 0x000fe20008011605 */
[----:B------:R-:W-:-:S02]  /*1350*/  CS2R R76, SRZ ;  /* 0x00000000004c7805 */ /* 0x000fc4000001ff00 */
[----:B------:R-:W-:Y:S02]  /*1360*/  CS2R R8, SRZ ;  /* 0x0000000000087805 */ /* 0x000fe4000001ff00 */
[----:B------:R-:W-:Y:S01]  /*1370*/  CS2R R78, SRZ ;  /* 0x00000000004e7805 */ /* 0x000fe2000001ff00 */
[----:B------:R-:W-:Y:S01]  /*1380*/  UIADD3 UR4, -UR44, URZ, URZ ;  /* 0x0000003f2c047290 */ /* 0x000fe2000fffe13f */
[----:B------:R-:W-:Y:S01]  /*1390*/  MOV R80, RZ ;  /* 0x000000ff00507202 */ /* 0x000fe20000000f00 */
[----:B------:R-:W-:Y:S01]  /*13a0*/  IMAD.MOV.U32 R82, RZ, RZ, RZ ;  /* 0x000000ffff527224 */ /* 0x000fe200078e00ff */
[----:B------:R-:W-:Y:S01]  /*13b0*/  CS2R R6, SRZ ;  /* 0x0000000000067805 */ /* 0x000fe2000001ff00 */
[----:B------:R-:W-:Y:S01]  /*13c0*/  UIMAD UR43, UR43, UR4, UR10 ;  /* 0x000000042b2b72a4 */ /* 0x000fe2000f8e020a */
[----:B------:R-:W-:Y:S02]  /*13d0*/  CS2R R10, SRZ ;  /* 0x00000000000a7805 */ /* 0x000fe4000001ff00 */
[----:B------:R-:W-:Y:S01]  /*13e0*/  CS2R R12, SRZ ;  /* 0x00000000000c7805 */ /* 0x000fe2000001ff00 */
[----:B------:R-:W-:Y:S01]  /*13f0*/  IMAD.MOV.U32 R15, RZ, RZ, RZ ;  /* 0x000000ffff0f7224 */ /* 0x000fe200078e00ff */
[----:B------:R-:W-:Y:S07]  /*1400*/  @!P1 BRA `(.L_x_1895) ;  /* 0x0000009400389947 */ /* 0x000fee0003800000 */
        /* <DEDUP_REMOVED lines=28> */
.L_x_1896:
[----:B------:R-:W-:Y:S01]  /*15d0*/  ULEA.HI UR4, UR57, UR57, URZ, 0x1 ;  /* 0x0000003939047291 */ /* 0x000fe2000f8f083f */
[----:B------:R-:W-:-:S03]  /*15e0*/  MOV R3, UR58 ;  /* 0x0000003a00037c02 */ /* 0x000fc60008000f00 */
[----:B------:R-:W-:Y:S01]  /*15f0*/  ULOP3.LUT UR4, UR4, 0xfffffffe, URZ, 0xc0, !UPT ;  /* 0xfffffffe04047892 */ /* 0x000fe2000f8ec03f */
[----:B------:R-:W-:-:S03]  /*1600*/  ISETP.NE.AND P0, PT, R3, 0x3, PT ;  /* 0x000000030300780c */ /* 0x000fc60003f05270 */
[----:B------:R-:W-:-:S06]  /*1610*/  UIADD3 UR4, UR57, -UR4, URZ ;  /* 0x8000000439047290 */ /* 0x000fcc000fffe03f */
[----:B------:R-:W-:-:S05]  /*1620*/  IMAD.U32 R0, RZ, RZ, UR4 ;  /* 0x00000004ff007e24 */ /* 0x000fca000f8e00ff */
[----:B------:R-:W-:-:S04]  /*1630*/  SHF.L.U32 R0, R0, 0x1f, RZ ;  /* 0x0000001f00007819 */ /* 0x000fc800000006ff */
[----:B------:R-:W1:Y:S02]  /*1640*/  SYNCS.PHASECHK.TRANS64.TRYWAIT P1, [UR38+0x28800], R0 ;  /* 0x02880000ff0075a7 */ /* 0x000e640008020166 */
[----:B-1----:R-:W-:Y:S05]  /*1650*/  @!P1 BRA `(.L_x_1897) ;  /* 0x000000d000909947 */ /* 0x002fea0003800000 */
.L_x_1998:
[----:B------:R-:W-:Y:S05]  /*1660*/  @!P0 BRA `(.L_x_1898) ;  /* 0x0000000000048947 */ /* 0x000fea0003800000 */
[----:B------:R-:W-:Y:S01]  /*1670*/  BPT.TRAP 0x1 ;  /* 0x000000040000795c */ /* 0x000fe20000300000 */
.L_x_1898:
[----:B-1----:R-:W-:Y:S02]  /*1680*/  IMAD.U32 R0, RZ, RZ, UR37 ;  /* 0x00000025ff007e24 */ /* 0x002fe4000f8e00ff */
[----:B------:R-:W-:-:S03]  /*1690*/  IMAD.U32 R3, RZ, RZ, UR36 ;  /* 0x00000024ff037e24 */ /* 0x000fc6000f8e00ff */
[----:B------:R-:W-:Y:S02]  /*16a0*/  LEA R0, R0, UR38, 0x3 ;  /* 0x0000002600007c11 */ /* 0x000fe4000f8e18ff */
[----:B------:R-:W-:-:S04]  /*16b0*/  SHF.L.U32 R3, R3, 0x1f, RZ ;  /* 0x0000001f03037819 */ /* 0x000fc800000006ff */
[----:B------:R1:W2:Y:S01]  /*16c0*/  SYNCS.PHASECHK.TRANS64.TRYWAIT P2, [R0+URZ+0x28830], R3 ;  /* 0x02883003000075a7 */ /* 0x0002a2000804017f */
[----:B------:R-:W-:Y:S05]  /*16d0*/  @!P0 BRA `(.L_x_1899) ;  /* 0x0000000000048947 */ /* 0x000fea0003800000 */
[----:B------:R-:W-:Y:S01]  /*16e0*/  BPT.TRAP 0x1 ;  /* 0x000000040000795c */ /* 0x000fe20000300000 */
.L_x_1899:
[----:B------:R-:W3:Y:S01]  /*16f0*/  S2R R4, SR_TID.X ;  /* 0x0000000000047919 */ /* 0x000ee20000002100 */
[----:B------:R-:W-:Y:S01]  /*1700*/  IMAD.MOV.U32 R151, RZ, RZ, RZ ;  /* 0x000000ffff977224 */ /* 0x000fe200078e00ff */
[----:B---3--:R-:W-:Y:S01]  /*1710*/  LOP3.LUT P1, RZ, R4, 0x7f, RZ, 0xc0, !PT ;  /* 0x0000007f04ff7812 */ /* 0x008fe2000782c0ff */
[----:B--2---:R-:W-:-:S12]  /*1720*/  @P2 BRA `(.L_x_1900) ;  /* 0x0000000000082947 */ /* 0x004fd80003800000 */
[----:B------:R-:W2:Y:S02]  /*1730*/  SYNCS.PHASECHK.TRANS64.TRYWAIT P2, [R0+URZ+0x28830], R3 ;  /* 0x02883003000075a7 */ /* 0x000ea4000804017f */
[----:B--2---:R-:W-:Y:S05]  /*1740*/  @!P2 BRA `(.L_x_1901) ;  /* 0x000000d0006ca947 */ /* 0x004fea0003800000 */
.L_x_1900:
[----:B------:R-:W-:Y:S05]  /*1750*/  WARPSYNC.ALL ;  /* 0x0000000000007948 */ /* 0x000fea0003800000 */
[----:B------:R-:W-:Y:S01]  /*1760*/  UIADD3 UR4, UR38, 0x18400, URZ ;  /* 0x0001840026047890 */ /* 0x000fe2000fffe03f */
[----:B------:R-:W-:Y:S01]  /*1770*/  WARPGROUP.ARRIVE ;  /* 0x00000000000079c5 */ /* 0x000fe20000000000 */
[----:B------:R-:W-:Y:S01]  /*1780*/  ULOP3.LUT UR48, UR48, 0x10000, URZ, 0xfc, !UPT ;  /* 0x0001000030307892 */ /* 0x000fe2000f8efc3f */
[----:B-12---:R-:W-:Y:S01]  /*1790*/  @!P1 IADD3 R0, R0, 0x28840, RZ ;  /* 0x0002884000009810 */ /* 0x006fe20007ffe0ff */
[----:B------:R-:W-:Y:S01]  /*17a0*/  USHF.R.U32.HI UR4, URZ, 0x4, UR4 ;  /* 0x000000043f047899 */ /* 0x000fe20008011604 */
[--C-:B------:R-:W-:Y:S01]  /*17b0*/  IMAD.MOV.U32 R150, RZ, RZ, R151.reuse ;  /* 0x000000ffff967224 */ /* 0x100fe200078e0097 */
[----:B------:R-:W-:Y:S01]  /*17c0*/  UMOV UR49, 0x40000040 ;  /* 0x4000004000317882 */ /* 0x000fe20000000000 */
[----:B------:R-:W-:Y:S01]  /*17d0*/  UMOV UR51, 0x40000040 ;  /* 0x4000004000337882 */ /* 0x000fe20000000000 */
[----:B------:R-:W-:Y:S01]  /*17e0*/  ULOP3.LUT UR4, UR4, 0x3fff, URZ, 0xc0, !UPT ;  /* 0x00003fff04047892 */ /* 0x000fe2000f8ec03f */
[----:B------:R-:W-:Y:S01]  /*17f0*/  @!P1 PRMT R0, RZ, 0x654, R0 ;  /* 0x00000654ff009816 */ /* 0x000fe20000000000 */
[----:B------:R-:W-:Y:S01]  /*1800*/  UIADD3 UR8, UR48, 0x2, URZ ;  /* 0x0000000230087890 */ /* 0x000fe2000fffe03f */
[--C-:B------:R-:W-:Y:S01]  /*1810*/  IMAD.MOV.U32 R149, RZ, RZ, R151.reuse ;  /* 0x000000ffff957224 */ /* 0x100fe200078e0097 */
[----:B------:R-:W-:Y:S01]  /*1820*/  ULOP3.LUT UR39, UR4, 0x10000, URZ, 0xfc, !UPT ;  /* 0x0001000004277892 */ /* 0x000fe2000f8efc3f */
[--C-:B------:R-:W-:Y:S01]  /*1830*/  IMAD.MOV.U32 R148, RZ, RZ, R151.reuse ;  /* 0x000000ffff947224 */ /* 0x100fe200078e0097 */
[----:B------:R-:W-:Y:S01]  /*1840*/  UMOV UR9, 0x40000040 ;  /* 0x4000004000097882 */ /* 0x000fe20000000000 */
[----:B------:R-:W-:Y:S01]  /*1850*/  UMOV UR11, 0x40000040 ;  /* 0x40000040000b7882 */ /* 0x000fe20000000000 */
[----:B------:R-:W-:Y:S01]  /*1860*/  ULEA UR50, UR37, UR39, 0xb ;  /* 0x0000002725327291 */ /* 0x000fe2000f8e583f */
[-C--:B------:R-:W-:Y:S01]  /*1870*/  MOV R147, R151.reuse ;  /* 0x0000009700937202 */ /* 0x080fe20000000f00 */
[----:B------:R-:W-:Y:S01]  /*1880*/  UIADD3 UR12, UR48, 0x4, URZ ;  /* 0x00000004300c7890 */ /* 0x000fe2000fffe03f */
[--C-:B------:R-:W-:Y:S01]  /*1890*/  IMAD.MOV.U32 R146, RZ, RZ, R151.reuse ;  /* 0x000000ffff927224 */ /* 0x100fe200078e0097 */
[----:B------:R-:W-:Y:S01]  /*18a0*/  UIADD3 UR10, UR50, 0x2, URZ ;  /* 0x00000002320a7890 */ /* 0x000fe2000fffe03f */
[--C-:B------:R-:W-:Y:S01]  /*18b0*/  IMAD.MOV.U32 R145, RZ, RZ, R151.reuse ;  /* 0x000000ffff917224 */ /* 0x100fe200078e0097 */
[----:B------:R-:W-:Y:S01]  /*18c0*/  UIADD3 UR14, UR50, 0x4, URZ ;  /* 0x00000004320e7890 */ /* 0x000fe2000fffe03f */
[--C-:B------:R-:W-:Y:S01]  /*18d0*/  IMAD.MOV.U32 R144, RZ, RZ, R151.reuse ;  /* 0x000000ffff907224 */ /* 0x100fe200078e0097 */
[----:B------:R-:W-:Y:S01]  /*18e0*/  UMOV UR13, 0x40000040 ;  /* 0x40000040000d7882 */ /* 0x000fe20000000000 */
[----:B------:R-:W-:Y:S01]  /*18f0*/  HGMMA.64x128x16.F32.BF16 R24, gdesc[UR48], RZ, !UPT, gsb0 ;  /* 0x01e00000301879f0 */ /* 0x000fe2000c0018ff */
[----:B------:R-:W-:Y:S01]  /*1900*/  UMOV UR15, 0x40000040 ;  /* 0x40000040000f7882 */ /* 0x000fe20000000000 */
[----:B------:R-:W-:Y:S01]  /*1910*/  UIADD3 UR16, UR48, 0x6, URZ ;  /* 0x0000000630107890 */ /* 0x000fe2000fffe03f */
[-C--:B------:R-:W-:Y:S01]  /*1920*/  MOV R143, R151.reuse ;  /* 0x00000097008f7202 */ /* 0x080fe20000000f00 */
[----:B------:R-:W-:Y:S01]  /*1930*/  UIADD3 UR18, UR50, 0x6, URZ ;  /* 0x0000000632127890 */ /* 0x000fe2000fffe03f */
[--C-:B------:R-:W-:Y:S01]  /*1940*/  IMAD.MOV.U32 R142, RZ, RZ, R151.reuse ;  /* 0x000000ffff8e7224 */ /* 0x100fe200078e0097 */
[----:B------:R-:W-:Y:S01]  /*1950*/  UMOV UR17, 0x40000040 ;  /* 0x4000004000117882 */ /* 0x000fe20000000000 */
[----:B------:R-:W-:Y:S01]  /*1960*/  UMOV UR19, 0x40000040 ;  /* 0x4000004000137882 */ /* 0x000fe20000000000 */
[----:B------:R-:W-:Y:S01]  /*1970*/  UIADD3 UR20, UR48, 0x400, URZ ;  /* 0x0000040030147890 */ /* 0x000fe2000fffe03f */
[--C-:B------:R-:W-:Y:S01]  /*1980*/  IMAD.MOV.U32 R141, RZ, RZ, R151.reuse ;  /* 0x000000ffff8d7224 */ /* 0x100fe200078e0097 */
[----:B------:R-:W-:Y:S01]  /*1990*/  UIADD3 UR22, UR50, 0x400, URZ ;  /* 0x0000040032167890 */ /* 0x000fe2000fffe03f */
[--C-:B------:R-:W-:Y:S01]  /*19a0*/  IMAD.MOV.U32 R140, RZ, RZ, R151.reuse ;  /* 0x000000ffff8c7224 */ /* 0x100fe200078e0097 */
[----:B------:R-:W-:Y:S01]  /*19b0*/  UMOV UR21, 0x40000040 ;  /* 0x4000004000157882 */ /* 0x000fe20000000000 */
        /* <DEDUP_REMOVED lines=19> */
[----:B------:R-:W-:Y:S01]  /*1af0*/  UMOV UR4, 0xffffff80 ;  /* 0xffffff8000047882 */ /* 0x000fe20000000000 */
[----:B------:R-:W-:Y:S01]  /*1b00*/  ULDC UR5, c[0x0][0x2e0] ;  /* 0x0000b80000057ab9 */ /* 0x000fe20000000800 */
[----:B------:R-:W-:Y:S01]  /*1b10*/  UIMAD UR4, UR41, UR4, 0x80 ;  /* 0x00000080290474a4 */ /* 0x000fe2000f8e0204 */
[--C-:B------:R-:W-:Y:S01]  /*1b20*/  IMAD.MOV.U32 R133, RZ, RZ, R151.reuse ;  /* 0x000000ffff857224 */ /* 0x100fe200078e0097 */
[----:B------:R-:W-:Y:S01]  /*1b30*/  ULDC UR7, c[0x0][0x288] ;  /* 0x0000a20000077ab9 */ /* 0x000fe20000000800 */
[--C-:B------:R-:W-:Y:S01]  /*1b40*/  IMAD.MOV.U32 R132, RZ, RZ, R151.reuse ;  /* 0x000000ffff847224 */ /* 0x100fe200078e0097 */
[----:B------:R-:W-:Y:S01]  /*1b50*/  UIMAD UR4, UR40, UR5, UR4 ;  /* 0x00000005280472a4 */ /* 0x000fe2000f8e0204 */
[-C--:B------:R-:W-:Y:S01]  /*1b60*/  MOV R131, R151.reuse ;  /* 0x0000009700837202 */ /* 0x080fe20000000f00 */
[----:B------:R-:W-:Y:S01]  /*1b70*/  UIMAD UR40, UR40, UR5, -UR7 ;  /* 0x00000005282872a4 */ /* 0x000fe2000f8e0a07 */
[--C-:B------:R-:W-:Y:S01]  /*1b80*/  IMAD.MOV.U32 R130, RZ, RZ, R151.reuse ;  /* 0x000000ffff827224 */ /* 0x100fe200078e0097 */
[----:B------:R-:W-:Y:S01]  /*1b90*/  UIADD3 UR6, UR4, 0x1, -UR7 ;  /* 0x0000000104067890 */ /* 0x000fe2000fffe807 */
[--C-:B------:R-:W-:Y:S01]  /*1ba0*/  IMAD.MOV.U32 R129, RZ, RZ, R151.reuse ;  /* 0x000000ffff817224 */ /* 0x100fe200078e0097 */
[----:B------:R-:W-:Y:S01]  /*1bb0*/  UIADD3 UR40, UR42, UR40, URZ ;  /* 0x000000282a287290 */ /* 0x000fe2000fffe03f */
[----:B------:R-:W-:Y:S01]  /*1bc0*/  IMAD.U32 R9, RZ, RZ, UR4 ;  /* 0x00000004ff097e24 */ /* 0x000fe2000f8e00ff */
[----:B------:R-:W-:Y:S01]  /*1bd0*/  ULDC UR4, c[0x0][0x988] ;  /* 0x0002620000047ab9 */ /* 0x000fe20000000800 */
[--C-:B------:R-:W-:Y:S01]  /*1be0*/  IMAD.MOV.U32 R128, RZ, RZ, R151.reuse ;  /* 0x000000ffff807224 */ /* 0x100fe200078e0097 */
[----:B------:R-:W-:Y:S01]  /*1bf0*/  MOV R89, UR6 ;  /* 0x0000000600597c02 */ /* 0x000fe20008000f00 */
[----:B------:R-:W-:Y:S01]  /*1c00*/  UIADD3 UR6, UR41, -0x2, URZ ;  /* 0xfffffffe29067890 */ /* 0x000fe2000fffe03f */
[-C--:B------:R-:W-:Y:S01]  /*1c10*/  MOV R127, R151.reuse ;  /* 0x00000097007f7202 */ /* 0x080fe20000000f00 */
[----:B------:R-:W-:Y:S01]  /*1c20*/  IMAD.MOV.U32 R126, RZ, RZ, R151 ;  /* 0x000000ffff7e7224 */ /* 0x000fe200078e0097 */
[-C--:B------:R-:W-:Y:S01]  /*1c30*/  MOV R123, R151.reuse ;  /* 0x00000097007b7202 */ /* 0x080fe20000000f00 */
[----:B------:R-:W-:Y:S01]  /*1c40*/  IMAD R89, R2, -0x2, R89 ;  /* 0xfffffffe02597824 */ /* 0x000fe200078e0259 */
[-C--:B------:R-:W-:Y:S01]  /*1c50*/  MOV R119, R151.reuse ;  /* 0x0000009700777202 */ /* 0x080fe20000000f00 */
[--C-:B------:R-:W-:Y:S01]  /*1c60*/  IMAD.MOV.U32 R125, RZ, RZ, R151.reuse ;  /* 0x000000ffff7d7224 */ /* 0x100fe200078e0097 */
[----:B------:R-:W-:Y:S01]  /*1c70*/  MOV R115, R151 ;  /* 0x0000009700737202 */ /* 0x000fe20000000f00 */
[----:B------:R-:W-:-:S02]  /*1c80*/  IMAD.MOV.U32 R124, RZ, RZ, R151 ;  /* 0x000000ffff7c7224 */ /* 0x000fc400078e0097 */
[--C-:B------:R-:W-:Y:S02]  /*1c90*/  IMAD.MOV.U32 R122, RZ, RZ, R151.reuse ;  /* 0x000000ffff7a7224 */ /* 0x100fe400078e0097 */
[--C-:B------:R-:W-:Y:S02]  /*1ca0*/  IMAD.MOV.U32 R121, RZ, RZ, R151.reuse ;  /* 0x000000ffff797224 */ /* 0x100fe400078e0097 */
[--C-:B------:R-:W-:Y:S02]  /*1cb0*/  IMAD.MOV.U32 R120, RZ, RZ, R151.reuse ;  /* 0x000000ffff787224 */ /* 0x100fe400078e0097 */
[--C-:B------:R-:W-:Y:S02]  /*1cc0*/  IMAD.MOV.U32 R118, RZ, RZ, R151.reuse ;  /* 0x000000ffff767224 */ /* 0x100fe400078e0097 */
[--C-:B------:R-:W-:Y:S02]  /*1cd0*/  IMAD.MOV.U32 R117, RZ, RZ, R151.reuse ;  /* 0x000000ffff757224 */ /* 0x100fe400078e0097 */
        /* <DEDUP_REMOVED lines=15> */
[----:B------:R-:W-:Y:S01]  /*1dd0*/  IMAD.MOV.U32 R88, RZ, RZ, R151 ;  /* 0x000000ffff587224 */ /* 0x000fe200078e0097 */
[----:B------:R-:W-:Y:S02]  /*1de0*/  WARPGROUP.DEPBAR.LE gsb0, 0x0 ;  /* 0x00008000000079c5 */ /* 0x000fe40000010000 */
[----:B------:R-:W-:-:S06]  /*1df0*/  WARPGROUP.ARRIVE ;  /* 0x00000000000079c5 */ /* 0x000fcc0000000000 */
[----:B------:R-:W-:Y:S01]  /*1e00*/  HGMMA.64x128x16.F32.BF16 R24, gdesc[UR8], R24, gsb0 ;  /* 0x01e00000081879f0 */ /* 0x000fe20008001818 */
[----:B------:R-:W-:Y:S02]  /*1e10*/  ULDC UR10, c[0x0][0x9d8] ;  /* 0x00027600000a7ab9 */ /* 0x000fe40000000800 */
        /* <DEDUP_REMOVED lines=23> */
[----:B------:R-:W-:Y:S02]  /*1f90*/  VIADD R40, R22, UR42 ;  /* 0x0000002a16287c36 */ /* 0x000fe40008000000 */
[----:B------:R-:W-:Y:S01]  /*1fa0*/  FMUL.FTZ R10, R36, UR10 ;  /* 0x0000000a240a7c20 */ /* 0x000fe20008410000 */
[----:B------:R-:W1:Y:S01]  /*1fb0*/  MUFU.TANH R26, R26 ;  /* 0x0000001a001a7308 */ /* 0x000e620000002400 */
[----:B------:R-:W-:Y:S01]  /*1fc0*/  FMUL.FTZ R31, R31, UR10 ;  /* 0x0000000a1f1f7c20 */ /* 0x000fe20008410000 */
[----:B------:R-:W-:Y:S01]  /*1fd0*/  IMAD R36, R2, -0x2, R9 ;  /* 0xfffffffe02247824 */ /* 0x000fe200078e0209 */
[----:B------:R-:W-:Y:S01]  /*1fe0*/  IADD3 R9, R89, 0x8, R40 ;  /* 0x0000000859097810 */ /* 0x000fe20007ffe028 */
[----:B------:R-:W-:Y:S01]  /*1ff0*/  FMUL.FTZ R34, R34, UR10 ;  /* 0x0000000a22227c20 */ /* 0x000fe20008410000 */
[----:B------:R-:W-:Y:S01]  /*2000*/  FMUL.FTZ R35, R35, UR10 ;  /* 0x0000000a23237c20 */ /* 0x000fe20008410000 */
[----:B------:R-:W-:Y:S01]  /*2010*/  FMUL.FTZ R38, R38, UR10 ;  /* 0x0000000a26267c20 */ /* 0x000fe20008410000 */
[----:B------:R-:W-:Y:S01]  /*2020*/  VIMNMX R9, R36, R9, PT ;  /* 0x0000000924097248 */ /* 0x000fe20003fe0100 */
[----:B------:R-:W2:Y:S01]  /*2030*/  MUFU.TANH R27, R27 ;  /* 0x0000001b001b7308 */ /* 0x000ea20000002400 */
[----:B------:R-:W-:Y:S01]  /*2040*/  FMUL.FTZ R39, R39, UR10 ;  /* 0x0000000a27277c20 */ /* 0x000fe20008410000 */
[----:B------:R-:W-:Y:S01]  /*2050*/  FMUL.FTZ R42, R42, UR10 ;  /* 0x0000000a2a2a7c20 */ /* 0x000fe20008410000 */
[----:B------:R-:W-:Y:S01]  /*2060*/  ISETP.GT.AND P2, PT, R9, RZ, PT ;  /* 0x000000ff0900720c */ /* 0x000fe20003f44270 */
[----:B------:R-:W-:Y:S01]  /*2070*/  FMUL.FTZ R43, R43, UR10 ;  /* 0x0000000a2b2b7c20 */ /* 0x000fe20008410000 */
[C---:B------:R-:W-:Y:S01]  /*2080*/  ISETP.GT.AND P3, PT, R9.reuse, 0x1, PT ;  /* 0x000000010900780c */ /* 0x040fe20003f64270 */
[----:B------:R-:W-:Y:S01]  /*2090*/  FMUL.FTZ R46, R46, UR10 ;  /* 0x0000000a2e2e7c20 */ /* 0x000fe20008410000 */
[----:B------:R-:W-:Y:S01]  /*20a0*/  ISETP.GT.AND P4, PT, R9, 0x8, PT ;  /* 0x000000080900780c */ /* 0x000fe20003f84270 */
[----:B------:R-:W3:Y:S01]  /*20b0*/  MUFU.TANH R30, R30 ;  /* 0x0000001e001e7308 */ /* 0x000ee20000002400 */
        /* <DEDUP_REMOVED lines=8> */
[----:B--2---:R-:W-:Y:S01]  /*2140*/  FSEL R26, R27, -INF , P3 ;  /* 0xff8000001b1a7808 */ /* 0x004fe20001800000 */
[----:B------:R-:W-:Y:S01]  /*2150*/  FMUL.FTZ R20, R45, UR10 ;  /* 0x0000000a2d147c20 */ /* 0x000fe20008410000 */
[----:B------:R-:W-:Y:S01]  /*2160*/  ISETP.GT.AND P3, PT, R9, 0x10, PT ;  /* 0x000000100900780c */ /* 0x000fe20003f64270 */
[----:B------:R-:W-:Y:S01]  /*2170*/  FMUL.FTZ R54, R54, UR10 ;  /* 0x0000000a36367c20 */ /* 0x000fe20008410000 */
[----:B------:R-:W-:Y:S01]  /*2180*/  FMNMX.FTZ R4, R91, R26, !PT ;  /* 0x0000001a5b047209 */ /* 0x000fe20007810000 */
[----:B------:R-:W-:Y:S01]  /*2190*/  FMUL.FTZ R55, R55, UR10 ;  /* 0x0000000a37377c20 */ /* 0x000fe20008410000 */
[----:B------:R-:W-:Y:S01]  /*21a0*/  FMUL.FTZ R15, R41, UR10 ;  /* 0x0000000a290f7c20 */ /* 0x000fe20008410000 */
[----:B------:R-:W2:Y:S01]  /*21b0*/  MUFU.TANH R34, R34 ;  /* 0x0000002200227308 */ /* 0x000ea20000002400 */
        /* <DEDUP_REMOVED lines=8> */
[----:B-1----:R-:W-:Y:S01]  /*2240*/  FSEL R95, R31, -INF , P2 ;  /* 0xff8000001f5f7808 */ /* 0x002fe20001000000 */
[----:B------:R-:W-:Y:S01]  /*2250*/  FMUL.FTZ R66, R66, UR10 ;  /* 0x0000000a42427c20 */ /* 0x000fe20008410000 */
[----:B------:R-:W-:Y:S01]  /*2260*/  ISETP.GT.AND P2, PT, R9, 0x11, PT ;  /* 0x000000110900780c */ /* 0x000fe20003f44270 */
[----:B------:R-:W-:Y:S01]  /*2270*/  FMUL.FTZ R67, R67, UR10 ;  /* 0x0000000a43437c20 */ /* 0x000fe20008410000 */
[----:B------:R-:W-:Y:S01]  /*2280*/  FMNMX.FTZ R4, R95, R4, !PT ;  /* 0x000000045f047209 */ /* 0x000fe20007810000 */
        /* <DEDUP_REMOVED lines=13> */
[----:B------:R-:W-:Y:S01]  /*2360*/  ISETP.GT.AND P2, PT, R9, 0x19, PT ;  /* 0x000000190900780c */ /* 0x000fe20003f44270 */
        /* <DEDUP_REMOVED lines=19> */
[----:B------:R-:W-:Y:S01]  /*24a0*/  VIADDMNMX R36, R40, R89, R36, PT ;  /* 0x0000005928247246 */ /* 0x000fe20003800124 */
[----:B------:R-:W2:Y:S01]  /*24b0*/  MUFU.TANH R46, R46 ;  /* 0x0000002e002e7308 */ /* 0x000ea20000002400 */
[----:B---3--:R-:W-:Y:S01]  /*24c0*/  FSEL R105, R42, -INF , P3 ;  /* 0xff8000002a697808 */ /* 0x008fe20001800000 */
[----:B------:R-:W-:Y:S01]  /*24d0*/  FMUL.FTZ R14, R44, UR10 ;  /* 0x0000000a2c0e7c20 */ /* 0x000fe20008410000 */
[----:B------:R-:W-:Y:S01]  /*24e0*/  ISETP.GT.AND P3, PT, R9, 0x28, PT ;  /* 0x000000280900780c */ /* 0x000fe20003f64270 */
[----:B------:R-:W-:Y:S01]  /*24f0*/  FMUL.FTZ R21, R48, UR10 ;  /* 0x0000000a30157c20 */ /* 0x000fe20008410000 */
[----:B------:R-:W-:Y:S01]  /*2500*/  FMNMX.FTZ R4, R105, R4, !PT ;  /* 0x0000000469047209 */ /* 0x000fe20007810000 */
[----:B------:R-:W-:Y:S01]  /*2510*/  FMUL.FTZ R24, R52, UR10 ;  /* 0x0000000a34187c20 */ /* 0x000fe20008410000 */
[----:B------:R-:W-:Y:S01]  /*2520*/  ISETP.GT.AND P4, PT, R36, 0x8, PT ;  /* 0x000000082400780c */ /* 0x000fe20003f84270 */
        /* <DEDUP_REMOVED lines=30> */
[----:B------:R1:W-:Y:S02]  /*2710*/  @!P1 SYNCS.ARRIVE.TRANS64.RED.A1T0 RZ, [R0+URZ], RZ ;  /* 0x000000ff00ff99a7 */ /* 0x0003e4000810043f */
[----:B------:R-:W4:Y:S01]  /*2720*/  MUFU.TANH R55, R55 ;  /* 0x0000003700377308 */ /* 0x000f220000002400 */
[----:B--2---:R-:W-:-:S02]  /*2730*/  FSEL R45, R45, -INF , P2 ;  /* 0xff8000002d2d7808 */ /* 0x004fc40001000000 */
[----:B------:R-:W-:Y:S02]  /*2740*/  ISETP.GT.AND P2, PT, R9, 0x39, PT ;  /* 0x000000390900780c */ /* 0x000fe40003f44270 */
[----:B------:R-:W-:-:S03]  /*2750*/  FMNMX.FTZ R4, R45, R4, !PT ;  /* 0x000000042d047209 */ /* 0x000fc60007810000 */
[----:B------:R-:W2:Y:S01]  /*2760*/  MUFU.TANH R33, R58 ;  /* 0x0000003a00217308 */ /* 0x000ea20000002400 */
[----:B---3--:R-:W-:Y:S02]  /*2770*/  FSEL R41, R41, -INF , P3 ;  /* 0xff80000029297808 */ /* 0x008fe40001800000 */
[----:B------:R-:W-:Y:S02]  /*2780*/  ISETP.GT.AND P3, PT, R9, 0x40, PT ;  /* 0x000000400900780c */ /* 0x000fe40003f64270 */
[----:B------:R-:W-:-:S03]  /*2790*/  FMNMX.FTZ R4, R41, R4, !PT ;  /* 0x0000000429047209 */ /* 0x000fc60007810000 */
[----:B------:R-:W3:Y:S01]  /*27a0*/  MUFU.TANH R59, R59 ;  /* 0x0000003b003b7308 */ /* 0x000ee20000002400 */
[----:B----4-:R-:W-:Y:S02]  /*27b0*/  FSEL R39, R55, -INF , P2 ;  /* 0xff80000037277808 */ /* 0x010fe40001000000 */
[----:B------:R-:W-:Y:S02]  /*27c0*/  ISETP.GT.AND P2, PT, R9, 0x41, PT ;  /* 0x000000410900780c */ /* 0x000fe40003f44270 */
[----:B------:R-:W-:-:S03]  /*27d0*/  FMNMX.FTZ R4, R39, R4, !PT ;  /* 0x0000000427047209 */ /* 0x000fc60007810000 */
[----:B------:R-:W4:Y:S01]  /*27e0*/  MUFU.TANH R62, R62 ;  /* 0x0000003e003e7308 */ /* 0x000f220000002400 */
[----:B--2---:R-:W-:Y:S02]  /*27f0*/  FSEL R33, R33, -INF , P3 ;  /* 0xff80000021217808 */ /* 0x004fe40001800000 */
        /* <DEDUP_REMOVED lines=49> */
[----:B------:R-:W-:Y:S01]  /*2b10*/  FMNMX.FTZ R30, R63, R4, !PT ;  /* 0x000000043f1e7209 */ /* 0x000fe20007810000 */
[----:B------:R-:W-:Y:S02]  /*2b20*/  FMUL.FTZ R4, R61, UR10 ;  /* 0x0000000a3d047c20 */ /* 0x000fe40008410000 */
[----:B------:R-:W2:Y:S01]  /*2b30*/  MUFU.TANH R71, R87 ;  /* 0x0000005700477308 */ /* 0x000ea20000002400 */
[----:B---3--:R-:W-:Y:S02]  /*2b40*/  FSEL R67, R67, -INF , P2 ;  /* 0xff80000043437808 */ /* 0x008fe40001000000 */
[----:B------:R-:W-:-:S02]  /*2b50*/  ISETP.GT.AND P2, PT, R9, 0x79, PT ;  /* 0x000000790900780c */ /* 0x000fc40003f44270 */
[----:B------:R-:W-:-:S03]  /*2b60*/  FMNMX.FTZ R34, R67, R30, !PT ;  /* 0x0000001e43227209 */ /* 0x000fc60007810000 */
[----:B------:R-:W-:Y:S01]  /*2b70*/  MUFU.TANH R30, R4 ;  /* 0x00000004001e7308 */ /* 0x000fe20000002400 */
[----:B----4-:R-:W-:Y:S02]  /*2b80*/  FSEL R61, R86, -INF , P3 ;  /* 0xff800000563d7808 */ /* 0x010fe40001800000 */
[----:B------:R-:W-:Y:S02]  /*2b90*/  ISETP.GT.AND P3, PT, R36, 0x1, PT ;  /* 0x000000012400780c */ /* 0x000fe40003f64270 */
[----:B------:R-:W-:-:S03]  /*2ba0*/  FMNMX.FTZ R34, R61, R34, !PT ;  /* 0x000000223d227209 */ /* 0x000fc60007810000 */
[----:B------:R-:W-:Y:S01]  /*2bb0*/  MUFU.TANH R3, R3 ;  /* 0x0000000300037308 */ /* 0x000fe20000002400 */
[----:B--2---:R-:W-:-:S04]  /*2bc0*/  FSEL R71, R71, -INF , P2 ;  /* 0xff80000047477808 */ /* 0x004fc80001000000 */
[----:B------:R-:W-:-:S03]  /*2bd0*/  FMNMX.FTZ R34, R71, R34, !PT ;  /* 0x0000002247227209 */ /* 0x000fc60007810000 */
[----:B------:R-:W2:Y:S02]  /*2be0*/  MUFU.TANH R5, R5 ;  /* 0x0000000500057308 */ /* 0x000ea40000002400 */
[----:B------:R-:W3:Y:S06]  /*2bf0*/  SHFL.BFLY PT, R9, R34, 0x2, 0x1f ;  /* 0x0c401f0022097f89 */ /* 0x000eec00000e0000 */
[----:B------:R-:W4:Y:S08]  /*2c00*/  MUFU.TANH R6, R6 ;  /* 0x0000000600067308 */ /* 0x000f300000002400 */
[----:B------:R-:W-:Y:S01]  /*2c10*/  MUFU.TANH R7, R7 ;  /* 0x0000000700077308 */ /* 0x000fe20000002400 */
[----:B--2---:R-:W-:-:S02]  /*2c20*/  FSEL R5, R5, -INF , P3 ;  /* 0xff80000005057808 */ /* 0x004fc40001800000 */
[----:B------:R-:W-:-:S05]  /*2c30*/  ISETP.GT.AND P3, PT, R36, 0x10, PT ;  /* 0x000000102400780c */ /* 0x000fca0003f64270 */
[----:B------:R-:W2:Y:S01]  /*2c40*/  MUFU.TANH R8, R8 ;  /* 0x0000000800087308 */ /* 0x000ea20000002400 */
[----:B----4-:R-:W-:Y:S02]  /*2c50*/  FSEL R75, R6, -INF , P4 ;  /* 0xff800000064b7808 */ /* 0x010fe40002000000 */
[----:B---3--:R-:W-:-:S05]  /*2c60*/  FMNMX.FTZ R4, R34, R9, !PT ;  /* 0x0000000922047209 */ /* 0x008fca0007810000 */
[----:B------:R-:W3:Y:S01]  /*2c70*/  SHFL.BFLY PT, R9, R4, 0x1, 0x1f ;  /* 0x0c201f0004097f89 */ /* 0x000ee200000e0000 */
[----:B------:R-:W-:Y:S08]  /*2c80*/  MUFU.TANH R11, R11 ;  /* 0x0000000b000b7308 */ /* 0x000ff00000002400 */
[----:B------:R-:W4:Y:S01]  /*2c90*/  MUFU.TANH R10, R10 ;  /* 0x0000000a000a7308 */ /* 0x000f220000002400 */
[----:B--2---:R-:W-:-:S02]  /*2ca0*/  FSEL R83, R8, -INF , P3 ;  /* 0xff80000008537808 */ /* 0x004fc40001800000 */
[----:B------:R-:W-:-:S05]  /*2cb0*/  ISETP.GT.AND P3, PT, R36, 0x18, PT ;  /* 0x000000182400780c */ /* 0x000fca0003f64270 */
[----:B------:R-:W2:Y:S01]  /*2cc0*/  MUFU.TANH R12, R12 ;  /* 0x0000000c000c7308 */ /* 0x000ea20000002400 */
[----:B---3--:R-:W-:Y:S01]  /*2cd0*/  FMNMX.FTZ R9, R4, R9, !PT ;  /* 0x0000000904097209 */ /* 0x008fe20007810000 */
[----:B------:R-:W-:-:S06]  /*2ce0*/  IMAD.U32 R4, RZ, RZ, UR4 ;  /* 0x00000004ff047e24 */ /* 0x000fcc000f8e00ff */
[----:B------:R-:W3:Y:S01]  /*2cf0*/  MUFU.TANH R13, R13 ;  /* 0x0000000d000d7308 */ /* 0x000ee20000002400 */
[----:B----4-:R-:W-:Y:S01]  /*2d00*/  FSEL R87, R10, -INF , P3 ;  /* 0xff8000000a577808 */ /* 0x010fe20001800000 */
[----:B------:R-:W-:Y:S01]  /*2d10*/  USHF.R.S32.HI UR4, URZ, 0x1f, UR40 ;  /* 0x0000001f3f047899 */ /* 0x000fe20008011428 */
[C---:B------:R-:W-:Y:S01]  /*2d20*/  FMUL.FTZ R34, R9.reuse, R4 ;  /* 0x0000000409227220 */ /* 0x040fe20000410000 */
[----:B------:R-:W-:Y:S02]  /*2d30*/  FSETP.NEU.FTZ.AND P2, PT, R9, -INF , PT ;  /* 0xff8000000900780b */ /* 0x000fe40003f5d000 */
[----:B------:R-:W-:Y:S01]  /*2d40*/  ISETP.GT.AND P3, PT, R36, 0x20, PT ;  /* 0x000000202400780c */ /* 0x000fe20003f64270 */
[----:B------:R-:W-:Y:S01]  /*2d50*/  ULEA.HI UR4, UR4, UR40, URZ, 0x7 ;  /* 0x0000002804047291 */ /* 0x000fe2000f8f383f */
[----:B------:R-:W-:Y:S01]  /*2d60*/  FSEL R38, R34, RZ, P2 ;  /* 0x000000ff22267208 */ /* 0x000fe20001000000 */
[----:B------:R-:W4:Y:S01]  /*2d70*/  MUFU.TANH R15, R15 ;  /* 0x0000000f000f7308 */ /* 0x000f220000002400 */
[----:B------:R-:W-:Y:S01]  /*2d80*/  ISETP.GT.AND P2, PT, R36, RZ, PT ;  /* 0x000000ff2400720c */ /* 0x000fe20003f44270 */
[----:B------:R-:W-:-:S02]  /*2d90*/  USHF.R.S32.HI UR4, URZ, 0x7, UR4 ;  /* 0x000000073f047899 */ /* 0x000fc40008011404 */
[-CC-:B------:R-:W-:Y:S01]  /*2da0*/  FFMA.FTZ R181, R91, R4.reuse, -R38.reuse ;  /* 0x000000045bb57223 */ /* 0x180fe20000010826 */
[----:B------:R-:W-:Y:S01]  /*2db0*/  FSEL R3, R3, -INF , P2 ;  /* 0xff80000003037808 */ /* 0x000fe20001000000 */
[-CC-:B------:R-:W-:Y:S01]  /*2dc0*/  FFMA.FTZ R183, R93, R4.reuse, -R38.reuse ;  /* 0x000000045db77223 */ /* 0x180fe20000010826 */
[C---:B------:R-:W-:Y:S01]  /*2dd0*/  ISETP.GT.AND P2, PT, R36.reuse, 0x9, PT ;  /* 0x000000092400780c */ /* 0x040fe20003f44270 */
[----:B------:R-:W5:Y:S01]  /*2de0*/  MUFU.TANH R14, R14 ;  /* 0x0000000e000e7308 */ /* 0x000f620000002400 */
[----:B------:R-:W-:Y:S01]  /*2df0*/  FMNMX.FTZ R34, R3, R5, !PT ;  /* 0x0000000503227209 */ /* 0x000fe20007810000 */
[-CC-:B------:R-:W-:Y:S01]  /*2e00*/  FFMA.FTZ R6, R95, R4.reuse, -R38.reuse ;  /* 0x000000045f067223 */ /* 0x180fe20000010826 */
[----:B------:R-:W-:Y:S01]  /*2e10*/  FSEL R79, R7, -INF , P2 ;  /* 0xff800000074f7808 */ /* 0x000fe20001000000 */
[--C-:B------:R-:W-:Y:S01]  /*2e20*/  FFMA.FTZ R177, R97, R4, -R38.reuse ;  /* 0x0000000461b17223 */ /* 0x100fe20000010826 */
[----:B------:R-:W-:Y:S01]  /*2e30*/  FMNMX.FTZ R34, R75, R34, !PT ;  /* 0x000000224b227209 */ /* 0x000fe20007810000 */
[--C-:B------:R-:W-:Y:S01]  /*2e40*/  FFMA.FTZ R8, R99, R4, -R38.reuse ;  /* 0x0000000463087223 */ /* 0x100fe20000010826 */
[C---:B------:R-:W-:Y:S01]  /*2e50*/  ISETP.GT.AND P2, PT, R36.reuse, 0x11, PT ;  /* 0x000000112400780c */ /* 0x040fe20003f44270 */
[----:B------:R-:W1:Y:S01]  /*2e60*/  MUFU.TANH R20, R20 ;  /* 0x0000001400147308 */ /* 0x000e620000002400 */
[----:B------:R-:W-:Y:S01]  /*2e70*/  FMNMX.FTZ R34, R79, R34, !PT ;  /* 0x000000224f227209 */ /* 0x000fe20007810000 */
[-CC-:B------:R-:W-:Y:S01]  /*2e80*/  FFMA.FTZ R179, R101, R4.reuse, -R38.reuse ;  /* 0x0000000465b37223 */ /* 0x180fe20000010826 */
[----:B------:R-:W-:Y:S01]  /*2e90*/  FSEL R11, R11, -INF , P2 ;  /* 0xff8000000b0b7808 */ /* 0x000fe20001000000 */
[--C-:B------:R-:W-:Y:S01]  /*2ea0*/  FFMA.FTZ R10, R103, R4, -R38.reuse ;  /* 0x00000004670a7223 */ /* 0x100fe20000010826 */
[----:B------:R-:W-:Y:S01]  /*2eb0*/  FMNMX.FTZ R34, R83, R34, !PT ;  /* 0x0000002253227209 */ /* 0x000fe20007810000 */
[--C-:B------:R-:W-:Y:S01]  /*2ec0*/  FFMA.FTZ R173, R105, R4, -R38.reuse ;  /* 0x0000000469ad7223 */ /* 0x100fe20000010826 */
[----:B------:R-:W-:Y:S01]  /*2ed0*/  ISETP.GT.AND P2, PT, R36, 0x19, PT ;  /* 0x000000192400780c */ /* 0x000fe20003f44270 */
[----:B------:R-:W1:Y:S01]  /*2ee0*/  MUFU.TANH R21, R21 ;  /* 0x0000001500157308 */ /* 0x000e620000002400 */
[----:B------:R-:W-:Y:S01]  /*2ef0*/  FMNMX.FTZ R34, R11, R34, !PT ;  /* 0x000000220b227209 */ /* 0x000fe20007810000 */
[-CC-:B------:R-:W-:Y:S01]  /*2f00*/  FFMA.FTZ R169, R49, R4.reuse, -R38.reuse ;  /* 0x0000000431a97223 */ /* 0x180fe20000010826 */
[----:B--2---:R-:W-:Y:S01]  /*2f10*/  FSEL R89, R12, -INF , P2 ;  /* 0xff8000000c597808 */ /* 0x004fe20001000000 */
[--C-:B------:R-:W-:Y:S01]  /*2f20*/  FFMA.FTZ R171, R41, R4, -R38.reuse ;  /* 0x0000000429ab7223 */ /* 0x100fe20000010826 */
[----:B------:R-:W-:Y:S01]  /*2f30*/  FMNMX.FTZ R34, R87, R34, !PT ;  /* 0x0000002257227209 */ /* 0x000fe20007810000 */
[-CC-:B------:R-:W-:Y:S01]  /*2f40*/  FFMA.FTZ R153, R33, R4.reuse, -R38.reuse ;  /* 0x0000000421997223 */ /* 0x180fe20000010826 */
[----:B------:R-:W-:Y:S01]  /*2f50*/  ISETP.GT.AND P2, PT, R36, 0x21, PT ;  /* 0x000000212400780c */ /* 0x000fe20003f44270 */
[----:B------:R-:W2:Y:S01]  /*2f60*/  MUFU.TANH R25, R25 ;  /* 0x0000001900197308 */ /* 0x000ea20000002400 */
[----:B---3--:R-:W-:Y:S01]  /*2f70*/  FSEL R13, R13, -INF , P3 ;  /* 0xff8000000d0d7808 */ /* 0x008fe20001800000 */
[--C-:B------:R-:W-:Y:S01]  /*2f80*/  FFMA.FTZ R27, R27, R4, -R38.reuse ;  /* 0x000000041b1b7223 */ /* 0x100fe20000010826 */
[----:B------:R-:W-:Y:S01]  /*2f90*/  FMNMX.FTZ R34, R89, R34, !PT ;  /* 0x0000002259227209 */ /* 0x000fe20007810000 */
[-CC-:B------:R-:W-:Y:S01]  /*2fa0*/  FFMA.FTZ R26, R26, R4.reuse, -R38.reuse ;  /* 0x000000041a1a7223 */ /* 0x180fe20000010826 */
[C---:B------:R-:W-:Y:S01]  /*2fb0*/  ISETP.GT.AND P3, PT, R36.reuse, 0x28, PT ;  /* 0x000000282400780c */ /* 0x040fe20003f64270 */
[--C-:B------:R-:W-:Y:S01]  /*2fc0*/  FFMA.FTZ R12, R107, R4, -R38.reuse ;  /* 0x000000046b0c7223 */ /* 0x100fe20000010826 */
[----:B----4-:R-:W-:Y:S01]  /*2fd0*/  FSEL R15, R15, -INF , P2 ;  /* 0xff8000000f0f7808 */ /* 0x010fe20001000000 */
[----:B------:R-:W3:Y:S01]  /*2fe0*/  MUFU.TANH R24, R24 ;  /* 0x0000001800187308 */ /* 0x000ee20000002400 */
[----:B------:R-:W-:Y:S01]  /*2ff0*/  FMNMX.FTZ R34, R13, R34, !PT ;  /* 0x000000220d227209 */ /* 0x000fe20007810000 */
[-CC-:B------:R-:W-:Y:S01]  /*3000*/  FFMA.FTZ R175, R109, R4.reuse, -R38.reuse ;  /* 0x000000046daf7223 */ /* 0x180fe20000010826 */
[----:B------:R-:W-:Y:S01]  /*3010*/  ISETP.GT.AND P2, PT, R36, 0x29, PT ;  /* 0x000000292400780c */ /* 0x000fe20003f44270 */
[-CC-:B------:R-:W-:Y:S01]  /*3020*/  FFMA.FTZ R31, R31, R4.reuse, -R38.reuse ;  /* 0x000000041f1f7223 */ /* 0x180fe20000010826 */
[----:B-----5:R-:W-:Y:S01]  /*3030*/  FSEL R91, R14, -INF , P3 ;  /* 0xff8000000e5b7808 */ /* 0x020fe20001800000 */
[--C-:B------:R-:W-:Y:S01]  /*3040*/  FFMA.FTZ R14, R111, R4, -R38.reuse ;  /* 0x000000046f0e7223 */ /* 0x100fe20000010826 */
[----:B------:R-:W-:Y:S01]  /*3050*/  FMNMX.FTZ R34, R15, R34, !PT ;  /* 0x000000220f227209 */ /* 0x000fe20007810000 */
[----:B------:R-:W4:Y:S01]  /*3060*/  MUFU.TANH R28, R28 ;  /* 0x0000001c001c7308 */ /* 0x000f220000002400 */
[----:B------:R-:W-:Y:S01]  /*3070*/  ISETP.GT.AND P3, PT, R36, 0x30, PT ;  /* 0x000000302400780c */ /* 0x000fe20003f64270 */
[-CC-:B------:R-:W-:Y:S01]  /*3080*/  FFMA.FTZ R35, R35, R4.reuse, -R38.reuse ;  /* 0x0000000423237223 */ /* 0x180fe20000010826 */
[----:B-1----:R-:W-:Y:S01]  /*3090*/  FSEL R93, R20, -INF , P2 ;  /* 0xff800000145d7808 */ /* 0x002fe20001000000 */
[--C-:B------:R-:W-:Y:S01]  /*30a0*/  FFMA.FTZ R20, R45, R4, -R38.reuse ;  /* 0x000000042d147223 */ /* 0x100fe20000010826 */
[----:B------:R-:W-:Y:S01]  /*30b0*/  FMNMX.FTZ R34, R91, R34, !PT ;  /* 0x000000225b227209 */ /* 0x000fe20007810000 */
[-CC-:B------:R-:W-:Y:S01]  /*30c0*/  FFMA.FTZ R37, R37, R4.reuse, -R38.reuse ;  /* 0x0000000425257223 */ /* 0x180fe20000010826 */
[C---:B------:R-:W-:Y:S01]  /*30d0*/  ISETP.GT.AND P2, PT, R36.reuse, 0x31, PT ;  /* 0x000000312400780c */ /* 0x040fe20003f44270 */
[----:B------:R-:W1:Y:S01]  /*30e0*/  MUFU.TANH R29, R29 ;  /* 0x0000001d001d7308 */ /* 0x000e620000002400 */
[----:B------:R-:W-:Y:S01]  /*30f0*/  FSEL R21, R21, -INF , P3 ;  /* 0xff80000015157808 */ /* 0x000fe20001800000 */
[--C-:B------:R-:W-:Y:S01]  /*3100*/  FFMA.FTZ R43, R43, R4, -R38.reuse ;  /* 0x000000042b2b7223 */ /* 0x100fe20000010826 */
[----:B------:R-:W-:Y:S01]  /*3110*/  FMNMX.FTZ R34, R93, R34, !PT ;  /* 0x000000225d227209 */ /* 0x000fe20007810000 */
[-CC-:B------:R-:W-:Y:S01]  /*3120*/  FFMA.FTZ R47, R47, R4.reuse, -R38.reuse ;  /* 0x000000042f2f7223 */ /* 0x180fe20000010826 */
[C---:B------:R-:W-:Y:S01]  /*3130*/  ISETP.GT.AND P3, PT, R36.reuse, 0x38, PT ;  /* 0x000000382400780c */ /* 0x040fe20003f64270 */
[--C-:B------:R-:W-:Y:S01]  /*3140*/  FFMA.FTZ R51, R51, R4, -R38.reuse ;  /* 0x0000000433337223 */ /* 0x100fe20000010826 */
[----:B--2---:R-:W-:Y:S01]  /*3150*/  FSEL R25, R25, -INF , P2 ;  /* 0xff80000019197808 */ /* 0x004fe20001000000 */
[----:B------:R-:W2:Y:S01]  /*3160*/  MUFU.TANH R32, R32 ;  /* 0x0000002000207308 */ /* 0x000ea20000002400 */
[----:B------:R-:W-:Y:S01]  /*3170*/  FMNMX.FTZ R34, R21, R34, !PT ;  /* 0x0000002215227209 */ /* 0x000fe20007810000 */
[-CC-:B------:R-:W-:Y:S01]  /*3180*/  FFMA.FTZ R53, R53, R4.reuse, -R38.reuse ;  /* 0x0000000435357223 */ /* 0x180fe20000010826 */
[----:B------:R-:W-:Y:S01]  /*3190*/  ISETP.GT.AND P2, PT, R36, 0x39, PT ;  /* 0x000000392400780c */ /* 0x000fe20003f44270 */
[-CC-:B------:R-:W-:Y:S01]  /*31a0*/  FFMA.FTZ R55, R55, R4.reuse, -R38.reuse ;  /* 0x0000000437377223 */ /* 0x180fe20000010826 */
[----:B---3--:R-:W-:Y:S01]  /*31b0*/  FSEL R95, R24, -INF , P3 ;  /* 0xff800000185f7808 */ /* 0x008fe20001800000 */
[--C-:B------:R-:W-:Y:S01]  /*31c0*/  FFMA.FTZ R24, R39, R4, -R38.reuse ;  /* 0x0000000427187223 */ /* 0x100fe20000010826 */
[----:B------:R-:W-:Y:S01]  /*31d0*/  FMNMX.FTZ R34, R25, R34, !PT ;  /* 0x0000002219227209 */ /* 0x000fe20007810000 */
[----:B------:R-:W3:Y:S01]  /*31e0*/  MUFU.TANH R60, R60 ;  /* 0x0000003c003c7308 */ /* 0x000ee20000002400 */
[----:B------:R-:W-:Y:S01]  /*31f0*/  ISETP.GT.AND P3, PT, R36, 0x40, PT ;  /* 0x000000402400780c */ /* 0x000fe20003f64270 */
[-CC-:B------:R-:W-:Y:S01]  /*3200*/  FFMA.FTZ R57, R57, R4.reuse, -R38.reuse ;  /* 0x0000000439397223 */ /* 0x180fe20000010826 */
[----:B----4-:R-:W-:Y:S01]  /*3210*/  FSEL R97, R28, -INF , P2 ;  /* 0xff8000001c617808 */ /* 0x010fe20001000000 */
[--C-:B------:R-:W-:Y:S01]  /*3220*/  FFMA.FTZ R59, R59, R4, -R38.reuse ;  /* 0x000000043b3b7223 */ /* 0x100fe20000010826 */
[----:B------:R-:W-:Y:S01]  /*3230*/  FMNMX.FTZ R34, R95, R34, !PT ;  /* 0x000000225f227209 */ /* 0x000fe20007810000 */
[-CC-:B------:R-:W-:Y:S01]  /*3240*/  FFMA.FTZ R63, R63, R4.reuse, -R38.reuse ;  /* 0x000000043f3f7223 */ /* 0x180fe20000010826 */
[C---:B------:R-:W-:Y:S01]  /*3250*/  ISETP.GT.AND P2, PT, R36.reuse, 0x41, PT ;  /* 0x000000412400780c */ /* 0x040fe20003f44270 */
[----:B------:R-:W4:Y:S01]  /*3260*/  MUFU.TANH R64, R64 ;  /* 0x0000004000407308 */ /* 0x000f220000002400 */
[----:B-1----:R-:W-:Y:S01]  /*3270*/  FSEL R29, R29, -INF , P3 ;  /* 0xff8000001d1d7808 */ /* 0x002fe20001800000 */
[--C-:B------:R-:W-:Y:S01]  /*3280*/  FFMA.FTZ R67, R67, R4, -R38.reuse ;  /* 0x0000000443437223 */ /* 0x100fe20000010826 */
[----:B------:R-:W-:Y:S01]  /*3290*/  FMNMX.FTZ R34, R97, R34, !PT ;  /* 0x0000002261227209 */ /* 0x000fe20007810000 */
[--C-:B------:R-:W-:Y:S01]  /*32a0*/  FFMA.FTZ R61, R61, R4, -R38.reuse ;  /* 0x000000043d3d7223 */ /* 0x100fe20000010826 */
[----:B------:R-:W-:Y:S01]  /*32b0*/  ISETP.GT.AND P3, PT, R36, 0x48, PT ;  /* 0x000000482400780c */ /* 0x000fe20003f64270 */
[----:B------:R-:W-:Y:S01]  /*32c0*/  UISETP.LT.AND UP0, UPT, URZ, UR4, UPT ;  /* 0x000000043f00728c */ /* 0x000fe2000bf01270 */
[----:B--2---:R-:W-:Y:S01]  /*32d0*/  FSEL R99, R32, -INF , P2 ;  /* 0xff80000020637808 */ /* 0x004fe20001000000 */
[----:B------:R-:W1:Y:S01]  /*32e0*/  MUFU.TANH R65, R65 ;  /* 0x0000004100417308 */ /* 0x000e620000002400 */
[----:B------:R-:W-:Y:S01]  /*32f0*/  FMNMX.FTZ R34, R29, R34, !PT ;  /* 0x000000221d227209 */ /* 0x000fe20007810000 */
[----:B------:R-:W-:Y:S01]  /*3300*/  USEL UR45, URZ, UR4, !UP0 ;  /* 0x000000043f2d7287 */ /* 0x000fe2000c000000 */
[----:B------:R-:W-:Y:S01]  /*3310*/  ISETP.GT.AND P2, PT, R36, 0x49, PT ;  /* 0x000000492400780c */ /* 0x000fe20003f44270 */
[----:B------:R-:W-:Y:S01]  /*3320*/  FFMA.FTZ R38, R71, R4, -R38 ;  /* 0x0000000447267223 */ /* 0x000fe20000010826 */
[----:B---3--:R-:W-:Y:S01]  /*3330*/  FSEL R101, R60, -INF , P3 ;  /* 0xff8000003c657808 */ /* 0x008fe20001800000 */
[----:B------:R-:W-:Y:S01]  /*3340*/  UISETP.GE.AND UP0, UPT, UR6, UR45, UPT ;  /* 0x0000002d0600728c */ /* 0x000fe2000bf06270 */
[----:B------:R-:W-:Y:S01]  /*3350*/  FMNMX.FTZ R34, R99, R34, !PT ;  /* 0x0000002263227209 */ /* 0x000fe20007810000 */
[----:B------:R-:W2:Y:S01]  /*3360*/  MUFU.TANH R68, R68 ;  /* 0x0000004400447308 */ /* 0x000ea20000002400 */
[----:B------:R-:W-:Y:S01]  /*3370*/  ISETP.GT.AND P3, PT, R36, 0x50, PT ;  /* 0x000000502400780c */ /* 0x000fe20003f64270 */
[----:B------:R-:W-:Y:S01]  /*3380*/  IMAD.MOV.U32 R109, RZ, RZ, R151 ;  /* 0x000000ffff6d7224 */ /* 0x000fe200078e0097 */
[----:B------:R-:W-:-:S02]  /*3390*/  FSEL R103, R30, -INF , P2 ;  /* 0xff8000001e677808 */ /* 0x000fc40001000000 */
[----:B------:R-:W-:Y:S02]  /*33a0*/  FMNMX.FTZ R34, R101, R34, !PT ;  /* 0x0000002265227209 */ /* 0x000fe40007810000 */
[----:B------:R-:W-:Y:S01]  /*33b0*/  ISETP.GT.AND P2, PT, R36, 0x51, PT ;  /* 0x000000512400780c */ /* 0x000fe20003f44270 */
[----:B------:R-:W3:Y:S01]  /*33c0*/  MUFU.TANH R69, R69 ;  /* 0x0000004500457308 */ /* 0x000ee20000002400 */
[----:B----4-:R-:W-:Y:S02]  /*33d0*/  FSEL R105, R64, -INF , P3 ;  /* 0xff80000040697808 */ /* 0x010fe40001800000 */
[----:B------:R-:W-:Y:S02]  /*33e0*/  FMNMX.FTZ R34, R103, R34, !PT ;  /* 0x0000002267227209 */ /* 0x000fe40007810000 */
[----:B------:R-:W-:Y:S02]  /*33f0*/  ISETP.GT.AND P3, PT, R36, 0x58, PT ;  /* 0x000000582400780c */ /* 0x000fe40003f64270 */
[----:B-1----:R-:W-:Y:S01]  /*3400*/  FSEL R65, R65, -INF , P2 ;  /* 0xff80000041417808 */ /* 0x002fe20001000000 */
[----:B------:R-:W1:Y:S01]  /*3410*/  MUFU.TANH R72, R72 ;  /* 0x0000004800487308 */ /* 0x000e620000002400 */
[----:B------:R-:W-:-:S02]  /*3420*/  FMNMX.FTZ R34, R105, R34, !PT ;  /* 0x0000002269227209 */ /* 0x000fc40007810000 */
[----:B------:R-:W-:Y:S02]  /*3430*/  ISETP.GT.AND P2, PT, R36, 0x59, PT ;  /* 0x000000592400780c */ /* 0x000fe40003f44270 */
[----:B--2---:R-:W-:Y:S02]  /*3440*/  FSEL R49, R68, -INF , P3 ;  /* 0xff80000044317808 */ /* 0x004fe40001800000 */
[----:B------:R-:W-:Y:S01]  /*3450*/  FMNMX.FTZ R34, R65, R34, !PT ;  /* 0x0000002241227209 */ /* 0x000fe20007810000 */
[----:B------:R-:W2:Y:S01]  /*3460*/  MUFU.TANH R73, R73 ;  /* 0x0000004900497308 */ /* 0x000ea20000002400 */
[----:B------:R-:W-:Y:S02]  /*3470*/  ISETP.GT.AND P3, PT, R36, 0x60, PT ;  /* 0x000000602400780c */ /* 0x000fe40003f64270 */
[----:B---3--:R-:W-:Y:S02]  /*3480*/  FSEL R69, R69, -INF , P2 ;  /* 0xff80000045457808 */ /* 0x008fe40001000000 */
[----:B------:R-:W-:-:S02]  /*3490*/  FMNMX.FTZ R34, R49, R34, !PT ;  /* 0x0000002231227209 */ /* 0x000fc40007810000 */
[----:B------:R-:W-:Y:S01]  /*34a0*/  ISETP.GT.AND P2, PT, R36, 0x61, PT ;  /* 0x000000612400780c */ /* 0x000fe20003f44270 */
[----:B------:R-:W3:Y:S01]  /*34b0*/  MUFU.TANH R76, R76 ;  /* 0x0000004c004c7308 */ /* 0x000ee20000002400 */
[----:B-1----:R-:W-:Y:S02]  /*34c0*/  FSEL R45, R72, -INF , P3 ;  /* 0xff800000482d7808 */ /* 0x002fe40001800000 */
[----:B------:R-:W-:Y:S02]  /*34d0*/  FMNMX.FTZ R34, R69, R34, !PT ;  /* 0x0000002245227209 */ /* 0x000fe40007810000 */
[----:B------:R-:W-:Y:S02]  /*34e0*/  ISETP.GT.AND P3, PT, R36, 0x68, PT ;  /* 0x000000682400780c */ /* 0x000fe40003f64270 */
[----:B------:R-:W-:Y:S01]  /*34f0*/  FMNMX.FTZ R34, R45, R34, !PT ;  /* 0x000000222d227209 */ /* 0x000fe20007810000 */
[----:B------:R-:W1:Y:S01]  /*3500*/  MUFU.TANH R77, R77 ;  /* 0x0000004d004d7308 */ /* 0x000e620000002400 */
[----:B--2---:R-:W-:-:S02]  /*3510*/  FSEL R73, R73, -INF , P2 ;  /* 0xff80000049497808 */ /* 0x004fc40001000000 */
[----:B------:R-:W-:Y:S02]  /*3520*/  ISETP.GT.AND P2, PT, R36, 0x69, PT ;  /* 0x000000692400780c */ /* 0x000fe40003f44270 */
[----:B------:R-:W-:Y:S02]  /*3530*/  FMNMX.FTZ R34, R73, R34, !PT ;  /* 0x0000002249227209 */ /* 0x000fe40007810000 */
[----:B------:R-:W-:Y:S01]  /*3540*/  MOV R111, R151 ;  /* 0x00000097006f7202 */ /* 0x000fe20000000f00 */
[----:B------:R-:W2:Y:S01]  /*3550*/  MUFU.TANH R80, R80 ;  /* 0x0000005000507308 */ /* 0x000ea20000002400 */
[----:B---3--:R-:W-:Y:S02]  /*3560*/  FSEL R41, R76, -INF , P3 ;  /* 0xff8000004c297808 */ /* 0x008fe40001800000 */
[----:B------:R-:W-:Y:S02]  /*3570*/  ISETP.GT.AND P3, PT, R36, 0x70, PT ;  /* 0x000000702400780c */ /* 0x000fe40003f64270 */
[----:B------:R-:W-:-:S02]  /*3580*/  FMNMX.FTZ R34, R41, R34, !PT ;  /* 0x0000002229227209 */ /* 0x000fc40007810000 */
[----:B------:R-:W-:Y:S01]  /*3590*/  MOV R107, R151 ;  /* 0x00000097006b7202 */ /* 0x000fe20000000f00 */
[----:B------:R-:W3:Y:S01]  /*35a0*/  MUFU.TANH R81, R81 ;  /* 0x0000005100517308 */ /* 0x000ee20000002400 */
[----:B-1----:R-:W-:Y:S02]  /*35b0*/  FSEL R77, R77, -INF , P2 ;  /* 0xff8000004d4d7808 */ /* 0x002fe40001000000 */
[----:B------:R-:W-:Y:S02]  /*35c0*/  ISETP.GT.AND P2, PT, R36, 0x71, PT ;  /* 0x000000712400780c */ /* 0x000fe40003f44270 */
[----:B------:R-:W-:-:S03]  /*35d0*/  FMNMX.FTZ R34, R77, R34, !PT ;  /* 0x000000224d227209 */ /* 0x000fc60007810000 */
[----:B------:R-:W1:Y:S01]  /*35e0*/  MUFU.TANH R84, R84 ;  /* 0x0000005400547308 */ /* 0x000e620000002400 */
[----:B--2---:R-:W-:Y:S02]  /*35f0*/  FSEL R39, R80, -INF , P3 ;  /* 0xff80000050277808 */ /* 0x004fe40001800000 */
[----:B------:R-:W-:Y:S02]  /*3600*/  ISETP.GT.AND P3, PT, R36, 0x78, PT ;  /* 0x000000782400780c */ /* 0x000fe40003f64270 */
[----:B------:R-:W-:-:S03]  /*3610*/  FMNMX.FTZ R34, R39, R34, !PT ;  /* 0x0000002227227209 */ /* 0x000fc60007810000 */
[----:B------:R-:W2:Y:S01]  /*3620*/  MUFU.TANH R85, R85 ;  /* 0x0000005500557308 */ /* 0x000ea20000002400 */
[----:B---3--:R-:W-:Y:S02]  /*3630*/  FSEL R81, R81, -INF , P2 ;  /* 0xff80000051517808 */ /* 0x008fe40001000000 */
[----:B------:R-:W-:Y:S02]  /*3640*/  ISETP.GT.AND P2, PT, R36, 0x79, PT ;  /* 0x000000792400780c */ /* 0x000fe40003f44270 */
[----:B------:R-:W-:-:S03]  /*3650*/  FMNMX.FTZ R34, R81, R34, !PT ;  /* 0x0000002251227209 */ /* 0x000fc60007810000 */
[----:B------:R-:W-:Y:S01]  /*3660*/  MUFU.EX2 R30, R27 ;  /* 0x0000001b001e7308 */ /* 0x000fe20000000800 */
[----:B-1----:R-:W-:-:S04]  /*3670*/  FSEL R33, R84, -INF , P3 ;  /* 0xff80000054217808 */ /* 0x002fc80001800000 */
[----:B------:R-:W-:-:S03]  /*3680*/  FMNMX.FTZ R34, R33, R34, !PT ;  /* 0x0000002221227209 */ /* 0x000fc60007810000 */
[----:B------:R-:W-:Y:S01]  /*3690*/  MUFU.EX2 R181, R181 ;  /* 0x000000b500b57308 */ /* 0x000fe20000000800 */
[----:B--2---:R-:W-:-:S04]  /*36a0*/  FSEL R85, R85, -INF , P2 ;  /* 0xff80000055557808 */ /* 0x004fc80001000000 */
[----:B------:R-:W-:-:S03]  /*36b0*/  FMNMX.FTZ R34, R85, R34, !PT ;  /* 0x0000002255227209 */ /* 0x000fc60007810000 */
[----:B------:R-:W1:Y:S02]  /*36c0*/  MUFU.EX2 R26, R26 ;  /* 0x0000001a001a7308 */ /* 0x000e640000000800 */
[----:B------:R-:W2:Y:S06]  /*36d0*/  SHFL.BFLY PT, R7, R34, 0x2, 0x1f ;  /* 0x0c401f0022077f89 */ /* 0x000eac00000e0000 */
[----:B------:R-:W3:Y:S08]  /*36e0*/  MUFU.EX2 R183, R183 ;  /* 0x000000b700b77308 */ /* 0x000ef00000000800 */
[----:B------:R-:W4:Y:S01]  /*36f0*/  MUFU.EX2 R6, R6 ;  /* 0x0000000600067308 */ /* 0x000f220000000800 */
[----:B-1----:R-:W-:Y:S01]  /*3700*/  FADD.FTZ R46, R181, R26 ;  /* 0x0000001ab52e7221 */ /* 0x002fe20000010000 */
[----:B------:R-:W-:-:S06]  /*3710*/  F2FP.BF16.F32.PACK_AB R181, R26, R181 ;  /* 0x000000b51ab5723e */ /* 0x000fcc00000010ff */
[----:B------:R-:W1:Y:S01]  /*3720*/  MUFU.EX2 R177, R177 ;  /* 0x000000b100b17308 */ /* 0x000e620000000800 */
[----:B--2---:R-:W-:-:S05]  /*3730*/  FMNMX.FTZ R27, R34, R7, !PT ;  /* 0x00000007221b7209 */ /* 0x004fca0007810000 */
[----:B------:R-:W2:Y:S02]  /*3740*/  SHFL.BFLY PT, R28, R27, 0x1, 0x1f ;  /* 0x0c201f001b1c7f89 */ /* 0x000ea400000e0000 */
[----:B------:R-:W5:Y:S08]  /*3750*/  MUFU.EX2 R8, R8 ;  /* 0x0000000800087308 */ /* 0x000f700000000800 */
[----:B------:R-:W5:Y:S08]  /*3760*/  MUFU.EX2 R179, R179 ;  /* 0x000000b300b37308 */ /* 0x000f700000000800 */
[----:B------:R-:W-:Y:S01]  /*3770*/  MUFU.EX2 R10, R10 ;  /* 0x0000000a000a7308 */ /* 0x000fe20000000800 */
[----:B--2---:R-:W-:-:S07]  /*3780*/  FMNMX.FTZ R7, R27, R28, !PT ;  /* 0x0000001c1b077209 */ /* 0x004fce0007810000 */
[----:B------:R-:W-:Y:S01]  /*3790*/  MUFU.EX2 R173, R173 ;  /* 0x000000ad00ad7308 */ /* 0x000fe20000000800 */
[C---:B------:R-:W-:Y:S01]  /*37a0*/  FSETP.NEU.FTZ.AND P2, PT, R7.reuse, -INF , PT ;  /* 0xff8000000700780b */ /* 0x040fe20003f5d000 */
[----:B------:R-:W-:-:S06]  /*37b0*/  FMUL.FTZ R27, R7, R4 ;  /* 0x00000004071b7220 */ /* 0x000fcc0000410000 */
[----:B------:R-:W-:Y:S01]  /*37c0*/  MUFU.EX2 R12, R12 ;  /* 0x0000000c000c7308 */ /* 0x000fe20000000800 */
[----:B------:R-:W-:Y:S02]  /*37d0*/  FSEL R28, R27, RZ, P2 ;  /* 0x000000ff1b1c7208 */ /* 0x000fe40001000000 */
[----:B------:R-:W-:-:S03]  /*37e0*/  PLOP3.LUT P2, PT, PT, PT, UP0, 0x80, 0x0 ;  /* 0x000000000000781c */ /* 0x000fc60003f4f008 */
[-CC-:B------:R-:W-:Y:S01]  /*37f0*/  FFMA.FTZ R3, R3, R4.reuse, -R28.reuse ;  /* 0x0000000403037223 */ /* 0x180fe2000001081c */
[-CC-:B------:R-:W-:Y:S01]  /*3800*/  FFMA.FTZ R5, R5, R4.reuse, -R28.reuse ;  /* 0x0000000405057223 */ /* 0x180fe2000001081c */
[-CC-:B------:R-:W-:Y:S01]  /*3810*/  FFMA.FTZ R75, R75, R4.reuse, -R28.reuse ;  /* 0x000000044b4b7223 */ /* 0x180fe2000001081c */
[-CC-:B------:R-:W-:Y:S01]  /*3820*/  FFMA.FTZ R79, R79, R4.reuse, -R28.reuse ;  /* 0x000000044f4f7223 */ /* 0x180fe2000001081c */
[-CC-:B------:R-:W-:Y:S01]  /*3830*/  FFMA.FTZ R83, R83, R4.reuse, -R28.reuse ;  /* 0x0000000453537223 */ /* 0x180fe2000001081c */
        /* <DEDUP_REMOVED lines=8> */
[----:B------:R-:W2:Y:S01]  /*38c0*/  MUFU.EX2 R3, R3 ;  /* 0x0000000300037308 */ /* 0x000ea20000000800 */
[----:B---3--:R-:W-:Y:S01]  /*38d0*/  FADD.FTZ R5, R183, R46 ;  /* 0x0000002eb7057221 */ /* 0x008fe20000010000 */
[-CC-:B------:R-:W-:Y:S01]  /*38e0*/  FFMA.FTZ R21, R21, R4.reuse, -R28.reuse ;  /* 0x0000000415157223 */ /* 0x180fe2000001081c */
[-CC-:B------:R-:W-:Y:S01]  /*38f0*/  FFMA.FTZ R25, R25, R4.reuse, -R28.reuse ;  /* 0x0000000419197223 */ /* 0x180fe2000001081c */
[-CC-:B------:R-:W-:Y:S01]  /*3900*/  FFMA.FTZ R95, R95, R4.reuse, -R28.reuse ;  /* 0x000000045f5f7223 */ /* 0x180fe2000001081c */
[----:B----4-:R-:W-:Y:S01]  /*3910*/  FADD.FTZ R46, R6, R5 ;  /* 0x00000005062e7221 */ /* 0x010fe20000010000 */
[-CC-:B------:R-:W-:Y:S01]  /*3920*/  FFMA.FTZ R97, R97, R4.reuse, -R28.reuse ;  /* 0x0000000461617223 */ /* 0x180fe2000001081c */
[-C--:B------:R-:W-:Y:S01]  /*3930*/  FFMA.FTZ R29, R29, R4.reuse, -R28 ;  /* 0x000000041d1d7223 */ /* 0x080fe2000001081c */
[----:B------:R-:W3:Y:S01]  /*3940*/  MUFU.EX2 R75, R75 ;  /* 0x0000004b004b7308 */ /* 0x000ee20000000800 */
[----:B-1----:R-:W-:Y:S01]  /*3950*/  FADD.FTZ R5, R177, R46 ;  /* 0x0000002eb1057221 */ /* 0x002fe20000010000 */
[-CC-:B------:R-:W-:Y:S01]  /*3960*/  FFMA.FTZ R99, R99, R4.reuse, -R28.reuse ;  /* 0x0000000463637223 */ /* 0x180fe2000001081c */
[-CC-:B------:R-:W-:Y:S01]  /*3970*/  FFMA.FTZ R101, R101, R4.reuse, -R28.reuse ;  /* 0x0000000465657223 */ /* 0x180fe2000001081c */
[-CC-:B------:R-:W-:Y:S01]  /*3980*/  FFMA.FTZ R103, R103, R4.reuse, -R28.reuse ;  /* 0x0000000467677223 */ /* 0x180fe2000001081c */
[----:B-----5:R-:W-:Y:S01]  /*3990*/  FADD.FTZ R46, R8, R5 ;  /* 0x00000005082e7221 */ /* 0x020fe20000010000 */
[-CC-:B------:R-:W-:Y:S01]  /*39a0*/  FFMA.FTZ R105, R105, R4.reuse, -R28.reuse ;  /* 0x0000000469697223 */ /* 0x180fe2000001081c */
[-C--:B------:R-:W-:Y:S01]  /*39b0*/  FFMA.FTZ R65, R65, R4.reuse, -R28 ;  /* 0x0000000441417223 */ /* 0x080fe2000001081c */
[----:B------:R-:W1:Y:S01]  /*39c0*/  MUFU.EX2 R182, R79 ;  /* 0x0000004f00b67308 */ /* 0x000e620000000800 */
[----:B------:R-:W-:Y:S01]  /*39d0*/  FADD.FTZ R5, R179, R46 ;  /* 0x0000002eb3057221 */ /* 0x000fe20000010000 */
[----:B--2---:R-:W-:Y:S01]  /*39e0*/  FADD.FTZ R46, R3, R180 ;  /* 0x000000b4032e7221 */ /* 0x004fe20000010000 */
[-CC-:B------:R-:W-:Y:S01]  /*39f0*/  FFMA.FTZ R49, R49, R4.reuse, -R28.reuse ;  /* 0x0000000431317223 */ /* 0x180fe2000001081c */
[----:B------:R-:W-:Y:S01]  /*3a00*/  F2FP.BF16.F32.PACK_AB R183, R6, R183 ;  /* 0x000000b706b7723e */ /* 0x000fe200000010ff */
[----:B------:R-:W-:Y:S01]  /*3a10*/  FADD.FTZ R48, R10, R5 ;  /* 0x000000050a307221 */ /* 0x000fe20000010000 */
        /* <DEDUP_REMOVED lines=12> */
[----:B------:R-:W-:Y:S01]  /*3ae0*/  FFMA.FTZ R28, R85, R4, -R28 ;  /* 0x00000004551c7223 */ /* 0x000fe2000001081c */
[----:B------:R-:W-:-:S02]  /*3af0*/  F2FP.BF16.F32.PACK_AB R180, R180, R3 ;  /* 0x00000003b4b4723e */ /* 0x000fc400000010ff */
[----:B------:R-:W-:Y:S02]  /*3b00*/  F2FP.BF16.F32.PACK_AB R177, R8, R177 ;  /* 0x000000b108b1723e */ /* 0x000fe400000010ff */
[----:B------:R-:W-:Y:S01]  /*3b10*/  F2FP.BF16.F32.PACK_AB R179, R10, R179 ;  /* 0x000000b30ab3723e */ /* 0x000fe200000010ff */
[----:B------:R1:W4:Y:S01]  /*3b20*/  MUFU.EX2 R176, R11 ;  /* 0x0000000b00b07308 */ /* 0x0003220000000800 */
[----:B--2---:R-:W-:Y:S01]  /*3b30*/  FADD.FTZ R5, R83, R46 ;  /* 0x0000002e53057221 */ /* 0x004fe20000010000 */
[----:B------:R-:W-:-:S06]  /*3b40*/  F2FP.BF16.F32.PACK_AB R182, R182, R75 ;  /* 0x0000004bb6b6723e */ /* 0x000fcc00000010ff */
[----:B------:R-:W2:Y:S01]  /*3b50*/  MUFU.EX2 R14, R14 ;  /* 0x0000000e000e7308 */ /* 0x000ea20000000800 */
[----:B-1----:R-:W-:Y:S01]  /*3b60*/  FADD.FTZ R11, R173, R48 ;  /* 0x00000030ad0b7221 */ /* 0x002fe20000010000 */
[----:B------:R-:W-:-:S03]  /*3b70*/  F2FP.BF16.F32.PACK_AB R173, R12, R173 ;  /* 0x000000ad0cad723e */ /* 0x000fc600000010ff */
[----:B------:R-:W-:-:S03]  /*3b80*/  FADD.FTZ R48, R12, R11 ;  /* 0x0000000b0c307221 */ /* 0x000fc60000010000 */
[----:B------:R-:W1:Y:S01]  /*3b90*/  MUFU.EX2 R87, R87 ;  /* 0x0000005700577308 */ /* 0x000e620000000800 */
[----:B---3--:R-:W-:Y:S01]  /*3ba0*/  FADD.FTZ R11, R175, R48 ;  /* 0x00000030af0b7221 */ /* 0x008fe20000010000 */
[C---:B----4-:R-:W-:Y:S01]  /*3bb0*/  FADD.FTZ R46, R176.reuse, R5 ;  /* 0x00000005b02e7221 */ /* 0x050fe20000010000 */
[----:B------:R-:W-:-:S05]  /*3bc0*/  F2FP.BF16.F32.PACK_AB R176, R176, R83 ;  /* 0x00000053b0b0723e */ /* 0x000fca00000010ff */
[----:B------:R-:W3:Y:S01]  /*3bd0*/  MUFU.EX2 R169, R169 ;  /* 0x000000a900a97308 */ /* 0x000ee20000000800 */
[C---:B--2---:R-:W-:Y:S01]  /*3be0*/  FADD.FTZ R48, R14.reuse, R11 ;  /* 0x0000000b0e307221 */ /* 0x044fe20000010000 */
[----:B------:R-:W-:-:S06]  /*3bf0*/  F2FP.BF16.F32.PACK_AB R175, R14, R175 ;  /* 0x000000af0eaf723e */ /* 0x000fcc00000010ff */
[----:B------:R2:W4:Y:S01]  /*3c00*/  MUFU.EX2 R178, R89 ;  /* 0x0000005900b27308 */ /* 0x0005220000000800 */
[----:B-1----:R-:W-:-:S07]  /*3c10*/  FADD.FTZ R5, R87, R46 ;  /* 0x0000002e57057221 */ /* 0x002fce0000010000 */
[----:B------:R-:W1:Y:S01]  /*3c20*/  MUFU.EX2 R20, R20 ;  /* 0x0000001400147308 */ /* 0x000e620000000800 */
[----:B---3--:R-:W-:Y:S01]  /*3c30*/  FADD.FTZ R11, R169, R48 ;  /* 0x00000030a90b7221 */ /* 0x008fe20000010000 */
[----:B--2---:R-:W-:-:S06]  /*3c40*/  IMAD.MOV.U32 R89, RZ, RZ, R151 ;  /* 0x000000ffff597224 */ /* 0x004fcc00078e0097 */
[----:B------:R-:W2:Y:S01]  /*3c50*/  MUFU.EX2 R13, R13 ;  /* 0x0000000d000d7308 */ /* 0x000ea20000000800 */
[C---:B----4-:R-:W-:Y:S01]  /*3c60*/  FADD.FTZ R46, R178.reuse, R5 ;  /* 0x00000005b22e7221 */ /* 0x050fe20000010000 */
[----:B------:R-:W-:-:S06]  /*3c70*/  F2FP.BF16.F32.PACK_AB R178, R178, R87 ;  /* 0x00000057b2b2723e */ /* 0x000fcc00000010ff */
[----:B------:R-:W3:Y:S01]  /*3c80*/  MUFU.EX2 R171, R171 ;  /* 0x000000ab00ab7308 */ /* 0x000ee20000000800 */
[C---:B-1----:R-:W-:Y:S01]  /*3c90*/  FADD.FTZ R48, R20.reuse, R11 ;  /* 0x0000000b14307221 */ /* 0x042fe20000010000 */
[----:B------:R-:W-:-:S06]  /*3ca0*/  F2FP.BF16.F32.PACK_AB R169, R20, R169 ;  /* 0x000000a914a9723e */ /* 0x000fcc00000010ff */
        /* <DEDUP_REMOVED lines=9> */
[----:B------:R-:W-:-:S06]  /*3d40*/  F2FP.BF16.F32.PACK_AB R171, R24, R171 ;  /* 0x000000ab18ab723e */ /* 0x000fcc00000010ff */
[----:B------:R2:W4:Y:S01]  /*3d50*/  MUFU.EX2 R174, R93 ;  /* 0x0000005d00ae7308 */ /* 0x0005220000000800 */
[----:B---3--:R-:W-:-:S07]  /*3d60*/  FADD.FTZ R5, R91, R0 ;  /* 0x000000005b057221 */ /* 0x008fce0000010000 */
[----:B------:R-:W3:Y:S01]  /*3d70*/  MUFU.EX2 R21, R21 ;  /* 0x0000001500157308 */ /* 0x000ee20000000800 */
[----:B-1----:R-:W-:Y:S01]  /*3d80*/  FADD.FTZ R11, R153, R46 ;  /* 0x0000002e990b7221 */ /* 0x002fe20000010000 */
[C---:B------:R-:W-:Y:S01]  /*3d90*/  F2FP.BF16.F32.PACK_AB R153, R30.reuse, R153 ;  /* 0x000000991e99723e */ /* 0x040fe200000010ff */
[----:B--2---:R-:W-:Y:S02]  /*3da0*/  IMAD.MOV.U32 R93, RZ, RZ, R151 ;  /* 0x000000ffff5d7224 */ /* 0x004fe400078e0097 */
[----:B------:R-:W-:-:S03]  /*3db0*/  FADD.FTZ R46, R30, R11 ;  /* 0x0000000b1e2e7221 */ /* 0x000fc60000010000 */
[----:B------:R-:W1:Y:S01]  /*3dc0*/  MUFU.EX2 R31, R31 ;  /* 0x0000001f001f7308 */ /* 0x000e620000000800 */
[C---:B----4-:R-:W-:Y:S01]  /*3dd0*/  FADD.FTZ R0, R174.reuse, R5 ;  /* 0x00000005ae007221 */ /* 0x050fe20000010000 */
[----:B------:R-:W-:Y:S02]  /*3de0*/  F2FP.BF16.F32.PACK_AB R174, R174, R91 ;  /* 0x0000005baeae723e */ /* 0x000fe400000010ff */
[----:B------:R-:W-:-:S04]  /*3df0*/  MOV R91, R151 ;  /* 0x00000097005b7202 */ /* 0x000fc80000000f00 */
        /* <DEDUP_REMOVED lines=9> */
[----:B------:R-:W-:-:S06]  /*3e90*/  F2FP.BF16.F32.PACK_AB R155, R32, R31 ;  /* 0x0000001f209b723e */ /* 0x000fcc00000010ff */
[----:B------:R3:W4:Y:S01]  /*3ea0*/  MUFU.EX2 R170, R97 ;  /* 0x0000006100aa7308 */ /* 0x0007220000000800 */
[----:B-1----:R-:W-:-:S07]  /*3eb0*/  FADD.FTZ R5, R95, R0 ;  /* 0x000000005f057221 */ /* 0x002fce0000010000 */
[----:B------:R-:W1:Y:S01]  /*3ec0*/  MUFU.EX2 R36, R43 ;  /* 0x0000002b00247308 */ /* 0x000e620000000800 */
[----:B--2---:R-:W-:Y:S01]  /*3ed0*/  FADD.FTZ R11, R37, R46 ;  /* 0x0000002e250b7221 */ /* 0x004fe20000010000 */
[----:B---3--:R-:W-:-:S06]  /*3ee0*/  IMAD.MOV.U32 R97, RZ, RZ, R151 ;  /* 0x000000ffff617224 */ /* 0x008fcc00078e0097 */
[----:B------:R-:W2:Y:S01]  /*3ef0*/  MUFU.EX2 R29, R29 ;  /* 0x0000001d001d7308 */ /* 0x000ea20000000800 */
[C---:B----4-:R-:W-:Y:S01]  /*3f00*/  FADD.FTZ R0, R170.reuse, R5 ;  /* 0x00000005aa007221 */ /* 0x050fe20000010000 */
[----:B------:R-:W-:Y:S02]  /*3f10*/  F2FP.BF16.F32.PACK_AB R170, R170, R95 ;  /* 0x0000005faaaa723e */ /* 0x000fe400000010ff */
[----:B------:R-:W-:-:S04]  /*3f20*/  MOV R95, R151 ;  /* 0x00000097005f7202 */ /* 0x000fc80000000f00 */
[----:B------:R-:W3:Y:S01]  /*3f30*/  MUFU.EX2 R47, R47 ;  /* 0x0000002f002f7308 */ /* 0x000ee20000000800 */
[C---:B-1----:R-:W-:Y:S01]  /*3f40*/  FADD.FTZ R46, R36.reuse, R11 ;  /* 0x0000000b242e7221 */ /* 0x042fe20000010000 */
[----:B------:R-:W-:-:S06]  /*3f50*/  F2FP.BF16.F32.PACK_AB R157, R36, R37 ;  /* 0x00000025249d723e */ /* 0x000fcc00000010ff */
[----:B------:R1:W4:Y:S01]  /*3f60*/  MUFU.EX2 R152, R99 ;  /* 0x0000006300987308 */ /* 0x0003220000000800 */
[----:B--2---:R-:W-:-:S07]  /*3f70*/  FADD.FTZ R5, R29, R0 ;  /* 0x000000001d057221 */ /* 0x004fce0000010000 */
[----:B------:R-:W2:Y:S01]  /*3f80*/  MUFU.EX2 R40, R51 ;  /* 0x0000003300287308 */ /* 0x000ea20000000800 */
[----:B---3--:R-:W-:Y:S01]  /*3f90*/  FADD.FTZ R11, R47, R46 ;  /* 0x0000002e2f0b7221 */ /* 0x008fe20000010000 */
[----:B-1----:R-:W-:-:S06]  /*3fa0*/  MOV R99, R151 ;  /* 0x0000009700637202 */ /* 0x002fcc0000000f00 */
[----:B------:R-:W1:Y:S01]  /*3fb0*/  MUFU.EX2 R101, R101 ;  /* 0x0000006500657308 */ /* 0x000e620000000800 */
[C---:B----4-:R-:W-:Y:S01]  /*3fc0*/  FADD.FTZ R0, R152.reuse, R5 ;  /* 0x0000000598007221 */ /* 0x050fe20000010000 */
[----:B------:R-:W-:-:S06]  /*3fd0*/  F2FP.BF16.F32.PACK_AB R152, R152, R29 ;  /* 0x0000001d9898723e */ /* 0x000fcc00000010ff */
[----:B------:R-:W3:Y:S01]  /*3fe0*/  MUFU.EX2 R53, R53 ;  /* 0x0000003500357308 */ /* 0x000ee20000000800 */
[C---:B--2---:R-:W-:Y:S01]  /*3ff0*/  FADD.FTZ R6, R40.reuse, R11 ;  /* 0x0000000b28067221 */ /* 0x044fe20000010000 */
[----:B------:R-:W-:-:S06]  /*4000*/  F2FP.BF16.F32.PACK_AB R159, R40, R47 ;  /* 0x0000002f289f723e */ /* 0x000fcc00000010ff */
[----:B------:R2:W4:Y:S01]  /*4010*/  MUFU.EX2 R154, R103 ;  /* 0x00000067009a7308 */ /* 0x0005220000000800 */
[----:B-1----:R-:W-:-:S07]  /*4020*/  FADD.FTZ R5, R101, R0 ;  /* 0x0000000065057221 */ /* 0x002fce0000010000 */
[----:B------:R-:W1:Y:S01]  /*4030*/  MUFU.EX2 R34, R55 ;  /* 0x0000003700227308 */ /* 0x000e620000000800 */
[----:B---3--:R-:W-:Y:S01]  /*4040*/  FADD.FTZ R11, R53, R6 ;  /* 0x00000006350b7221 */ /* 0x008fe20000010000 */
[----:B--2---:R-:W-:-:S06]  /*4050*/  MOV R103, R151 ;  /* 0x0000009700677202 */ /* 0x004fcc0000000f00 */
[----:B------:R-:W2:Y:S01]  /*4060*/  MUFU.EX2 R105, R105 ;  /* 0x0000006900697308 */ /* 0x000ea20000000800 */
[C---:B----4-:R-:W-:Y:S01]  /*4070*/  FADD.FTZ R0, R154.reuse, R5 ;  /* 0x000000059a007221 */ /* 0x050fe20000010000 */
[----:B------:R-:W-:Y:S01]  /*4080*/  F2FP.BF16.F32.PACK_AB R154, R154, R101 ;  /* 0x000000659a9a723e */ /* 0x000fe200000010ff */
[----:B------:R-:W-:-:S05]  /*4090*/  IMAD.MOV.U32 R101, RZ, RZ, R151 ;  /* 0x000000ffff657224 */ /* 0x000fca00078e0097 */
        /* <DEDUP_REMOVED lines=13> */
[----:B------:R-:W-:-:S06]  /*4170*/  F2FP.BF16.F32.PACK_AB R163, R42, R57 ;  /* 0x000000392aa3723e */ /* 0x000fcc00000010ff */
        /* <DEDUP_REMOVED lines=28> */
[----:B--2---:R-:W-:Y:S01]  /*4340*/  FADD.FTZ R3, R33, R6 ;  /* 0x0000000621037221 */ /* 0x004fe20000010000 */
[C---:B---3--:R-:W-:Y:S01]  /*4350*/  FADD.FTZ R0, R38.reuse, R11 ;  /* 0x0000000b26007221 */ /* 0x048fe20000010000 */
[----:B------:R-:W-:Y:S02]  /*4360*/  F2FP.BF16.F32.PACK_AB R167, R38, R61 ;  /* 0x0000003d26a7723e */ /* 0x000fe400000010ff */
[C---:B-1----:R-:W-:Y:S01]  /*4370*/  FADD.FTZ R3, R28.reuse, R3 ;  /* 0x000000031c037221 */ /* 0x042fe20000010000 */
[----:B------:R-:W-:Y:S01]  /*4380*/  F2FP.BF16.F32.PACK_AB R166, R28, R33 ;  /* 0x000000211ca6723e */ /* 0x000fe200000010ff */
[----:B------:R-:W-:Y:S06]  /*4390*/  @!P2 BRA `(.L_x_1902) ;  /* 0x0000003000d8a947 */ /* 0x000fec0003800000 */
[----:B------:R-:W-:Y:S01]  /*43a0*/  MOV R6, R9 ;  /* 0x0000000900067202 */ /* 0x000fe20000000f00 */
[----:B------:R-:W-:Y:S01]  /*43b0*/  IMAD.MOV.U32 R5, RZ, RZ, R7 ;  /* 0x000000ffff057224 */ /* 0x000fe200078e0007 */
        /* <DEDUP_REMOVED lines=32> */
[----:B------:R-:W-:Y:S01]  /*45c0*/  UMOV UR7, UR36 ;  /* 0x0000002400077c82 */ /* 0x000fe20008000000 */
[----:B------:R-:W-:Y:S01]  /*45d0*/  UMOV UR5, UR37 ;  /* 0x0000002500057c82 */ /* 0x000fe20008000000 */
[----:B------:R-:W-:Y:S01]  /*45e0*/  ULDC UR55, c[0x0][0x2e0] ;  /* 0x0000b80000377ab9 */ /* 0x000fe20000000800 */
[----:B------:R-:W-:Y:S01]  /*45f0*/  ULDC UR54, c[0x0][0x288] ;  /* 0x0000a20000367ab9 */ /* 0x000fe20000000800 */
[----:B------:R-:W-:Y:S01]  /*4600*/  ULDC UR56, c[0x0][0x404] ;  /* 0x0001010000387ab9 */ /* 0x000fe20000000800 */
[----:B------:R-:W-:Y:S01]  /*4610*/  ULDC UR4, c[0x0][0x9d8] ;  /* 0x0002760000047ab9 */ /* 0x000fe20000000800 */
[----:B------:R-:W-:-:S05]  /*4620*/  ULDC.64 UR40, c[0x0][0x3f8] ;  /* 0x0000fe0000287ab9 */ /* 0x000fca0000000a00 */
.L_x_1911:
        /* <DEDUP_REMOVED lines=9> */
.L_x_1904:
[----:B------:R-:W-:Y:S01]  /*46c0*/  ULEA UR10, UR37, UR38, 0x3 ;  /* 0x00000026250a7291 */ /* 0x000fe2000f8e183f */
[----:B------:R-:W-:-:S05]  /*46d0*/  IMAD.U32 R4, RZ, RZ, UR36 ;  /* 0x00000024ff047e24 */ /* 0x000fca000f8e00ff */
[----:B------:R-:W-:-:S04]  /*46e0*/  SHF.L.U32 R4, R4, 0x1f, RZ ;  /* 0x0000001f04047819 */ /* 0x000fc800000006ff */
[----:B------:R1:W2:Y:S01]  /*46f0*/  SYNCS.PHASECHK.TRANS64.TRYWAIT P2, [UR10+0x28830], R4 ;  /* 0x02883004ff0075a7 */ /* 0x0002a2000804014a */
[----:B------:R-:W-:Y:S05]  /*4700*/  @!P0 BRA `(.L_x_1905) ;  /* 0x0000000000048947 */ /* 0x000fea0003800000 */
[----:B------:R-:W-:Y:S01]  /*4710*/  BPT.TRAP 0x1 ;  /* 0x000000040000795c */ /* 0x000fe20000300000 */
.L_x_1905:
[----:B--2---:R-:W-:Y:S05]  /*4720*/  @P2 BRA `(.L_x_1903) ;  /* 0x0000000000082947 */ /* 0x004fea0003800000 */
[----:B------:R-:W2:Y:S02]  /*4730*/  SYNCS.PHASECHK.TRANS64.TRYWAIT P2, [UR10+0x28830], R4 ;  /* 0x02883004ff0075a7 */ /* 0x000ea4000804014a */
[----:B--2---:R-:W-:Y:S05]  /*4740*/  @!P2 BRA `(.L_x_1906) ;  /* 0x000000a00080a947 */ /* 0x004fea0003800000 */
.L_x_1903:
[----:B-12---:R-:W-:Y:S01]  /*4750*/  VIADD R4, R23, 0x8 ;  /* 0x0000000817047836 */ /* 0x006fe20000000000 */
[----:B------:R-:W-:Y:S01]  /*4760*/  ULEA UR34, UR37, UR39, 0xb ;  /* 0x0000002725227291 */ /* 0x000fe2000f8e583f */
[----:B------:R-:W-:Y:S01]  /*4770*/  UMOV UR51, 0x40000040 ;  /* 0x4000004000337882 */ /* 0x000fe20000000000 */
[----:B------:R-:W-:Y:S02]  /*4780*/  UMOV UR11, 0x40000040 ;  /* 0x40000040000b7882 */ /* 0x000fe40000000000 */
[----:B------:R1:W-:Y:S01]  /*4790*/  BAR.SYNC.DEFER_BLOCKING R4, 0x100 ;  /* 0x000400040000751d */ /* 0x0003e20000010000 */
[----:B------:R-:W-:Y:S02]  /*47a0*/  UIADD3 UR10, UR34, 0x2, URZ ;  /* 0x00000002220a7890 */ /* 0x000fe4000fffe03f */
[----:B------:R-:W-:Y:S02]  /*47b0*/  UIADD3 UR14, UR34, 0x4, URZ ;  /* 0x00000004220e7890 */ /* 0x000fe4000fffe03f */
[----:B------:R-:W-:-:S02]  /*47c0*/  UIADD3 UR18, UR34, 0x6, URZ ;  /* 0x0000000622127890 */ /* 0x000fc4000fffe03f */
[----:B------:R-:W-:Y:S01]  /*47d0*/  UMOV UR50, UR34 ;  /* 0x0000002200327c82 */ /* 0x000fe20008000000 */
        /* <DEDUP_REMOVED lines=37> */
.L_x_1908:
[----:B------:R-:W-:Y:S01]  /*4a30*/  ULEA UR10, UR5, UR38, 0x3 ;  /* 0x00000026050a7291 */ /* 0x000fe2000f8e183f */
[----:B------:R-:W-:-:S04]  /*4a40*/  MOV R4, UR7 ;  /* 0x0000000700047c02 */ /* 0x000fc80008000f00 */
[----:B------:R-:W-:-:S04]  /*4a50*/  SHF.L.U32 R4, R4, 0x1f, RZ ;  /* 0x0000001f04047819 */ /* 0x000fc800000006ff */
[----:B------:R1:W2:Y:S01]  /*4a60*/  SYNCS.PHASECHK.TRANS64.TRYWAIT P2, [UR10+0x28850], R4 ;  /* 0x02885004ff0075a7 */ /* 0x0002a2000804014a */
[----:B------:R-:W-:Y:S05]  /*4a70*/  @!P0 BRA `(.L_x_1909) ;  /* 0x0000000000048947 */ /* 0x000fea0003800000 */
[----:B------:R-:W-:Y:S01]  /*4a80*/  BPT.TRAP 0x1 ;  /* 0x000000040000795c */ /* 0x000fe20000300000 */
.L_x_1909:
[----:B--2---:R-:W-:Y:S05]  /*4a90*/  @P2 BRA `(.L_x_1907) ;  /* 0x0000000000082947 */ /* 0x004fea0003800000 */
[----:B------:R-:W2:Y:S02]  /*4aa0*/  SYNCS.PHASECHK.TRANS64.TRYWAIT P2, [UR10+0x28850], R4 ;  /* 0x02885004ff0075a7 */ /* 0x000ea4000804014a */
[----:B--2---:R-:W-:Y:S05]  /*4ab0*/  @!P2 BRA `(.L_x_1910) ;  /* 0x0000009c00bca947 */ /* 0x004fea0003800000 */
.L_x_1907:
[----:B------:R-:W-:Y:S01]  /*4ac0*/  UIADD3 UR7, UR38, 0x400, URZ ;  /* 0x0000040026077890 */ /* 0x000fe2000fffe03f */
[----:B------:R-:W-:Y:S01]  /*4ad0*/  WARPGROUP.ARRIVE ;  /* 0x00000000000079c5 */ /* 0x000fe20000000000 */
[----:B------:R-:W-:Y:S01]  /*4ae0*/  UMOV UR11, 0x40000040 ;  /* 0x40000040000b7882 */ /* 0x000fe20000000000 */
[----:B------:R-:W-:Y:S01]  /*4af0*/  UISETP.NE.U32.AND UP0, UPT, UR40, URZ, UPT ;  /* 0x0000003f2800728c */ /* 0x000fe2000bf05070 */
[----:B------:R-:W-:Y:S01]  /*4b00*/  FMUL.FTZ R11, R31, UR4 ;  /* 0x000000041f0b7c20 */ /* 0x000fe20008410000 */
[----:B------:R-:W-:Y:S01]  /*4b10*/  USHF.R.U32.HI UR7, URZ, 0x4, UR7 ;  /* 0x000000043f077899 */ /* 0x000fe20008011607 */
[----:B-12---:R-:W-:Y:S01]  /*4b20*/  FMUL.FTZ R4, R24, UR4 ;  /* 0x0000000418047c20 */ /* 0x006fe20008410000 */
[----:B------:R-:W-:Y:S01]  /*4b30*/  UISETP.NE.AND.EX UP0, UPT, UR41, URZ, UPT, UP0 ;  /* 0x0000003f2900728c */ /* 0x000fe2000bf05300 */
[----:B------:R-:W-:Y:S01]  /*4b40*/  FMUL.FTZ R7, R25, UR4 ;  /* 0x0000000419077c20 */ /* 0x000fe20008410000 */
[----:B------:R-:W-:Y:S01]  /*4b50*/  ULOP3.LUT UR7, UR7, 0x3fff, URZ, 0xc0, !UPT ;  /* 0x00003fff07077892 */ /* 0x000fe2000f8ec03f */
[----:B------:R-:W-:Y:S01]  /*4b60*/  FMUL.FTZ R25, R28, UR4 ;  /* 0x000000041c197c20 */ /* 0x000fe20008410000 */
[----:B------:R-:W-:Y:S01]  /*4b70*/  FMUL.FTZ R40, R40, UR4 ;  /* 0x0000000428287c20 */ /* 0x000fe20008410000 */
[----:B------:R-:W1:Y:S01]  /*4b80*/  MUFU.TANH R4, R4 ;  /* 0x0000000400047308 */ /* 0x000e620000002400 */
[----:B------:R-:W-:Y:S01]  /*4b90*/  ULOP3.LUT UR7, UR7, 0x4000000, URZ, 0xfc, !UPT ;  /* 0x0400000007077892 */ /* 0x000fe2000f8efc3f */
[----:B------:R-:W-:Y:S01]  /*4ba0*/  FMUL.FTZ R8, R27, UR4 ;  /* 0x000000041b087c20 */ /* 0x000fe20008410000 */
[----:B------:R-:W-:Y:S01]  /*4bb0*/  FMUL.FTZ R27, R29, UR4 ;  /* 0x000000041d1b7c20 */ /* 0x000fe20008410000 */
[----:B------:R-:W-:Y:S01]  /*4bc0*/  FMUL.FTZ R191, R32, UR4 ;  /* 0x0000000420bf7c20 */ /* 0x000fe20008410000 */
[----:B------:R-:W-:Y:S01]  /*4bd0*/  ULEA UR7, UR5, UR7, 0xb ;  /* 0x0000000705077291 */ /* 0x000fe2000f8e583f */
[----:B------:R-:W-:Y:S01]  /*4be0*/  FMUL.FTZ R20, R42, UR4 ;  /* 0x000000042a147c20 */ /* 0x000fe20008410000 */
[----:B------:R-:W-:Y:S01]  /*4bf0*/  FMUL.FTZ R36, R36, UR4 ;  /* 0x0000000424247c20 */ /* 0x000fe20008410000 */
[----:B------:R-:W2:Y:S01]  /*4c00*/  MUFU.TANH R7, R7 ;  /* 0x0000000700077308 */ /* 0x000ea20000002400 */
        /* <DEDUP_REMOVED lines=9> */
[----:B------:R-:W-:Y:S01]  /*4ca0*/  FMUL.FTZ R44, R44, UR4 ;  /* 0x000000042c2c7c20 */ /* 0x000fe20008410000 */
[----:B------:R-:W-:Y:S01]  /*4cb0*/  FMUL.FTZ R48, R48, UR4 ;  /* 0x0000000430307c20 */ /* 0x000fe20008410000 */
[----:B------:R-:W-:Y:S01]  /*4cc0*/  FMUL.FTZ R49, R49, UR4 ;  /* 0x0000000431317c20 */ /* 0x000fe20008410000 */
[----:B------:R-:W-:Y:S01]  /*4cd0*/  FMUL.FTZ R52, R52, UR4 ;  /* 0x0000000434347c20 */ /* 0x000fe20008410000 */
[----:B------:R-:W-:Y:S01]  /*4ce0*/  FMUL.FTZ R53, R53, UR4 ;  /* 0x0000000435357c20 */ /* 0x000fe20008410000 */
[----:B------:R-:W-:Y:S01]  /*4cf0*/  FMUL.FTZ R56, R56, UR4 ;  /* 0x0000000438387c20 */ /* 0x000fe20008410000 */
[----:B------:R-:W4:Y:S01]  /*4d00*/  MUFU.TANH R27, R27 ;  /* 0x0000001b001b7308 */ /* 0x000f220000002400 */
[----:B------:R-:W-:Y:S01]  /*4d10*/  FMUL.FTZ R57, R57, UR4 ;  /* 0x0000000439397c20 */ /* 0x000fe20008410000 */
[----:B------:R-:W-:Y:S01]  /*4d20*/  FMUL.FTZ R60, R60, UR4 ;  /* 0x000000043c3c7c20 */ /* 0x000fe20008410000 */
[----:B------:R-:W-:Y:S01]  /*4d30*/  FMUL.FTZ R65, R65, UR4 ;  /* 0x0000000441417c20 */ /* 0x000fe20008410000 */
[----:B------:R-:W-:Y:S01]  /*4d40*/  FMUL.FTZ R13, R34, UR4 ;  /* 0x00000004220d7c20 */ /* 0x000fe20008410000 */
[----:B------:R-:W-:Y:S01]  /*4d50*/  FMUL.FTZ R34, R55, UR4 ;  /* 0x0000000437227c20 */ /* 0x000fe20008410000 */
[----:B------:R-:W-:Y:S01]  /*4d60*/  FMUL.FTZ R61, R61, UR4 ;  /* 0x000000043d3d7c20 */ /* 0x000fe20008410000 */
[----:B------:R-:W-:Y:S01]  /*4d70*/  FMUL.FTZ R64, R64, UR4 ;  /* 0x0000000440407c20 */ /* 0x000fe20008410000 */
[----:B------:R-:W5:Y:S01]  /*4d80*/  MUFU.TANH R191, R191 ;  /* 0x000000bf00bf7308 */ /* 0x000f620000002400 */
[----:B------:R-:W-:Y:S01]  /*4d90*/  FMUL.FTZ R10, R30, UR4 ;  /* 0x000000041e0a7c20 */ /* 0x000fe20008410000 */
        /* <DEDUP_REMOVED lines=24> */
[----:B------:R-:W-:-:S06]  /*4f20*/  FMUL.FTZ R70, R83, UR4 ;  /* 0x0000000453467c20 */ /* 0x000fcc0008410000 */
[----:B------:R-:W-:Y:S08]  /*4f30*/  MUFU.TANH R48, R48 ;  /* 0x0000003000307308 */ /* 0x000ff00000002400 */
[----:B------:R-:W-:Y:S08]  /*4f40*/  MUFU.TANH R49, R49 ;  /* 0x0000003100317308 */ /* 0x000ff00000002400 */
[----:B------:R-:W-:Y:S08]  /*4f50*/  MUFU.TANH R52, R52 ;  /* 0x0000003400347308 */ /* 0x000ff00000002400 */
[----:B------:R-:W-:Y:S08]  /*4f60*/  MUFU.TANH R53, R53 ;  /* 0x0000003500357308 */ /* 0x000ff00000002400 */
[----:B------:R-:W-:Y:S08]  /*4f70*/  MUFU.TANH R56, R56 ;  /* 0x0000003800387308 */ /* 0x000ff00000002400 */
[----:B------:R-:W-:Y:S08]  /*4f80*/  MUFU.TANH R57, R57 ;  /* 0x0000003900397308 */ /* 0x000ff00000002400 */
[----:B------:R1:W-:Y:S08]  /*4f90*/  MUFU.TANH R55, R60 ;  /* 0x0000003c00377308 */ /* 0x0003f00000002400 */
[----:B------:R2:W-:Y:S01]  /*4fa0*/  MUFU.TANH R51, R64 ;  /* 0x0000004000337308 */ /* 0x0005e20000002400 */
[----:B-1----:R-:W-:-:S07]  /*4fb0*/  FMUL.FTZ R60, R78, UR4 ;  /* 0x000000044e3c7c20 */ /* 0x002fce0008410000 */
[----:B------:R1:W-:Y:S01]  /*4fc0*/  MUFU.TANH R47, R68 ;  /* 0x00000044002f7308 */ /* 0x0003e20000002400 */
[----:B--2---:R-:W-:-:S07]  /*4fd0*/  FMUL.FTZ R64, R82, UR4 ;  /* 0x0000000452407c20 */ /* 0x004fce0008410000 */
[----:B------:R-:W-:Y:S01]  /*4fe0*/  MUFU.TANH R35, R80 ;  /* 0x0000005000237308 */ /* 0x000fe20000002400 */
[----:B-1----:R-:W-:-:S07]  /*4ff0*/  FMUL.FTZ R68, R86, UR4 ;  /* 0x0000000456447c20 */ /* 0x002fce0008410000 */
[----:B------:R-:W-:Y:S08]  /*5000*/  MUFU.TANH R39, R81 ;  /* 0x0000005100277308 */ /* 0x000ff00000002400 */
[----:B------:R-:W-:Y:S01]  /*5010*/  MUFU.TANH R9, R9 ;  /* 0x0000000900097308 */ /* 0x000fe20000002400 */
[----:B------:R-:W-:Y:S02]  /*5020*/  WARPGROUP.DEPBAR.LE gsb0, 0x0 ;  /* 0x00008000000079c5 */ /* 0x000fe40000010000 */
[----:B------:R-:W-:Y:S01]  /*5030*/  WARPGROUP.ARRIVE ;  /* 0x00000000000079c5 */ /* 0x000fe20000000000 */
[----:B------:R-:W-:-:S04]  /*5040*/  FMUL.FTZ R183, R33, UR4 ;  /* 0x0000000421b77c20 */ /* 0x000fc80008410000 */
[----:B------:R1:W-:Y:S01]  /*5050*/  MUFU.TANH R181, R36 ;  /* 0x0000002400b57308 */ /* 0x0003e20000002400 */
[----:B------:R-:W-:Y:S01]  /*5060*/  HGMMA.64x128x16.F32.BF16 R88, R176, gdesc[UR8].tnspB, R88, gsb0 ;  /* 0x41e00008b0587df0 */ /* 0x000fe20008001858 */
[----:B------:R-:W-:Y:S01]  /*5070*/  UIADD3 UR10, UR7, 0x100, URZ ;  /* 0x00000100070a7890 */ /* 0x000fe2000fffe03f */
[----:B------:R-:W-:-:S05]  /*5080*/  UMOV UR11, 0x40000040 ;  /* 0x40000040000b7882 */ /* 0x000fca0000000000 */
[----:B------:R-:W2:Y:S01]  /*5090*/  MUFU.TANH R183, R183 ;  /* 0x000000b700b77308 */ /* 0x000ea20000002400 */
[----:B-1----:R-:W-:Y:S01]  /*50a0*/  FMUL.FTZ R36, R58, UR4 ;  /* 0x000000043a247c20 */ /* 0x002fe20008410000 */
[----:B------:R-:W-:-:S06]  /*50b0*/  FMUL.FTZ R58, R71, UR4 ;  /* 0x00000004473a7c20 */ /* 0x000fcc0008410000 */
        /* <DEDUP_REMOVED lines=19> */
[----:B------:R-:W-:-:S04]  /*51f0*/  FMUL.FTZ R179, R37, UR4 ;  /* 0x0000000425b37c20 */ /* 0x000fc80008410000 */
[----:B------:R1:W-:Y:S01]  /*5200*/  MUFU.TANH R177, R40 ;  /* 0x0000002800b17308 */ /* 0x0003e20000002400 */
[----:B------:R-:W-:Y:S01]  /*5210*/  HGMMA.64x128x16.F32.BF16 R88, R172, gdesc[UR8].tnspB, R88, gsb0 ;  /* 0x41e00008ac587df0 */ /* 0x000fe20008001858 */
[----:B------:R-:W-:Y:S01]  /*5220*/  UMOV UR10, 0xffffff80 ;  /* 0xffffff80000a7882 */ /* 0x000fe20000000000 */
[----:B------:R-:W-:Y:S02]  /*5230*/  USEL UR11, UR56, 0x1, UP0 ;  /* 0x00000001380b7887 */ /* 0x000fe40008000000 */
[----:B------:R-:W-:-:S03]  /*5240*/  UIMAD UR10, UR6, UR10, 0x1 ;  /* 0x00000001060a74a4 */ /* 0x000fc6000f8e020a */
[----:B------:R-:W2:Y:S01]  /*5250*/  MUFU.TANH R179, R179 ;  /* 0x000000b300b37308 */ /* 0x000ea20000002400 */
[----:B------:R-:W-:Y:S02]  /*5260*/  UISETP.GT.AND UP0, UPT, UR6, UR45, UPT ;  /* 0x0000002d0600728c */ /* 0x000fe4000bf04270 */
[----:B------:R-:W-:Y:S02]  /*5270*/  UIADD3 UR10, UR42, UR10, URZ ;  /* 0x0000000a2a0a7290 */ /* 0x000fe4000fffe03f */
[----:B------:R-:W-:Y:S02]  /*5280*/  UIADD3 UR6, UR6, -0x1, URZ ;  /* 0xffffffff06067890 */ /* 0x000fe4000fffe03f */
[----:B------:R-:W-:Y:S01]  /*5290*/  UIMAD UR10, UR11, UR55, UR10 ;  /* 0x000000370b0a72a4 */ /* 0x000fe2000f8e020a */
[----:B------:R-:W-:Y:S02]  /*52a0*/  MUFU.TANH R37, R85 ;  /* 0x0000005500257308 */ /* 0x000fe40000002400 */
[----:B------:R-:W-:Y:S01]  /*52b0*/  UMOV UR11, 0x40000040 ;  /* 0x40000040000b7882 */ /* 0x000fe20000000000 */
[----:B------:R-:W-:-:S05]  /*52c0*/  UIADD3 UR10, UR10, -UR54, URZ ;  /* 0x800000360a0a7290 */ /* 0x000fca000fffe03f */
[----:B------:R-:W-:Y:S01]  /*52d0*/  MUFU.TANH R38, R38 ;  /* 0x0000002600267308 */ /* 0x000fe20000002400 */
[----:B------:R-:W-:Y:S01]  /*52e0*/  IMAD.U32 R31, RZ, RZ, UR10 ;  /* 0x0000000aff1f7e24 */ /* 0x000fe2000f8e00ff */
[----:B------:R-:W-:-:S03]  /*52f0*/  UIADD3 UR10, UR7, 0x180, URZ ;  /* 0x00000180070a7890 */ /* 0x000fc6000fffe03f */
[----:B------:R-:W-:-:S03]  /*5300*/  IMAD R31, R2, -0x2, R31 ;  /* 0xfffffffe021f7824 */ /* 0x000fc600078e021f */
[----:B------:R-:W-:Y:S01]  /*5310*/  MUFU.TANH R50, R50 ;  /* 0x0000003200327308 */ /* 0x000fe20000002400 */
[----:B-1----:R-:W-:-:S05]  /*5320*/  IMAD.IADD R40, R22, 0x1, R31 ;  /* 0x0000000116287824 */ /* 0x002fca00078e021f */
[C---:B------:R-:W-:Y:S02]  /*5330*/  ISETP.GT.AND P2, PT, R40.reuse, RZ, PT ;  /* 0x000000ff2800720c */ /* 0x040fe40003f44270 */
[----:B------:R-:W-:Y:S01]  /*5340*/  ISETP.GT.AND P3, PT, R40, 0x1, PT ;  /* 0x000000012800780c */ /* 0x000fe20003f64270 */
[----:B------:R-:W-:Y:S01]  /*5350*/  MUFU.TANH R31, R76 ;  /* 0x0000004c001f7308 */ /* 0x000fe20000002400 */
[----:B------:R-:W-:Y:S02]  /*5360*/  FSEL R42, R4, -INF , P2 ;  /* 0xff800000042a7808 */ /* 0x000fe40001000000 */
[----:B------:R-:W-:Y:S02]  /*5370*/  ISETP.GT.AND P2, PT, R40, 0x8, PT ;  /* 0x000000082800780c */ /* 0x000fe40003f44270 */
[----:B------:R-:W-:Y:S02]  /*5380*/  FSEL R43, R7, -INF , P3 ;  /* 0xff800000072b7808 */ /* 0x000fe40001800000 */
[----:B------:R-:W-:Y:S01]  /*5390*/  FMNMX.FTZ R4, R42, R5, !PT ;  /* 0x000000052a047209 */ /* 0x000fe20007810000 */
[----:B------:R-:W-:Y:S01]  /*53a0*/  MUFU.TANH R7, R65 ;  /* 0x0000004100077308 */ /* 0x000fe20000002400 */
[----:B------:R-:W-:-:S02]  /*53b0*/  ISETP.GT.AND P3, PT, R40, 0x9, PT ;  /* 0x000000092800780c */ /* 0x000fc40003f64270 */
[----:B---3--:R-:W-:Y:S01]  /*53c0*/  FSEL R45, R25, -INF , P2 ;  /* 0xff800000192d7808 */ /* 0x008fe20001000000 */
[----:B------:R-:W-:Y:S01]  /*53d0*/  FMUL.FTZ R25, R69, UR4 ;  /* 0x0000000445197c20 */ /* 0x000fe20008410000 */
[----:B------:R-:W-:Y:S02]  /*53e0*/  FMNMX.FTZ R46, R43, R4, !PT ;  /* 0x000000042b2e7209 */ /* 0x000fe40007810000 */
[C---:B------:R-:W-:Y:S01]  /*53f0*/  ISETP.GT.AND P2, PT, R40.reuse, 0x10, PT ;  /* 0x000000102800780c */ /* 0x040fe20003f44270 */
[----:B------:R-:W1:Y:S01]  /*5400*/  MUFU.TANH R4, R61 ;  /* 0x0000003d00047308 */ /* 0x000e620000002400 */
[----:B----4-:R-:W-:Y:S02]  /*5410*/  FSEL R193, R27, -INF , P3 ;  /* 0xff8000001bc17808 */ /* 0x010fe40001800000 */
[----:B------:R-:W-:Y:S02]  /*5420*/  FMNMX.FTZ R46, R45, R46, !PT ;  /* 0x0000002e2d2e7209 */ /* 0x000fe40007810000 */
[----:B------:R-:W-:-:S02]  /*5430*/  ISETP.GT.AND P3, PT, R40, 0x11, PT ;  /* 0x000000112800780c */ /* 0x000fc40003f64270 */
[----:B-----5:R-:W-:Y:S01]  /*5440*/  FSEL R191, R191, -INF , P2 ;  /* 0xff800000bfbf7808 */ /* 0x020fe20001000000 */
[----:B------:R-:W3:Y:S01]  /*5450*/  MUFU.TANH R25, R25 ;  /* 0x0000001900197308 */ /* 0x000ee20000002400 */
[----:B------:R-:W-:Y:S02]  /*5460*/  FMNMX.FTZ R46, R193, R46, !PT ;  /* 0x0000002ec12e7209 */ /* 0x000fe40007810000 */
[C---:B------:R-:W-:Y:S02]  /*5470*/  ISETP.GT.AND P2, PT, R40.reuse, 0x18, PT ;  /* 0x000000182800780c */ /* 0x040fe40003f44270 */
[----:B--2---:R-:W-:Y:S02]  /*5480*/  FSEL R183, R183, -INF , P3 ;  /* 0xff800000b7b77808 */ /* 0x004fe40001800000 */
[----:B------:R-:W-:Y:S01]  /*5490*/  FMNMX.FTZ R46, R191, R46, !PT ;  /* 0x0000002ebf2e7209 */ /* 0x000fe20007810000 */
[----:B------:R-:W-:Y:S01]  /*54a0*/  MUFU.TANH R27, R73 ;  /* 0x00000049001b7308 */ /* 0x000fe20000002400 */
[----:B------:R-:W-:-:S02]  /*54b0*/  ISETP.GT.AND P3, PT, R40, 0x19, PT ;  /* 0x000000192800780c */ /* 0x000fc40003f64270 */
[----:B------:R-:W-:Y:S02]  /*54c0*/  FSEL R181, R181, -INF , P2 ;  /* 0xff800000b5b57808 */ /* 0x000fe40001000000 */
[----:B------:R-:W-:Y:S02]  /*54d0*/  FMNMX.FTZ R46, R183, R46, !PT ;  /* 0x0000002eb72e7209 */ /* 0x000fe40007810000 */
[C---:B------:R-:W-:Y:S01]  /*54e0*/  ISETP.GT.AND P2, PT, R40.reuse, 0x20, PT ;  /* 0x000000202800780c */ /* 0x040fe20003f44270 */
[----:B------:R-:W-:Y:S01]  /*54f0*/  MUFU.TANH R54, R54 ;  /* 0x0000003600367308 */ /* 0x000fe20000002400 */
[----:B------:R-:W-:Y:S02]  /*5500*/  FSEL R179, R179, -INF , P3 ;  /* 0xff800000b3b37808 */ /* 0x000fe40001800000 */
[----:B------:R-:W-:Y:S02]  /*5510*/  FMNMX.FTZ R46, R181, R46, !PT ;  /* 0x0000002eb52e7209 */ /* 0x000fe40007810000 */
[----:B------:R-:W-:-:S02]  /*5520*/  ISETP.GT.AND P3, PT, R40, 0x21, PT ;  /* 0x000000212800780c */ /* 0x000fc40003f64270 */
[----:B------:R-:W-:Y:S01]  /*5530*/  FSEL R177, R177, -INF , P2 ;  /* 0xff800000b1b17808 */ /* 0x000fe20001000000 */
[----:B------:R-:W-:Y:S01]  /*5540*/  MUFU.TANH R58, R58 ;  /* 0x0000003a003a7308 */ /* 0x000fe20000002400 */
[----:B------:R-:W-:Y:S02]  /*5550*/  FMNMX.FTZ R46, R179, R46, !PT ;  /* 0x0000002eb32e7209 */ /* 0x000fe40007810000 */
[----:B------:R-:W-:Y:S02]  /*5560*/  ISETP.GT.AND P2, PT, R40, 0x28, PT ;  /* 0x000000282800780c */ /* 0x000fe40003f44270 */
[----:B------:R-:W-:-:S03]  /*5570*/  FMNMX.FTZ R46, R177, R46, !PT ;  /* 0x0000002eb12e7209 */ /* 0x000fc60007810000 */
[----:B------:R-:W-:Y:S08]  /*5580*/  MUFU.TANH R60, R60 ;  /* 0x0000003c003c7308 */ /* 0x000ff00000002400 */
[----:B------:R-:W-:Y:S08]  /*5590*/  MUFU.TANH R66, R66 ;  /* 0x0000004200427308 */ /* 0x000ff00000002400 */
[----:B------:R-:W-:Y:S08]  /*55a0*/  MUFU.TANH R64, R64 ;  /* 0x0000004000407308 */ /* 0x000ff00000002400 */
[----:B------:R-:W-:Y:S08]  /*55b0*/  MUFU.TANH R70, R70 ;  /* 0x0000004600467308 */ /* 0x000ff00000002400 */
[----:B------:R-:W-:Y:S01]  /*55c0*/  MUFU.TANH R68, R68 ;  /* 0x0000004400447308 */ /* 0x000fe20000002400 */
[----:B------:R-:W-:-:S02]  /*55d0*/  WARPGROUP.DEPBAR.LE gsb0, 0x0 ;  /* 0x00008000000079c5 */ /* 0x000fc40000010000 */
[----:B------:R-:W-:Y:S01]  /*55e0*/  WARPGROUP.ARRIVE ;  /* 0x00000000000079c5 */ /* 0x000fe20000000000 */
[----:B------:R-:W-:Y:S02]  /*55f0*/  FSEL R175, R41, -INF , P3 ;  /* 0xff80000029af7808 */ /* 0x000fe40001800000 */
[----:B------:R-:W-:Y:S02]  /*5600*/  ISETP.GT.AND P3, PT, R40, 0x29, PT ;  /* 0x000000292800780c */ /* 0x000fe40003f64270 */
[----:B------:R-:W-:Y:S01]  /*5610*/  MUFU.TANH R41, R84 ;  /* 0x0000005400297308 */ /* 0x000fe20000002400 */
[----:B------:R-:W-:Y:S01]  /*5620*/  FSEL R173, R44, -INF , P2 ;  /* 0xff8000002cad7808 */ /* 0x000fe20001000000 */
[----:B------:R-:W-:Y:S01]  /*5630*/  HGMMA.64x128x16.F32.BF16 R88, R168, gdesc[UR8].tnspB, R88, gsb0 ;  /* 0x41e00008a8587df0 */ /* 0x000fe20008001858 */
[----:B------:R-:W-:Y:S01]  /*5640*/  UIADD3 UR10, UR7, 0x200, URZ ;  /* 0x00000200070a7890 */ /* 0x000fe2000fffe03f */
[----:B------:R-:W-:Y:S01]  /*5650*/  FMNMX.FTZ R46, R175, R46, !PT ;  /* 0x0000002eaf2e7209 */ /* 0x000fe20007810000 */
[----:B------:R-:W-:Y:S01]  /*5660*/  UMOV UR11, 0x40000040 ;  /* 0x40000040000b7882 */ /* 0x000fe20000000000 */
[----:B------:R-:W-:-:S02]  /*5670*/  ISETP.GT.AND P2, PT, R40, 0x30, PT ;  /* 0x000000302800780c */ /* 0x000fc40003f44270 */
[----:B------:R-:W-:Y:S01]  /*5680*/  FMNMX.FTZ R46, R173, R46, !PT ;  /* 0x0000002ead2e7209 */ /* 0x000fe20007810000 */
[----:B------:R-:W-:Y:S02]  /*5690*/  WARPGROUP.DEPBAR.LE gsb0, 0x0 ;  /* 0x00008000000079c5 */ /* 0x000fe40000010000 */
[----:B------:R-:W-:Y:S01]  /*56a0*/  WARPGROUP.ARRIVE ;  /* 0x00000000000079c5 */ /* 0x000fe20000000000 */
[----:B------:R-:W-:Y:S02]  /*56b0*/  FSEL R171, R29, -INF , P3 ;  /* 0xff8000001dab7808 */ /* 0x000fe40001800000 */
[----:B------:R-:W-:Y:S01]  /*56c0*/  ISETP.GT.AND P3, PT, R40, 0x31, PT ;  /* 0x000000312800780c */ /* 0x000fe20003f64270 */
[----:B------:R2:W4:Y:S01]  /*56d0*/  MUFU.TANH R29, R72 ;  /* 0x00000048001d7308 */ /* 0x0005220000002400 */
[----:B------:R-:W-:Y:S01]  /*56e0*/  FSEL R169, R48, -INF , P2 ;  /* 0xff80000030a97808 */ /* 0x000fe20001000000 */
[----:B------:R-:W-:Y:S01]  /*56f0*/  HGMMA.64x128x16.F32.BF16 R88, R152, gdesc[UR8].tnspB, R88, gsb0 ;  /* 0x41e0000898587df0 */ /* 0x000fe20008001858 */
[----:B------:R-:W-:Y:S01]  /*5700*/  FMNMX.FTZ R46, R171, R46, !PT ;  /* 0x0000002eab2e7209 */ /* 0x000fe20007810000 */
[----:B------:R-:W-:Y:S01]  /*5710*/  UIADD3 UR10, UR7, 0x280, URZ ;  /* 0x00000280070a7890 */ /* 0x000fe2000fffe03f */
[C---:B------:R-:W-:Y:S01]  /*5720*/  ISETP.GT.AND P2, PT, R40.reuse, 0x38, PT ;  /* 0x000000382800780c */ /* 0x040fe20003f44270 */
[----:B------:R-:W-:Y:S01]  /*5730*/  UMOV UR11, 0x40000040 ;  /* 0x40000040000b7882 */ /* 0x000fe20000000000 */
[----:B------:R-:W-:Y:S01]  /*5740*/  FSEL R69, R49, -INF , P3 ;  /* 0xff80000031457808 */ /* 0x000fe20001800000 */
[----:B------:R-:W-:Y:S01]  /*5750*/  FMUL.FTZ R48, R63, UR4 ;  /* 0x000000043f307c20 */ /* 0x000fe20008410000 */
[----:B------:R-:W-:Y:S01]  /*5760*/  FMNMX.FTZ R46, R169, R46, !PT ;  /* 0x0000002ea92e7209 */ /* 0x000fe20007810000 */
[----:B--2---:R-:W-:Y:S01]  /*5770*/  FMUL.FTZ R72, R87, UR4 ;  /* 0x0000000457487c20 */ /* 0x004fe20008410000 */
[----:B------:R-:W-:-:S02]  /*5780*/  ISETP.GT.AND P3, PT, R40, 0x39, PT ;  /* 0x000000392800780c */ /* 0x000fc40003f64270 */
[----:B------:R-:W-:Y:S01]  /*5790*/  FSEL R65, R52, -INF , P2 ;  /* 0xff80000034417808 */ /* 0x000fe20001000000 */
[----:B------:R-:W-:Y:S01]  /*57a0*/  FMUL.FTZ R52, R67, UR4 ;  /* 0x0000000443347c20 */ /* 0x000fe20008410000 */
[----:B------:R-:W-:Y:S01]  /*57b0*/  FMNMX.FTZ R46, R69, R46, !PT ;  /* 0x0000002e452e7209 */ /* 0x000fe20007810000 */
[----:B------:R-:W-:Y:S01]  /*57c0*/  MUFU.TANH R48, R48 ;  /* 0x0000003000307308 */ /* 0x000fe20000002400 */
[C---:B------:R-:W-:Y:S02]  /*57d0*/  ISETP.GT.AND P2, PT, R40.reuse, 0x40, PT ;  /* 0x000000402800780c */ /* 0x040fe40003f44270 */
[----:B------:R-:W-:Y:S02]  /*57e0*/  FSEL R61, R53, -INF , P3 ;  /* 0xff800000353d7808 */ /* 0x000fe40001800000 */
[----:B------:R-:W-:Y:S02]  /*57f0*/  FMNMX.FTZ R46, R65, R46, !PT ;  /* 0x0000002e412e7209 */ /* 0x000fe40007810000 */
[----:B------:R-:W-:Y:S01]  /*5800*/  ISETP.GT.AND P3, PT, R40, 0x41, PT ;  /* 0x000000412800780c */ /* 0x000fe20003f64270 */
[----:B------:R-:W-:Y:S01]  /*5810*/  MUFU.TANH R52, R52 ;  /* 0x0000003400347308 */ /* 0x000fe20000002400 */
[----:B------:R-:W-:Y:S01]  /*5820*/  FSEL R59, R56, -INF , P2 ;  /* 0xff800000383b7808 */ /* 0x000fe20001000000 */
[----:B------:R-:W-:Y:S01]  /*5830*/  FMUL.FTZ R56, R74, UR4 ;  /* 0x000000044a387c20 */ /* 0x000fe20008410000 */
[----:B------:R-:W-:-:S02]  /*5840*/  FMNMX.FTZ R46, R61, R46, !PT ;  /* 0x0000002e3d2e7209 */ /* 0x000fc40007810000 */
[C---:B------:R-:W-:Y:S02]  /*5850*/  ISETP.GT.AND P2, PT, R40.reuse, 0x48, PT ;  /* 0x000000482800780c */ /* 0x040fe40003f44270 */
[----:B------:R-:W-:Y:S01]  /*5860*/  FSEL R57, R57, -INF , P3 ;  /* 0xff80000039397808 */ /* 0x000fe20001800000 */
[----:B------:R-:W-:Y:S01]  /*5870*/  MUFU.TANH R56, R56 ;  /* 0x0000003800387308 */ /* 0x000fe20000002400 */
[----:B------:R-:W-:Y:S02]  /*5880*/  FMNMX.FTZ R46, R59, R46, !PT ;  /* 0x0000002e3b2e7209 */ /* 0x000fe40007810000 */
[C---:B------:R-:W-:Y:S02]  /*5890*/  ISETP.GT.AND P3, PT, R40.reuse, 0x49, PT ;  /* 0x000000492800780c */ /* 0x040fe40003f64270 */
[----:B------:R-:W-:Y:S02]  /*58a0*/  FSEL R55, R55, -INF , P2 ;  /* 0xff80000037377808 */ /* 0x000fe40001000000 */
[----:B------:R-:W-:Y:S01]  /*58b0*/  FMNMX.FTZ R46, R57, R46, !PT ;  /* 0x0000002e392e7209 */ /* 0x000fe20007810000 */
[----:B------:R-:W-:Y:S01]  /*58c0*/  MUFU.TANH R72, R72 ;  /* 0x0000004800487308 */ /* 0x000fe20000002400 */
[----:B------:R-:W-:-:S02]  /*58d0*/  ISETP.GT.AND P2, PT, R40, 0x50, PT ;  /* 0x000000502800780c */ /* 0x000fc40003f44270 */
[----:B-1----:R-:W-:Y:S02]  /*58e0*/  FSEL R53, R4, -INF , P3 ;  /* 0xff80000004357808 */ /* 0x002fe40001800000 */
[----:B------:R-:W-:Y:S02]  /*58f0*/  FMNMX.FTZ R46, R55, R46, !PT ;  /* 0x0000002e372e7209 */ /* 0x000fe40007810000 */
[C---:B------:R-:W-:Y:S02]  /*5900*/  ISETP.GT.AND P3, PT, R40.reuse, 0x51, PT ;  /* 0x000000512800780c */ /* 0x040fe40003f64270 */
[----:B------:R-:W-:Y:S02]  /*5910*/  FSEL R51, R51, -INF , P2 ;  /* 0xff80000033337808 */ /* 0x000fe40001000000 */
[----:B------:R-:W-:Y:S02]  /*5920*/  FMNMX.FTZ R46, R53, R46, !PT ;  /* 0x0000002e352e7209 */ /* 0x000fe40007810000 */
[----:B------:R-:W-:-:S02]  /*5930*/  ISETP.GT.AND P2, PT, R40, 0x58, PT ;  /* 0x000000582800780c */ /* 0x000fc40003f44270 */
[----:B------:R-:W-:Y:S02]  /*5940*/  FSEL R49, R7, -INF , P3 ;  /* 0xff80000007317808 */ /* 0x000fe40001800000 */
[----:B------:R-:W-:Y:S02]  /*5950*/  FMNMX.FTZ R46, R51, R46, !PT ;  /* 0x0000002e332e7209 */ /* 0x000fe40007810000 */
[C---:B------:R-:W-:Y:S02]  /*5960*/  ISETP.GT.AND P3, PT, R40.reuse, 0x59, PT ;  /* 0x000000592800780c */ /* 0x040fe40003f64270 */
[----:B------:R-:W-:Y:S02]  /*5970*/  FSEL R47, R47, -INF , P2 ;  /* 0xff8000002f2f7808 */ /* 0x000fe40001000000 */
[----:B------:R-:W-:Y:S02]  /*5980*/  FMNMX.FTZ R46, R49, R46, !PT ;  /* 0x0000002e312e7209 */ /* 0x000fe40007810000 */
[----:B------:R-:W-:-:S02]  /*5990*/  ISETP.GT.AND P2, PT, R40, 0x60, PT ;  /* 0x000000602800780c */ /* 0x000fc40003f44270 */
[----:B---3--:R-:W-:Y:S02]  /*59a0*/  FSEL R25, R25, -INF , P3 ;  /* 0xff80000019197808 */ /* 0x008fe40001800000 */
[----:B------:R-:W-:Y:S02]  /*59b0*/  FMNMX.FTZ R46, R47, R46, !PT ;  /* 0x0000002e2f2e7209 */ /* 0x000fe40007810000 */
[C---:B------:R-:W-:Y:S02]  /*59c0*/  ISETP.GT.AND P3, PT, R40.reuse, 0x61, PT ;  /* 0x000000612800780c */ /* 0x040fe40003f64270 */
[----:B----4-:R-:W-:Y:S02]  /*59d0*/  FSEL R29, R29, -INF , P2 ;  /* 0xff8000001d1d7808 */ /* 0x010fe40001000000 */
        /* <DEDUP_REMOVED lines=8> */
[----:B------:R-:W-:Y:S02]  /*5a60*/  FSEL R33, R33, -INF , P3 ;  /* 0xff80000021217808 */ /* 0x000fe40001800000 */
[----:B------:R-:W-:Y:S01]  /*5a70*/  FMNMX.FTZ R4, R31, R46, !PT ;  /* 0x0000002e1f047209 */ /* 0x000fe20007810000 */
[----:B------:R-:W-:Y:S01]  /*5a80*/  FMUL.FTZ R46, R62, UR4 ;  /* 0x000000043e2e7c20 */ /* 0x000fe20008410000 */
[C---:B------:R-:W-:Y:S01]  /*5a90*/  ISETP.GT.AND P3, PT, R40.reuse, 0x71, PT ;  /* 0x000000712800780c */ /* 0x040fe20003f64270 */
[----:B------:R-:W-:Y:S01]  /*5aa0*/  FMUL.FTZ R62, R75, UR4 ;  /* 0x000000044b3e7c20 */ /* 0x000fe20008410000 */
[----:B------:R-:W-:Y:S02]  /*5ab0*/  FSEL R35, R35, -INF , P2 ;  /* 0xff80000023237808 */ /* 0x000fe40001000000 */
[----:B------:R-:W-:Y:S01]  /*5ac0*/  FMNMX.FTZ R4, R33, R4, !PT ;  /* 0x0000000421047209 */ /* 0x000fe20007810000 */
[----:B------:R-:W1:Y:S01]  /*5ad0*/  MUFU.TANH R46, R46 ;  /* 0x0000002e002e7308 */ /* 0x000e620000002400 */
[----:B------:R-:W-:-:S02]  /*5ae0*/  ISETP.GT.AND P2, PT, R40, 0x78, PT ;  /* 0x000000782800780c */ /* 0x000fc40003f44270 */
[----:B------:R-:W-:Y:S02]  /*5af0*/  FSEL R39, R39, -INF , P3 ;  /* 0xff80000027277808 */ /* 0x000fe40001800000 */
[----:B------:R-:W-:Y:S02]  /*5b00*/  FMNMX.FTZ R4, R35, R4, !PT ;  /* 0x0000000423047209 */ /* 0x000fe40007810000 */
[C---:B------:R-:W-:Y:S01]  /*5b10*/  ISETP.GT.AND P3, PT, R40.reuse, 0x79, PT ;  /* 0x000000792800780c */ /* 0x040fe20003f64270 */
[----:B------:R-:W-:Y:S01]  /*5b20*/  VIADD R40, R40, 0x8 ;  /* 0x0000000828287836 */ /* 0x000fe20000000000 */
[----:B------:R-:W-:Y:S01]  /*5b30*/  FSEL R41, R41, -INF , P2 ;  /* 0xff80000029297808 */ /* 0x000fe20001000000 */
[----:B------:R-:W2:Y:S01]  /*5b40*/  MUFU.TANH R62, R62 ;  /* 0x0000003e003e7308 */ /* 0x000ea20000002400 */
[----:B------:R-:W-:Y:S02]  /*5b50*/  FMNMX.FTZ R4, R39, R4, !PT ;  /* 0x0000000427047209 */ /* 0x000fe40007810000 */
[----:B------:R-:W-:-:S02]  /*5b60*/  FSEL R37, R37, -INF , P3 ;  /* 0xff80000025257808 */ /* 0x000fc40001800000 */
[----:B------:R-:W-:Y:S02]  /*5b70*/  FMNMX.FTZ R4, R41, R4, !PT ;  /* 0x0000000429047209 */ /* 0x000fe40007810000 */
[C---:B------:R-:W-:Y:S02]  /*5b80*/  ISETP.GT.AND P4, PT, R40.reuse, RZ, PT ;  /* 0x000000ff2800720c */ /* 0x040fe40003f84270 */
[----:B------:R-:W-:Y:S02]  /*5b90*/  FMNMX.FTZ R4, R37, R4, !PT ;  /* 0x0000000425047209 */ /* 0x000fe40007810000 */
[----:B------:R-:W-:Y:S02]  /*5ba0*/  ISETP.GT.AND P5, PT, R40, 0x1, PT ;  /* 0x000000012800780c */ /* 0x000fe40003fa4270 */
[----:B------:R-:W-:Y:S01]  /*5bb0*/  FSEL R63, R9, -INF , P4 ;  /* 0xff800000093f7808 */ /* 0x000fe20002000000 */
[----:B------:R-:W3:Y:S01]  /*5bc0*/  SHFL.BFLY PT, R7, R4, 0x2, 0x1f ;  /* 0x0c401f0004077f89 */ /* 0x000ee200000e0000 */
[----:B------:R-:W-:-:S02]  /*5bd0*/  FSEL R71, R8, -INF , P5 ;  /* 0xff80000008477808 */ /* 0x000fc40002800000 */
[C---:B------:R-:W-:Y:S02]  /*5be0*/  ISETP.GT.AND P3, PT, R40.reuse, 0x8, PT ;  /* 0x000000082800780c */ /* 0x040fe40003f64270 */
[----:B------:R-:W-:Y:S02]  /*5bf0*/  FMNMX.FTZ R8, R63, R6, !PT ;  /* 0x000000063f087209 */ /* 0x000fe40007810000 */
[----:B------:R-:W-:Y:S02]  /*5c00*/  ISETP.GT.AND P6, PT, R40, 0x9, PT ;  /* 0x000000092800780c */ /* 0x000fe40003fc4270 */
[----:B------:R-:W-:Y:S02]  /*5c10*/  FSEL R67, R10, -INF , P3 ;  /* 0xff8000000a437808 */ /* 0x000fe40001800000 */
[----:B------:R-:W-:Y:S02]  /*5c20*/  FMNMX.FTZ R8, R71, R8, !PT ;  /* 0x0000000847087209 */ /* 0x000fe40007810000 */
[----:B------:R-:W-:-:S02]  /*5c30*/  ISETP.GT.AND P4, PT, R40, 0x10, PT ;  /* 0x000000102800780c */ /* 0x000fc40003f84270 */
[----:B------:R-:W-:Y:S02]  /*5c40*/  FSEL R73, R11, -INF , P6 ;  /* 0xff8000000b497808 */ /* 0x000fe40003000000 */
[----:B------:R-:W-:Y:S02]  /*5c50*/  FMNMX.FTZ R8, R67, R8, !PT ;  /* 0x0000000843087209 */ /* 0x000fe40007810000 */
[----:B------:R-:W-:Y:S01]  /*5c60*/  ISETP.GT.AND P5, PT, R40, 0x11, PT ;  /* 0x000000112800780c */ /* 0x000fe20003fa4270 */
[----:B------:R-:W-:Y:S02]  /*5c70*/  WARPGROUP.DEPBAR.LE gsb0, 0x0 ;  /* 0x00008000000079c5 */ /* 0x000fe40000010000 */
[----:B------:R-:W-:Y:S01]  /*5c80*/  WARPGROUP.ARRIVE ;  /* 0x00000000000079c5 */ /* 0x000fe20000000000 */
[----:B------:R-:W-:Y:S02]  /*5c90*/  FSEL R75, R13, -INF , P4 ;  /* 0xff8000000d4b7808 */ /* 0x000fe40002000000 */
[----:B---3--:R-:W-:-:S02]  /*5ca0*/  FMNMX.FTZ R44, R4, R7, !PT ;  /* 0x00000007042c7209 */ /* 0x008fc40007810000 */
[----:B------:R-:W-:Y:S01]  /*5cb0*/  FMNMX.FTZ R8, R73, R8, !PT ;  /* 0x0000000849087209 */ /* 0x000fe20007810000 */
[----:B------:R-:W-:Y:S01]  /*5cc0*/  HGMMA.64x128x16.F32.BF16 R88, R156, gdesc[UR8].tnspB, R88, gsb0 ;  /* 0x41e000089c587df0 */ /* 0x000fe20008001858 */
[----:B------:R-:W-:Y:S01]  /*5cd0*/  UIADD3 UR10, UR7, 0x300, URZ ;  /* 0x00000300070a7890 */ /* 0x000fe2000fffe03f */
[----:B------:R-:W3:Y:S01]  /*5ce0*/  SHFL.BFLY PT, R7, R44, 0x1, 0x1f ;  /* 0x0c201f002c077f89 */ /* 0x000ee200000e0000 */
[----:B------:R-:W4:Y:S01]  /*5cf0*/  LDC R4, c[0x0][0x988] ;  /* 0x00026200ff047b82 */ /* 0x000f220000000800 */
[----:B------:R-:W-:Y:S01]  /*5d00*/  UMOV UR11, 0x40000040 ;  /* 0x40000040000b7882 */ /* 0x000fe20000000000 */
[----:B------:R-:W-:Y:S02]  /*5d10*/  ISETP.GT.AND P3, PT, R40, 0x18, PT ;  /* 0x000000182800780c */ /* 0x000fe40003f64270 */
[----:B------:R-:W-:Y:S02]  /*5d20*/  FSEL R77, R12, -INF , P5 ;  /* 0xff8000000c4d7808 */ /* 0x000fe40002800000 */
[----:B------:R-:W-:-:S02]  /*5d30*/  FMNMX.FTZ R8, R75, R8, !PT ;  /* 0x000000084b087209 */ /* 0x000fc40007810000 */
[----:B------:R-:W-:Y:S02]  /*5d40*/  ISETP.GT.AND P6, PT, R40, 0x19, PT ;  /* 0x000000192800780c */ /* 0x000fe40003fc4270 */
[----:B------:R-:W-:Y:S02]  /*5d50*/  FSEL R79, R14, -INF , P3 ;  /* 0xff8000000e4f7808 */ /* 0x000fe40001800000 */
[----:B------:R-:W-:Y:S02]  /*5d60*/  FMNMX.FTZ R8, R77, R8, !PT ;  /* 0x000000084d087209 */ /* 0x000fe40007810000 */
[----:B------:R-:W-:Y:S02]  /*5d70*/  ISETP.GT.AND P4, PT, R40, 0x20, PT ;  /* 0x000000202800780c */ /* 0x000fe40003f84270 */
[----:B------:R-:W-:Y:S02]  /*5d80*/  FSEL R81, R15, -INF , P6 ;  /* 0xff8000000f517808 */ /* 0x000fe40003000000 */
[----:B------:R-:W-:-:S02]  /*5d90*/  FMNMX.FTZ R8, R79, R8, !PT ;  /* 0x000000084f087209 */ /* 0x000fc40007810000 */
[----:B------:R-:W-:Y:S02]  /*5da0*/  ISETP.GT.AND P5, PT, R40, 0x21, PT ;  /* 0x000000212800780c */ /* 0x000fe40003fa4270 */
[----:B------:R-:W-:Y:S02]  /*5db0*/  FSEL R83, R20, -INF , P4 ;  /* 0xff80000014537808 */ /* 0x000fe40002000000 */
[----:B------:R-:W-:Y:S02]  /*5dc0*/  FMNMX.FTZ R8, R81, R8, !PT ;  /* 0x0000000851087209 */ /* 0x000fe40007810000 */
[----:B---3--:R-:W-:Y:S02]  /*5dd0*/  FMNMX.FTZ R7, R44, R7, !PT ;  /* 0x000000072c077209 */ /* 0x008fe40007810000 */
[----:B------:R-:W-:Y:S02]  /*5de0*/  ISETP.GT.AND P3, PT, R40, 0x28, PT ;  /* 0x000000282800780c */ /* 0x000fe40003f64270 */
[----:B------:R-:W-:Y:S01]  /*5df0*/  FSEL R85, R21, -INF , P5 ;  /* 0xff80000015557808 */ /* 0x000fe20002800000 */
[----:B----4-:R-:W-:Y:S01]  /*5e00*/  FMUL.FTZ R44, R7, R4 ;  /* 0x00000004072c7220 */ /* 0x010fe20000410000 */
[----:B------:R-:W-:-:S02]  /*5e10*/  FMNMX.FTZ R8, R83, R8, !PT ;  /* 0x0000000853087209 */ /* 0x000fc40007810000 */
[----:B------:R-:W-:Y:S02]  /*5e20*/  ISETP.GT.AND P6, PT, R40, 0x29, PT ;  /* 0x000000292800780c */ /* 0x000fe40003fc4270 */
[----:B------:R-:W-:Y:S02]  /*5e30*/  FSEL R87, R24, -INF , P3 ;  /* 0xff80000018577808 */ /* 0x000fe40001800000 */
[----:B------:R-:W-:Y:S02]  /*5e40*/  FMNMX.FTZ R8, R85, R8, !PT ;  /* 0x0000000855087209 */ /* 0x000fe40007810000 */
[----:B------:R-:W-:Y:S02]  /*5e50*/  FSETP.NEU.FTZ.AND P2, PT, R7, -INF , PT ;  /* 0xff8000000700780b */ /* 0x000fe40003f5d000 */
[----:B------:R-:W-:Y:S02]  /*5e60*/  ISETP.GT.AND P4, PT, R40, 0x30, PT ;  /* 0x000000302800780c */ /* 0x000fe40003f84270 */
[----:B------:R-:W-:-:S02]  /*5e70*/  FSEL R153, R26, -INF , P6 ;  /* 0xff8000001a997808 */ /* 0x000fc40003000000 */
[----:B------:R-:W-:Y:S02]  /*5e80*/  FMNMX.FTZ R8, R87, R8, !PT ;  /* 0x0000000857087209 */ /* 0x000fe40007810000 */
[----:B------:R-:W-:Y:S02]  /*5e90*/  FSEL R44, R44, RZ, P2 ;  /* 0x000000ff2c2c7208 */ /* 0x000fe40001000000 */
[----:B------:R-:W-:Y:S02]  /*5ea0*/  ISETP.GT.AND P5, PT, R40, 0x31, PT ;  /* 0x000000312800780c */ /* 0x000fe40003fa4270 */
[----:B------:R-:W-:Y:S01]  /*5eb0*/  FSEL R155, R28, -INF , P4 ;  /* 0xff8000001c9b7808 */ /* 0x000fe20002000000 */
[--C-:B------:R-:W-:Y:S01]  /*5ec0*/  FFMA.FTZ R15, R175, R4, -R44.reuse ;  /* 0x00000004af0f7223 */ /* 0x100fe2000001082c */
[----:B------:R-:W-:Y:S01]  /*5ed0*/  FMNMX.FTZ R8, R153, R8, !PT ;  /* 0x0000000899087209 */ /* 0x000fe20007810000 */
[-CC-:B------:R-:W-:Y:S01]  /*5ee0*/  FFMA.FTZ R172, R177, R4.reuse, -R44.reuse ;  /* 0x00000004b1ac7223 */ /* 0x180fe2000001082c */
[----:B------:R-:W-:Y:S01]  /*5ef0*/  ISETP.GT.AND P3, PT, R40, 0x38, PT ;  /* 0x000000382800780c */ /* 0x000fe20003f64270 */
[-CC-:B------:R-:W-:Y:S01]  /*5f00*/  FFMA.FTZ R174, R173, R4.reuse, -R44.reuse ;  /* 0x00000004adae7223 */ /* 0x180fe2000001082c */
        /* <DEDUP_REMOVED lines=27> */
[----:B------:R-:W-:Y:S01]  /*60c0*/  MUFU.EX2 R182, R182 ;  /* 0x000000b600b67308 */ /* 0x000fe20000000800 */
[----:B------:R-:W-:Y:S01]  /*60d0*/  ISETP.GT.AND P5, PT, R40, 0x49, PT ;  /* 0x000000492800780c */ /* 0x000fe20003fa4270 */
[-CC-:B------:R-:W-:Y:S01]  /*60e0*/  FFMA.FTZ R69, R69, R4.reuse, -R44.reuse ;  /* 0x0000000445457223 */ /* 0x180fe2000001082c */
[----:B-1----:R-:W-:Y:S01]  /*60f0*/  FSEL R181, R46, -INF , P4 ;  /* 0xff8000002eb57808 */ /* 0x002fe20002000000 */
[--C-:B------:R-:W-:Y:S01]  /*6100*/  FFMA.FTZ R61, R61, R4, -R44.reuse ;  /* 0x000000043d3d7223 */ /* 0x100fe2000001082c */
[----:B------:R-:W-:Y:S01]  /*6110*/  FMNMX.FTZ R8, R171, R8, !PT ;  /* 0x00000008ab087209 */ /* 0x000fe20007810000 */
[-CC-:B------:R-:W-:Y:S01]  /*6120*/  FFMA.FTZ R57, R57, R4.reuse, -R44.reuse ;  /* 0x0000000439397223 */ /* 0x180fe2000001082c */
[----:B------:R-:W-:Y:S01]  /*6130*/  ISETP.GT.AND P3, PT, R40, 0x50, PT ;  /* 0x000000502800780c */ /* 0x000fe20003f64270 */
[----:B------:R-:W-:Y:S01]  /*6140*/  MUFU.EX2 R180, R180 ;  /* 0x000000b400b47308 */ /* 0x000fe20000000800 */
[----:B------:R-:W-:Y:S01]  /*6150*/  FSEL R191, R48, -INF , P5 ;  /* 0xff80000030bf7808 */ /* 0x000fe20002800000 */
[--C-:B------:R-:W-:Y:S01]  /*6160*/  FFMA.FTZ R53, R53, R4, -R44.reuse ;  /* 0x0000000435357223 */ /* 0x100fe2000001082c */
[----:B------:R-:W-:Y:S01]  /*6170*/  FMNMX.FTZ R8, R181, R8, !PT ;  /* 0x00000008b5087209 */ /* 0x000fe20007810000 */
[-CC-:B------:R-:W-:Y:S01]  /*6180*/  FFMA.FTZ R49, R49, R4.reuse, -R44.reuse ;  /* 0x0000000431317223 */ /* 0x180fe2000001082c */
[----:B------:R-:W-:Y:S01]  /*6190*/  ISETP.GT.AND P4, PT, R40, 0x51, PT ;  /* 0x000000512800780c */ /* 0x000fe20003f84270 */
[--C-:B------:R-:W-:Y:S01]  /*61a0*/  FFMA.FTZ R25, R25, R4, -R44.reuse ;  /* 0x0000000419197223 */ /* 0x100fe2000001082c */
[----:B------:R-:W-:Y:S01]  /*61b0*/  FSEL R193, R50, -INF , P3 ;  /* 0xff80000032c17808 */ /* 0x000fe20001800000 */
[----:B------:R-:W-:Y:S01]  /*61c0*/  MUFU.EX2 R43, R43 ;  /* 0x0000002b002b7308 */ /* 0x000fe20000000800 */
        /* <DEDUP_REMOVED lines=9> */
[----:B------:R-:W-:Y:S01]  /*6260*/  FFMA.FTZ R37, R37, R4, -R44 ;  /* 0x0000000425257223 */ /* 0x000fe2000001082c */
[----:B------:R-:W-:Y:S01]  /*6270*/  FSEL R169, R54, -INF , P5 ;  /* 0xff80000036a97808 */ /* 0x000fe20002800000 */
[----:B------:R-:W-:Y:S01]  /*6280*/  IMAD.U32 R50, RZ, RZ, UR5 ;  /* 0x00000005ff327e24 */ /* 0x000fe2000f8e00ff */
[----:B------:R-:W-:Y:S01]  /*6290*/  FMNMX.FTZ R8, R183, R8, !PT ;  /* 0x00000008b7087209 */ /* 0x000fe20007810000 */
[----:B------:R-:W-:Y:S01]  /*62a0*/  UMOV UR5, UR37 ;  /* 0x0000002500057c82 */ /* 0x000fe20008000000 */
[----:B------:R-:W-:Y:S01]  /*62b0*/  ISETP.GT.AND P4, PT, R40, 0x60, PT ;  /* 0x000000602800780c */ /* 0x000fe20003f84270 */
[----:B------:R-:W-:Y:S01]  /*62c0*/  MUFU.EX2 R176, R176 ;  /* 0x000000b000b07308 */ /* 0x000fe20000000800 */
[----:B------:R-:W-:-:S02]  /*62d0*/  FSEL R65, R58, -INF , P3 ;  /* 0xff8000003a417808 */ /* 0x000fc40001800000 */
[----:B------:R-:W-:Y:S02]  /*62e0*/  FMNMX.FTZ R8, R169, R8, !PT ;  /* 0x00000008a9087209 */ /* 0x000fe40007810000 */
[----:B------:R-:W-:Y:S02]  /*62f0*/  ISETP.GT.AND P5, PT, R40, 0x61, PT ;  /* 0x000000612800780c */ /* 0x000fe40003fa4270 */
[----:B------:R-:W-:Y:S01]  /*6300*/  FSEL R195, R56, -INF , P4 ;  /* 0xff80000038c37808 */ /* 0x000fe20002000000 */
[----:B------:R-:W-:Y:S01]  /*6310*/  MUFU.EX2 R11, R11 ;  /* 0x0000000b000b7308 */ /* 0x000fe20000000800 */
[----:B------:R-:W-:Y:S02]  /*6320*/  FMNMX.FTZ R8, R65, R8, !PT ;  /* 0x0000000841087209 */ /* 0x000fe40007810000 */
[----:B------:R-:W-:Y:S02]  /*6330*/  ISETP.GT.AND P3, PT, R40, 0x68, PT ;  /* 0x000000682800780c */ /* 0x000fe40003f64270 */
[----:B--2---:R-:W-:-:S02]  /*6340*/  FSEL R197, R62, -INF , P5 ;  /* 0xff8000003ec57808 */ /* 0x004fc40002800000 */
[----:B------:R-:W-:Y:S01]  /*6350*/  FMNMX.FTZ R8, R195, R8, !PT ;  /* 0x00000008c3087209 */ /* 0x000fe20007810000 */
[----:B------:R-:W-:Y:S01]  /*6360*/  MUFU.EX2 R178, R178 ;  /* 0x000000b200b27308 */ /* 0x000fe20000000800 */
[----:B------:R-:W-:Y:S02]  /*6370*/  ISETP.GT.AND P4, PT, R40, 0x69, PT ;  /* 0x000000692800780c */ /* 0x000fe40003f84270 */
[----:B------:R-:W-:Y:S02]  /*6380*/  FSEL R199, R60, -INF , P3 ;  /* 0xff8000003cc77808 */ /* 0x000fe40001800000 */
[----:B------:R-:W-:Y:S01]  /*6390*/  FMNMX.FTZ R8, R197, R8, !PT ;  /* 0x00000008c5087209 */ /* 0x000fe20007810000 */
[----:B------:R-:W-:Y:S02]  /*63a0*/  WARPGROUP.DEPBAR.LE gsb0, 0x0 ;  /* 0x00008000000079c5 */ /* 0x000fe40000010000 */
[----:B------:R-:W-:Y:S01]  /*63b0*/  WARPGROUP.ARRIVE ;  /* 0x00000000000079c5 */ /* 0x000fe20000000000 */
[----:B------:R-:W-:Y:S01]  /*63c0*/  ISETP.GT.AND P5, PT, R40, 0x70, PT ;  /* 0x000000702800780c */ /* 0x000fe20003fa4270 */
[----:B------:R-:W-:Y:S01]  /*63d0*/  MUFU.EX2 R13, R13 ;  /* 0x0000000d000d7308 */ /* 0x000fe20000000800 */
[----:B------:R-:W-:Y:S01]  /*63e0*/  FSEL R59, R66, -INF , P4 ;  /* 0xff800000423b7808 */ /* 0x000fe20002000000 */
[--C-:B------:R-:W-:Y:S01]  /*63f0*/  FFMA.FTZ R156, R51, R4, -R44.reuse ;  /* 0x00000004339c7223 */ /* 0x100fe2000001082c */
[----:B------:R-:W-:Y:S01]  /*6400*/  FMNMX.FTZ R8, R199, R8, !PT ;  /* 0x00000008c7087209 */ /* 0x000fe20007810000 */
[----:B------:R-:W-:Y:S01]  /*6410*/  HGMMA.64x128x16.F32.BF16 R88, R160, gdesc[UR8].tnspB, R88, gsb0 ;  /* 0x41e00008a0587df0 */ /* 0x000fe20008001858 */
[----:B------:R-:W-:Y:S01]  /*6420*/  ISETP.GT.AND P3, PT, R40, 0x71, PT ;  /* 0x000000712800780c */ /* 0x000fe20003f64270 */
[----:B------:R-:W-:Y:S01]  /*6430*/  UIADD3 UR10, UR7, 0x380, URZ ;  /* 0x00000380070a7890 */ /* 0x000fe2000fffe03f */
[----:B------:R-:W-:Y:S01]  /*6440*/  FSEL R201, R64, -INF , P5 ;  /* 0xff80000040c97808 */ /* 0x000fe20002800000 */
[----:B------:R-:W-:Y:S01]  /*6450*/  UMOV UR11, 0x40000040 ;  /* 0x40000040000b7882 */ /* 0x000fe20000000000 */
[----:B------:R-:W-:Y:S01]  /*6460*/  FMNMX.FTZ R8, R59, R8, !PT ;  /* 0x000000083b087209 */ /* 0x000fe20007810000 */
[----:B------:R-:W-:Y:S01]  /*6470*/  MUFU.EX2 R172, R172 ;  /* 0x000000ac00ac7308 */ /* 0x000fe20000000800 */
[----:B------:R-:W-:Y:S01]  /*6480*/  ISETP.GT.AND P4, PT, R40, 0x78, PT ;  /* 0x000000782800780c */ /* 0x000fe20003f84270 */
[----:B------:R-:W-:Y:S01]  /*6490*/  FFMA.FTZ R158, R47, R4, -R44 ;  /* 0x000000042f9e7223 */ /* 0x000fe2000001082c */
[----:B------:R-:W-:Y:S01]  /*64a0*/  FSEL R203, R70, -INF , P3 ;  /* 0xff80000046cb7808 */ /* 0x000fe20001800000 */
[----:B------:R-:W-:Y:S01]  /*64b0*/  UMOV UR7, UR36 ;  /* 0x0000002400077c82 */ /* 0x000fe20008000000 */
[----:B------:R-:W-:-:S02]  /*64c0*/  FMNMX.FTZ R8, R201, R8, !PT ;  /* 0x00000008c9087209 */ /* 0x000fc40007810000 */
[----:B------:R-:W-:Y:S01]  /*64d0*/  ISETP.GT.AND P5, PT, R40, 0x79, PT ;  /* 0x000000792800780c */ /* 0x000fe20003fa4270 */
[----:B------:R-:W-:Y:S01]  /*64e0*/  MUFU.EX2 R15, R15 ;  /* 0x0000000f000f7308 */ /* 0x000fe20000000800 */
[----:B------:R-:W-:Y:S02]  /*64f0*/  FSEL R205, R68, -INF , P4 ;  /* 0xff80000044cd7808 */ /* 0x000fe40002000000 */
[----:B------:R-:W-:Y:S02]  /*6500*/  FMNMX.FTZ R8, R203, R8, !PT ;  /* 0x00000008cb087209 */ /* 0x000fe40007810000 */
[----:B------:R-:W-:Y:S02]  /*6510*/  FSEL R55, R72, -INF , P5 ;  /* 0xff80000048377808 */ /* 0x000fe40002800000 */
[----:B------:R-:W-:Y:S01]  /*6520*/  FMNMX.FTZ R8, R205, R8, !PT ;  /* 0x00000008cd087209 */ /* 0x000fe20007810000 */
[----:B------:R-:W-:Y:S01]  /*6530*/  MUFU.EX2 R174, R174 ;  /* 0x000000ae00ae7308 */ /* 0x000fe20000000800 */
[----:B------:R-:W-:-:S02]  /*6540*/  FSEL R20, R7, RZ, P2 ;  /* 0x000000ff07147208 */ /* 0x000fc40001000000 */
[----:B------:R-:W-:Y:S01]  /*6550*/  FMNMX.FTZ R9, R55, R8, !PT ;  /* 0x0000000837097209 */ /* 0x000fe20007810000 */
[-CC-:B------:R-:W-:Y:S01]  /*6560*/  FFMA.FTZ R8, R29, R4.reuse, -R44.reuse ;  /* 0x000000041d087223 */ /* 0x180fe2000001082c */
[-C--:B------:R-:W-:Y:S01]  /*6570*/  FFMA.FTZ R29, R33, R4.reuse, -R44 ;  /* 0x00000004211d7223 */ /* 0x080fe2000001082c */
[----:B------:R-:W-:Y:S01]  /*6580*/  FADD.FTZ R33, -R20, R5 ;  /* 0x0000000514217221 */ /* 0x000fe20000010100 */
[----:B------:R-:W-:Y:S01]  /*6590*/  MOV R46, UR37 ;  /* 0x00000025002e7c02 */ /* 0x000fe20008000f00 */
[----:B------:R-:W1:Y:S01]  /*65a0*/  SHFL.BFLY PT, R10, R9, 0x2, 0x1f ;  /* 0x0c401f00090a7f89 */ /* 0x000e6200000e0000 */
[----:B------:R-:W-:Y:S01]  /*65b0*/  MUFU.EX2 R21, R21 ;  /* 0x0000001500157308 */ /* 0x000fe20000000800 */
[----:B------:R-:W-:Y:S01]  /*65c0*/  FMUL.FTZ R33, R33, R4 ;  /* 0x0000000421217220 */ /* 0x000fe20000410000 */
[----:B------:R-:W-:Y:S02]  /*65d0*/  @!P1 LEA R46, R46, UR38, 0x3 ;  /* 0x000000262e2e9c11 */ /* 0x000fe4000f8e18ff */
[----:B------:R-:W-:-:S03]  /*65e0*/  @!P1 LEA R50, R50, UR38, 0x3 ;  /* 0x0000002632329c11 */ /* 0x000fc6000f8e18ff */
[----:B------:R-:W-:Y:S01]  /*65f0*/  @!P1 VIADD R46, R46, 0x28840 ;  /* 0x000288402e2e9836 */ /* 0x000fe20000000000 */
[----:B------:R-:W2:Y:S01]  /*6600*/  MUFU.EX2 R33, R33 ;  /* 0x0000002100217308 */ /* 0x000ea20000000800 */
[----:B------:R-:W-:-:S03]  /*6610*/  @!P1 VIADD R50, R50, 0x28860 ;  /* 0x0002886032329836 */ /* 0x000fc60000000000 */
[----:B------:R-:W-:Y:S02]  /*6620*/  @!P1 PRMT R46, RZ, 0x654, R46 ;  /* 0x00000654ff2e9816 */ /* 0x000fe4000000002e */
[----:B------:R-:W-:Y:S02]  /*6630*/  @!P1 PRMT R50, RZ, 0x654, R50 ;  /* 0x00000654ff329816 */ /* 0x000fe40000000032 */
[----:B------:R-:W3:Y:S01]  /*6640*/  MUFU.EX2 R168, R168 ;  /* 0x000000a800a87308 */ /* 0x000ee20000000800 */
[----:B-1----:R-:W-:Y:S01]  /*6650*/  FMNMX.FTZ R14, R9, R10, !PT ;  /* 0x0000000a090e7209 */ /* 0x002fe20007810000 */
[-C--:B------:R-:W-:Y:S01]  /*6660*/  FFMA.FTZ R10, R31, R4.reuse, -R44 ;  /* 0x000000041f0a7223 */ /* 0x080fe2000001082c */
[----:B--2---:R-:W-:Y:S01]  /*6670*/  FFMA.FTZ R40, R33, R3, R180 ;  /* 0x0000000321287223 */ /* 0x004fe200000100b4 */
[----:B------:R-:W-:-:S04]  /*6680*/  FFMA.FTZ R31, R39, R4, -R44 ;  /* 0x00000004271f7223 */ /* 0x000fc8000001082c */
[----:B------:R1:W-:Y:S01]  /*6690*/  MUFU.EX2 R5, R37 ;  /* 0x0000002500057308 */ /* 0x0003e20000000800 */
[----:B------:R-:W2:Y:S01]  /*66a0*/  SHFL.BFLY PT, R9, R14, 0x1, 0x1f ;  /* 0x0c201f000e097f89 */ /* 0x000ea200000e0000 */
[C---:B------:R-:W-:Y:S01]  /*66b0*/  FADD.FTZ R3, R43.reuse, R40 ;  /* 0x000000282b037221 */ /* 0x040fe20000010000 */
[----:B------:R-:W-:-:S03]  /*66c0*/  F2FP.BF16.F32.PACK_AB R180, R43, R180 ;  /* 0x000000b42bb4723e */ /* 0x000fc600000010ff */
[----:B------:R-:W-:Y:S01]  /*66d0*/  FADD.FTZ R42, R182, R3 ;  /* 0x00000003b62a7221 */ /* 0x000fe20000010000 */
[C---:B------:R-:W-:Y:S01]  /*66e0*/  F2FP.BF16.F32.PACK_AB R182, R45.reuse, R182 ;  /* 0x000000b62db6723e */ /* 0x040fe200000010ff */
[----:B------:R-:W4:Y:S02]  /*66f0*/  MUFU.EX2 R69, R69 ;  /* 0x0000004500457308 */ /* 0x000f240000000800 */
[----:B------:R-:W-:-:S04]  /*6700*/  FADD.FTZ R3, R45, R42 ;  /* 0x0000002a2d037221 */ /* 0x000fc80000010000 */
[----:B------:R-:W-:Y:S01]  /*6710*/  FADD.FTZ R42, R176, R3 ;  /* 0x00000003b02a7221 */ /* 0x000fe20000010000 */
[C---:B------:R-:W-:Y:S01]  /*6720*/  F2FP.BF16.F32.PACK_AB R176, R11.reuse, R176 ;  /* 0x000000b00bb0723e */ /* 0x040fe200000010ff */
[----:B------:R-:W-:Y:S02]  /*6730*/  MUFU.EX2 R170, R170 ;  /* 0x000000aa00aa7308 */ /* 0x000fe40000000800 */
[----:B------:R-:W-:-:S04]  /*6740*/  FADD.FTZ R3, R11, R42 ;  /* 0x0000002a0b037221 */ /* 0x000fc80000010000 */
[----:B------:R-:W-:Y:S01]  /*6750*/  FADD.FTZ R44, R178, R3 ;  /* 0x00000003b22c7221 */ /* 0x000fe20000010000 */
[----:B------:R-:W-:Y:S01]  /*6760*/  F2FP.BF16.F32.PACK_AB R178, R13, R178 ;  /* 0x000000b20db2723e */ /* 0x000fe200000010ff */
[----:B------:R-:W-:Y:S01]  /*6770*/  MUFU.EX2 R61, R61 ;  /* 0x0000003d003d7308 */ /* 0x000fe20000000800 */
[----:B--2---:R-:W-:-:S04]  /*6780*/  FMNMX.FTZ R9, R14, R9, !PT ;  /* 0x000000090e097209 */ /* 0x004fc80007810000 */
[C---:B------:R-:W-:Y:S01]  /*6790*/  FSETP.NEU.FTZ.AND P2, PT, R9.reuse, -INF , PT ;  /* 0xff8000000900780b */ /* 0x040fe20003f5d000 */
[C---:B------:R-:W-:Y:S02]  /*67a0*/  FMUL.FTZ R32, R9.reuse, R4 ;  /* 0x0000000409207220 */ /* 0x040fe40000410000 */
[----:B------:R-:W-:Y:S01]  /*67b0*/  MUFU.EX2 R152, R152 ;  /* 0x0000009800987308 */ /* 0x000fe20000000800 */
[----:B------:R-:W-:Y:S02]  /*67c0*/  FSEL R3, R9, RZ, P2 ;  /* 0x000000ff09037208 */ /* 0x000fe40001000000 */
[----:B------:R-:W-:Y:S02]  /*67d0*/  FSEL R32, R32, RZ, P2 ;  /* 0x000000ff20207208 */ /* 0x000fe40001000000 */
[----:B------:R-:W-:-:S03]  /*67e0*/  PLOP3.LUT P2, PT, PT, PT, UP0, 0x80, 0x0 ;  /* 0x000000000000781c */ /* 0x000fc60003f4f008 */
[-C--:B------:R-:W-:Y:S01]  /*67f0*/  FFMA.FTZ R20, R71, R4.reuse, -R32 ;  /* 0x0000000447147223 */ /* 0x080fe20000010820 */
[----:B------:R-:W-:Y:S01]  /*6800*/  FADD.FTZ R71, R13, R44 ;  /* 0x0000002c0d477221 */ /* 0x000fe20000010000 */
[-CC-:B-1----:R-:W-:Y:S01]  /*6810*/  FFMA.FTZ R37, R73, R4.reuse, -R32.reuse ;  /* 0x0000000449257223 */ /* 0x182fe20000010820 */
[-CC-:B------:R-:W-:Y:S01]  /*6820*/  FFMA.FTZ R35, R63, R4.reuse, -R32.reuse ;  /* 0x000000043f237223 */ /* 0x180fe20000010820 */
[-C--:B------:R-:W-:Y:S01]  /*6830*/  FFMA.FTZ R24, R67, R4.reuse, -R32 ;  /* 0x0000000443187223 */ /* 0x080fe20000010820 */
[----:B------:R-:W-:Y:S01]  /*6840*/  FADD.FTZ R44, R172, R71 ;  /* 0x00000047ac2c7221 */ /* 0x000fe20000010000 */
[----:B------:R-:W-:Y:S01]  /*6850*/  FADD.FTZ R71, -R3, R6 ;  /* 0x0000000603477221 */ /* 0x000fe20000010100 */
[----:B------:R-:W-:Y:S01]  /*6860*/  IADD3 R3, -R23, 0xb, RZ ;  /* 0x0000000b17037810 */ /* 0x000fe20007ffe1ff */
[----:B------:R-:W-:Y:S01]  /*6870*/  MUFU.EX2 R20, R20 ;  /* 0x0000001400147308 */ /* 0x000fe20000000800 */
[----:B------:R-:W-:Y:S01]  /*6880*/  FADD.FTZ R73, R15, R44 ;  /* 0x0000002c0f497221 */ /* 0x000fe20000010000 */
[-C--:B------:R-:W-:Y:S01]  /*6890*/  FMUL.FTZ R6, R71, R4.reuse ;  /* 0x0000000447067220 */ /* 0x080fe20000410000 */
        /* <DEDUP_REMOVED lines=10> */
[----:B---3--:R-:W-:Y:S01]  /*6940*/  FADD.FTZ R48, R168, R71 ;  /* 0x00000047a8307221 */ /* 0x008fe20000010000 */
        /* <DEDUP_REMOVED lines=21> */
[----:B------:R-:W-:Y:S01]  /*6aa0*/  FFMA.FTZ R205, R205, R4, -R32 ;  /* 0x00000004cdcd7223 */ /* 0x000fe20000010820 */
[----:B------:R-:W-:-:S02]  /*6ab0*/  WARPGROUP.DEPBAR.LE gsb0, 0x0 ;  /* 0x00008000000079c5 */ /* 0x000fc40000010000 */
[----:B------:R-:W-:Y:S01]  /*6ac0*/  WARPGROUP.ARRIVE ;  /* 0x00000000000079c5 */ /* 0x000fe20000000000 */
[----:B------:R-:W-:Y:S01]  /*6ad0*/  F2FP.BF16.F32.PACK_AB R172, R15, R172 ;  /* 0x000000ac0fac723e */ /* 0x000fe200000010ff */
[----:B------:R-:W-:Y:S01]  /*6ae0*/  MUFU.EX2 R154, R154 ;  /* 0x0000009a009a7308 */ /* 0x000fe20000000800 */
[----:B------:R-:W-:Y:S02]  /*6af0*/  F2FP.BF16.F32.PACK_AB R174, R21, R174 ;  /* 0x000000ae15ae723e */ /* 0x000fe400000010ff */
[----:B----4-:R-:W-:Y:S01]  /*6b00*/  F2FP.BF16.F32.PACK_AB R168, R69, R168 ;  /* 0x000000a845a8723e */ /* 0x010fe200000010ff */
[----:B------:R-:W-:Y:S01]  /*6b10*/  HGMMA.64x128x16.F32.BF16 R88, R164, gdesc[UR8].tnspB, R88, gsb0 ;  /* 0x41e00008a4587df0 */ /* 0x000fe20008001858 */
[----:B-1----:R-:W-:-:S03]  /*6b20*/  F2FP.BF16.F32.PACK_AB R181, R20, R35 ;  /* 0x0000002314b5723e */ /* 0x002fc600000010ff */
[----:B------:R-:W1:Y:S08]  /*6b30*/  MUFU.EX2 R37, R37 ;  /* 0x0000002500257308 */ /* 0x000e700000000800 */
[----:B------:R-:W-:Y:S08]  /*6b40*/  MUFU.EX2 R53, R53 ;  /* 0x0000003500357308 */ /* 0x000ff00000000800 */
[----:B------:R-:W-:Y:S01]  /*6b50*/  MUFU.EX2 R26, R26 ;  /* 0x0000001a001a7308 */ /* 0x000fe20000000800 */
[----:B-1----:R-:W-:-:S07]  /*6b60*/  F2FP.BF16.F32.PACK_AB R183, R37, R24 ;  /* 0x0000001825b7723e */ /* 0x002fce00000010ff */
[----:B------:R-:W-:Y:S08]  /*6b70*/  MUFU.EX2 R156, R156 ;  /* 0x0000009c009c7308 */ /* 0x000ff00000000800 */
[----:B------:R-:W1:Y:S08]  /*6b80*/  MUFU.EX2 R39, R39 ;  /* 0x0000002700277308 */ /* 0x000e700000000800 */
[----:B------:R2:W-:Y:S08]  /*6b90*/  MUFU.EX2 R14, R41 ;  /* 0x00000029000e7308 */ /* 0x0005f00000000800 */
[----:B------:R-:W-:Y:S01]  /*6ba0*/  MUFU.EX2 R49, R49 ;  /* 0x0000003100317308 */ /* 0x000fe20000000800 */
[-CC-:B--2---:R-:W-:Y:S01]  /*6bb0*/  FFMA.FTZ R41, R81, R4.reuse, -R32.reuse ;  /* 0x0000000451297223 */ /* 0x184fe20000010820 */
[----:B------:R-:W-:Y:S01]  /*6bc0*/  FFMA.FTZ R32, R55, R4, -R32 ;  /* 0x0000000437207223 */ /* 0x000fe20000010820 */
[----:B-1----:R-:W-:-:S05]  /*6bd0*/  F2FP.BF16.F32.PACK_AB R177, R39, R26 ;  /* 0x0000001a27b1723e */ /* 0x002fca00000010ff */
[----:B------:R-:W-:Y:S08]  /*6be0*/  MUFU.EX2 R28, R28 ;  /* 0x0000001c001c7308 */ /* 0x000ff00000000800 */
[----:B------:R-:W-:Y:S08]  /*6bf0*/  MUFU.EX2 R158, R158 ;  /* 0x0000009e009e7308 */ /* 0x000ff00000000800 */
[----:B------:R-:W1:Y:S08]  /*6c00*/  MUFU.EX2 R41, R41 ;  /* 0x0000002900297308 */ /* 0x000e700000000800 */
[----:B------:R-:W-:Y:S08]  /*6c10*/  MUFU.EX2 R25, R25 ;  /* 0x0000001900197308 */ /* 0x000ff00000000800 */
[----:B------:R-:W-:Y:S01]  /*6c20*/  MUFU.EX2 R30, R30 ;  /* 0x0000001e001e7308 */ /* 0x000fe20000000800 */
[----:B-1----:R-:W-:-:S07]  /*6c30*/  F2FP.BF16.F32.PACK_AB R179, R41, R28 ;  /* 0x0000001c29b3723e */ /* 0x002fce00000010ff */
[----:B------:R-:W-:Y:S08]  /*6c40*/  MUFU.EX2 R8, R8 ;  /* 0x0000000800087308 */ /* 0x000ff00000000800 */
[----:B------:R-:W1:Y:S08]  /*6c50*/  MUFU.EX2 R47, R47 ;  /* 0x0000002f002f7308 */ /* 0x000e700000000800 */
[----:B------:R-:W2:Y:S08]  /*6c60*/  MUFU.EX2 R27, R27 ;  /* 0x0000001b001b7308 */ /* 0x000eb00000000800 */
[----:B------:R-:W-:Y:S01]  /*6c70*/  MUFU.EX2 R34, R34 ;  /* 0x0000002200227308 */ /* 0x000fe20000000800 */
[----:B-1----:R-:W-:-:S07]  /*6c80*/  F2FP.BF16.F32.PACK_AB R173, R47, R30 ;  /* 0x0000001e2fad723e */ /* 0x002fce00000010ff */
[----:B------:R-:W1:Y:S01]  /*6c90*/  MUFU.EX2 R10, R10 ;  /* 0x0000000a000a7308 */ /* 0x000e620000000800 */
[----:B--2---:R-:W-:-:S07]  /*6ca0*/  F2FP.BF16.F32.PACK_AB R160, R27, R8 ;  /* 0x000000081ba0723e */ /* 0x004fce00000010ff */
[----:B------:R-:W-:Y:S01]  /*6cb0*/  MUFU.EX2 R51, R51 ;  /* 0x0000003300337308 */ /* 0x000fe20000000800 */
[----:B------:R-:W-:Y:S02]  /*6cc0*/  WARPGROUP.DEPBAR.LE gsb0, 0x0 ;  /* 0x00008000000079c5 */ /* 0x000fe40000010000 */
[----:B------:R2:W-:Y:S06]  /*6cd0*/  BAR.ARV R3, 0x100 ;  /* 0x000400030000751d */ /* 0x0005ec0000002000 */
[----:B------:R3:W-:Y:S01]  /*6ce0*/  @!P1 SYNCS.ARRIVE.TRANS64.RED.A1T0 RZ, [R46+URZ], RZ ;  /* 0x000000ff2eff99a7 */ /* 0x0007e2000810043f */
[----:B------:R-:W4:Y:S01]  /*6cf0*/  MUFU.EX2 R29, R29 ;  /* 0x0000001d001d7308 */ /* 0x000f220000000800 */
[----:B--2---:R-:W-:Y:S01]  /*6d00*/  FADD.FTZ R3, R69, R48 ;  /* 0x0000003045037221 */ /* 0x004fe20000010000 */
[----:B------:R-:W-:Y:S01]  /*6d10*/  F2FP.BF16.F32.PACK_AB R166, R5, R14 ;  /* 0x0000000e05a6723e */ /* 0x000fe200000010ff */
[-C--:B------:R-:W-:Y:S01]  /*6d20*/  FMUL.FTZ R90, R90, R6.reuse ;  /* 0x000000065a5a7220 */ /* 0x080fe20000410000 */
[-C--:B------:R-:W-:Y:S01]  /*6d30*/  FMUL.FTZ R91, R91, R6.reuse ;  /* 0x000000065b5b7220 */ /* 0x080fe20000410000 */
[----:B------:R-:W-:Y:S01]  /*6d40*/  FADD.FTZ R48, R170, R3 ;  /* 0x00000003aa307221 */ /* 0x000fe20000010000 */
[-C--:B------:R-:W-:Y:S01]  /*6d50*/  FMUL.FTZ R94, R94, R6.reuse ;  /* 0x000000065e5e7220 */ /* 0x080fe20000410000 */
[----:B------:R2:W-:Y:S01]  /*6d60*/  @!P1 SYNCS.ARRIVE.TRANS64.RED.A1T0 RZ, [R50+URZ], RZ ;  /* 0x000000ff32ff99a7 */ /* 0x0005e2000810043f */
[----:B------:R-:W-:Y:S01]  /*6d70*/  MUFU.EX2 R36, R36 ;  /* 0x0000002400247308 */ /* 0x000fe20000000800 */
[----:B------:R-:W-:Y:S01]  /*6d80*/  FADD.FTZ R3, R61, R48 ;  /* 0x000000303d037221 */ /* 0x000fe20000010000 */
[-C--:B------:R-:W-:Y:S01]  /*6d90*/  FMUL.FTZ R95, R95, R6.reuse ;  /* 0x000000065f5f7220 */ /* 0x080fe20000410000 */
[-C--:B------:R-:W-:Y:S01]  /*6da0*/  FMUL.FTZ R98, R98, R6.reuse ;  /* 0x0000000662627220 */ /* 0x080fe20000410000 */
[----:B------:R-:W-:Y:S01]  /*6db0*/  FMUL.FTZ R99, R99, R6 ;  /* 0x0000000663637220 */ /* 0x000fe20000410000 */
[----:B---3--:R-:W-:Y:S01]  /*6dc0*/  FADD.FTZ R46, R152, R3 ;  /* 0x00000003982e7221 */ /* 0x008fe20000010000 */
[----:B------:R-:W-:Y:S01]  /*6dd0*/  FFMA.FTZ R3, R6, R0, R35 ;  /* 0x0000000006037223 */ /* 0x000fe20000010023 */
[-C--:B------:R-:W-:Y:S01]  /*6de0*/  FMUL.FTZ R102, R102, R6.reuse ;  /* 0x0000000666667220 */ /* 0x080fe20000410000 */
[----:B------:R-:W3:Y:S01]  /*6df0*/  MUFU.EX2 R12, R12 ;  /* 0x0000000c000c7308 */ /* 0x000ee20000000800 */
        /* <DEDUP_REMOVED lines=15> */
[----:B------:R-:W5:Y:S01]  /*6ef0*/  MUFU.EX2 R31, R31 ;  /* 0x0000001f001f7308 */ /* 0x000f620000000800 */
        /* <DEDUP_REMOVED lines=20> */
[----:B-1----:R-:W-:Y:S01]  /*7040*/  FADD.FTZ R46, R10, R11 ;  /* 0x0000000b0a2e7221 */ /* 0x002fe20000010000 */
[----:B------:R-:W-:Y:S01]  /*7050*/  FADD.FTZ R0, R34, R3 ;  /* 0x0000000322007221 */ /* 0x000fe20000010000 */
[-C--:B------:R-:W-:Y:S01]  /*7060*/  FMUL.FTZ R131, R131, R6.reuse ;  /* 0x0000000683837220 */ /* 0x080fe20000410000 */
[----:B------:R-:W1:Y:S01]  /*7070*/  MUFU.EX2 R153, R153 ;  /* 0x0000009900997308 */ /* 0x000e620000000800 */
[----:B----4-:R-:W-:Y:S01]  /*7080*/  FADD.FTZ R11, R29, R46 ;  /* 0x0000002e1d0b7221 */ /* 0x010fe20000010000 */
[----:B------:R-:W-:Y:S01]  /*7090*/  FADD.FTZ R3, R51, R0 ;  /* 0x0000000033037221 */ /* 0x000fe20000010000 */
[-C--:B------:R-:W-:Y:S01]  /*70a0*/  FMUL.FTZ R134, R134, R6.reuse ;  /* 0x0000000686867220 */ /* 0x080fe20000410000 */
[-C--:B------:R-:W-:Y:S01]  /*70b0*/  FMUL.FTZ R135, R135, R6.reuse ;  /* 0x0000000687877220 */ /* 0x080fe20000410000 */
[----:B---3--:R-:W-:Y:S01]  /*70c0*/  FADD.FTZ R46, R12, R11 ;  /* 0x0000000b0c2e7221 */ /* 0x008fe20000010000 */
[----:B------:R-:W-:Y:S01]  /*70d0*/  FADD.FTZ R0, R36, R3 ;  /* 0x0000000324007221 */ /* 0x000fe20000010000 */
[-C--:B------:R-:W-:Y:S01]  /*70e0*/  FMUL.FTZ R138, R138, R6.reuse ;  /* 0x000000068a8a7220 */ /* 0x080fe20000410000 */
[----:B------:R-:W3:Y:S01]  /*70f0*/  MUFU.EX2 R40, R40 ;  /* 0x0000002800287308 */ /* 0x000ee20000000800 */
[----:B-----5:R-:W-:Y:S01]  /*7100*/  FADD.FTZ R11, R31, R46 ;  /* 0x0000002e1f0b7221 */ /* 0x020fe20000010000 */
[----:B------:R-:W-:Y:S01]  /*7110*/  FADD.FTZ R3, R63, R0 ;  /* 0x000000003f037221 */ /* 0x000fe20000010000 */
[-C--:B------:R-:W-:Y:S01]  /*7120*/  FMUL.FTZ R139, R139, R6.reuse ;  /* 0x000000068b8b7220 */ /* 0x080fe20000410000 */
[-C--:B------:R-:W-:Y:S01]  /*7130*/  FMUL.FTZ R142, R142, R6.reuse ;  /* 0x000000068e8e7220 */ /* 0x080fe20000410000 */
[----:B------:R-:W-:Y:S01]  /*7140*/  FADD.FTZ R8, R14, R11 ;  /* 0x0000000b0e087221 */ /* 0x000fe20000010000 */
[----:B--2---:R-:W-:Y:S01]  /*7150*/  FADD.FTZ R0, R38, R3 ;  /* 0x0000000326007221 */ /* 0x004fe20000010000 */
[-C--:B------:R-:W-:Y:S01]  /*7160*/  FMUL.FTZ R143, R143, R6.reuse ;  /* 0x000000068f8f7220 */ /* 0x080fe20000410000 */
[----:B------:R-:W2:Y:S01]  /*7170*/  MUFU.EX2 R155, R155 ;  /* 0x0000009b009b7308 */ /* 0x000ea20000000800 */
[----:B------:R-:W-:Y:S01]  /*7180*/  FADD.FTZ R3, R5, R8 ;  /* 0x0000000805037221 */ /* 0x000fe20000010000 */
[----:B------:R-:W-:Y:S01]  /*7190*/  FADD.FTZ R0, R67, R0 ;  /* 0x0000000043007221 */ /* 0x000fe20000010000 */
[-C--:B------:R-:W-:Y:S01]  /*71a0*/  FMUL.FTZ R146, R146, R6.reuse ;  /* 0x0000000692927220 */ /* 0x080fe20000410000 */
[-C--:B------:R-:W-:Y:S01]  /*71b0*/  FMUL.FTZ R147, R147, R6.reuse ;  /* 0x0000000693937220 */ /* 0x080fe20000410000 */
[-C--:B------:R-:W-:Y:S01]  /*71c0*/  FMUL.FTZ R150, R150, R6.reuse ;  /* 0x0000000696967220 */ /* 0x080fe20000410000 */
[----:B-1----:R-:W-:Y:S01]  /*71d0*/  FADD.FTZ R5, R153, R0 ;  /* 0x0000000099057221 */ /* 0x002fe20000010000 */
[----:B------:R-:W-:Y:S01]  /*71e0*/  FMUL.FTZ R151, R151, R6 ;  /* 0x0000000697977220 */ /* 0x000fe20000410000 */
[----:B------:R-:W1:Y:S01]  /*71f0*/  MUFU.EX2 R42, R42 ;  /* 0x0000002a002a7308 */ /* 0x000e620000000800 */
[----:B------:R-:W-:Y:S01]  /*7200*/  F2FP.BF16.F32.PACK_AB R170, R61, R170 ;  /* 0x000000aa3daa723e */ /* 0x000fe200000010ff */
[----:B---3--:R-:W-:Y:S01]  /*7210*/  FADD.FTZ R0, R40, R5 ;  /* 0x0000000528007221 */ /* 0x008fe20000010000 */
[----:B------:R-:W-:Y:S01]  /*7220*/  F2FP.BF16.F32.PACK_AB R152, R57, R152 ;  /* 0x000000983998723e */ /* 0x000fe200000010ff */
[-C--:B------:R-:W-:Y:S01]  /*7230*/  FMUL.FTZ R88, R88, R33.reuse ;  /* 0x0000002158587220 */ /* 0x080fe20000410000 */
[----:B------:R-:W-:Y:S01]  /*7240*/  F2FP.BF16.F32.PACK_AB R154, R53, R154 ;  /* 0x0000009a359a723e */ /* 0x000fe200000010ff */
[-C--:B------:R-:W-:Y:S01]  /*7250*/  FMUL.FTZ R89, R89, R33.reuse ;  /* 0x0000002159597220 */ /* 0x080fe20000410000 */
[----:B------:R-:W-:Y:S01]  /*7260*/  F2FP.BF16.F32.PACK_AB R156, R49, R156 ;  /* 0x0000009c319c723e */ /* 0x000fe200000010ff */
[----:B------:R-:W3:Y:S01]  /*7270*/  MUFU.EX2 R157, R157 ;  /* 0x0000009d009d7308 */ /* 0x000ee20000000800 */
        /* <DEDUP_REMOVED lines=44> */
[----:B------:R-:W-:Y:S01]  /*7540*/  F2FP.BF16.F32.PACK_AB R175, R51, R34 ;  /* 0x0000002233af723e */ /* 0x000fe200000010ff */
[----:B------:R-:W-:Y:S01]  /*7550*/  IMAD.MOV.U32 R6, RZ, RZ, R9 ;  /* 0x000000ffff067224 */ /* 0x000fe200078e0009 */
[----:B------:R-:W-:Y:S01]  /*7560*/  F2FP.BF16.F32.PACK_AB R169, R63, R36 ;  /* 0x000000243fa9723e */ /* 0x000fe200000010ff */
[----:B------:R-:W3:Y:S01]  /*7570*/  MUFU.EX2 R163, R199 ;  /* 0x000000c700a37308 */ /* 0x000ee20000000800 */
[----:B--2---:R-:W-:Y:S01]  /*7580*/  FADD.FTZ R0, R161, R0 ;  /* 0x00000000a1007221 */ /* 0x004fe20000010000 */
[----:B------:R-:W-:-:S02]  /*7590*/  F2FP.BF16.F32.PACK_AB R171, R67, R38 ;  /* 0x0000002643ab723e */ /* 0x000fc400000010ff */
[----:B------:R-:W-:Y:S02]  /*75a0*/  F2FP.BF16.F32.PACK_AB R153, R40, R153 ;  /* 0x000000992899723e */ /* 0x000fe400000010ff */
[----:B------:R-:W-:Y:S02]  /*75b0*/  F2FP.BF16.F32.PACK_AB R155, R42, R155 ;  /* 0x0000009b2a9b723e */ /* 0x000fe400000010ff */
[----:B------:R-:W2:Y:S01]  /*75c0*/  MUFU.EX2 R59, R59 ;  /* 0x0000003b003b7308 */ /* 0x000ea20000000800 */
[----:B-1----:R-:W-:Y:S01]  /*75d0*/  FADD.FTZ R0, R197, R0 ;  /* 0x00000000c5007221 */ /* 0x002fe20000010000 */
[----:B------:R-:W-:Y:S02]  /*75e0*/  F2FP.BF16.F32.PACK_AB R157, R44, R157 ;  /* 0x0000009d2c9d723e */ /* 0x000fe400000010ff */
[----:B------:R-:W-:Y:S02]  /*75f0*/  F2FP.BF16.F32.PACK_AB R159, R65, R159 ;  /* 0x0000009f419f723e */ /* 0x000fe400000010ff */
[----:B------:R-:W-:-:S02]  /*7600*/  F2FP.BF16.F32.PACK_AB R161, R197, R161 ;  /* 0x000000a1c5a1723e */ /* 0x000fc400000010ff */
[----:B------:R-:W1:Y:S01]  /*7610*/  MUFU.EX2 R165, R201 ;  /* 0x000000c900a57308 */ /* 0x000e620000000800 */
[----:B---3--:R-:W-:Y:S01]  /*7620*/  FADD.FTZ R0, R163, R0 ;  /* 0x00000000a3007221 */ /* 0x008fe20000010000 */
[----:B------:R-:W-:-:S06]  /*7630*/  MOV R5, R7 ;  /* 0x0000000700057202 */ /* 0x000fcc0000000f00 */
[----:B------:R-:W3:Y:S01]  /*7640*/  MUFU.EX2 R203, R203 ;  /* 0x000000cb00cb7308 */ /* 0x000ee20000000800 */
[C---:B--2---:R-:W-:Y:S01]  /*7650*/  FADD.FTZ R0, R59.reuse, R0 ;  /* 0x000000003b007221 */ /* 0x044fe20000010000 */
[----:B------:R-:W-:-:S06]  /*7660*/  F2FP.BF16.F32.PACK_AB R163, R59, R163 ;  /* 0x000000a33ba3723e */ /* 0x000fcc00000010ff */
[----:B------:R-:W2:Y:S01]  /*7670*/  MUFU.EX2 R167, R205 ;  /* 0x000000cd00a77308 */ /* 0x000ea20000000800 */
[----:B-1----:R-:W-:-:S07]  /*7680*/  FADD.FTZ R0, R165, R0 ;  /* 0x00000000a5007221 */ /* 0x002fce0000010000 */
[----:B------:R-:W1:Y:S01]  /*7690*/  MUFU.EX2 R32, R32 ;  /* 0x0000002000207308 */ /* 0x000e620000000800 */
[C---:B---3--:R-:W-:Y:S01]  /*76a0*/  FADD.FTZ R0, R203.reuse, R0 ;  /* 0x00000000cb007221 */ /* 0x048fe20000010000 */
[----:B------:R-:W-:-:S03]  /*76b0*/  F2FP.BF16.F32.PACK_AB R165, R203, R165 ;  /* 0x000000a5cba5723e */ /* 0x000fc600000010ff */
[----:B--2---:R-:W-:-:S04]  /*76c0*/  FADD.FTZ R0, R167, R0 ;  /* 0x00000000a7007221 */ /* 0x004fc80000010000 */
[C---:B-1----:R-:W-:Y:S01]  /*76d0*/  FADD.FTZ R0, R32.reuse, R0 ;  /* 0x0000000020007221 */ /* 0x042fe20000010000 */
[----:B------:R-:W-:Y:S01]  /*76e0*/  F2FP.BF16.F32.PACK_AB R167, R32, R167 ;  /* 0x000000a720a7723e */ /* 0x000fe200000010ff */
[----:B------:R-:W-:Y:S06]  /*76f0*/  @P2 BRA `(.L_x_1911) ;  /* 0xffffffcc00cc2947 */ /* 0x000fec000383ffff */
.L_x_1902:
[----:B------:R-:W-:-:S13]  /*7700*/  ISETP.LE.AND P2, PT, RZ, UR6, PT ;  /* 0x00000006ff007c0c */ /* 0x000fda000bf43270 */
[----:B------:R-:W-:Y:S05]  /*7710*/  @!P2 BRA `(.L_x_1912) ;  /* 0x000000280000a947 */ /* 0x000fea0003800000 */
[----:B------:R-:W-:Y:S01]  /*7720*/  IMAD.MOV.U32 R6, RZ, RZ, R9 ;  /* 0x000000ffff067224 */ /* 0x000fe200078e0009 */
[----:B------:R-:W-:Y:S01]  /*7730*/  UMOV UR4, UR36 ;  /* 0x0000002400047c82 */ /* 0x000fe20008000000 */
[----:B------:R-:W-:Y:S01]  /*7740*/  IMAD.MOV.U32 R8, RZ, RZ, R7 ;  /* 0x000000ffff087224 */ /* 0x000fe200078e0007 */
[----:B------:R-:W-:Y:S01]  /*7750*/  UMOV UR5, UR37 ;  /* 0x0000002500057c82 */ /* 0x000fe20008000000 */
[----:B------:R-:W-:-:S05]  /*7760*/  ULDC UR7, c[0x0][0x9d8] ;  /* 0x0002760000077ab9 */ /* 0x000fca0000000800 */
.L_x_1921:
        /* <DEDUP_REMOVED lines=9> */
.L_x_1914:
[----:B------:R-:W-:Y:S01]  /*7800*/  ULEA UR10, UR37, UR38, 0x3 ;  /* 0x00000026250a7291 */ /* 0x000fe2000f8e183f */
[----:B------:R-:W-:-:S04]  /*7810*/  MOV R4, UR36 ;  /* 0x0000002400047c02 */ /* 0x000fc80008000f00 */
[----:B------:R-:W-:-:S04]  /*7820*/  SHF.L.U32 R4, R4, 0x1f, RZ ;  /* 0x0000001f04047819 */ /* 0x000fc800000006ff */
[----:B------:R1:W2:Y:S01]  /*7830*/  SYNCS.PHASECHK.TRANS64.TRYWAIT P2, [UR10+0x28830], R4 ;  /* 0x02883004ff0075a7 */ /* 0x0002a2000804014a */
[----:B------:R-:W-:Y:S05]  /*7840*/  @!P0 BRA `(.L_x_1915) ;  /* 0x0000000000048947 */ /* 0x000fea0003800000 */
[----:B------:R-:W-:Y:S01]  /*7850*/  BPT.TRAP 0x1 ;  /* 0x000000040000795c */ /* 0x000fe20000300000 */
.L_x_1915:
[----:B--2---:R-:W-:Y:S05]  /*7860*/  @P2 BRA `(.L_x_1913) ;  /* 0x0000000000082947 */ /* 0x004fea0003800000 */
[----:B------:R-:W2:Y:S02]  /*7870*/  SYNCS.PHASECHK.TRANS64.TRYWAIT P2, [UR10+0x28830], R4 ;  /* 0x02883004ff0075a7 */ /* 0x000ea4000804014a */
[----:B--2---:R-:W-:Y:S05]  /*7880*/  @!P2 BRA `(.L_x_1916) ;  /* 0x000000700060a947 */ /* 0x004fea0003800000 */
.L_x_1913:
        /* <DEDUP_REMOVED lines=46> */
.L_x_1918:
[----:B------:R-:W-:Y:S01]  /*7b70*/  ULEA UR10, UR5, UR38, 0x3 ;  /* 0x00000026050a7291 */ /* 0x000fe2000f8e183f */
[----:B------:R-:W-:-:S05]  /*7b80*/  IMAD.U32 R4, RZ, RZ, UR4 ;  /* 0x00000004ff047e24 */ /* 0x000fca000f8e00ff */
[----:B------:R-:W-:-:S04]  /*7b90*/  SHF.L.U32 R4, R4, 0x1f, RZ ;  /* 0x0000001f04047819 */ /* 0x000fc800000006ff */
[----:B------:R1:W2:Y:S01]  /*7ba0*/  SYNCS.PHASECHK.TRANS64.TRYWAIT P2, [UR10+0x28850], R4 ;  /* 0x02885004ff0075a7 */ /* 0x0002a2000804014a */
[----:B------:R-:W-:Y:S05]  /*7bb0*/  @!P0 BRA `(.L_x_1919) ;  /* 0x0000000000048947 */ /* 0x000fea0003800000 */
[----:B------:R-:W-:Y:S01]  /*7bc0*/  BPT.TRAP 0x1 ;  /* 0x000000040000795c */ /* 0x000fe20000300000 */
.L_x_1919:
[----:B--2---:R-:W-:Y:S05]  /*7bd0*/  @P2 BRA `(.L_x_1917) ;  /* 0x0000000000082947 */ /* 0x004fea0003800000 */
[----:B------:R-:W2:Y:S02]  /*7be0*/  SYNCS.PHASECHK.TRANS64.TRYWAIT P2, [UR10+0x28850], R4 ;  /* 0x02885004ff0075a7 */ /* 0x000ea4000804014a */
[----:B--2---:R-:W-:Y:S05]  /*7bf0*/  @!P2 BRA `(.L_x_1920) ;  /* 0x0000006c009ca947 */ /* 0x004fea0003800000 */
.L_x_1917:
        /* <DEDUP_REMOVED lines=77> */
[----:B------:R-:W-:-:S06]  /*80d0*/  ISETP.LT.AND P2, PT, RZ, UR6, PT ;  /* 0x00000006ff007c0c */ /* 0x000fcc000bf41270 */
[----:B------:R-:W-:Y:S08]  /*80e0*/  MUFU.TANH R201, R201 ;  /* 0x000000c900c97308 */ /* 0x000ff00000002400 */
[----:B------:R-:W-:Y:S08]  /*80f0*/  MUFU.TANH R203, R203 ;  /* 0x000000cb00cb7308 */ /* 0x000ff00000002400 */
        /* <DEDUP_REMOVED lines=11> */
[----:B-1----:R-:W-:Y:S01]  /*81b0*/  FMNMX.FTZ R12, R21, R12, !PT ;  /* 0x0000000c150c7209 */ /* 0x002fe20007810000 */
[----:B------:R-:W-:-:S02]  /*81c0*/  WARPGROUP.DEPBAR.LE gsb0, 0x0 ;  /* 0x00008000000079c5 */ /* 0x000fc40000010000 */
[----:B------:R-:W-:Y:S01]  /*81d0*/  WARPGROUP.ARRIVE ;  /* 0x00000000000079c5 */ /* 0x000fe20000000000 */
[----:B------:R-:W-:Y:S01]  /*81e0*/  FMUL.FTZ R181, R32, UR7 ;  /* 0x0000000720b57c20 */ /* 0x000fe20008410000 */
[----:B------:R-:W-:Y:S02]  /*81f0*/  FMUL.FTZ R183, R33, UR7 ;  /* 0x0000000721b77c20 */ /* 0x000fe40008410000 */
[----:B------:R-:W1:Y:S01]  /*8200*/  MUFU.TANH R29, R29 ;  /* 0x0000001d001d7308 */ /* 0x000e620000002400 */
[----:B------:R-:W-:Y:S01]  /*8210*/  FMUL.FTZ R33, R38, UR7 ;  /* 0x0000000726217c20 */ /* 0x000fe20008410000 */
[----:B------:R-:W-:Y:S01]  /*8220*/  HGMMA.64x128x16.F32.BF16 R88, R176, gdesc[UR8].tnspB, R88, gsb0 ;  /* 0x41e00008b0587df0 */ /* 0x000fe20008001858 */
[----:B------:R-:W-:Y:S01]  /*8230*/  UIADD3 UR10, UR4, 0x100, URZ ;  /* 0x00000100040a7890 */ /* 0x000fe2000fffe03f */
[----:B------:R-:W-:-:S04]  /*8240*/  UMOV UR11, 0x40000040 ;  /* 0x40000040000b7882 */ /* 0x000fc80000000000 */
[----:B------:R-:W3:Y:S01]  /*8250*/  MUFU.TANH R181, R181 ;  /* 0x000000b500b57308 */ /* 0x000ee20000002400 */
[----:B--2---:R-:W-:-:S07]  /*8260*/  FMNMX.FTZ R12, R27, R12, !PT ;  /* 0x0000000c1b0c7209 */ /* 0x004fce0007810000 */
[----:B------:R-:W2:Y:S01]  /*8270*/  MUFU.TANH R183, R183 ;  /* 0x000000b700b77308 */ /* 0x000ea20000002400 */
[----:B-1----:R-:W-:-:S07]  /*8280*/  FMNMX.FTZ R12, R29, R12, !PT ;  /* 0x0000000c1d0c7209 */ /* 0x002fce0007810000 */
[----:B------:R-:W1:Y:S01]  /*8290*/  MUFU.TANH R31, R31 ;  /* 0x0000001f001f7308 */ /* 0x000e620000002400 */
[----:B---3--:R-:W-:-:S07]  /*82a0*/  FMNMX.FTZ R4, R181, R4, !PT ;  /* 0x00000004b5047209 */ /* 0x008fce0007810000 */
[----:B------:R-:W-:Y:S01]  /*82b0*/  MUFU.TANH R215, R215 ;  /* 0x000000d700d77308 */ /* 0x000fe20000002400 */
[----:B--2---:R-:W-:-:S04]  /*82c0*/  FMNMX.FTZ R4, R183, R4, !PT ;  /* 0x00000004b7047209 */ /* 0x004fc80007810000 */
[----:B------:R-:W-:-:S03]  /*82d0*/  FMNMX.FTZ R4, R191, R4, !PT ;  /* 0x00000004bf047209 */ /* 0x000fc60007810000 */
[----:B------:R-:W2:Y:S01]  /*82e0*/  MUFU.TANH R33, R33 ;  /* 0x0000002100217308 */ /* 0x000ea20000002400 */
[----:B------:R-:W-:Y:S02]  /*82f0*/  FMNMX.FTZ R4, R193, R4, !PT ;  /* 0x00000004c1047209 */ /* 0x000fe40007810000 */
[----:B-1----:R-:W-:Y:S02]  /*8300*/  FMNMX.FTZ R12, R31, R12, !PT ;  /* 0x0000000c1f0c7209 */ /* 0x002fe40007810000 */
[----:B------:R-:W-:-:S03]  /*8310*/  FMNMX.FTZ R4, R195, R4, !PT ;  /* 0x00000004c3047209 */ /* 0x000fc60007810000 */
[----:B------:R-:W-:Y:S01]  /*8320*/  MUFU.TANH R69, R69 ;  /* 0x0000004500457308 */ /* 0x000fe20000002400 */
[----:B------:R-:W-:-:S04]  /*8330*/  FMNMX.FTZ R4, R197, R4, !PT ;  /* 0x00000004c5047209 */ /* 0x000fc80007810000 */
[----:B------:R-:W-:-:S03]  /*8340*/  FMNMX.FTZ R4, R199, R4, !PT ;  /* 0x00000004c7047209 */ /* 0x000fc60007810000 */
        /* <DEDUP_REMOVED lines=16> */
[----:B-1----:R-:W-:-:S07]  /*8450*/  FMNMX.FTZ R12, R43, R12, !PT ;  /* 0x0000000c2b0c7209 */ /* 0x002fce0007810000 */
[----:B------:R-:W-:Y:S01]  /*8460*/  MUFU.TANH R47, R47 ;  /* 0x0000002f002f7308 */ /* 0x000fe20000002400 */
[----:B------:R-:W-:Y:S02]  /*8470*/  WARPGROUP.DEPBAR.LE gsb0, 0x0 ;  /* 0x00008000000079c5 */ /* 0x000fe40000010000 */
[----:B------:R-:W-:Y:S01]  /*8480*/  WARPGROUP.ARRIVE ;  /* 0x00000000000079c5 */ /* 0x000fe20000000000 */
[----:B------:R-:W-:Y:S01]  /*8490*/  FMUL.FTZ R177, R45, UR7 ;  /* 0x000000072db17c20 */ /* 0x000fe20008410000 */
[----:B------:R-:W-:Y:S01]  /*84a0*/  FMUL.FTZ R179, R48, UR7 ;  /* 0x0000000730b37c20 */ /* 0x000fe20008410000 */
[----:B------:R-:W-:Y:S02]  /*84b0*/  FMUL.FTZ R45, R50, UR7 ;  /* 0x00000007322d7c20 */ /* 0x000fe40008410000 */
[----:B------:R-:W-:Y:S01]  /*84c0*/  MUFU.TANH R225, R225 ;  /* 0x000000e100e17308 */ /* 0x000fe20000002400 */
[----:B------:R-:W-:Y:S01]  /*84d0*/  HGMMA.64x128x16.F32.BF16 R88, R172, gdesc[UR8].tnspB, R88, gsb0 ;  /* 0x41e00008ac587df0 */ /* 0x000fe20008001858 */
[----:B------:R-:W-:Y:S01]  /*84e0*/  UIADD3 UR10, UR4, 0x180, URZ ;  /* 0x00000180040a7890 */ /* 0x000fe2000fffe03f */
[----:B------:R-:W-:-:S05]  /*84f0*/  UMOV UR11, 0x40000040 ;  /* 0x40000040000b7882 */ /* 0x000fca0000000000 */
[----:B------:R-:W1:Y:S08]  /*8500*/  MUFU.TANH R177, R177 ;  /* 0x000000b100b17308 */ /* 0x000e700000002400 */
[----:B------:R-:W2:Y:S08]  /*8510*/  MUFU.TANH R179, R179 ;  /* 0x000000b300b37308 */ /* 0x000eb00000002400 */
[----:B------:R-:W3:Y:S01]  /*8520*/  MUFU.TANH R45, R45 ;  /* 0x0000002d002d7308 */ /* 0x000ee20000002400 */
[----:B-1----:R-:W-:-:S07]  /*8530*/  FMNMX.FTZ R4, R177, R4, !PT ;  /* 0x00000004b1047209 */ /* 0x002fce0007810000 */
[----:B------:R-:W1:Y:S01]  /*8540*/  MUFU.TANH R49, R49 ;  /* 0x0000003100317308 */ /* 0x000e620000002400 */
[----:B--2---:R-:W-:-:S04]  /*8550*/  FMNMX.FTZ R4, R179, R4, !PT ;  /* 0x00000004b3047209 */ /* 0x004fc80007810000 */
[----:B------:R-:W-:-:S03]  /*8560*/  FMNMX.FTZ R4, R201, R4, !PT ;  /* 0x00000004c9047209 */ /* 0x000fc60007810000 */
[----:B------:R-:W-:Y:S01]  /*8570*/  MUFU.TANH R85, R85 ;  /* 0x0000005500557308 */ /* 0x000fe20000002400 */
[----:B------:R-:W-:Y:S02]  /*8580*/  FMNMX.FTZ R4, R203, R4, !PT ;  /* 0x00000004cb047209 */ /* 0x000fe40007810000 */
[----:B---3--:R-:W-:Y:S02]  /*8590*/  FMNMX.FTZ R12, R45, R12, !PT ;  /* 0x0000000c2d0c7209 */ /* 0x008fe40007810000 */
[----:B------:R-:W-:Y:S02]  /*85a0*/  FMNMX.FTZ R4, R205, R4, !PT ;  /* 0x00000004cd047209 */ /* 0x000fe40007810000 */
[----:B------:R-:W-:Y:S01]  /*85b0*/  FMNMX.FTZ R12, R47, R12, !PT ;  /* 0x0000000c2f0c7209 */ /* 0x000fe20007810000 */
[----:B------:R-:W2:Y:S01]  /*85c0*/  MUFU.TANH R51, R51 ;  /* 0x0000003300337308 */ /* 0x000ea20000002400 */
[----:B------:R-:W-:Y:S02]  /*85d0*/  FMNMX.FTZ R4, R207, R4, !PT ;  /* 0x00000004cf047209 */ /* 0x000fe40007810000 */
[----:B-1----:R-:W-:-:S02]  /*85e0*/  FMNMX.FTZ R12, R49, R12, !PT ;  /* 0x0000000c310c7209 */ /* 0x002fc40007810000 */
[----:B------:R-:W-:-:S03]  /*85f0*/  FMNMX.FTZ R4, R209, R4, !PT ;  /* 0x00000004d1047209 */ /* 0x000fc60007810000 */
[----:B------:R-:W1:Y:S01]  /*8600*/  MUFU.TANH R53, R53 ;  /* 0x0000003500357308 */ /* 0x000e620000002400 */
[----:B------:R-:W-:-:S04]  /*8610*/  FMNMX.FTZ R4, R211, R4, !PT ;  /* 0x00000004d3047209 */ /* 0x000fc80007810000 */
[----:B------:R-:W-:-:S03]  /*8620*/  FMNMX.FTZ R4, R213, R4, !PT ;  /* 0x00000004d5047209 */ /* 0x000fc60007810000 */
[----:B------:R-:W3:Y:S01]  /*8630*/  MUFU.TANH R55, R55 ;  /* 0x0000003700377308 */ /* 0x000ee20000002400 */
[----:B--2---:R-:W-:-:S07]  /*8640*/  FMNMX.FTZ R12, R51, R12, !PT ;  /* 0x0000000c330c7209 */ /* 0x004fce0007810000 */
[----:B------:R-:W2:Y:S01]  /*8650*/  MUFU.TANH R57, R57 ;  /* 0x0000003900397308 */ /* 0x000ea20000002400 */
[----:B-1----:R-:W-:-:S07]  /*8660*/  FMNMX.FTZ R12, R53, R12, !PT ;  /* 0x0000000c350c7209 */ /* 0x002fce0007810000 */
[----:B------:R-:W1:Y:S01]  /*8670*/  MUFU.TANH R59, R59 ;  /* 0x0000003b003b7308 */ /* 0x000e620000002400 */
[----:B---3--:R-:W-:-:S07]  /*8680*/  FMNMX.FTZ R12, R55, R12, !PT ;  /* 0x0000000c370c7209 */ /* 0x008fce0007810000 */
[----:B------:R-:W3:Y:S01]  /*8690*/  MUFU.TANH R61, R61 ;  /* 0x0000003d003d7308 */ /* 0x000ee20000002400 */
[----:B--2---:R-:W-:-:S07]  /*86a0*/  FMNMX.FTZ R12, R57, R12, !PT ;  /* 0x0000000c390c7209 */ /* 0x004fce0007810000 */
[----:B------:R-:W2:Y:S01]  /*86b0*/  MUFU.TANH R63, R63 ;  /* 0x0000003f003f7308 */ /* 0x000ea20000002400 */
[----:B-1----:R-:W-:-:S07]  /*86c0*/  FMNMX.FTZ R12, R59, R12, !PT ;  /* 0x0000000c3b0c7209 */ /* 0x002fce0007810000 */
[----:B------:R-:W-:Y:S01]  /*86d0*/  MUFU.TANH R67, R67 ;  /* 0x0000004300437308 */ /* 0x000fe20000002400 */
[----:B---3--:R-:W-:-:S07]  /*86e0*/  FMNMX.FTZ R12, R61, R12, !PT ;  /* 0x0000000c3d0c7209 */ /* 0x008fce0007810000 */
[----:B------:R-:W-:Y:S01]  /*86f0*/  MUFU.TANH R71, R71 ;  /* 0x0000004700477308 */ /* 0x000fe20000002400 */
[----:B--2---:R-:W-:-:S07]  /*8700*/  FMNMX.FTZ R12, R63, R12, !PT ;  /* 0x0000000c3f0c7209 */ /* 0x004fce0007810000 */
        /* <DEDUP_REMOVED lines=16> */
[----:B------:R-:W-:Y:S01]  /*8810*/  MUFU.TANH R87, R87 ;  /* 0x0000005700577308 */ /* 0x000fe20000002400 */
[----:B--2---:R-:W-:-:S04]  /*8820*/  FMNMX.FTZ R4, R175, R4, !PT ;  /* 0x00000004af047209 */ /* 0x004fc80007810000 */
[----:B------:R-:W-:-:S04]  /*8830*/  FMNMX.FTZ R4, R215, R4, !PT ;  /* 0x00000004d7047209 */ /* 0x000fc80007810000 */
[----:B------:R-:W-:Y:S02]  /*8840*/  FMNMX.FTZ R4, R69, R4, !PT ;  /* 0x0000000445047209 */ /* 0x000fe40007810000 */
[----:B---3--:R-:W-:Y:S02]  /*8850*/  FMNMX.FTZ R12, R65, R12, !PT ;  /* 0x0000000c410c7209 */ /* 0x008fe40007810000 */
        /* <DEDUP_REMOVED lines=10> */
[----:B------:R-:W-:-:S04]  /*8900*/  FMNMX.FTZ R4, R223, R4, !PT ;  /* 0x00000004df047209 */ /* 0x000fc80007810000 */
[----:B------:R-:W-:-:S04]  /*8910*/  FMNMX.FTZ R4, R225, R4, !PT ;  /* 0x00000004e1047209 */ /* 0x000fc80007810000 */
[----:B------:R-:W-:-:S05]  /*8920*/  FMNMX.FTZ R4, R85, R4, !PT ;  /* 0x0000000455047209 */ /* 0x000fca0007810000 */
[----:B------:R-:W1:Y:S02]  /*8930*/  SHFL.BFLY PT, R7, R4, 0x2, 0x1f ;  /* 0x0c401f0004077f89 */ /* 0x000e6400000e0000 */
[----:B-1----:R-:W-:Y:S02]  /*8940*/  FMNMX.FTZ R7, R4, R7, !PT ;  /* 0x0000000704077209 */ /* 0x002fe40007810000 */
[----:B------:R-:W1:Y:S03]  /*8950*/  LDC R4, c[0x0][0x988] ;  /* 0x00026200ff047b82 */ /* 0x000e660000000800 */
[----:B------:R-:W2:Y:S02]  /*8960*/  SHFL.BFLY PT, R10, R7, 0x1, 0x1f ;  /* 0x0c201f00070a7f89 */ /* 0x000ea400000e0000 */
[----:B--2---:R-:W-:-:S05]  /*8970*/  FMNMX.FTZ R7, R7, R10, !PT ;  /* 0x0000000a07077209 */ /* 0x004fca0007810000 */
[C---:B-1----:R-:W-:Y:S01]  /*8980*/  FMUL.FTZ R10, R7.reuse, R4 ;  /* 0x00000004070a7220 */ /* 0x042fe20000410000 */
[----:B------:R-:W-:-:S03]  /*8990*/  FADD.FTZ R227, -R7, R8 ;  /* 0x0000000807e37221 */ /* 0x000fc60000010100 */
[-CC-:B------:R-:W-:Y:S01]  /*89a0*/  FFMA.FTZ R180, R9, R4.reuse, -R10.reuse ;  /* 0x0000000409b47223 */ /* 0x180fe2000001080a */
[-CC-:B------:R-:W-:Y:S01]  /*89b0*/  FFMA.FTZ R182, R15, R4.reuse, -R10.reuse ;  /* 0x000000040fb67223 */ /* 0x180fe2000001080a */
[-CC-:B------:R-:W-:Y:S01]  /*89c0*/  FFMA.FTZ R15, R25, R4.reuse, -R10.reuse ;  /* 0x00000004190f7223 */ /* 0x180fe2000001080a */
[-CC-:B------:R-:W-:Y:S01]  /*89d0*/  FFMA.FTZ R25, R183, R4.reuse, -R10.reuse ;  /* 0x00000004b7197223 */ /* 0x180fe2000001080a */
[----:B------:R-:W-:Y:S02]  /*89e0*/  WARPGROUP.DEPBAR.LE gsb0, 0x0 ;  /* 0x00008000000079c5 */ /* 0x000fe40000010000 */
[----:B------:R-:W-:Y:S01]  /*89f0*/  WARPGROUP.ARRIVE ;  /* 0x00000000000079c5 */ /* 0x000fe20000000000 */
[----:B------:R-:W-:Y:S01]  /*8a00*/  FMUL.FTZ R169, R82, UR7 ;  /* 0x0000000752a97c20 */ /* 0x000fe20008410000 */
[----:B------:R-:W-:Y:S01]  /*8a10*/  FMUL.FTZ R171, R86, UR7 ;  /* 0x0000000756ab7c20 */ /* 0x000fe20008410000 */
[-CC-:B------:R-:W-:Y:S01]  /*8a20*/  FFMA.FTZ R178, R191, R4.reuse, -R10.reuse ;  /* 0x00000004bfb27223 */ /* 0x180fe2000001080a */
[-CC-:B------:R-:W-:Y:S01]  /*8a30*/  FFMA.FTZ R172, R195, R4.reuse, -R10.reuse ;  /* 0x00000004c3ac7223 */ /* 0x180fe2000001080a */
[-CC-:B------:R-:W-:Y:S01]  /*8a40*/  FFMA.FTZ R174, R199, R4.reuse, -R10.reuse ;  /* 0x00000004c7ae7223 */ /* 0x180fe2000001080a */
[----:B------:R-:W-:Y:S01]  /*8a50*/  HGMMA.64x128x16.F32.BF16 R88, R152, gdesc[UR8].tnspB, R88, gsb0 ;  /* 0x41e0000898587df0 */ /* 0x000fe20008001858 */
[----:B------:R-:W-:Y:S01]  /*8a60*/  UIADD3 UR10, UR4, 0x280, URZ ;  /* 0x00000280040a7890 */ /* 0x000fe2000fffe03f */
[----:B------:R-:W1:Y:S01]  /*8a70*/  MUFU.TANH R169, R169 ;  /* 0x000000a900a97308 */ /* 0x000e620000002400 */
[----:B------:R-:W-:Y:S01]  /*8a80*/  UMOV UR11, 0x40000040 ;  /* 0x40000040000b7882 */ /* 0x000fe20000000000 */
[-C--:B------:R-:W-:Y:S01]  /*8a90*/  FMUL.FTZ R8, R227, R4.reuse ;  /* 0x00000004e3087220 */ /* 0x080fe20000410000 */
[-CC-:B------:R-:W-:Y:S01]  /*8aa0*/  FFMA.FTZ R5, R5, R4.reuse, -R10.reuse ;  /* 0x0000000405057223 */ /* 0x180fe2000001080a */
[-CC-:B------:R-:W-:Y:S01]  /*8ab0*/  FFMA.FTZ R176, R181, R4.reuse, -R10.reuse ;  /* 0x00000004b5b07223 */ /* 0x180fe2000001080a */
[-CC-:B------:R-:W-:Y:S01]  /*8ac0*/  FFMA.FTZ R191, R177, R4.reuse, -R10.reuse ;  /* 0x00000004b1bf7223 */ /* 0x180fe2000001080a */
        /* <DEDUP_REMOVED lines=8> */
[-CC-:B------:R-:W-:Y:S01]  /*8b50*/  FFMA.FTZ R199, R223, R4.reuse, -R10.reuse ;  /* 0x00000004dfc77223 */ /* 0x180fe2000001080a */
[-CC-:B------:R-:W-:Y:S01]  /*8b60*/  FFMA.FTZ R225, R225, R4.reuse, -R10.reuse ;  /* 0x00000004e1e17223 */ /* 0x180fe2000001080a */
[----:B------:R-:W-:Y:S01]  /*8b70*/  FFMA.FTZ R85, R85, R4, -R10 ;  /* 0x0000000455557223 */ /* 0x000fe2000001080a */
[----:B-1----:R-:W-:Y:S01]  /*8b80*/  FMNMX.FTZ R12, R169, R12, !PT ;  /* 0x0000000ca90c7209 */ /* 0x002fe20007810000 */
[----:B------:R-:W-:Y:S03]  /*8b90*/  MUFU.EX2 R8, R8 ;  /* 0x0000000800087308 */ /* 0x000fe60000000800 */
[----:B------:R-:W-:-:S04]  /*8ba0*/  FMNMX.FTZ R12, R83, R12, !PT ;  /* 0x0000000c530c7209 */ /* 0x000fc80007810000 */
[----:B--2---:R-:W-:Y:S01]  /*8bb0*/  FMNMX.FTZ R12, R171, R12, !PT ;  /* 0x0000000cab0c7209 */ /* 0x004fe20007810000 */
[----:B------:R-:W1:Y:S03]  /*8bc0*/  MUFU.EX2 R5, R5 ;  /* 0x0000000500057308 */ /* 0x000e660000000800 */
[----:B------:R-:W-:Y:S01]  /*8bd0*/  FMNMX.FTZ R9, R87, R12, !PT ;  /* 0x0000000c57097209 */ /* 0x000fe20007810000 */
[----:B------:R-:W-:-:S04]  /*8be0*/  FFMA.FTZ R12, R217, R4, -R10 ;  /* 0x00000004d90c7223 */ /* 0x000fc8000001080a */
[----:B------:R-:W2:Y:S01]  /*8bf0*/  SHFL.BFLY PT, R14, R9, 0x2, 0x1f ;  /* 0x0c401f00090e7f89 */ /* 0x000ea200000e0000 */
[----:B------:R-:W3:Y:S08]  /*8c00*/  MUFU.EX2 R180, R180 ;  /* 0x000000b400b47308 */ /* 0x000ef00000000800 */
[----:B------:R-:W4:Y:S01]  /*8c10*/  MUFU.EX2 R182, R182 ;  /* 0x000000b600b67308 */ /* 0x000f220000000800 */
[----:B-1----:R-:W-:-:S07]  /*8c20*/  FFMA.FTZ R3, R8, R3, R5 ;  /* 0x0000000308037223 */ /* 0x002fce0000010005 */
[----:B------:R-:W1:Y:S01]  /*8c30*/  MUFU.EX2 R15, R15 ;  /* 0x0000000f000f7308 */ /* 0x000e620000000800 */
[C---:B---3--:R-:W-:Y:S01]  /*8c40*/  FADD.FTZ R3, R180.reuse, R3 ;  /* 0x00000003b4037221 */ /* 0x048fe20000010000 */
[----:B------:R-:W-:Y:S02]  /*8c50*/  F2FP.BF16.F32.PACK_AB R180, R180, R5 ;  /* 0x00000005b4b4723e */ /* 0x000fe400000010ff */
[----:B--2---:R-:W-:Y:S01]  /*8c60*/  FMNMX.FTZ R24, R9, R14, !PT ;  /* 0x0000000e09187209 */ /* 0x004fe20007810000 */
[----:B------:R-:W-:-:S03]  /*8c70*/  FFMA.FTZ R14, R219, R4, -R10 ;  /* 0x00000004db0e7223 */ /* 0x000fc6000001080a */
[----:B------:R-:W-:Y:S01]  /*8c80*/  MUFU.EX2 R176, R176 ;  /* 0x000000b000b07308 */ /* 0x000fe20000000800 */
[----:B----4-:R-:W-:Y:S01]  /*8c90*/  FADD.FTZ R44, R182, R3 ;  /* 0x00000003b62c7221 */ /* 0x010fe20000010000 */
[----:B------:R-:W2:Y:S06]  /*8ca0*/  SHFL.BFLY PT, R9, R24, 0x1, 0x1f ;  /* 0x0c201f0018097f89 */ /* 0x000eac00000e0000 */
[----:B------:R-:W-:Y:S01]  /*8cb0*/  MUFU.EX2 R25, R25 ;  /* 0x0000001900197308 */ /* 0x000fe20000000800 */
[----:B-1----:R-:W-:-:S07]  /*8cc0*/  F2FP.BF16.F32.PACK_AB R182, R15, R182 ;  /* 0x000000b60fb6723e */ /* 0x002fce00000010ff */
[----:B------:R-:W-:Y:S08]  /*8cd0*/  MUFU.EX2 R178, R178 ;  /* 0x000000b200b27308 */ /* 0x000ff00000000800 */
[----:B------:R-:W-:Y:S01]  /*8ce0*/  MUFU.EX2 R172, R172 ;  /* 0x000000ac00ac7308 */ /* 0x000fe20000000800 */
[----:B--2---:R-:W-:-:S05]  /*8cf0*/  FMNMX.FTZ R9, R24, R9, !PT ;  /* 0x0000000918097209 */ /* 0x004fca0007810000 */
[-C--:B------:R-:W-:Y:S02]  /*8d00*/  FMUL.FTZ R40, R9, R4.reuse ;  /* 0x0000000409287220 */ /* 0x080fe40000410000 */
[----:B------:R-:W-:Y:S02]  /*8d10*/  MUFU.EX2 R174, R174 ;  /* 0x000000ae00ae7308 */ /* 0x000fe40000000800 */
[-CC-:B------:R-:W-:Y:S01]  /*8d20*/  FFMA.FTZ R183, R21, R4.reuse, -R40.reuse ;  /* 0x0000000415b77223 */ /* 0x180fe20000010828 */
[----:B------:R-:W-:Y:S02]  /*8d30*/  IMAD.U32 R21, RZ, RZ, UR37 ;  /* 0x00000025ff157e24 */ /* 0x000fe4000f8e00ff */
[-CC-:B------:R-:W-:Y:S01]  /*8d40*/  FFMA.FTZ R181, R13, R4.reuse, -R40.reuse ;  /* 0x000000040db57223 */ /* 0x180fe20000010828 */
[-CC-:B------:R-:W-:Y:S01]  /*8d50*/  FFMA.FTZ R177, R29, R4.reuse, -R40.reuse ;  /* 0x000000041db17223 */ /* 0x180fe20000010828 */
[-CC-:B------:R-:W-:Y:S01]  /*8d60*/  FFMA.FTZ R32, R27, R4.reuse, -R40.reuse ;  /* 0x000000041b207223 */ /* 0x180fe20000010828 */
[----:B------:R-:W-:Y:S01]  /*8d70*/  IADD3 R27, -R23, 0xb, RZ ;  /* 0x0000000b171b7810 */ /* 0x000fe20007ffe1ff */
[----:B------:R-:W-:Y:S01]  /*8d80*/  MUFU.EX2 R183, R183 ;  /* 0x000000b700b77308 */ /* 0x000fe20000000800 */
[----:B------:R-:W-:Y:S01]  /*8d90*/  @!P1 LEA R21, R21, UR38, 0x3 ;  /* 0x0000002615159c11 */ /* 0x000fe2000f8e18ff */
[-CC-:B------:R-:W-:Y:S01]  /*8da0*/  FFMA.FTZ R34, R31, R4.reuse, -R40.reuse ;  /* 0x000000041f227223 */ /* 0x180fe20000010828 */
[-CC-:B------:R-:W-:Y:S01]  /*8db0*/  FFMA.FTZ R179, R33, R4.reuse, -R40.reuse ;  /* 0x0000000421b37223 */ /* 0x180fe20000010828 */
[-CC-:B------:R-:W-:Y:S01]  /*8dc0*/  FFMA.FTZ R38, R35, R4.reuse, -R40.reuse ;  /* 0x0000000423267223 */ /* 0x180fe20000010828 */
[----:B------:R-:W-:Y:S01]  /*8dd0*/  @!P1 IADD3 R29, R21, 0x28840, RZ ;  /* 0x00028840151d9810 */ /* 0x000fe20007ffe0ff */
        /* <DEDUP_REMOVED lines=20> */
[----:B------:R-:W-:-:S06]  /*8f20*/  FFMA.FTZ R83, R83, R4, -R40 ;  /* 0x0000000453537223 */ /* 0x000fcc0000010828 */
[----:B------:R-:W-:Y:S01]  /*8f30*/  MUFU.EX2 R34, R34 ;  /* 0x0000002200227308 */ /* 0x000fe20000000800 */
[----:B------:R-:W-:Y:S02]  /*8f40*/  WARPGROUP.DEPBAR.LE gsb0, 0x0 ;  /* 0x00008000000079c5 */ /* 0x000fe40000010000 */
[----:B------:R-:W-:Y:S01]  /*8f50*/  WARPGROUP.ARRIVE ;  /* 0x00000000000079c5 */ /* 0x000fe20000000000 */
[-CC-:B------:R-:W-:Y:S01]  /*8f60*/  FFMA.FTZ R153, R193, R4.reuse, -R10.reuse ;  /* 0x00000004c1997223 */ /* 0x180fe2000001080a */
[-CC-:B------:R-:W-:Y:S01]  /*8f70*/  FFMA.FTZ R155, R197, R4.reuse, -R10.reuse ;  /* 0x00000004c59b7223 */ /* 0x180fe2000001080a */
[-CC-:B------:R-:W-:Y:S01]  /*8f80*/  FFMA.FTZ R193, R201, R4.reuse, -R10.reuse ;  /* 0x00000004c9c17223 */ /* 0x180fe2000001080a */
[-CC-:B------:R-:W-:Y:S01]  /*8f90*/  FFMA.FTZ R152, R207, R4.reuse, -R10.reuse ;  /* 0x00000004cf987223 */ /* 0x180fe2000001080a */
[-CC-:B------:R-:W-:Y:S01]  /*8fa0*/  FFMA.FTZ R154, R211, R4.reuse, -R10.reuse ;  /* 0x00000004d39a7223 */ /* 0x180fe2000001080a */
[----:B------:R-:W-:Y:S01]  /*8fb0*/  HGMMA.64x128x16.F32.BF16 R88, R156, gdesc[UR8].tnspB, R88, gsb0 ;  /* 0x41e000089c587df0 */ /* 0x000fe20008001858 */
[----:B------:R-:W-:Y:S01]  /*8fc0*/  UIADD3 UR10, UR4, 0x300, URZ ;  /* 0x00000300040a7890 */ /* 0x000fe2000fffe03f */
[-C--:B------:R-:W-:Y:S01]  /*8fd0*/  FFMA.FTZ R197, R175, R4.reuse, -R10 ;  /* 0x00000004afc57223 */ /* 0x080fe2000001080a */
[----:B------:R-:W-:Y:S01]  /*8fe0*/  UMOV UR11, 0x40000040 ;  /* 0x40000040000b7882 */ /* 0x000fe20000000000 */
[----:B------:R-:W-:Y:S01]  /*8ff0*/  MUFU.EX2 R179, R179 ;  /* 0x000000b300b37308 */ /* 0x000fe20000000800 */
[----:B------:R-:W-:-:S07]  /*9000*/  FFMA.FTZ R175, R41, R4, -R40 ;  /* 0x0000000429af7223 */ /* 0x000fce0000010828 */
        /* <DEDUP_REMOVED lines=21> */
[-CC-:B------:R-:W-:Y:S01]  /*9160*/  FFMA.FTZ R156, R173, R4.reuse, -R10.reuse ;  /* 0x00000004ad9c7223 */ /* 0x180fe2000001080a */
[-C--:B------:R-:W-:Y:S01]  /*9170*/  FFMA.FTZ R158, R215, R4.reuse, -R10 ;  /* 0x00000004d79e7223 */ /* 0x080fe2000001080a */
[-CC-:B------:R-:W-:Y:S01]  /*9180*/  FFMA.FTZ R10, R11, R4.reuse, -R40.reuse ;  /* 0x000000040b0a7223 */ /* 0x180fe20000010828 */
[----:B------:R-:W-:Y:S01]  /*9190*/  HGMMA.64x128x16.F32.BF16 R88, R160, gdesc[UR8].tnspB, R88, gsb0 ;  /* 0x41e00008a0587df0 */ /* 0x000fe20008001858 */
[----:B------:R-:W-:Y:S01]  /*91a0*/  UIADD3 UR10, UR4, 0x380, URZ ;  /* 0x00000380040a7890 */ /* 0x000fe2000fffe03f */
[-CC-:B------:R-:W-:Y:S01]  /*91b0*/  FFMA.FTZ R173, R37, R4.reuse, -R40.reuse ;  /* 0x0000000425ad7223 */ /* 0x180fe20000010828 */
[----:B------:R-:W-:Y:S01]  /*91c0*/  UMOV UR11, 0x40000040 ;  /* 0x40000040000b7882 */ /* 0x000fe20000000000 */
[----:B------:R-:W-:Y:S01]  /*91d0*/  FFMA.FTZ R11, R45, R4, -R40 ;  /* 0x000000042d0b7223 */ /* 0x000fe20000010828 */
[----:B------:R-:W-:Y:S01]  /*91e0*/  MUFU.EX2 R10, R10 ;  /* 0x0000000a000a7308 */ /* 0x000fe20000000800 */
[----:B------:R-:W-:-:S07]  /*91f0*/  UMOV UR4, UR36 ;  /* 0x0000002400047c82 */ /* 0x000fce0008000000 */
        /* <DEDUP_REMOVED lines=16> */
[----:B------:R-:W-:Y:S01]  /*9300*/  MUFU.EX2 R14, R14 ;  /* 0x0000000e000e7308 */ /* 0x000fe20000000800 */
[----:B------:R-:W-:-:S02]  /*9310*/  WARPGROUP.DEPBAR.LE gsb0, 0x0 ;  /* 0x00008000000079c5 */ /* 0x000fc40000010000 */
[----:B------:R-:W-:Y:S01]  /*9320*/  WARPGROUP.ARRIVE ;  /* 0x00000000000079c5 */ /* 0x000fe20000000000 */
[----:B------:R-:W-:Y:S01]  /*9330*/  FADD.FTZ R161, -R9, R6 ;  /* 0x0000000609a17221 */ /* 0x000fe20000010100 */
[----:B------:R-:W-:Y:S01]  /*9340*/  FFMA.FTZ R6, R49, R4, -R40 ;  /* 0x0000000431067223 */ /* 0x000fe20000010828 */
[----:B-1----:R-:W-:Y:S02]  /*9350*/  F2FP.BF16.F32.PACK_AB R160, R73, R12 ;  /* 0x0000000c49a0723e */ /* 0x002fe400000010ff */
[----:B------:R-:W-:Y:S01]  /*9360*/  FMUL.FTZ R161, R161, R4 ;  /* 0x00000004a1a17220 */ /* 0x000fe20000410000 */
[----:B------:R-:W-:Y:S01]  /*9370*/  HGMMA.64x128x16.F32.BF16 R88, R164, gdesc[UR8].tnspB, R88, gsb0 ;  /* 0x41e00008a4587df0 */ /* 0x000fe20008001858 */
[----:B------:R-:W1:Y:S08]  /*9380*/  MUFU.EX2 R77, R77 ;  /* 0x0000004d004d7308 */ /* 0x000e700000000800 */
[----:B------:R-:W2:Y:S08]  /*9390*/  MUFU.EX2 R201, R161 ;  /* 0x000000a100c97308 */ /* 0x000eb00000000800 */
[----:B------:R-:W-:Y:S01]  /*93a0*/  MUFU.EX2 R6, R6 ;  /* 0x0000000600067308 */ /* 0x000fe20000000800 */
[----:B-1----:R-:W-:-:S07]  /*93b0*/  F2FP.BF16.F32.PACK_AB R162, R77, R14 ;  /* 0x0000000e4da2723e */ /* 0x002fce00000010ff */
[----:B------:R-:W-:Y:S01]  /*93c0*/  MUFU.EX2 R79, R79 ;  /* 0x0000004f004f7308 */ /* 0x000fe20000000800 */
[----:B--2---:R-:W-:-:S04]  /*93d0*/  FFMA.FTZ R42, R201, R0, R10 ;  /* 0x00000000c92a7223 */ /* 0x004fc8000001000a */
[C---:B------:R-:W-:Y:S01]  /*93e0*/  FADD.FTZ R42, R181.reuse, R42 ;  /* 0x0000002ab52a7221 */ /* 0x040fe20000010000 */
[----:B------:R-:W-:Y:S02]  /*93f0*/  F2FP.BF16.F32.PACK_AB R181, R181, R10 ;  /* 0x0000000ab5b5723e */ /* 0x000fe400000010ff */
[----:B------:R-:W1:Y:S01]  /*9400*/  MUFU.EX2 R0, R57 ;  /* 0x0000003900007308 */ /* 0x000e620000000800 */
[----:B------:R-:W-:Y:S01]  /*9410*/  FADD.FTZ R3, R183, R42 ;  /* 0x0000002ab7037221 */ /* 0x000fe20000010000 */
[----:B------:R-:W-:-:S03]  /*9420*/  F2FP.BF16.F32.PACK_AB R183, R32, R183 ;  /* 0x000000b720b7723e */ /* 0x000fc600000010ff */
[----:B------:R-:W-:-:S03]  /*9430*/  FADD.FTZ R42, R32, R3 ;  /* 0x00000003202a7221 */ /* 0x000fc60000010000 */
[----:B------:R-:W-:Y:S01]  /*9440*/  MUFU.EX2 R20, R20 ;  /* 0x0000001400147308 */ /* 0x000fe20000000800 */
        /* <DEDUP_REMOVED lines=10> */
[----:B------:R-:W-:Y:S01]  /*94f0*/  FADD.FTZ R42, R30, R3 ;  /* 0x000000031e2a7221 */ /* 0x000fe20000010000 */
[----:B------:R-:W-:Y:S01]  /*9500*/  FFMA.FTZ R3, R169, R4, -R40 ;  /* 0x00000004a9037223 */ /* 0x000fe20000010828 */
[----:B------:R-:W-:Y:S01]  /*9510*/  F2FP.BF16.F32.PACK_AB R169, R28, R11 ;  /* 0x0000000b1ca9723e */ /* 0x000fe200000010ff */
[----:B------:R-:W-:Y:S08]  /*9520*/  MUFU.EX2 R24, R225 ;  /* 0x000000e100187308 */ /* 0x000ff00000000800 */
[----:B------:R-:W-:Y:S01]  /*9530*/  MUFU.EX2 R85, R85 ;  /* 0x0000005500557308 */ /* 0x000fe20000000800 */
[----:B------:R-:W-:-:S02]  /*9540*/  WARPGROUP.DEPBAR.LE gsb0, 0x0 ;  /* 0x00008000000079c5 */ /* 0x000fc40000010000 */
[----:B------:R2:W-:Y:S06]  /*9550*/  BAR.ARV R27, 0x100 ;  /* 0x0004001b0000751d */ /* 0x0005ec0000002000 */
        /* <DEDUP_REMOVED lines=8> */
[----:B---3--:R-:W-:Y:S01]  /*95e0*/  IMAD.U32 R29, RZ, RZ, UR5 ;  /* 0x00000005ff1d7e24 */ /* 0x008fe2000f8e00ff */
[----:B------:R-:W-:Y:S01]  /*95f0*/  UIADD3 UR5, UR6, -0x1, URZ ;  /* 0xffffffff06057890 */ /* 0x000fe2000fffe03f */
[-C--:B------:R-:W-:Y:S01]  /*9600*/  FMUL.FTZ R101, R101, R8.reuse ;  /* 0x0000000865657220 */ /* 0x080fe20000410000 */
[-C--:B------:R-:W-:Y:S01]  /*9610*/  FMUL.FTZ R104, R104, R8.reuse ;  /* 0x0000000868687220 */ /* 0x080fe20000410000 */
[-C--:B------:R-:W-:Y:S01]  /*9620*/  FMUL.FTZ R105, R105, R8.reuse ;  /* 0x0000000869697220 */ /* 0x080fe20000410000 */
[----:B------:R-:W-:Y:S01]  /*9630*/  @!P1 LEA R29, R29, UR38, 0x3 ;  /* 0x000000261d1d9c11 */ /* 0x000fe2000f8e18ff */
[-C--:B------:R-:W-:Y:S01]  /*9640*/  FMUL.FTZ R108, R108, R8.reuse ;  /* 0x000000086c6c7220 */ /* 0x080fe20000410000 */
[----:B------:R-:W-:Y:S01]  /*9650*/  FMUL.FTZ R109, R109, R8 ;  /* 0x000000086d6d7220 */ /* 0x000fe20000410000 */
[----:B------:R-:W-:Y:S01]  /*9660*/  UMOV UR6, UR5 ;  /* 0x0000000500067c82 */ /* 0x000fe20008000000 */
[----:B------:R-:W-:Y:S01]  /*9670*/  UMOV UR5, UR37 ;  /* 0x0000002500057c82 */ /* 0x000fe20008000000 */
[----:B--2---:R-:W-:-:S02]  /*9680*/  @!P1 VIADD R27, R29, 0x28860 ;  /* 0x000288601d1b9836 */ /* 0x004fc40000000000 */
[-C--:B------:R-:W-:Y:S01]  /*9690*/  FMUL.FTZ R112, R112, R8.reuse ;  /* 0x0000000870707220 */ /* 0x080fe20000410000 */
[-C--:B------:R-:W-:Y:S01]  /*96a0*/  FMUL.FTZ R113, R113, R8.reuse ;  /* 0x0000000871717220 */ /* 0x080fe20000410000 */
[-C--:B------:R-:W-:Y:S01]  /*96b0*/  FMUL.FTZ R116, R116, R8.reuse ;  /* 0x0000000874747220 */ /* 0x080fe20000410000 */
[-C--:B------:R-:W-:Y:S01]  /*96c0*/  FMUL.FTZ R117, R117, R8.reuse ;  /* 0x0000000875757220 */ /* 0x080fe20000410000 */
[----:B------:R-:W-:Y:S01]  /*96d0*/  @!P1 PRMT R29, RZ, 0x654, R27 ;  /* 0x00000654ff1d9816 */ /* 0x000fe2000000001b */
[----:B------:R-:W-:Y:S01]  /*96e0*/  FADD.FTZ R27, R15, R44 ;  /* 0x0000002c0f1b7221 */ /* 0x000fe20000010000 */
[-C--:B------:R-:W-:Y:S01]  /*96f0*/  FMUL.FTZ R120, R120, R8.reuse ;  /* 0x0000000878787220 */ /* 0x080fe20000410000 */
[-C--:B------:R-:W-:Y:S01]  /*9700*/  FMUL.FTZ R121, R121, R8.reuse ;  /* 0x0000000879797220 */ /* 0x080fe20000410000 */
[----:B------:R2:W-:Y:S01]  /*9710*/  @!P1 SYNCS.ARRIVE.TRANS64.RED.A1T0 RZ, [R29+URZ], RZ ;  /* 0x000000ff1dff99a7 */ /* 0x0005e2000810043f */
[----:B------:R-:W-:Y:S01]  /*9720*/  FADD.FTZ R44, R176, R27 ;  /* 0x0000001bb02c7221 */ /* 0x000fe20000010000 */
[-C--:B------:R-:W-:Y:S01]  /*9730*/  FMUL.FTZ R124, R124, R8.reuse ;  /* 0x000000087c7c7220 */ /* 0x080fe20000410000 */
[-C--:B------:R-:W-:Y:S01]  /*9740*/  FMUL.FTZ R125, R125, R8.reuse ;  /* 0x000000087d7d7220 */ /* 0x080fe20000410000 */
[-C--:B------:R-:W-:Y:S01]  /*9750*/  FMUL.FTZ R128, R128, R8.reuse ;  /* 0x0000000880807220 */ /* 0x080fe20000410000 */
[----:B------:R-:W-:Y:S01]  /*9760*/  FADD.FTZ R27, R25, R44 ;  /* 0x0000002c191b7221 */ /* 0x000fe20000010000 */
[-C--:B------:R-:W-:Y:S01]  /*9770*/  FMUL.FTZ R129, R129, R8.reuse ;  /* 0x0000000881817220 */ /* 0x080fe20000410000 */
[-C--:B------:R-:W-:Y:S01]  /*9780*/  FMUL.FTZ R132, R132, R8.reuse ;  /* 0x0000000884847220 */ /* 0x080fe20000410000 */
[----:B--2---:R-:W-:Y:S01]  /*9790*/  FADD.FTZ R29, R175, R42 ;  /* 0x0000002aaf1d7221 */ /* 0x004fe20000010000 */
[----:B------:R-:W-:Y:S01]  /*97a0*/  FADD.FTZ R44, R178, R27 ;  /* 0x0000001bb22c7221 */ /* 0x000fe20000010000 */
[C---:B------:R-:W-:Y:S01]  /*97b0*/  F2FP.BF16.F32.PACK_AB R175, R26.reuse, R175 ;  /* 0x000000af1aaf723e */ /* 0x040fe200000010ff */
[----:B------:R-:W-:Y:S01]  /*97c0*/  FMUL.FTZ R133, R133, R8 ;  /* 0x0000000885857220 */ /* 0x000fe20000410000 */
[----:B------:R-:W-:Y:S01]  /*97d0*/  FADD.FTZ R42, R26, R29 ;  /* 0x0000001d1a2a7221 */ /* 0x000fe20000010000 */
[C---:B------:R-:W-:Y:S01]  /*97e0*/  FADD.FTZ R27, R153.reuse, R44 ;  /* 0x0000002c991b7221 */ /* 0x040fe20000010000 */
[----:B------:R-:W-:Y:S01]  /*97f0*/  MUFU.EX2 R26, R3 ;  /* 0x00000003001a7308 */ /* 0x000fe20000000800 */
[----:B------:R-:W-:Y:S01]  /*9800*/  F2FP.BF16.F32.PACK_AB R178, R153, R178 ;  /* 0x000000b299b2723e */ /* 0x000fe200000010ff */
        /* <DEDUP_REMOVED lines=10> */
[----:B------:R-:W-:Y:S01]  /*98b0*/  FFMA.FTZ R27, R171, R4, -R40 ;  /* 0x00000004ab1b7223 */ /* 0x000fe20000010828 */
[C---:B------:R-:W-:Y:S01]  /*98c0*/  F2FP.BF16.F32.PACK_AB R171, R13.reuse, R6 ;  /* 0x000000060dab723e */ /* 0x040fe200000010ff */
[----:B------:R-:W-:Y:S01]  /*98d0*/  FADD.FTZ R10, R13, R10 ;  /* 0x0000000a0d0a7221 */ /* 0x000fe20000010000 */
[----:B------:R-:W-:Y:S01]  /*98e0*/  FADD.FTZ R31, R191, R44 ;  /* 0x0000002cbf1f7221 */ /* 0x000fe20000010000 */
[----:B------:R-:W-:Y:S01]  /*98f0*/  FFMA.FTZ R40, R87, R4, -R40 ;  /* 0x0000000457287223 */ /* 0x000fe20000010828 */
[-C--:B------:R-:W-:Y:S01]  /*9900*/  FMUL.FTZ R140, R140, R8.reuse ;  /* 0x000000088c8c7220 */ /* 0x080fe20000410000 */
[-C--:B------:R-:W-:Y:S01]  /*9910*/  FMUL.FTZ R141, R141, R8.reuse ;  /* 0x000000088d8d7220 */ /* 0x080fe20000410000 */
[----:B------:R-:W-:Y:S01]  /*9920*/  FADD.FTZ R44, R168, R31 ;  /* 0x0000001fa82c7221 */ /* 0x000fe20000010000 */
[-C--:B------:R-:W-:Y:S01]  /*9930*/  FMUL.FTZ R144, R144, R8.reuse ;  /* 0x0000000890907220 */ /* 0x080fe20000410000 */
[-C--:B------:R-:W-:Y:S01]  /*9940*/  FMUL.FTZ R145, R145, R8.reuse ;  /* 0x0000000891917220 */ /* 0x080fe20000410000 */
[----:B------:R-:W-:Y:S01]  /*9950*/  MUFU.EX2 R40, R40 ;  /* 0x0000002800287308 */ /* 0x000fe20000000800 */
[----:B------:R-:W-:Y:S01]  /*9960*/  FADD.FTZ R15, R193, R44 ;  /* 0x0000002cc10f7221 */ /* 0x000fe20000010000 */
[-C--:B------:R-:W-:Y:S01]  /*9970*/  FMUL.FTZ R148, R148, R8.reuse ;  /* 0x0000000894947220 */ /* 0x080fe20000410000 */
[----:B------:R-:W-:Y:S01]  /*9980*/  FMUL.FTZ R149, R149, R8 ;  /* 0x0000000895957220 */ /* 0x000fe20000410000 */
[----:B------:R-:W-:Y:S01]  /*9990*/  F2FP.BF16.F32.PACK_AB R176, R25, R176 ;  /* 0x000000b019b0723e */ /* 0x000fe200000010ff */
[----:B------:R-:W-:Y:S01]  /*99a0*/  FADD.FTZ R42, R170, R15 ;  /* 0x0000000faa2a7221 */ /* 0x000fe20000010000 */
[C---:B------:R-:W-:Y:S01]  /*99b0*/  F2FP.BF16.F32.PACK_AB R170, R157.reuse, R170 ;  /* 0x000000aa9daa723e */ /* 0x040fe200000010ff */
[-C--:B------:R-:W-:Y:S01]  /*99c0*/  FMUL.FTZ R90, R90, R201.reuse ;  /* 0x000000c95a5a7220 */ /* 0x080fe20000410000 */
[----:B------:R-:W1:Y:S01]  /*99d0*/  MUFU.EX2 R44, R71 ;  /* 0x00000047002c7308 */ /* 0x000e620000000800 */
[----:B------:R-:W-:Y:S01]  /*99e0*/  FADD.FTZ R5, R157, R42 ;  /* 0x0000002a9d057221 */ /* 0x000fe20000010000 */
[----:B------:R-:W-:Y:S01]  /*99f0*/  F2FP.BF16.F32.PACK_AB R174, R191, R174 ;  /* 0x000000aebfae723e */ /* 0x000fe200000010ff */
[-C--:B------:R-:W-:Y:S01]  /*9a00*/  FMUL.FTZ R91, R91, R201.reuse ;  /* 0x000000c95b5b7220 */ /* 0x080fe20000410000 */
[----:B------:R-:W-:Y:S01]  /*9a10*/  F2FP.BF16.F32.PACK_AB R168, R193, R168 ;  /* 0x000000a8c1a8723e */ /* 0x000fe200000010ff */
[----:B------:R-:W-:Y:S01]  /*9a20*/  FADD.FTZ R32, R152, R5 ;  /* 0x0000000598207221 */ /* 0x000fe20000010000 */
[----:B------:R-:W-:Y:S01]  /*9a30*/  FADD.FTZ R5, R21, R10 ;  /* 0x0000000a15057221 */ /* 0x000fe20000010000 */
[C---:B------:R-:W-:Y:S01]  /*9a40*/  F2FP.BF16.F32.PACK_AB R152, R159.reuse, R152 ;  /* 0x000000989f98723e */ /* 0x040fe200000010ff */
[----:B------:R-:W-:Y:S01]  /*9a50*/  FMUL.FTZ R94, R94, R201 ;  /* 0x000000c95e5e7220 */ /* 0x000fe20000410000 */
[----:B------:R-:W-:Y:S01]  /*9a60*/  FADD.FTZ R15, R159, R32 ;  /* 0x000000209f0f7221 */ /* 0x000fe20000010000 */
[C---:B------:R-:W-:Y:S01]  /*9a70*/  FADD.FTZ R5, R36.reuse, R5 ;  /* 0x0000000524057221 */ /* 0x040fe20000010000 */
[----:B------:R-:W2:Y:S01]  /*9a80*/  MUFU.EX2 R32, R81 ;  /* 0x0000005100207308 */ /* 0x000ea20000000800 */
[----:B------:R-:W-:Y:S01]  /*9a90*/  F2FP.BF16.F32.PACK_AB R153, R36, R21 ;  /* 0x000000152499723e */ /* 0x000fe200000010ff */
        /* <DEDUP_REMOVED lines=22> */
[----:B-1----:R-:W-:Y:S01]  /*9c00*/  F2FP.BF16.F32.PACK_AB R161, R75, R44 ;  /* 0x0000002c4ba1723e */ /* 0x002fe200000010ff */
[-C--:B------:R-:W-:Y:S01]  /*9c10*/  FMUL.FTZ R106, R106, R201.reuse ;  /* 0x000000c96a6a7220 */ /* 0x080fe20000410000 */
[----:B------:R-:W-:Y:S01]  /*9c20*/  FADD.FTZ R6, R12, R11 ;  /* 0x0000000b0c067221 */ /* 0x000fe20000010000 */
[----:B------:R-:W-:Y:S01]  /*9c30*/  FADD.FTZ R5, R44, R5 ;  /* 0x000000052c057221 */ /* 0x000fe20000010000 */
[----:B--2---:R-:W-:Y:S01]  /*9c40*/  F2FP.BF16.F32.PACK_AB R163, R79, R32 ;  /* 0x000000204fa3723e */ /* 0x004fe200000010ff */
[-C--:B------:R-:W-:Y:S01]  /*9c50*/  FMUL.FTZ R107, R107, R201.reuse ;  /* 0x000000c96b6b7220 */ /* 0x080fe20000410000 */
        /* <DEDUP_REMOVED lines=19> */
[----:B-1----:R-:W-:Y:S01]  /*9d90*/  F2FP.BF16.F32.PACK_AB R167, R40, R6 ;  /* 0x0000000628a7723e */ /* 0x002fe200000010ff */
        /* <DEDUP_REMOVED lines=21> */
[----:B------:R-:W-:Y:S01]  /*9ef0*/  IMAD.MOV.U32 R6, RZ, RZ, R9 ;  /* 0x000000ffff067224 */ /* 0x000fe200078e0009 */
[----:B------:R-:W-:Y:S01]  /*9f00*/  MOV R8, R7 ;  /* 0x0000000700087202 */ /* 0x000fe20000000f00 */
[----:B------:R-:W-:Y:S06]  /*9f10*/  @P2 BRA `(.L_x_1921) ;  /* 0xffffffd800142947 */ /* 0x000fec000383ffff */
.L_x_1912:
[----:B------:R-:W-:Y:S06]  /*9f20*/  BAR.ARV 0x8, 0x120 ;  /* 0x0204800000007b1d */ /* 0x000fec0000002000 */
[----:B------:R-:W-:Y:S05]  /*9f30*/  @!P0 BRA `(.L_x_1922) ;  /* 0x0000000000048947 */ /* 0x000fea0003800000 */
[----:B------:R-:W-:Y:S01]  /*9f40*/  BPT.TRAP 0x1 ;  /* 0x000000040000795c */ /* 0x000fe20000300000 */
.L_x_1922:
[----:B------:R-:W-:Y:S01]  /*9f50*/  ULEA UR5, UR37, UR38, 0x3 ;  /* 0x0000002625057291 */ /* 0x000fe2000f8e183f */
[----:B------:R-:W-:-:S05]  /*9f60*/  IMAD.U32 R5, RZ, RZ, UR36 ;  /* 0x00000024ff057e24 */ /* 0x000fca000f8e00ff */
[----:B------:R-:W-:-:S04]  /*9f70*/  SHF.L.U32 R5, R5, 0x1f, RZ ;  /* 0x0000001f05057819 */ /* 0x000fc800000006ff */
[----:B------:R1:W2:Y:S01]  /*9f80*/  SYNCS.PHASECHK.TRANS64.TRYWAIT P2, [UR5+0x28850], R5 ;  /* 0x02885005ff0075a7 */ /* 0x0002a20008040145 */
[----:B------:R-:W-:Y:S05]  /*9f90*/  @!P0 BRA `(.L_x_1923) ;  /* 0x0000000000048947 */ /* 0x000fea0003800000 */
[----:B------:R-:W-:Y:S01]  /*9fa0*/  BPT.TRAP 0x1 ;  /* 0x000000040000795c */ /* 0x000fe20000300000 */
.L_x_1923:
[----:B--2---:R-:W-:Y:S05]  /*9fb0*/  @P2 BRA `(.L_x_1924) ;  /* 0x0000000000082947 */ /* 0x004fea0003800000 */
[----:B------:R-:W2:Y:S02]  /*9fc0*/  SYNCS.PHASECHK.TRANS64.TRYWAIT P0, [UR5+0x28850], R5 ;  /* 0x02885005ff0075a7 */ /* 0x000ea40008000145 */
[----:B--2---:R-:W-:Y:S05]  /*9fd0*/  @!P0 BRA `(.L_x_1925) ;  /* 0x0000004800bc8947 */ /* 0x004fea0003800000 */
.L_x_1924:
[----:B------:R-:W-:Y:S01]  /*9fe0*/  UIADD3 UR38, UR38, 0x400, URZ ;  /* 0x0000040026267890 */ /* 0x000fe2000fffe03f */
[----:B------:R-:W-:Y:S01]  /*9ff0*/  WARPGROUP.ARRIVE ;  /* 0x00000000000079c5 */ /* 0x000fe20000000000 */
[----:B------:R-:W-:Y:S01]  /*a000*/  UMOV UR7, 0x40000040 ;  /* 0x4000004000077882 */ /* 0x000fe20000000000 */
[----:B--2---:R-:W2:Y:S01]  /*a010*/  SHFL.BFLY PT, R6, R3, 0x2, 0x1f ;  /* 0x0c401f0003067f89 */ /* 0x004ea200000e0000 */
[----:B------:R-:W-:Y:S01]  /*a020*/  USHF.R.U32.HI UR38, URZ, 0x4, UR38 ;  /* 0x000000043f267899 */ /* 0x000fe20008011626 */
[----:B------:R-:W-:Y:S01]  /*a030*/  IMAD.MOV.U32 R29, RZ, RZ, RZ ;  /* 0x000000ffff1d7224 */ /* 0x000fe200078e00ff */
[----:B------:R-:W-:Y:S01]  /*a040*/  UIADD3 UR57, UR57, 0x1, URZ ;  /* 0x0000000139397890 */ /* 0x000fe2000fffe03f */
[----:B-1----:R-:W1:Y:S01]  /*a050*/  SHFL.BFLY PT, R5, R0, 0x2, 0x1f ;  /* 0x0c401f0000057f89 */ /* 0x002e6200000e0000 */
[----:B------:R-:W-:Y:S01]  /*a060*/  ULOP3.LUT UR38, UR38, 0x3fff, URZ, 0xc0, !UPT ;  /* 0x00003fff26267892 */ /* 0x000fe2000f8ec03f */
[----:B------:R-:W-:-:S03]  /*a070*/  IMAD.MOV.U32 R14, RZ, RZ, RZ ;  /* 0x000000ffff0e7224 */ /* 0x000fc600078e00ff */
        /* <DEDUP_REMOVED lines=9> */
[----:B------:R-:W-:Y:S01]  /*a110*/  MOV R3, 0xff800000 ;  /* 0xff80000000037802 */ /* 0x000fe20000000f00 */
[----:B-1----:R-:W-:Y:S01]  /*a120*/  FADD.FTZ R8, R5, R0 ;  /* 0x0000000005087221 */ /* 0x002fe20000010000 */
[----:B------:R-:W-:Y:S01]  /*a130*/  IMAD.MOV.U32 R0, RZ, RZ, -0x800000 ;  /* 0xff800000ff007424 */ /* 0x000fe200078e00ff */
[----:B------:R-:W1:Y:S01]  /*a140*/  SHFL.BFLY PT, R5, R6, 0x1, 0x1f ;  /* 0x0c201f0006057f89 */ /* 0x000e6200000e0000 */
[----:B------:R-:W-:-:S03]  /*a150*/  USEL UR37, UR37, URZ, UP0 ;  /* 0x0000003f25257287 */ /* 0x000fc60008000000 */
[----:B------:R-:W2:Y:S01]  /*a160*/  SHFL.BFLY PT, R11, R8, 0x1, 0x1f ;  /* 0x0c201f00080b7f89 */ /* 0x000ea200000e0000 */
[----:B-1----:R-:W-:Y:S01]  /*a170*/  FADD.FTZ R12, R6, R5 ;  /* 0x00000005060c7221 */ /* 0x002fe20000010000 */
[----:B--2---:R-:W-:-:S04]  /*a180*/  FADD.FTZ R11, R8, R11 ;  /* 0x0000000b080b7221 */ /* 0x004fc80000010000 */
[----:B------:R-:W-:Y:S01]  /*a190*/  FSETP.NE.FTZ.AND P0, PT, R12, RZ, PT ;  /* 0x000000ff0c00720b */ /* 0x000fe20003f15000 */
[----:B------:R-:W-:Y:S01]  /*a1a0*/  IMAD.U32 R8, RZ, RZ, UR5 ;  /* 0x00000005ff087e24 */ /* 0x000fe2000f8e00ff */
[----:B------:R-:W-:-:S11]  /*a1b0*/  FSETP.NE.FTZ.AND P2, PT, R11, RZ, PT ;  /* 0x000000ff0b00720b */ /* 0x000fd60003f55000 */
[C---:B------:R-:W-:Y:S01]  /*a1c0*/  @P0 FMUL.FTZ R6, R4.reuse, 0.69314718246459960938 ;  /* 0x3f31721804060820 */ /* 0x040fe20000410000 */
[----:B------:R-:W1:Y:S01]  /*a1d0*/  @P0 MUFU.LG2 R5, R12 ;  /* 0x0000000c00050308 */ /* 0x000e620000000c00 */
[----:B------:R-:W-:Y:S01]  /*a1e0*/  @P2 FMUL.FTZ R13, R4, 0.69314718246459960938 ;  /* 0x3f317218040d2820 */ /* 0x000fe20000410000 */
[----:B------:R-:W-:-:S06]  /*a1f0*/  @!P1 VIADD R4, R8, 0x28860 ;  /* 0x0002886008049836 */ /* 0x000fcc0000000000 */
[----:B------:R-:W2:Y:S01]  /*a200*/  @P2 MUFU.LG2 R10, R11 ;  /* 0x0000000b000a2308 */ /* 0x000ea20000000c00 */
[----:B------:R-:W-:-:S07]  /*a210*/  @!P1 PRMT R4, RZ, 0x654, R4 ;  /* 0x00000654ff049816 */ /* 0x000fce0000000004 */
[----:B------:R-:W3:Y:S01]  /*a220*/  @P0 MUFU.RCP R29, R12 ;  /* 0x0000000c001d0308 */ /* 0x000ee20000001000 */
[----:B-1----:R-:W-:-:S04]  /*a230*/  @P0 FMUL.FTZ R5, R5, 0.69314718246459960938 ;  /* 0x3f31721805050820 */ /* 0x002fc80000410000 */
[----:B------:R-:W-:Y:S01]  /*a240*/  @P0 FFMA.FTZ R3, R6, R7, R5 ;  /* 0x0000000706030223 */ /* 0x000fe20000010005 */
[----:B------:R-:W-:Y:S02]  /*a250*/  PLOP3.LUT P0, PT, PT, PT, PT, 0x8, 0x0 ;  /* 0x000000000000781c */ /* 0x000fe40003f0e170 */
[----:B------:R1:W4:Y:S01]  /*a260*/  @P2 MUFU.RCP R14, R11 ;  /* 0x0000000b000e2308 */ /* 0x0003220000001000 */
        /* <DEDUP_REMOVED lines=72> */
[-C--:B----4-:R-:W-:Y:S01]  /*a6f0*/  FMUL.FTZ R13, R90, R14.reuse ;  /* 0x0000000e5a0d7220 */ /* 0x090fe20000410000 */
        /* <DEDUP_REMOVED lines=31> */
.L_x_1895:
        /* <DEDUP_REMOVED lines=8> */
[----:B------:R-:W-:Y:S01]  /*a970*/  IADD3 R87, R22, UR42, RZ ;  /* 0x0000002a16577c10 */ /* 0x000fe2000fffe0ff */
[----:B------:R-:W-:Y:S01]  /*a980*/  ULDC UR10, c[0x0][0xa88] ;  /* 0x0002a200000a7ab9 */ /* 0x000fe20000000800 */
[C---:B------:R-:W-:Y:S01]  /*a990*/  IADD3 R27, P2, R16.reuse, 0x20, RZ ;  /* 0x00000020101b7810 */ /* 0x040fe20007f5e0ff */
[----:B------:R-:W1:Y:S01]  /*a9a0*/  LDC.64 R88, c[0x0][0xb78] ;  /* 0x0002de00ff587b82 */ /* 0x000e620000000a00 */
[C---:B------:R-:W-:Y:S01]  /*a9b0*/  IADD3 R21, P5, R16.reuse, 0x60, RZ ;  /* 0x0000006010157810 */ /* 0x040fe20007fbe0ff */
[----:B------:R-:W-:Y:S01]  /*a9c0*/  VIADD R4, R87, 0x8 ;  /* 0x0000000857047836 */ /* 0x000fe20000000000 */
[C---:B------:R-:W-:Y:S01]  /*a9d0*/  LOP3.LUT R5, R16.reuse, 0x380, RZ, 0xc0, !PT ;  /* 0x0000038010057812 */ /* 0x040fe200078ec0ff */
[----:B------:R-:W-:Y:S01]  /*a9e0*/  USHF.R.S32.HI UR5, URZ, 0x1f, UR43 ;  /* 0x0000001f3f057899 */ /* 0x000fe2000801142b */
[----:B------:R-:W-:Y:S01]  /*a9f0*/  IADD3 R81, P4, R16, 0x4000, RZ ;  /* 0x0000400010517810 */ /* 0x000fe20007f9e0ff */
[----:B------:R-:W-:Y:S01]  /*aa00*/  ULDC.64 UR8, c[0x0][0xb70] ;  /* 0x0002dc0000087ab9 */ /* 0x000fe20000000a00 */
[----:B------:R-:W-:Y:S01]  /*aa10*/  LOP3.LUT R26, R27, 0x380, RZ, 0xc0, !PT ;  /* 0x000003801b1a7812 */ /* 0x000fe200078ec0ff */
[----:B------:R-:W-:Y:S01]  /*aa20*/  UIMAD UR5, UR5, UR8, URZ ;  /* 0x00000008050572a4 */ /* 0x000fe2000f8e023f */
[----:B------:R-:W-:Y:S01]  /*aa30*/  LOP3.LUT P0, RZ, R186, 0x3, RZ, 0xc0, !PT ;  /* 0x00000003baff7812 */ /* 0x000fe2000780c0ff */
[----:B------:R-:W-:Y:S01]  /*aa40*/  UIMAD.WIDE.U32 UR6, UR43, UR8, URZ ;  /* 0x000000082b0672a5 */ /* 0x000fe2000f8e003f */
[----:B------:R-:W-:Y:S01]  /*aa50*/  LOP3.LUT R20, R21, 0x380, RZ, 0xc0, !PT ;  /* 0x0000038015147812 */ /* 0x000fe200078ec0ff */
[----:B------:R-:W-:Y:S01]  /*aa60*/  UIMAD UR5, UR43, UR9, UR5 ;  /* 0x000000092b0572a4 */ /* 0x000fe2000f8e0205 */
[----:B------:R-:W-:Y:S01]  /*aa70*/  SHF.R.U64 R5, R5, 0x3, RZ ;  /* 0x0000000305057819 */ /* 0x000fe200000012ff */
[----:B------:R-:W-:Y:S01]  /*aa80*/  USHF.R.S32.HI UR8, URZ, 0x1f, UR44 ;  /* 0x0000001f3f087899 */ /* 0x000fe2000801142c */
[----:B------:R-:W-:Y:S01]  /*aa90*/  IADD3 R25, P6, R16, 0x40, RZ ;  /* 0x0000004010197810 */ /* 0x000fe20007fde0ff */
[----:B------:R-:W-:Y:S01]  /*aaa0*/  UIADD3 UR5, UR7, UR5, URZ ;  /* 0x0000000507057290 */ /* 0x000fe2000fffe03f */
[----:B------:R-:W-:-:S02]  /*aab0*/  LOP3.LUT R14, R81, 0x380, RZ, 0xc0, !PT ;  /* 0x00000380510e7812 */ /* 0x000fc400078ec0ff */
[----:B------:R-:W-:Y:S02]  /*aac0*/  SHF.R.U64 R26, R26, 0x3, RZ ;  /* 0x000000031a1a7819 */ /* 0x000fe400000012ff */
[----:B------:R-:W-:Y:S02]  /*aad0*/  ISETP.GE.OR P1, PT, R4, UR10, P0 ;  /* 0x0000000a04007c0c */ /* 0x000fe40008726670 */
[----:B------:R-:W-:Y:S02]  /*aae0*/  SHF.R.U64 R20, R20, 0x3, RZ ;  /* 0x0000000314147819 */ /* 0x000fe400000012ff */
[----:B------:R-:W-:Y:S01]  /*aaf0*/  LOP3.LUT R4, R5, R16, RZ, 0x3c, !PT ;  /* 0x0000001005047212 */ /* 0x000fe200078e3cff */
[----:B------:R-:W-:Y:S01]  /*ab00*/  IMAD.MOV.U32 R5, RZ, RZ, R17 ;  /* 0x000000ffff057224 */ /* 0x000fe200078e0011 */
[----:B------:R-:W-:Y:S02]  /*ab10*/  LOP3.LUT R24, R25, 0x380, RZ, 0xc0, !PT ;  /* 0x0000038019187812 */ /* 0x000fe400078ec0ff */
[----:B------:R-:W-:-:S02]  /*ab20*/  SHF.R.U64 R14, R14, 0x3, RZ ;  /* 0x000000030e0e7819 */ /* 0x000fc400000012ff */
[----:B------:R-:W-:Y:S01]  /*ab30*/  LOP3.LUT R26, R26, R27, RZ, 0x3c, !PT ;  /* 0x0000001b1a1a7212 */ /* 0x000fe200078e3cff */
[----:B------:R-:W-:Y:S01]  /*ab40*/  IMAD.X R27, RZ, RZ, R17, P2 ;  /* 0x000000ffff1b7224 */ /* 0x000fe200010e0611 */
[----:B------:R-:W-:Y:S02]  /*ab50*/  LOP3.LUT R20, R20, R21, RZ, 0x3c, !PT ;  /* 0x0000001514147212 */ /* 0x000fe400078e3cff */
[----:B------:R-:W-:Y:S02]  /*ab60*/  IADD3 R21, P2, R16, 0x4040, RZ ;  /* 0x0000404010157810 */ /* 0x000fe40007f5e0ff */
[----:B------:R-:W-:Y:S02]  /*ab70*/  SHF.R.U64 R24, R24, 0x3, RZ ;  /* 0x0000000318187819 */ /* 0x000fe400000012ff */
[----:B------:R-:W-:Y:S02]  /*ab80*/  LOP3.LUT R14, R14, R81, RZ, 0x3c, !PT ;  /* 0x000000510e0e7212 */ /* 0x000fe400078e3cff */
[----:B------:R-:W-:-:S02]  /*ab90*/  MOV R81, R4 ;  /* 0x0000000400517202 */ /* 0x000fc40000000f00 */
[----:B------:R-:W-:Y:S02]  /*aba0*/  F2FP.BF16.F32.PACK_AB R5, R10, R13 ;  /* 0x0000000d0a05723e */ /* 0x000fe400000010ff */
[----:B------:R-:W-:Y:S02]  /*abb0*/  LOP3.LUT R10, R21, 0x380, RZ, 0xc0, !PT ;  /* 0x00000380150a7812 */ /* 0x000fe400078ec0ff */
[----:B------:R-:W-:Y:S02]  /*abc0*/  LOP3.LUT R24, R24, R25, RZ, 0x3c, !PT ;  /* 0x0000001918187212 */ /* 0x000fe400078e3cff */
[----:B------:R-:W-:Y:S02]  /*abd0*/  IADD3.X R25, RZ, R17, RZ, P6, !PT ;  /* 0x00000011ff197210 */ /* 0x000fe400037fe4ff */
[----:B------:R-:W-:Y:S02]  /*abe0*/  IADD3 R84, P6, R16, 0x4060, RZ ;  /* 0x0000406010547810 */ /* 0x000fe40007fde0ff */
[----:B------:R-:W-:-:S02]  /*abf0*/  SHF.R.U64 R10, R10, 0x3, RZ ;  /* 0x000000030a0a7819 */ /* 0x000fc400000012ff */
[----:B------:R-:W-:Y:S02]  /*ac00*/  LOP3.LUT R13, R84, 0x380, RZ, 0xc0, !PT ;  /* 0x00000380540d7812 */ /* 0x000fe400078ec0ff */
[----:B------:R-:W-:Y:S01]  /*ac10*/  LOP3.LUT R10, R10, R21, RZ, 0x3c, !PT ;  /* 0x000000150a0a7212 */ /* 0x000fe200078e3cff */
[--C-:B------:R-:W-:Y:S01]  /*ac20*/  IMAD.X R21, RZ, RZ, R17.reuse, P5 ;  /* 0x000000ffff157224 */ /* 0x100fe200028e0611 */
[----:B------:R-:W-:Y:S02]  /*ac30*/  F2FP.BF16.F32.PACK_AB R4, R12, R15 ;  /* 0x0000000f0c04723e */ /* 0x000fe400000010ff */
[----:B------:R-:W-:Y:S02]  /*ac40*/  IADD3 R15, P3, R16, 0x4020, RZ ;  /* 0x00004020100f7810 */ /* 0x000fe40007f7e0ff */
[----:B------:R-:W-:Y:S02]  /*ac50*/  F2FP.BF16.F32.PACK_AB R6, R6, R11 ;  /* 0x0000000b0606723e */ /* 0x000fe400000010ff */
[----:B------:R-:W-:Y:S01]  /*ac60*/  SHF.R.U64 R11, R13, 0x3, RZ ;  /* 0x000000030d0b7819 */ /* 0x000fe200000012ff */
[----:B------:R-:W-:Y:S01]  /*ac70*/  IMAD.X R13, RZ, RZ, R17, P3 ;  /* 0x000000ffff0d7224 */ /* 0x000fe200018e0611 */
[----:B------:R-:W-:-:S02]  /*ac80*/  LOP3.LUT R12, R15, 0x380, RZ, 0xc0, !PT ;  /* 0x000003800f0c7812 */ /* 0x000fc400078ec0ff */
[----:B------:R-:W-:Y:S01]  /*ac90*/  F2FP.BF16.F32.PACK_AB R7, R7, R8 ;  /* 0x000000080707723e */ /* 0x000fe200000010ff */
[----:B------:R-:W-:Y:S01]  /*aca0*/  BAR.SYNC.DEFER_BLOCKING 0x1, 0x100 ;  /* 0x0044000000007b1d */ /* 0x000fe20000010000 */
[----:B------:R-:W-:Y:S01]  /*acb0*/  MOV R85, R20 ;  /* 0x0000001400557202 */ /* 0x000fe20000000f00 */
[----:B------:R-:W-:Y:S01]  /*acc0*/  IMAD.U32 R21, RZ, RZ, UR7 ;  /* 0x00000007ff157e24 */ /* 0x000fe2000f8e00ff */
[----:B------:R-:W-:Y:S01]  /*acd0*/  LOP3.LUT R8, R11, R84, RZ, 0x3c, !PT ;  /* 0x000000540b087212 */ /* 0x000fe200078e3cff */
[----:B------:R-:W-:Y:S01]  /*ace0*/  IMAD.U32 R20, RZ, RZ, UR6 ;  /* 0x00000006ff147e24 */ /* 0x000fe2000f8e00ff */
[----:B------:R-:W-:Y:S01]  /*acf0*/  IADD3.X R11, RZ, R17, RZ, P2, !PT ;  /* 0x00000011ff0b7210 */ /* 0x000fe200017fe4ff */
[----:B------:R-:W-:Y:S01]  /*ad00*/  ULDC.64 UR6, c[0x0][0xb40] ;  /* 0x0002d00000067ab9 */ /* 0x000fe20000000a00 */
[----:B------:R-:W-:Y:S02]  /*ad10*/  MOV R21, UR5 ;  /* 0x0000000500157c02 */ /* 0x000fe40008000f00 */
[----:B------:R-:W-:-:S02]  /*ad20*/  SHF.R.U64 R12, R12, 0x3, RZ ;  /* 0x000000030c0c7819 */ /* 0x000fc400000012ff */
[----:B------:R-:W-:Y:S01]  /*ad30*/  MOV R26, R26 ;  /* 0x0000001a001a7202 */ /* 0x000fe20000000f00 */
[----:B-1----:R-:W-:Y:S01]  /*ad40*/  IMAD.WIDE.U32 R20, R88, UR44, R20 ;  /* 0x0000002c58147c25 */ /* 0x002fe2000f8e0014 */
[----:B------:R-:W-:Y:S02]  /*ad50*/  LOP3.LUT R12, R12, R15, RZ, 0x3c, !PT ;  /* 0x0000000f0c0c7212 */ /* 0x000fe400078e3cff */
[----:B------:R-:W-:Y:S01]  /*ad60*/  MOV R86, R24 ;  /* 0x0000001800567202 */ /* 0x000fe20000000f00 */
[----:B------:R-:W-:Y:S01]  /*ad70*/  IMAD.X R15, RZ, RZ, R17, P4 ;  /* 0x000000ffff0f7224 */ /* 0x000fe200020e0611 */
[----:B------:R-:W-:Y:S02]  /*ad80*/  SHF.R.S32.HI R25, RZ, 0x1f, R87 ;  /* 0x0000001fff197819 */ /* 0x000fe40000011457 */
[----:B------:R-:W-:Y:S02]  /*ad90*/  IADD3 R20, P2, R87, R20, RZ ;  /* 0x0000001457147210 */ /* 0x000fe40007f5e0ff */
[----:B------:R-:W-:-:S02]  /*ada0*/  MOV R84, R14 ;  /* 0x0000000e00547202 */ /* 0x000fc40000000f00 */
[----:B------:R-:W-:Y:S01]  /*adb0*/  MOV R83, R12 ;  /* 0x0000000c00537202 */ /* 0x000fe20000000f00 */
[----:B------:R1:W-:Y:S01]  /*adc0*/  STSM.16.M88.4 [R81], R4 ;  /* 0x0000000451007844 */ /* 0x0003e20000000200 */
        /* <DEDUP_REMOVED lines=8> */
[----:B-1----:R-:W-:Y:S01]  /*ae50*/  MOV R81, R10 ;  /* 0x0000000a00517202 */ /* 0x002fe20000000f00 */
[----:B------:R-:W-:Y:S01]  /*ae60*/  IMAD R10, R88, UR8, RZ ;  /* 0x00000008580a7c24 */ /* 0x000fe2000f8e02ff */
[----:B------:R-:W-:Y:S01]  /*ae70*/  F2FP.BF16.F32.PACK_AB R6, R9, R78 ;  /* 0x0000004e0906723e */ /* 0x000fe200000010ff */
[----:B------:R-:W-:Y:S01]  /*ae80*/  IMAD.X R9, RZ, RZ, R17, P6 ;  /* 0x000000ffff097224 */ /* 0x000fe200030e0611 */
[----:B------:R-:W-:Y:S01]  /*ae90*/  F2FP.BF16.F32.PACK_AB R4, R79, R82 ;  /* 0x000000524f04723e */ /* 0x000fe200000010ff */
[----:B------:R-:W-:Y:S01]  /*aea0*/  IMAD R24, R89, UR44, R10 ;  /* 0x0000002c59187c24 */ /* 0x000fe2000f8e020a */
[----:B------:R-:W-:-:S02]  /*aeb0*/  F2FP.BF16.F32.PACK_AB R5, R77, R80 ;  /* 0x000000504d05723e */ /* 0x000fc400000010ff */
[----:B------:R-:W-:Y:S02]  /*aec0*/  F2FP.BF16.F32.PACK_AB R7, R75, R76 ;  /* 0x0000004c4b07723e */ /* 0x000fe400000010ff */
[----:B------:R-:W-:Y:S02]  /*aed0*/  MOV R75, R8 ;  /* 0x00000008004b7202 */ /* 0x000fe40000000f00 */
[----:B------:R-:W-:Y:S01]  /*aee0*/  F2FP.BF16.F32.PACK_AB R8, R73, R74 ;  /* 0x0000004a4908723e */ /* 0x000fe200000010ff */
[----:B------:R1:W-:Y:S01]  /*aef0*/  STSM.16.M88.4 [R26], R4 ;  /* 0x000000041a007844 */ /* 0x0003e20000000200 */
[----:B------:R-:W-:Y:S02]  /*af00*/  F2FP.BF16.F32.PACK_AB R9, R71, R72 ;  /* 0x000000484709723e */ /* 0x000fe400000010ff */
[----:B------:R-:W-:Y:S02]  /*af10*/  F2FP.BF16.F32.PACK_AB R10, R69, R70 ;  /* 0x00000046450a723e */ /* 0x000fe400000010ff */
[----:B------:R-:W-:-:S02]  /*af20*/  F2FP.BF16.F32.PACK_AB R11, R67, R68 ;  /* 0x00000044430b723e */ /* 0x000fc400000010ff */
[----:B------:R-:W-:Y:S02]  /*af30*/  IADD3.X R21, R25, R21, R24, P2, !PT ;  /* 0x0000001519157210 */ /* 0x000fe400017fe418 */
[----:B------:R-:W-:Y:S01]  /*af40*/  F2FP.BF16.F32.PACK_AB R24, R49, R50 ;  /* 0x000000323118723e */ /* 0x000fe200000010ff */
[----:B------:R-:W-:Y:S01]  /*af50*/  STSM.16.M88.4 [R86], R8 ;  /* 0x0000000856007844 */ /* 0x000fe20000000200 */
[----:B------:R-:W-:Y:S02]  /*af60*/  F2FP.BF16.F32.PACK_AB R25, R47, R48 ;  /* 0x000000302f19723e */ /* 0x000fe400000010ff */
[----:B------:R-:W-:Y:S01]  /*af70*/  F2FP.BF16.F32.PACK_AB R47, R35, R36 ;  /* 0x00000024232f723e */ /* 0x000fe200000010ff */
[----:B------:R-:W-:Y:S01]  /*af80*/  STSM.16.M88.4 [R85], R12 ;  /* 0x0000000c55007844 */ /* 0x000fe20000000200 */
[----:B------:R-:W-:Y:S02]  /*af90*/  F2FP.BF16.F32.PACK_AB R150, R29, R30 ;  /* 0x0000001e1d96723e */ /* 0x000fe400000010ff */
[----:B-1----:R-:W-:-:S02]  /*afa0*/  F2FP.BF16.F32.PACK_AB R4, R57, R58 ;  /* 0x0000003a3904723e */ /* 0x002fc400000010ff */
[----:B------:R-:W-:Y:S02]  /*afb0*/  F2FP.BF16.F32.PACK_AB R5, R55, R56 ;  /* 0x000000383705723e */ /* 0x000fe400000010ff */
[----:B------:R-:W-:Y:S02]  /*afc0*/  F2FP.BF16.F32.PACK_AB R6, R53, R54 ;  /* 0x000000363506723e */ /* 0x000fe400000010ff */
[----:B------:R-:W-:Y:S02]  /*afd0*/  F2FP.BF16.F32.PACK_AB R7, R51, R52 ;  /* 0x000000343307723e */ /* 0x000fe400000010ff */
[----:B------:R-:W-:Y:S02]  /*afe0*/  F2FP.BF16.F32.PACK_AB R26, R45, R46 ;  /* 0x0000002e2d1a723e */ /* 0x000fe400000010ff */
[----:B------:R-:W-:Y:S01]  /*aff0*/  F2FP.BF16.F32.PACK_AB R45, R39, R40 ;  /* 0x00000028272d723e */ /* 0x000fe200000010ff */
[----:B------:R1:W-:Y:S01]  /*b000*/  STSM.16.M88.4 [R84], R4 ;  /* 0x0000000454007844 */ /* 0x0003e20000000200 */
[----:B------:R-:W-:-:S02]  /*b010*/  F2FP.BF16.F32.PACK_AB R46, R37, R38 ;  /* 0x00000026252e723e */ /* 0x000fc400000010ff */
[----:B------:R-:W-:Y:S01]  /*b020*/  F2FP.BF16.F32.PACK_AB R151, R151, R28 ;  /* 0x0000001c9797723e */ /* 0x000fe200000010ff */
[----:B------:R-:W-:Y:S01]  /*b030*/  STSM.16.M88.4 [R83], R24 ;  /* 0x0000001853007844 */ /* 0x000fe20000000200 */
[----:B------:R-:W-:-:S03]  /*b040*/  ISETP.GE.OR P0, PT, R87, UR10, P0 ;  /* 0x0000000a57007c0c */ /* 0x000fc60008706670 */
        /* <DEDUP_REMOVED lines=10> */
[----:B------:R-:W1:Y:S03]  /*b0f0*/  SHFL.IDX PT, R6, R188, RZ, 0x1f ;  /* 0x00001fffbc067589 */ /* 0x000e6600000e0000 */
[----:B------:R-:W-:-:S05]  /*b100*/  LEA.HI.X R5, R20, UR7, R21, 0x2, P2 ;  /* 0x0000000714057c11 */ /* 0x000fca00090f1415 */
        /* <DEDUP_REMOVED lines=24> */
.L_x_1929:
[----:B------:R-:W-:Y:S05]  /*b290*/  BSYNC B0 ;  /* 0x0000000000007941 */ /* 0x000fea0003800000 */
.L_x_1928:
[----:B------:R-:W-:Y:S05]  /*b2a0*/  BRA `(.L_x_1927) ;  /* 0x00000008001c7947 */ /* 0x000fea0003800000 */
.L_x_1926:
        /* <DEDUP_REMOVED lines=28> */
[----:B------:R-:W-:Y:S02]  /*b470*/  LEA.HI.X R7, R4, UR9, R3, 0x2, P0 ;  /* 0x0000000904077c11 */ /* 0x000fe400080f1403 */
[----:B------:R-:W-:-:S05]  /*b480*/  MOV R3, 0xff800000 ;  /* 0xff80000000037802 */ /* 0x000fca0000000f00 */
[----:B------:R4:W-:Y:S02]  /*b490*/  STG.E desc[UR52][R6.64], R3 ;  /* 0x0000000306007986 */ /* 0x0009e4000c101934 */
.L_x_1931:
[----:B------:R-:W-:Y:S05]  /*b4a0*/  BSYNC B0 ;  /* 0x0000000000007941 */ /* 0x000fea0003800000 */
.L_x_1930:
[----:B------:R-:W-:Y:S01]  /*b4b0*/  ULDC UR5, c[0x0][0xa88] ;  /* 0x0002a20000057ab9 */ /* 0x000fe20000000800 */
[C---:B--2---:R-:W-:Y:S01]  /*b4c0*/  IMAD R0, R8.reuse, UR6, RZ ;  /* 0x0000000608007c24 */ /* 0x044fe2000f8e02ff */
[----:B------:R-:W-:Y:S01]  /*b4d0*/  UIADD3 UR42, -UR42, UR5, URZ ;  /* 0x000000052a2a7290 */ /* 0x000fe2000fffe13f */
[----:B------:R-:W-:Y:S01]  /*b4e0*/  IMAD.WIDE.U32 R4, R8, UR43, R18 ;  /* 0x0000002b08047c25 */ /* 0x000fe2000f8e0012 */
[----:B------:R-:W-:Y:S01]  /*b4f0*/  ULOP3.LUT UR47, URZ, UR47, URZ, 0x33, !UPT ;  /* 0x0000002f3f2f7292 */ /* 0x000fe2000f8e333f */
[----:B------:R-:W-:Y:S01]  /*b500*/  SHF.R.S32.HI R185, RZ, 0x1f, R184 ;  /* 0x0000001fffb97819 */ /* 0x000fe200000114b8 */
[----:B------:R-:W-:Y:S01]  /*b510*/  BSSY B0, `(.L_x_1932) ;  /* 0x0000021000007945 */ /* 0x000fe20003800000 */
[----:B----4-:R-:W-:Y:S01]  /*b520*/  IMAD R3, R9, UR43, R0 ;  /* 0x0000002b09037c24 */ /* 0x010fe2000f8e0200 */
[C---:B------:R-:W-:Y:S01]  /*b530*/  ISETP.GE.AND P2, PT, R184.reuse, UR42, PT ;  /* 0x0000002ab8007c0c */ /* 0x040fe2000bf46270 */
[C---:B------:R-:W-:Y:S02]  /*b540*/  VIADD R0, R184.reuse, 0x40 ;  /* 0x00000040b8007836 */ /* 0x040fe40000000000 */
[----:B------:R-:W-:Y:S01]  /*b550*/  VIADD R6, R184, 0x20 ;  /* 0x00000020b8067836 */ /* 0x000fe20000000000 */
[----:B------:R-:W-:Y:S01]  /*b560*/  IADD3 R5, R5, R3, RZ ;  /* 0x0000000305057210 */ /* 0x000fe20007ffe0ff */
[----:B-1----:R-:W-:Y:S01]  /*b570*/  VIADD R7, R14, UR47 ;  /* 0x0000002f0e077c36 */ /* 0x002fe20008000000 */
[----:B------:R-:W-:Y:S01]  /*b580*/  ISETP.GE.AND P0, PT, R0, UR42, PT ;  /* 0x0000002a00007c0c */ /* 0x000fe2000bf06270 */
[----:B---3--:R-:W-:Y:S01]  /*b590*/  IMAD R0, R10, UR7, RZ ;  /* 0x000000070a007c24 */ /* 0x008fe2000f8e02ff */
[----:B------:R-:W-:Y:S01]  /*b5a0*/  ISETP.GE.AND P4, PT, R6, UR42, PT ;  /* 0x0000002a06007c0c */ /* 0x000fe2000bf86270 */
[----:B------:R-:W-:-:S02]  /*b5b0*/  VIADD R6, R184, 0x60 ;  /* 0x00000060b8067836 */ /* 0x000fc40000000000 */
[----:B------:R-:W-:Y:S02]  /*b5c0*/  IMAD R3, R11, UR44, R0 ;  /* 0x0000002c0b037c24 */ /* 0x000fe4000f8e0200 */
[----:B------:R-:W-:Y:S01]  /*b5d0*/  IMAD.WIDE.U32 R8, R10, UR44, R4 ;  /* 0x0000002c0a087c25 */ /* 0x000fe2000f8e0004 */
[----:B------:R-:W-:-:S03]  /*b5e0*/  ISETP.GE.AND P1, PT, R6, UR42, PT ;  /* 0x0000002a06007c0c */ /* 0x000fc6000bf26270 */
[----:B------:R-:W-:-:S04]  /*b5f0*/  IMAD.WIDE R6, R7, 0x80, R184 ;  /* 0x0000008007067825 */ /* 0x000fc800078e02b8 */
[----:B------:R-:W-:Y:S01]  /*b600*/  IMAD.IADD R11, R9, 0x1, R3 ;  /* 0x00000001090b7824 */ /* 0x000fe200078e0203 */
[----:B------:R-:W-:Y:S06]  /*b610*/  @P2 BRA `(.L_x_1933) ;  /* 0x0000000000402947 */ /* 0x000fec0003800000 */
[----:B------:R-:W-:Y:S01]  /*b620*/  ULDC.64 UR6, c[0x0][0xad8] ;  /* 0x0002b60000067ab9 */ /* 0x000fe20000000a00 */
[----:B------:R-:W-:Y:S01]  /*b630*/  MOV R4, R8 ;  /* 0x0000000800047202 */ /* 0x000fe20000000f00 */
[----:B------:R-:W-:Y:S01]  /*b640*/  IMAD R3, R7, UR6, RZ ;  /* 0x0000000607037c24 */ /* 0x000fe2000f8e02ff */
[----:B------:R-:W-:Y:S01]  /*b650*/  ULDC UR5, c[0x0][0xa8c] ;  /* 0x0002a30000057ab9 */ /* 0x000fe20000000800 */
[C---:B------:R-:W-:Y:S01]  /*b660*/  VIADD R0, R18.reuse, 0x40 ;  /* 0x0000004012007836 */ /* 0x040fe20000000000 */
[----:B------:R-:W-:Y:S01]  /*b670*/  ISETP.GE.AND P2, PT, R18, UR5, PT ;  /* 0x0000000512007c0c */ /* 0x000fe2000bf46270 */
[----:B------:R-:W-:Y:S02]  /*b680*/  IMAD.MOV.U32 R5, RZ, RZ, R11 ;  /* 0x000000ffff057224 */ /* 0x000fe400078e000b */
[----:B------:R-:W-:Y:S01]  /*b690*/  IMAD R3, R6, UR7, R3 ;  /* 0x0000000706037c24 */ /* 0x000fe2000f8e0203 */
[----:B------:R-:W-:Y:S01]  /*b6a0*/  ISETP.GE.AND P3, PT, R0, UR5, PT ;  /* 0x0000000500007c0c */ /* 0x000fe2000bf66270 */
[----:B------:R-:W-:Y:S01]  /*b6b0*/  IMAD.WIDE.U32 R4, R6, UR6, R4 ;  /* 0x0000000606047c25 */ /* 0x000fe2000f8e0004 */
[----:B------:R-:W-:-:S03]  /*b6c0*/  ULDC.64 UR6, c[0x0][0xa80] ;  /* 0x0002a00000067ab9 */ /* 0x000fc60000000a00 */
[----:B------:R-:W-:Y:S01]  /*b6d0*/  IMAD.IADD R3, R5, 0x1, R3 ;  /* 0x0000000105037824 */ /* 0x000fe200078e0203 */
[----:B------:R-:W-:-:S04]  /*b6e0*/  LEA R12, P5, R4, UR6, 0x1 ;  /* 0x00000006040c7c11 */ /* 0x000fc8000f8a08ff */
[----:B------:R-:W-:-:S05]  /*b6f0*/  LEA.HI.X R13, R4, UR7, R3, 0x1, P5 ;  /* 0x00000007040d7c11 */ /* 0x000fca000a8f0c03 */
[----:B------:R1:W-:Y:S04]  /*b700*/  @!P2 STG.E.128 desc[UR52][R12.64], RZ ;  /* 0x000000ff0c00a986 */ /* 0x0003e8000c101d34 */
[----:B------:R1:W-:Y:S02]  /*b710*/  @!P3 STG.E.128 desc[UR52][R12.64+0x80], RZ ;  /* 0x000080ff0c00b986 */ /* 0x0003e4000c101d34 */
.L_x_1933:
[----:B------:R-:W-:Y:S05]  /*b720*/  BSYNC B0 ;  /* 0x0000000000007941 */ /* 0x000fea0003800000 */
.L_x_1932:
[----:B------:R-:W-:Y:S04]  /*b730*/  BSSY B0, `(.L_x_1934) ;  /* 0x0000014000007945 */ /* 0x000fe80003800000 */
[----:B------:R-:W-:Y:S05]  /*b740*/  @P4 BRA `(.L_x_1935) ;  /* 0x0000000000484947 */ /* 0x000fea0003800000 */
[----:B------:R-:W-:Y:S01]  /*b750*/  IADD3 R3, P2, R6, 0x20, RZ ;  /* 0x0000002006037810 */ /* 0x000fe20007f5e0ff */
[----:B------:R-:W-:Y:S01]  /*b760*/  ULDC.64 UR6, c[0x0][0xad8] ;  /* 0x0002b60000067ab9 */ /* 0x000fe20000000a00 */
[----:B------:R-:W-:Y:S01]  /*b770*/  IMAD.MOV.U32 R4, RZ, RZ, R8 ;  /* 0x000000ffff047224 */ /* 0x000fe200078e0008 */
[C---:B------:R-:W-:Y:S01]  /*b780*/  IADD3 R10, R18.reuse, 0x40, RZ ;  /* 0x00000040120a7810 */ /* 0x040fe20007ffe0ff */
[----:B------:R-:W-:Y:S01]  /*b790*/  IMAD.MOV.U32 R5, RZ, RZ, R11 ;  /* 0x000000ffff057224 */ /* 0x000fe200078e000b */
[----:B------:R-:W-:Y:S01]  /*b7a0*/  ULDC UR5, c[0x0][0xa8c] ;  /* 0x0002a30000057ab9 */ /* 0x000fe20000000800 */
[----:B------:R-:W-:Y:S01]  /*b7b0*/  IMAD.X R0, RZ, RZ, R7, P2 ;  /* 0x000000ffff007224 */ /* 0x000fe200010e0607 */
[----:B------:R-:W-:Y:S01]  /*b7c0*/  ISETP.GE.AND P3, PT, R18, UR5, PT ;  /* 0x0000000512007c0c */ /* 0x000fe2000bf66270 */
[----:B------:R-:W-:Y:S01]  /*b7d0*/  IMAD.WIDE.U32 R4, R3, UR6, R4 ;  /* 0x0000000603047c25 */ /* 0x000fe2000f8e0004 */
[----:B------:R-:W-:-:S03]  /*b7e0*/  ISETP.GE.AND P4, PT, R10, UR5, PT ;  /* 0x000000050a007c0c */ /* 0x000fc6000bf86270 */
[----:B------:R-:W-:-:S04]  /*b7f0*/  IMAD R0, R0, UR6, RZ ;  /* 0x0000000600007c24 */ /* 0x000fc8000f8e02ff */
[----:B------:R-:W-:Y:S01]  /*b800*/  IMAD R3, R3, UR7, R0 ;  /* 0x0000000703037c24 */ /* 0x000fe2000f8e0200 */
[----:B------:R-:W-:Y:S02]  /*b810*/  ULDC.64 UR6, c[0x0][0xa80] ;  /* 0x0002a00000067ab9 */ /* 0x000fe40000000a00 */
[----:B-1----:R-:W-:Y:S01]  /*b820*/  LEA R12, P2, R4, UR6, 0x1 ;  /* 0x00000006040c7c11 */ /* 0x002fe2000f8408ff */
[----:B------:R-:W-:-:S05]  /*b830*/  IMAD.IADD R3, R5, 0x1, R3 ;  /* 0x0000000105037824 */ /* 0x000fca00078e0203 */
[----:B------:R-:W-:-:S05]  /*b840*/  LEA.HI.X R13, R4, UR7, R3, 0x1, P2 ;  /* 0x00000007040d7c11 */ /* 0x000fca00090f0c03 */
[----:B------:R2:W-:Y:S04]  /*b850*/  @!P3 STG.E.128 desc[UR52][R12.64], RZ ;  /* 0x000000ff0c00b986 */ /* 0x0005e8000c101d34 */
[----:B------:R2:W-:Y:S02]  /*b860*/  @!P4 STG.E.128 desc[UR52][R12.64+0x80], RZ ;  /* 0x000080ff0c00c986 */ /* 0x0005e4000c101d34 */
.L_x_1935:
[----:B------:R-:W-:Y:S05]  /*b870*/  BSYNC B0 ;  /* 0x0000000000007941 */ /* 0x000fea0003800000 */
.L_x_1934:
[----:B------:R-:W-:Y:S04]  /*b880*/  BSSY B0, `(.L_x_1936) ;  /* 0x0000014000007945 */ /* 0x000fe80003800000 */
[----:B------:R-:W-:Y:S05]  /*b890*/  @P0 BRA `(.L_x_1937) ;  /* 0x0000000000480947 */ /* 0x000fea0003800000 */
[----:B------:R-:W-:Y:S01]  /*b8a0*/  IADD3 R3, P0, R6, 0x40, RZ ;  /* 0x0000004006037810 */ /* 0x000fe20007f1e0ff */
[----:B------:R-:W-:Y:S01]  /*b8b0*/  ULDC.64 UR6, c[0x0][0xad8] ;  /* 0x0002b60000067ab9 */ /* 0x000fe20000000a00 */
[----:B------:R-:W-:Y:S01]  /*b8c0*/  IMAD.MOV.U32 R4, RZ, RZ, R8 ;  /* 0x000000ffff047224 */ /* 0x000fe200078e0008 */
[----:B------:R-:W-:Y:S01]  /*b8d0*/  ULDC UR5, c[0x0][0xa8c] ;  /* 0x0002a30000057ab9 */ /* 0x000fe20000000800 */
[----:B------:R-:W-:Y:S01]  /*b8e0*/  IADD3.X R0, RZ, R7, RZ, P0, !PT ;  /* 0x00000007ff007210 */ /* 0x000fe200007fe4ff */
[----:B------:R-:W-:Y:S01]  /*b8f0*/  IMAD.MOV.U32 R5, RZ, RZ, R11 ;  /* 0x000000ffff057224 */ /* 0x000fe200078e000b */
[C---:B------:R-:W-:Y:S01]  /*b900*/  ISETP.GE.AND P2, PT, R18.reuse, UR5, PT ;  /* 0x0000000512007c0c */ /* 0x040fe2000bf46270 */
[----:B------:R-:W-:Y:S02]  /*b910*/  VIADD R10, R18, 0x40 ;  /* 0x00000040120a7836 */ /* 0x000fe40000000000 */
[----:B------:R-:W-:Y:S02]  /*b920*/  IMAD R0, R0, UR6, RZ ;  /* 0x0000000600007c24 */ /* 0x000fe4000f8e02ff */
[----:B------:R-:W-:Y:S01]  /*b930*/  IMAD.WIDE.U32 R4, R3, UR6, R4 ;  /* 0x0000000603047c25 */ /* 0x000fe2000f8e0004 */
[----:B------:R-:W-:-:S03]  /*b940*/  ISETP.GE.AND P3, PT, R10, UR5, PT ;  /* 0x000000050a007c0c */ /* 0x000fc6000bf66270 */
[----:B------:R-:W-:Y:S01]  /*b950*/  IMAD R3, R3, UR7, R0 ;  /* 0x0000000703037c24 */ /* 0x000fe2000f8e0200 */
[----:B------:R-:W-:Y:S02]  /*b960*/  ULDC.64 UR6, c[0x0][0xa80] ;  /* 0x0002a00000067ab9 */ /* 0x000fe40000000a00 */
[----:B-12---:R-:W-:Y:S02]  /*b970*/  LEA R12, P0, R4, UR6, 0x1 ;  /* 0x00000006040c7c11 */ /* 0x006fe4000f8008ff */
[----:B------:R-:W-:-:S04]  /*b980*/  IADD3 R3, R5, R3, RZ ;  /* 0x0000000305037210 */ /* 0x000fc80007ffe0ff */
[----:B------:R-:W-:-:S05]  /*b990*/  LEA.HI.X R13, R4, UR7, R3, 0x1, P0 ;  /* 0x00000007040d7c11 */ /* 0x000fca00080f0c03 */
[----:B------:R3:W-:Y:S04]  /*b9a0*/  @!P2 STG.E.128 desc[UR52][R12.64], RZ ;  /* 0x000000ff0c00a986 */ /* 0x0007e8000c101d34 */
[----:B------:R3:W-:Y:S02]  /*b9b0*/  @!P3 STG.E.128 desc[UR52][R12.64+0x80], RZ ;  /* 0x000080ff0c00b986 */ /* 0x0007e4000c101d34 */
.L_x_1937:
[----:B------:R-:W-:Y:S05]  /*b9c0*/  BSYNC B0 ;  /* 0x0000000000007941 */ /* 0x000fea0003800000 */
.L_x_1936:
        /* <DEDUP_REMOVED lines=20> */
.L_x_1938:
[----:B------:R-:W-:Y:S05]  /*bb10*/  BSYNC B0 ;  /* 0x0000000000007941 */ /* 0x000fea0003800000 */
.L_x_1927:
[----:B------:R-:W5:Y:S02]  /*bb20*/  LDC R0, c[0x0][0xda8] ;  /* 0x00036a00ff007b82 */ /* 0x000f640000000800 */
[----:B-----5:R-:W-:-:S13]  /*bb30*/  ISETP.LE.AND P0, PT, R0, UR4, PT ;  /* 0x0000000400007c0c */ /* 0x020fda000bf03270 */
[----:B------:R-:W-:Y:S05]  /*bb40*/  @!P0 BRA `(.L_x_1939) ;  /* 0xffffff50009c8947 */ /* 0x000fea000383ffff */
[----:B------:R-:W-:Y:S05]  /*bb50*/  EXIT ;  /* 0x000000000000794d */ /* 0x000fea0003800000 */
.L_x_1891:
        /* <DEDUP_REMOVED lines=8> */
[----:B------:R-:W-:Y:S02]  /*bbe0*/  IMAD.MOV.U32 R17, RZ, RZ, 0x1 ;  /* 0x00000001ff117424 */ /* 0x000fe400078e00ff */
[----:B------:R-:W-:-:S04]  /*bbf0*/  IMAD.MOV.U32 R16, RZ, RZ, RZ ;  /* 0x000000ffff107224 */ /* 0x000fc800078e00ff */
[----:B------:R-:W1:Y:S02]  /*bc00*/  LDC R0, c[0x0][0xda8] ;  /* 0x00036a00ff007b82 */ /* 0x000e640000000800 */
[----:B-1----:R-:W-:-:S13]  /*bc10*/  ISETP.LE.AND P0, PT, R0, UR4, PT ;  /* 0x0000000400007c0c */ /* 0x002fda000bf03270 */
[----:B------:R-:W-:Y:S05]  /*bc20*/  @P0 BRA `(.L_x_1940) ;  /* 0x00000028004c0947 */ /* 0x000fea0003800000 */
[----:B------:R-:W1:Y:S01]  /*bc30*/  S2R R2, SR_TID.X ;  /* 0x0000000000027919 */ /* 0x000e620000002100 */
[----:B------:R-:W-:Y:S01]  /*bc40*/  MOV R18, UR4 ;  /* 0x0000000400127c02 */ /* 0x000fe20008000f00 */
[----:B------:R-:W-:Y:S01]  /*bc50*/  IMAD.MOV.U32 R16, RZ, RZ, RZ ;  /* 0x000000ffff107224 */ /* 0x000fe200078e00ff */
[----:B------:R-:W-:Y:S01]  /*bc60*/  ULDC UR48, c[0x0][0xc] ;  /* 0x0000030000307ab9 */ /* 0x000fe20000000800 */
[----:B------:R-:W-:Y:S01]  /*bc70*/  IMAD.MOV.U32 R17, RZ, RZ, 0x1 ;  /* 0x00000001ff117424 */ /* 0x000fe200078e00ff */
[----:B------:R-:W-:Y:S01]  /*bc80*/  ULDC.64 UR44, c[0x0][0x198] ;  /* 0x00006600002c7ab9 */ /* 0x000fe20000000a00 */
[----:B------:R-:W-:Y:S01]  /*bc90*/  UMOV UR47, URZ ;  /* 0x0000003f002f7c82 */ /* 0x000fe20008000000 */
[----:B-1----:R-:W-:-:S07]  /*bca0*/  LOP3.LUT R19, R2, 0x1f, RZ, 0xc0, !PT ;  /* 0x0000001f02137812 */ /* 0x002fce00078ec0ff */
.L_x_1988:
        /* <DEDUP_REMOVED lines=21> */
.L_x_1941:
[----:B------:R-:W-:Y:S01]  /*be00*/  ULDC UR9, c[0x0][0xdc4] ;  /* 0x0003710000097ab9 */ /* 0x000fe20000000800 */
[----:B------:R-:W-:Y:S01]  /*be10*/  UMOV UR7, UR8 ;  /* 0x0000000800077c82 */ /* 0x000fe20008000000 */
[----:B------:R-:W-:-:S11]  /*be20*/  UISETP.NE.AND UP0, UPT, UR9, 0x1, UPT ;  /* 0x000000010900788c */ /* 0x000fd6000bf05270 */
[----:B------:R-:W-:Y:S02]  /*be30*/  @UP0 ULDC.64 UR10, c[0x0][0xdc8] ;  /* 0x00037200000a0ab9 */ /* 0x000fe40000000a00 */
[----:B------:R-:W-:-:S04]  /*be40*/  UIMAD.WIDE.U32 UR4, UR8, UR10, URZ ;  /* 0x0000000a080472a5 */ /* 0x000fc8000f8e003f */
[----:B------:R-:W-:-:S04]  /*be50*/  @UP0 USHF.R.U32.HI UR7, URZ, UR11, UR5 ;  /* 0x0000000b3f070299 */ /* 0x000fc80008011605 */
[----:B------:R-:W-:-:S12]  /*be60*/  UIMAD UR4, UR7, UR9, URZ ;  /* 0x00000009070472a4 */ /* 0x000fd8000f8e023f */
.L_x_1942:
[----:B------:R-:W-:Y:S01]  /*be70*/  ULOP3.LUT UR5, URZ, UR7, URZ, 0x33, !UPT ;  /* 0x000000073f057292 */ /* 0x000fe2000f8e333f */
[----:B------:R-:W-:Y:S01]  /*be80*/  BSSY B6, `(.L_x_1943) ;  /* 0x000025e000067945 */ /* 0x000fe20003800000 */
[----:B------:R-:W-:Y:S01]  /*be90*/  ULDC.64 UR10, c[0x0][0x3f8] ;  /* 0x0000fe00000a7ab9 */ /* 0x000fe20000000a00 */
[----:B------:R-:W-:Y:S01]  /*bea0*/  ULDC UR7, c[0x0][0xdac] ;  /* 0x00036b0000077ab9 */ /* 0x000fe20000000800 */
[----:B------:R-:W-:Y:S02]  /*beb0*/  UISETP.NE.U32.AND UP0, UPT, UR10, URZ, UPT ;  /* 0x0000003f0a00728c */ /* 0x000fe4000bf05070 */
[----:B------:R-:W-:Y:S02]  /*bec0*/  UIADD3 UR5, UR5, UR7, URZ ;  /* 0x0000000705057290 */ /* 0x000fe4000fffe03f */
[----:B------:R-:W-:Y:S02]  /*bed0*/  UISETP.NE.AND.EX UP0, UPT, UR11, URZ, UPT, UP0 ;  /* 0x0000003f0b00728c */ /* 0x000fe4000bf05300 */
[----:B------:R-:W-:Y:S01]  /*bee0*/  USHF.L.U32 UR41, UR5, 0x7, URZ ;  /* 0x0000000705297899 */ /* 0x000fe2000800063f */
[----:B------:R-:W-:Y:S01]  /*bef0*/  ULDC UR7, c[0x0][0x404] ;  /* 0x0001010000077ab9 */ /* 0x000fe20000000800 */
[----:B------:R-:W-:Y:S01]  /*bf00*/  ULDC UR10, c[0x0][0x288] ;  /* 0x0000a200000a7ab9 */ /* 0x000fe20000000800 */
[----:B------:R-:W-:-:S02]  /*bf10*/  USEL UR7, UR7, 0x1, UP0 ;  /* 0x0000000107077887 */ /* 0x000fc40008000000 */
[----:B------:R-:W-:Y:S01]  /*bf20*/  UIADD3 UR5, UR41, 0xff, -UR10 ;  /* 0x000000ff29057890 */ /* 0x000fe2000fffe80a */
[----:B------:R-:W-:Y:S02]  /*bf30*/  ULDC UR9, c[0x0][0xdb8] ;  /* 0x00036e0000097ab9 */ /* 0x000fe40000000800 */
[----:B------:R-:W-:Y:S01]  /*bf40*/  ULDC UR10, c[0x0][0x2e0] ;  /* 0x0000b800000a7ab9 */ /* 0x000fe20000000800 */
[----:B------:R-:W-:Y:S02]  /*bf50*/  UISETP.NE.AND UP1, UPT, UR9, 0x1, UPT ;  /* 0x000000010900788c */ /* 0x000fe4000bf25270 */
[----:B------:R-:W-:Y:S02]  /*bf60*/  UIMAD UR11, UR7, UR10, 0x7f ;  /* 0x0000007f070b74a4 */ /* 0x000fe4000f8e020a */
[----:B------:R-:W-:Y:S02]  /*bf70*/  UIMAD UR5, UR7, UR10, UR5 ;  /* 0x0000000a070572a4 */ /* 0x000fe4000f8e0205 */
[----:B------:R-:W-:-:S02]  /*bf80*/  USHF.R.S32.HI UR10, URZ, 0x1f, UR11 ;  /* 0x0000001f3f0a7899 */ /* 0x000fc4000801140b */
[----:B------:R-:W-:Y:S02]  /*bf90*/  USHF.R.S32.HI UR7, URZ, 0x1f, UR5 ;  /* 0x0000001f3f077899 */ /* 0x000fe40008011405 */
[----:B------:R-:W-:Y:S02]  /*bfa0*/  ULEA.HI UR10, UR10, UR11, URZ, 0x7 ;  /* 0x0000000b0a0a7291 */ /* 0x000fe4000f8f383f */
[----:B------:R-:W-:Y:S02]  /*bfb0*/  ULEA.HI UR7, UR7, UR5, URZ, 0x7 ;  /* 0x0000000507077291 */ /* 0x000fe4000f8f383f */
[----:B------:R-:W-:Y:S02]  /*bfc0*/  USHF.R.S32.HI UR10, URZ, 0x7, UR10 ;  /* 0x000000073f0a7899 */ /* 0x000fe4000801140a */
[----:B------:R-:W-:Y:S02]  /*bfd0*/  USHF.R.S32.HI UR7, URZ, 0x7, UR7 ;  /* 0x000000073f077899 */ /* 0x000fe40008011407 */
[----:B------:R-:W-:-:S02]  /*bfe0*/  UIADD3 UR4, UR8, -UR4, URZ ;  /* 0x8000000408047290 */ /* 0x000fc4000fffe03f */
[----:B------:R-:W-:Y:S01]  /*bff0*/  UISETP.LT.AND UP0, UPT, UR10, UR7, UPT ;  /* 0x000000070a00728c */ /* 0x000fe2000bf01270 */
[----:B------:R-:W-:-:S03]  /*c000*/  ULDC UR8, c[0x0][0xdc4] ;  /* 0x0003710000087ab9 */ /* 0x000fc60000000800 */
[----:B------:R-:W-:Y:S02]  /*c010*/  USEL UR39, UR10, UR7, UP0 ;  /* 0x000000070a277287 */ /* 0x000fe40008000000 */
[----:B------:R-:W-:-:S03]  /*c020*/  UIMAD UR6, UR6, UR8, UR4 ;  /* 0x00000008060672a4 */ /* 0x000fc6000f8e0204 */
[----:B------:R-:W-:Y:S01]  /*c030*/  @UP1 ULDC UR4, c[0x0][0xdbc] ;  /* 0x00036f0000041ab9 */ /* 0x000fe20000000800 */
[----:B------:R-:W-:Y:S01]  /*c040*/  ISETP.LT.AND P0, PT, RZ, UR39, PT ;  /* 0x00000027ff007c0c */ /* 0x000fe2000bf01270 */
[----:B------:R-:W-:Y:S01]  /*c050*/  UIMAD.WIDE.U32 UR4, UR6, UR4, URZ ;  /* 0x00000004060472a5 */ /* 0x000fe2000f8e003f */
[----:B------:R-:W-:Y:S01]  /*c060*/  @UP1 ULDC UR8, c[0x0][0xdc0] ;  /* 0x0003700000081ab9 */ /* 0x000fe20000000800 */
[----:B------:R-:W-:Y:S02]  /*c070*/  UMOV UR43, UR6 ;  /* 0x00000006002b7c82 */ /* 0x000fe40008000000 */
[----:B------:R-:W-:-:S04]  /*c080*/  @UP1 USHF.R.U32.HI UR43, URZ, UR8, UR5 ;  /* 0x000000083f2b1299 */ /* 0x000fc80008011605 */
[----:B------:R-:W-:-:S04]  /*c090*/  UIADD3 UR42, -UR43, URZ, URZ ;  /* 0x0000003f2b2a7290 */ /* 0x000fc8000fffe13f */
[----:B------:R-:W-:Y:S01]  /*c0a0*/  UIMAD UR42, UR9, UR42, UR6 ;  /* 0x0000002a092a72a4 */ /* 0x000fe2000f8e0206 */
[----:B------:R-:W-:Y:S11]  /*c0b0*/  @P0 BRA `(.L_x_1944) ;  /* 0x0000000000400947 */ /* 0x000ff60003800000 */
[----:B------:R-:W-:Y:S01]  /*c0c0*/  ISETP.NE.AND P0, PT, R19, RZ, PT ;  /* 0x000000ff1300720c */ /* 0x000fe20003f05270 */
[----:B------:R-:W-:-:S12]  /*c0d0*/  IMAD.MOV.U32 R13, RZ, RZ, R18 ;  /* 0x000000ffff0d7224 */ /* 0x000fd800078e0012 */
        /* <DEDUP_REMOVED lines=14> */
.L_x_1944:
        /* <DEDUP_REMOVED lines=11> */
[----:B------:R-:W-:Y:S01]  /*c270*/  MOV R4, UR6 ;  /* 0x0000000600047c02 */ /* 0x000fe20008000f00 */
[----:B------:R-:W-:Y:S01]  /*c280*/  IMAD.U32 R5, RZ, RZ, UR7 ;  /* 0x00000007ff057e24 */ /* 0x000fe2000f8e00ff */
        /* <DEDUP_REMOVED lines=10> */
.L_x_1946:
        /* <DEDUP_REMOVED lines=12> */
[----:B------:R-:W-:Y:S01]  /*c3f0*/  MOV R12, 0x1 ;  /* 0x00000001000c7802 */ /* 0x000fe20000000f00 */
[----:B------:R-:W-:Y:S02]  /*c400*/  IMAD.U32 R6, RZ, RZ, UR8 ;  /* 0x00000008ff067e24 */ /* 0x000fe4000f8e00ff */
[----:B------:R-:W-:-:S02]  /*c410*/  IMAD.U32 R10, RZ, RZ, UR4 ;  /* 0x00000004ff0a7e24 */ /* 0x000fc4000f8e00ff */
[----:B------:R-:W-:Y:S02]  /*c420*/  IMAD.U32 R11, RZ, RZ, UR5 ;  /* 0x00000005ff0b7e24 */ /* 0x000fe4000f8e00ff */
[----:B------:R-:W-:Y:S02]  /*c430*/  IMAD.MOV.U32 R8, RZ, RZ, 0x70 ;  /* 0x00000070ff087424 */ /* 0x000fe400078e00ff */
[----:B-1----:R-:W-:-:S07]  /*c440*/  IMAD.MOV.U32 R13, RZ, RZ, RZ ;  /* 0x000000ffff0d7224 */ /* 0x002fce00078e00ff */
[----:B------:R-:W-:-:S07]  /*c450*/  LEPC R20, `(.L_x_1948) ;  /* 0x000000001014794e */ /* 0x000fce0000000000 */
[----:B--2---:R-:W-:Y:S05]  /*c460*/  CALL.ABS.NOINC R2 ;  /* 0x0000000002007343 */ /* 0x004fea0003c00000 */
.L_x_1948:
        /* <DEDUP_REMOVED lines=8> */
[----:B------:R-:W-:Y:S01]  /*c4f0*/  MOV R8, 0x70 ;  /* 0x0000007000087802 */ /* 0x000fe20000000f00 */
[----:B------:R-:W-:Y:S02]  /*c500*/  IMAD.U32 R7, RZ, RZ, UR9 ;  /* 0x00000009ff077e24 */ /* 0x000fe4000f8e00ff */
[----:B------:R-:W-:-:S02]  /*c510*/  IMAD.U32 R10, RZ, RZ, UR4 ;  /* 0x00000004ff0a7e24 */ /* 0x000fc4000f8e00ff */
[----:B------:R-:W-:Y:S02]  /*c520*/  IMAD.U32 R11, RZ, RZ, UR5 ;  /* 0x00000005ff0b7e24 */ /* 0x000fe4000f8e00ff */
[----:B------:R-:W-:Y:S02]  /*c530*/  IMAD.MOV.U32 R12, RZ, RZ, 0x1 ;  /* 0x00000001ff0c7424 */ /* 0x000fe400078e00ff */
[----:B------:R-:W-:-:S07]  /*c540*/  IMAD.MOV.U32 R13, RZ, RZ, RZ ;  /* 0x000000ffff0d7224 */ /* 0x000fce00078e00ff */
[----:B------:R-:W-:-:S07]  /*c550*/  LEPC R20, `(.L_x_1947) ;  /* 0x000000001014794e */ /* 0x000fce0000000000 */
[----:B-1----:R-:W-:Y:S05]  /*c560*/  CALL.ABS.NOINC R2 ;  /* 0x0000000002007343 */ /* 0x002fea0003c00000 */
.L_x_1947:
[----:B------:R-:W-:Y:S01]  /*c570*/  ULDC.64 UR4, c[0x0][0x9f8] ;  /* 0x00027e0000047ab9 */ /* 0x000fe20000000a00 */
[----:B------:R-:W-:Y:S01]  /*c580*/  IMAD.U32 R5, RZ, RZ, UR43 ;  /* 0x0000002bff057e24 */ /* 0x000fe2000f8e00ff */
[----:B------:R-:W-:Y:S01]  /*c590*/  ISETP.NE.U32.AND P0, PT, RZ, UR4, PT ;  /* 0x00000004ff007c0c */ /* 0x000fe2000bf05070 */
[----:B------:R-:W1:Y:S01]  /*c5a0*/  LDC R4, c[0x0][0x428] ;  /* 0x00010a00ff047b82 */ /* 0x000e620000000800 */
[----:B------:R-:W-:Y:S02]  /*c5b0*/  MOV R0, UR43 ;  /* 0x0000002b00007c02 */ /* 0x000fe40008000f00 */
[----:B------:R-:W-:-:S13]  /*c5c0*/  ISETP.NE.AND.EX P0, PT, RZ, UR5, PT, P0 ;  /* 0x00000005ff007c0c */ /* 0x000fda000bf05300 */
[----:B------:R-:W2:Y:S02]  /*c5d0*/  @P0 LDC.64 R2, c[0x0][0x9f8] ;  /* 0x00027e00ff020b82 */ /* 0x000ea40000000a00 */
[----:B--2---:R-:W-:-:S05]  /*c5e0*/  @P0 IMAD.WIDE R2, R5, 0x4, R2 ;  /* 0x0000000405020825 */ /* 0x004fca00078e0202 */
[----:B------:R2:W3:Y:S01]  /*c5f0*/  @P0 LDG.E R0, desc[UR52][R2.64] ;  /* 0x0000003402000981 */ /* 0x0004e2000c1e1900 */
[----:B-1----:R-:W-:Y:S01]  /*c600*/  ISETP.NE.AND P0, PT, R4, 0x1, PT ;  /* 0x000000010400780c */ /* 0x002fe20003f05270 */
[----:B------:R-:W-:Y:S01]  /*c610*/  IMAD.U32 R4, RZ, RZ, UR42 ;  /* 0x0000002aff047e24 */ /* 0x000fe2000f8e00ff */
[----:B------:R-:W-:Y:S01]  /*c620*/  ISETP.NE.AND P1, PT, R19, RZ, PT ;  /* 0x000000ff1300720c */ /* 0x000fe20003f25270 */
[----:B------:R-:W-:Y:S01]  /*c630*/  UMOV UR40, URZ ;  /* 0x0000003f00287c82 */ /* 0x000fe20008000000 */
[----:B------:R-:W-:Y:S01]  /*c640*/  UMOV UR8, 0x40 ;  /* 0x0000004000087882 */ /* 0x000fe20000000000 */
[----:B------:R-:W-:Y:S01]  /*c650*/  UMOV UR9, UR41 ;  /* 0x0000002900097c82 */ /* 0x000fe20008000000 */
[----:B------:R-:W-:Y:S01]  /*c660*/  UMOV UR10, UR42 ;  /* 0x0000002a000a7c82 */ /* 0x000fe20008000000 */
[----:B------:R-:W-:Y:S01]  /*c670*/  UMOV UR11, UR43 ;  /* 0x0000002b000b7c82 */ /* 0x000fe20008000000 */
[----:B------:R-:W-:Y:S01]  /*c680*/  UMOV UR6, 0xffffffff ;  /* 0xffffffff00067882 */ /* 0x000fe20000000000 */
[----:B--2---:R-:W1:Y:S06]  /*c690*/  LDC.64 R2, c[0x0][0x3f8] ;  /* 0x0000fe00ff027b82 */ /* 0x004e6c0000000a00 */
[----:B------:R-:W-:-:S02]  /*c6a0*/  VOTEU.ALL UP1, P1 ;  /* 0x00000000003f7886 */ /* 0x000fc40000820000 */
[----:B------:R-:W2:Y:S03]  /*c6b0*/  @P0 LDC R5, c[0x0][0x42c] ;  /* 0x00010b00ff050b82 */ /* 0x000ea60000000800 */
[----:B------:R-:W-:-:S04]  /*c6c0*/  @!UP1 UIADD3 UR4, UP0, UR44, 0x270, URZ ;  /* 0x000002702c049890 */ /* 0x000fc8000ff1e03f */
[----:B------:R-:W-:Y:S01]  /*c6d0*/  @!UP1 UIADD3.X UR5, URZ, UR45, URZ, UP0, !UPT ;  /* 0x0000002d3f059290 */ /* 0x000fe200087fe43f */
[----:B------:R-:W4:Y:S08]  /*c6e0*/  @P0 LDC R6, c[0x0][0x430] ;  /* 0x00010c00ff060b82 */ /* 0x000f300000000800 */
[----:B------:R1:W-:Y:S01]  /*c6f0*/  @!UP1 UTMAPF.L2.4D [UR40], [UR4] ;  /* 0x00000028040095b8 */ /* 0x0003e20008018000 */
[----:B--2---:R-:W-:Y:S01]  /*c700*/  @P0 IMAD.HI.U32 R5, R5, UR42, RZ ;  /* 0x0000002a05050c27 */ /* 0x004fe2000f8e00ff */
[----:B------:R2:W-:Y:S04]  /*c710*/  @!UP1 UTMAPF.L2.4D [UR8], [UR4] ;  /* 0x00000008040095b8 */ /* 0x0005e80008018000 */
[----:B----4-:R-:W-:Y:S01]  /*c720*/  @P0 SHF.R.U32.HI R4, RZ, R6, R5 ;  /* 0x00000006ff040219 */ /* 0x010fe20000011605 */
[----:B------:R-:W-:Y:S01]  /*c730*/  IMAD.U32 R5, RZ, RZ, UR39 ;  /* 0x00000027ff057e24 */ /* 0x000fe2000f8e00ff */
[----:B-1----:R-:W-:-:S03]  /*c740*/  ISETP.NE.U32.AND P0, PT, R2, RZ, PT ;  /* 0x000000ff0200720c */ /* 0x002fc60003f05070 */
[----:B------:R-:W-:Y:S01]  /*c750*/  VIADD R5, R5, 0xffffffff ;  /* 0xffffffff05057836 */ /* 0x000fe20000000000 */
[----:B------:R-:W-:-:S04]  /*c760*/  ISETP.NE.AND.EX P0, PT, R3, RZ, PT, P0 ;  /* 0x000000ff0300720c */ /* 0x000fc80003f05300 */
[----:B---3--:R-:W-:Y:S01]  /*c770*/  SEL R6, R0, RZ, !P0 ;  /* 0x000000ff00067207 */ /* 0x008fe20004000000 */
[----:B--2---:R-:W-:Y:S08]  /*c780*/  BRA.DIV UR6, `(.L_x_1949) ;  /* 0x0000002206e87947 */ /* 0x004ff0000b800000 */
.L_x_2000:
[----:B------:R-:W-:Y:S01]  /*c790*/  UMOV UR4, 0xffffffff ;  /* 0xffffffff00047882 */ /* 0x000fe20000000000 */
[----:B------:R-:W-:Y:S02]  /*c7a0*/  SHF.R.S32.HI R12, RZ, 0x1f, R0 ;  /* 0x0000001fff0c7819 */ /* 0x000fe40000011400 */
[----:B------:R-:W-:Y:S05]  /*c7b0*/  BRA.DIV UR4, `(.L_x_1950) ;  /* 0x0000002604087947 */ /* 0x000fea000b800000 */
[----:B------:R-:W-:-:S13]  /*c7c0*/  ELECT P6, URZ, PT ;  /* 0x00000000003f782f */ /* 0x000fda00038c0000 */
.L_x_2003:
[----:B------:R-:W-:Y:S05]  /*c7d0*/  @!P6 BRA `(.L_x_1951) ;  /* 0x0000000000d8e947 */ /* 0x000fea0003800000 */
[----:B------:R-:W-:Y:S01]  /*c7e0*/  MOV R6, R0 ;  /* 0x0000000000067202 */ /* 0x000fe20000000f00 */
        /* <DEDUP_REMOVED lines=17> */
[----:B------:R-:W-:-:S05]  /*c900*/  IADD3 R7, -R11, RZ, RZ ;  /* 0x000000ff0b077210 */ /* 0x000fca0007ffe1ff */
[----:B------:R-:W-:-:S07]  /*c910*/  IMAD R5, R10, R7, R5 ;  /* 0x000000070a057224 */ /* 0x000fce00078e0205 */
.L_x_1952:
[----:B------:R-:W2:Y:S01]  /*c920*/  S2R R7, SR_TID.X ;  /* 0x0000000000077919 */ /* 0x000ea20000002100 */
[----:B-1----:R-:W-:Y:S02]  /*c930*/  LEA R8, R16, UR38, 0x3 ;  /* 0x0000002610087c11 */ /* 0x002fe4000f8e18ff */
[----:B--2---:R-:W-:Y:S02]  /*c940*/  LOP3.LUT R9, R7, 0x7f, RZ, 0xc0, !PT ;  /* 0x0000007f07097812 */ /* 0x004fe400078ec0ff */
[----:B------:R-:W-:Y:S02]  /*c950*/  SHF.L.U32 R7, R17, 0x1f, RZ ;  /* 0x0000001f11077819 */ /* 0x000fe400000006ff */
[----:B------:R-:W-:Y:S02]  /*c960*/  ISETP.NE.AND P3, PT, R9, RZ, PT ;  /* 0x000000ff0900720c */ /* 0x000fe40003f65270 */
[----:B------:R-:W1:Y:S02]  /*c970*/  SYNCS.PHASECHK.TRANS64.TRYWAIT P2, [R8+URZ+0x28840], R7 ;  /* 0x02884007080075a7 */ /* 0x000e64000804017f */
[----:B-1----:R-:W-:Y:S09]  /*c980*/  @!P2 BRA `(.L_x_1953) ;  /* 0x0000002000b4a947 */ /* 0x002ff20003800000 */
.L_x_2004:
[----:B------:R-:W-:Y:S05]  /*c990*/  @P3 BRA `(.L_x_1954) ;  /* 0x0000000000143947 */ /* 0x000fea0003800000 */
[----:B------:R-:W-:Y:S01]  /*c9a0*/  ISETP.NE.AND P2, PT, R19, RZ, PT ;  /* 0x000000ff1300720c */ /* 0x000fe20003f45270 */
[----:B-1----:R-:W-:-:S04]  /*c9b0*/  IMAD.MOV.U32 R7, RZ, RZ, 0x8000 ;  /* 0x00008000ff077424 */ /* 0x002fc800078e00ff */
[----:B------:R2:W-:Y:S08]  /*c9c0*/  SYNCS.ARRIVE.TRANS64 RZ, [R8+URZ+0x28830], R7 ;  /* 0x0288300708ff79a7 */ /* 0x0005f0000800003f */
[----:B------:R-:W-:Y:S05]  /*c9d0*/  @!P2 BRA `(.L_x_1954) ;  /* 0x000000000004a947 */ /* 0x000fea0003800000 */
[----:B------:R-:W-:Y:S01]  /*c9e0*/  BPT.TRAP 0x1 ;  /* 0x000000040000795c */ /* 0x000fe20000300000 */
.L_x_1954:
        /* <DEDUP_REMOVED lines=17> */
[----:B---3--:R-:W-:Y:S01]  /*cb00*/  UMOV UR8, UR14 ;  /* 0x0000000e00087c82 */ /* 0x008fe20008000000 */
[----:B------:R-:W-:Y:S02]  /*cb10*/  UMOV UR10, UR15 ;  /* 0x0000000f000a7c82 */ /* 0x000fe40008000000 */
[----:B------:R3:W-:Y:S02]  /*cb20*/  UTMALDG.4D [UR8], [UR4], desc[UR6] ;  /* 0x00000608040075b4 */ /* 0x0007e40008019000 */
[----:B---3--:R-:W-:Y:S01]  /*cb30*/  NOP ;  /* 0x0000000000007918 */ /* 0x008fe20000000000 */
.L_x_1951:
        /* <DEDUP_REMOVED lines=9> */
[----:B-12---:R-:W-:Y:S01]  /*cbd0*/  @P2 IMAD.MOV.U32 R7, RZ, RZ, 0x8000 ;  /* 0x00008000ff072424 */ /* 0x006fe200078e00ff */
        /* <DEDUP_REMOVED lines=21> */
.L_x_2005:
[----:B------:R-:W-:-:S06]  /*cd30*/  UISETP.GE.AND UP0, UPT, UR39, 0x2, UPT ;  /* 0x000000022700788c */ /* 0x000fcc000bf06270 */
[----:B------:R-:W-:-:S13]  /*cd40*/  PLOP3.LUT P2, PT, PT, PT, UP0, 0x80, 0x0 ;  /* 0x000000000000781c */ /* 0x000fda0003f4f008 */
[----:B------:R-:W-:Y:S05]  /*cd50*/  @!P2 BRA `(.L_x_1956) ;  /* 0x0000001000d8a947 */ /* 0x000fea0003800000 */
[----:B------:R-:W-:Y:S02]  /*cd60*/  ULOP3.LUT UR4, UR39, 0x1, URZ, 0xc0, !UPT ;  /* 0x0000000127047892 */ /* 0x000fe4000f8ec03f */
[----:B------:R-:W-:Y:S02]  /*cd70*/  UIADD3 UR46, UR39, -0x2, URZ ;  /* 0xfffffffe272e7890 */ /* 0x000fe4000fffe03f */
[----:B------:R-:W-:Y:S01]  /*cd80*/  UISETP.NE.U32.AND UP0, UPT, UR4, 0x1, UPT ;  /* 0x000000010400788c */ /* 0x000fe2000bf05070 */
[----:B------:R-:W-:-:S03]  /*cd90*/  ULDC.64 UR36, c[0x0][0x408] ;  /* 0x0001020000247ab9 */ /* 0x000fc60000000a00 */
[----:B-1----:R-:W-:Y:S02]  /*cda0*/  MOV R7, UR46 ;  /* 0x0000002e00077c02 */ /* 0x002fe40008000f00 */
[----:B------:R-:W-:-:S13]  /*cdb0*/  PLOP3.LUT P2, PT, PT, PT, UP0, 0x80, 0x0 ;  /* 0x000000000000781c */ /* 0x000fda0003f4f008 */
[----:B------:R-:W-:Y:S05]  /*cdc0*/  @!P2 BRA `(.L_x_1957) ;  /* 0x0000000400a0a947 */ /* 0x000fea0003800000 */
[----:B------:R-:W-:Y:S01]  /*cdd0*/  VIADD R10, R16, 0x1 ;  /* 0x00000001100a7836 */ /* 0x000fe20000000000 */
[----:B------:R-:W-:Y:S04]  /*cde0*/  BSSY B0, `(.L_x_1958) ;  /* 0x0000062000007945 */ /* 0x000fe80003800000 */
[----:B------:R-:W-:-:S04]  /*cdf0*/  ISETP.NE.AND P2, PT, R10, 0x2, PT ;  /* 0x000000020a00780c */ /* 0x000fc80003f45270 */
[----:B------:R-:W-:Y:S02]  /*ce00*/  SEL R8, RZ, 0x1, P2 ;  /* 0x00000001ff087807 */ /* 0x000fe40001000000 */
[----:B------:R-:W-:Y:S02]  /*ce10*/  SEL R10, R10, RZ, P2 ;  /* 0x000000ff0a0a7207 */ /* 0x000fe40001000000 */
[----:B------:R-:W-:Y:S01]  /*ce20*/  LOP3.LUT R7, R17, R8, RZ, 0x3c, !PT ;  /* 0x0000000811077212 */ /* 0x000fe200078e3cff */
[----:B------:R-:W-:Y:S06]  /*ce30*/  @!P6 BRA `(.L_x_1959) ;  /* 0x000000040070e947 */ /* 0x000fec0003800000 */
[----:B------:R-:W-:Y:S02]  /*ce40*/  IMAD.MOV.U32 R8, RZ, RZ, R6 ;  /* 0x000000ffff087224 */ /* 0x000fe400078e0006 */
[----:B------:R-:W-:Y:S01]  /*ce50*/  IMAD.U32 R9, RZ, RZ, UR46 ;  /* 0x0000002eff097e24 */ /* 0x000fe2000f8e00ff */
[----:B------:R-:W-:Y:S06]  /*ce60*/  @!P0 BRA `(.L_x_1960) ;  /* 0x0000000000508947 */ /* 0x000fec0003800000 */
[----:B------:R-:W-:Y:S01]  /*ce70*/  ULDC UR7, c[0x0][0x41c] ;  /* 0x0001070000077ab9 */ /* 0x000fe20000000800 */
[----:B------:R-:W-:Y:S01]  /*ce80*/  UMOV UR6, UR46 ;  /* 0x0000002e00067c82 */ /* 0x000fe20008000000 */
[----:B------:R-:W-:-:S11]  /*ce90*/  UISETP.NE.AND UP0, UPT, UR7, 0x1, UPT ;  /* 0x000000010700788c */ /* 0x000fd6000bf05270 */
[----:B------:R-:W-:Y:S02]  /*cea0*/  @UP0 ULDC.64 UR8, c[0x0][0x420] ;  /* 0x0001080000080ab9 */ /* 0x000fe40000000a00 */
[----:B------:R-:W-:-:S04]  /*ceb0*/  UIMAD.WIDE.U32 UR4, UR46, UR8, URZ ;  /* 0x000000082e0472a5 */ /* 0x000fc8000f8e003f */
[----:B------:R-:W-:-:S03]  /*cec0*/  @UP0 USHF.R.U32.HI UR6, URZ, UR9, UR5 ;  /* 0x000000093f060299 */ /* 0x000fc60008011605 */
[----:B------:R-:W-:Y:S01]  /*ced0*/  ULDC.64 UR8, c[0x0][0x408] ;  /* 0x0001020000087ab9 */ /* 0x000fe20000000a00 */
[----:B------:R-:W-:Y:S01]  /*cee0*/  USHF.R.S32.HI UR4, URZ, 0x1f, UR6 ;  /* 0x0000001f3f047899 */ /* 0x000fe20008011406 */
[----:B------:R-:W-:Y:S01]  /*cef0*/  IMAD R11, R12, UR8, RZ ;  /* 0x000000080c0b7c24 */ /* 0x000fe2000f8e02ff */
[----:B------:R-:W-:-:S03]  /*cf00*/  MOV R8, UR6 ;  /* 0x0000000600087c02 */ /* 0x000fc60008000f00 */
[C---:B------:R-:W-:Y:S02]  /*cf10*/  IMAD R11, R0.reuse, UR9, R11 ;  /* 0x00000009000b7c24 */ /* 0x040fe4000f8e020b */
[----:B------:R-:W-:Y:S02]  /*cf20*/  IMAD.U32 R9, RZ, RZ, UR4 ;  /* 0x00000004ff097e24 */ /* 0x000fe4000f8e00ff */
[----:B------:R-:W-:-:S04]  /*cf30*/  IMAD.WIDE.U32 R8, R0, UR8, R8 ;  /* 0x0000000800087c25 */ /* 0x000fc8000f8e0008 */
[----:B------:R-:W-:Y:S01]  /*cf40*/  IMAD.IADD R9, R11, 0x1, R9 ;  /* 0x000000010b097824 */ /* 0x000fe200078e0209 */
[----:B------:R-:W-:-:S04]  /*cf50*/  LEA R2, P2, R8, R2, 0x2 ;  /* 0x0000000208027211 */ /* 0x000fc800078410ff */
[----:B------:R-:W-:-:S05]  /*cf60*/  LEA.HI.X R3, R8, R3, R9, 0x2, P2 ;  /* 0x0000000308037211 */ /* 0x000fca00010f1409 */
[----:B------:R1:W5:Y:S01]  /*cf70*/  LDG.E R8, desc[UR52][R2.64] ;  /* 0x0000003402087981 */ /* 0x000362000c1e1900 */
[----:B------:R-:W-:-:S04]  /*cf80*/  UIADD3 UR4, -UR6, URZ, URZ ;  /* 0x0000003f06047290 */ /* 0x000fc8000fffe13f */
[----:B------:R-:W-:-:S06]  /*cf90*/  UIMAD UR4, UR7, UR4, UR46 ;  /* 0x00000004070472a4 */ /* 0x000fcc000f8e022e */
[----:B-1----:R-:W-:-:S07]  /*cfa0*/  IMAD.U32 R9, RZ, RZ, UR4 ;  /* 0x00000004ff097e24 */ /* 0x002fce000f8e00ff */
.L_x_1960:
[----:B------:R-:W1:Y:S01]  /*cfb0*/  S2R R2, SR_TID.X ;  /* 0x0000000000027919 */ /* 0x000e620000002100 */
[----:B------:R-:W-:Y:S02]  /*cfc0*/  LEA R3, R10, UR38, 0x3 ;  /* 0x000000260a037c11 */ /* 0x000fe4000f8e18ff */
[----:B-1----:R-:W-:Y:S02]  /*cfd0*/  LOP3.LUT R11, R2, 0x7f, RZ, 0xc0, !PT ;  /* 0x0000007f020b7812 */ /* 0x002fe400078ec0ff */
[----:B------:R-:W-:Y:S02]  /*cfe0*/  SHF.L.U32 R2, R7, 0x1f, RZ ;  /* 0x0000001f07027819 */ /* 0x000fe400000006ff */
[----:B------:R-:W-:Y:S02]  /*cff0*/  ISETP.NE.AND P2, PT, R11, RZ, PT ;  /* 0x000000ff0b00720c */ /* 0x000fe40003f45270 */
[----:B------:R-:W1:Y:S02]  /*d000*/  SYNCS.PHASECHK.TRANS64.TRYWAIT P3, [R3+URZ+0x28840], R2 ;  /* 0x02884002030075a7 */ /* 0x000e64000806017f */
[----:B-1----:R-:W-:Y:S09]  /*d010*/  @!P3 BRA `(.L_x_1961) ;  /* 0x0000001c003cb947 */ /* 0x002ff20003800000 */
.L_x_2006:
[----:B------:R-:W-:Y:S05]  /*d020*/  @P2 BRA `(.L_x_1962) ;  /* 0x0000000000142947 */ /* 0x000fea0003800000 */
[----:B------:R-:W-:Y:S02]  /*d030*/  ISETP.NE.AND P3, PT, R19, RZ, PT ;  /* 0x000000ff1300720c */ /* 0x000fe40003f65270 */
[----:B-1----:R-:W-:-:S04]  /*d040*/  MOV R2, 0x8000 ;  /* 0x0000800000027802 */ /* 0x002fc80000000f00 */
[----:B------:R2:W-:Y:S07]  /*d050*/  SYNCS.ARRIVE.TRANS64 RZ, [R3+URZ+0x28830], R2 ;  /* 0x0288300203ff79a7 */ /* 0x0005ee000800003f */
[----:B------:R-:W-:Y:S05]  /*d060*/  @!P3 BRA `(.L_x_1962) ;  /* 0x000000000004b947 */ /* 0x000fea0003800000 */
[----:B------:R-:W-:Y:S01]  /*d070*/  BPT.TRAP 0x1 ;  /* 0x000000040000795c */ /* 0x000fe20000300000 */
.L_x_1962:
        /* <DEDUP_REMOVED lines=12> */
[----:B-12---:R-:W-:Y:S01]  /*d140*/  SHF.L.U32 R3, R17, 0x1f, RZ ;  /* 0x0000001f11037819 */ /* 0x006fe200000006ff */
        /* <DEDUP_REMOVED lines=13> */
.L_x_2007:
[----:B------:R-:W-:Y:S05]  /*d220*/  @P2 BRA `(.L_x_1964) ;  /* 0x0000000000182947 */ /* 0x000fea0003800000 */
[----:B------:R-:W-:Y:S01]  /*d230*/  ISETP.NE.AND P2, PT, R19, RZ, PT ;  /* 0x000000ff1300720c */ /* 0x000fe20003f45270 */
[----:B-1----:R-:W-:Y:S01]  /*d240*/  IMAD.MOV.U32 R3, RZ, RZ, 0x8000 ;  /* 0x00008000ff037424 */ /* 0x002fe200078e00ff */
[----:B------:R-:W-:-:S04]  /*d250*/  LEA R2, R16, UR38, 0x3 ;  /* 0x0000002610027c11 */ /* 0x000fc8000f8e18ff */
[----:B------:R2:W-:Y:S07]  /*d260*/  SYNCS.ARRIVE.TRANS64 RZ, [R2+URZ+0x28850], R3 ;  /* 0x0288500302ff79a7 */ /* 0x0005ee000800003f */
[----:B------:R-:W-:Y:S05]  /*d270*/  @!P2 BRA `(.L_x_1964) ;  /* 0x000000000004a947 */ /* 0x000fea0003800000 */
[----:B------:R-:W-:Y:S01]  /*d280*/  BPT.TRAP 0x1 ;  /* 0x000000040000795c */ /* 0x000fe20000300000 */
.L_x_1964:
        /* <DEDUP_REMOVED lines=23> */
.L_x_1959:
[----:B------:R-:W-:Y:S05]  /*d400*/  BSYNC B0 ;  /* 0x0000000000007941 */ /* 0x000fea0003800000 */
.L_x_1958:
[----:B------:R-:W-:Y:S01]  /*d410*/  UIADD3 UR4, UR39, -0x3, URZ ;  /* 0xfffffffd27047890 */ /* 0x000fe2000fffe03f */
[----:B------:R-:W-:Y:S01]  /*d420*/  IMAD.MOV.U32 R17, RZ, RZ, R7 ;  /* 0x000000ffff117224 */ /* 0x000fe200078e0007 */
[----:B------:R-:W-:-:S04]  /*d430*/  MOV R16, R10 ;  /* 0x0000000a00107202 */ /* 0x000fc80000000f00 */
[----:B------:R-:W-:-:S07]  /*d440*/  IMAD.U32 R7, RZ, RZ, UR4 ;  /* 0x00000004ff077e24 */ /* 0x000fce000f8e00ff */
.L_x_1957:
[----:B------:R-:W-:Y:S01]  /*d450*/  ISETP.NE.AND P2, PT, RZ, UR46, PT ;  /* 0x0000002eff007c0c */ /* 0x000fe2000bf45270 */
[----:B------:R-:W-:-:S12]  /*d460*/  BSSY B0, `(.L_x_1956) ;  /* 0x00000c5000007945 */ /* 0x000fd80003800000 */
[----:B------:R-:W-:Y:S05]  /*d470*/  @!P2 BRA `(.L_x_1965) ;  /* 0x0000000c000ca947 */ /* 0x000fea0003800000 */
[----:B------:R-:W-:-:S07]  /*d480*/  IMAD.MOV.U32 R8, RZ, RZ, R6 ;  /* 0x000000ffff087224 */ /* 0x000fce00078e0006 */
.L_x_1980:
[----:B------:R-:W-:Y:S01]  /*d490*/  IADD3 R10, R16, 0x1, RZ ;  /* 0x00000001100a7810 */ /* 0x000fe20007ffe0ff */
[----:B------:R-:W-:Y:S05]  /*d4a0*/  YIELD ;  /* 0x0000000000007946 */ /* 0x000fea0003800000 */
[----:B------:R-:W-:Y:S01]  /*d4b0*/  ISETP.NE.AND P2, PT, R10, 0x2, PT ;  /* 0x000000020a00780c */ /* 0x000fe20003f45270 */
[----:B------:R-:W-:Y:S03]  /*d4c0*/  BSSY B1, `(.L_x_1966) ;  /* 0x000005c000017945 */ /* 0x000fe60003800000 */
[----:B-12---:R-:W-:-:S02]  /*d4d0*/  SEL R2, RZ, 0x1, P2 ;  /* 0x00000001ff027807 */ /* 0x006fc40001000000 */
        /* <DEDUP_REMOVED lines=17> */
[----:B------:R-:W-:-:S05]  /*d5f0*/  IMAD.WIDE.U32 R2, R0, UR36, R2 ;  /* 0x0000002400027c25 */ /* 0x000fca000f8e0002 */
[----:B------:R-:W-:Y:S02]  /*d600*/  IADD3 R14, R14, R3, RZ ;  /* 0x000000030e0e7210 */ /* 0x000fe40007ffe0ff */
[----:B-1----:R-:W-:-:S04]  /*d610*/  LEA R8, P2, R2, R8, 0x2 ;  /* 0x0000000802087211 */ /* 0x002fc800078410ff */
[----:B------:R-:W-:-:S05]  /*d620*/  LEA.HI.X R9, R2, R9, R14, 0x2, P2 ;  /* 0x0000000902097211 */ /* 0x000fca00010f140e */
[----:B------:R1:W5:Y:S04]  /*d630*/  LDG.E R8, desc[UR52][R8.64] ;  /* 0x0000003408087981 */ /* 0x000368000c1e1900 */
.L_x_1968:
[----:B------:R-:W1:Y:S01]  /*d640*/  S2R R2, SR_TID.X ;  /* 0x0000000000027919 */ /* 0x000e620000002100 */
[----:B------:R-:W-:Y:S02]  /*d650*/  LEA R3, R10, UR38, 0x3 ;  /* 0x000000260a037c11 */ /* 0x000fe4000f8e18ff */
[----:B-1----:R-:W-:Y:S02]  /*d660*/  LOP3.LUT R9, R2, 0x7f, RZ, 0xc0, !PT ;  /* 0x0000007f02097812 */ /* 0x002fe400078ec0ff */
[----:B------:R-:W-:Y:S02]  /*d670*/  SHF.L.U32 R2, R11, 0x1f, RZ ;  /* 0x0000001f0b027819 */ /* 0x000fe400000006ff */
[----:B------:R-:W-:Y:S02]  /*d680*/  ISETP.NE.AND P2, PT, R9, RZ, PT ;  /* 0x000000ff0900720c */ /* 0x000fe40003f45270 */
[----:B------:R-:W1:Y:S02]  /*d690*/  SYNCS.PHASECHK.TRANS64.TRYWAIT P3, [R3+URZ+0x28840], R2 ;  /* 0x02884002030075a7 */ /* 0x000e64000806017f */
[----:B-1----:R-:W-:Y:S09]  /*d6a0*/  @!P3 BRA `(.L_x_1969) ;  /* 0x0000001400c0b947 */ /* 0x002ff20003800000 */
.L_x_2008:
[----:B------:R-:W-:Y:S05]  /*d6b0*/  @P2 BRA `(.L_x_1970) ;  /* 0x0000000000142947 */ /* 0x000fea0003800000 */
[----:B------:R-:W-:Y:S01]  /*d6c0*/  ISETP.NE.AND P3, PT, R19, RZ, PT ;  /* 0x000000ff1300720c */ /* 0x000fe20003f65270 */
[----:B-1----:R-:W-:-:S04]  /*d6d0*/  IMAD.MOV.U32 R2, RZ, RZ, 0x8000 ;  /* 0x00008000ff027424 */ /* 0x002fc800078e00ff */
[----:B------:R2:W-:Y:S08]  /*d6e0*/  SYNCS.ARRIVE.TRANS64 RZ, [R3+URZ+0x28830], R2 ;  /* 0x0288300203ff79a7 */ /* 0x0005f0000800003f */
[----:B------:R-:W-:Y:S05]  /*d6f0*/  @!P3 BRA `(.L_x_1970) ;  /* 0x000000000004b947 */ /* 0x000fea0003800000 */
[----:B------:R-:W-:Y:S01]  /*d700*/  BPT.TRAP 0x1 ;  /* 0x000000040000795c */ /* 0x000fe20000300000 */
.L_x_1970:
        /* <DEDUP_REMOVED lines=14> */
[----:B-12---:R-:W-:Y:S01]  /*d7f0*/  LEA R2, R16, UR17, 0x3 ;  /* 0x0000001110027c11 */ /* 0x006fe2000f8e18ff */
        /* <DEDUP_REMOVED lines=11> */
.L_x_2009:
[----:B------:R-:W-:Y:S05]  /*d8b0*/  @P2 BRA `(.L_x_1972) ;  /* 0x0000000000142947 */ /* 0x000fea0003800000 */
[----:B------:R-:W-:Y:S01]  /*d8c0*/  ISETP.NE.AND P2, PT, R19, RZ, PT ;  /* 0x000000ff1300720c */ /* 0x000fe20003f45270 */
[----:B------:R-:W-:-:S04]  /*d8d0*/  IMAD.MOV.U32 R3, RZ, RZ, 0x8000 ;  /* 0x00008000ff037424 */ /* 0x000fc800078e00ff */
[----:B------:R2:W-:Y:S08]  /*d8e0*/  SYNCS.ARRIVE.TRANS64 RZ, [R2+URZ+0x50], R3 ;  /* 0x0000500302ff79a7 */ /* 0x0005f0000800003f */
[----:B------:R-:W-:Y:S05]  /*d8f0*/  @!P2 BRA `(.L_x_1972) ;  /* 0x000000000004a947 */ /* 0x000fea0003800000 */
[----:B------:R-:W-:Y:S01]  /*d900*/  BPT.TRAP 0x1 ;  /* 0x000000040000795c */ /* 0x000fe20000300000 */
.L_x_1972:
        /* <DEDUP_REMOVED lines=10> */
[----:B------:R-:W-:Y:S01]  /*d9b0*/  IMAD.MOV.U32 R5, RZ, RZ, R13 ;  /* 0x000000ffff057224 */ /* 0x000fe200078e000d */
[----:B------:R-:W-:-:S02]  /*d9c0*/  MOV R6, R8 ;  /* 0x0000000800067202 */ /* 0x000fc40000000f00 */
[----:B------:R-:W-:Y:S02]  /*d9d0*/  ULEA UR6, UR6, UR38, 0xf ;  /* 0x0000002606067291 */ /* 0x000fe4000f8e783f */
[----:B------:R-:W-:Y:S02]  /*d9e0*/  USHF.L.U32 UR11, UR11, 0x7, URZ ;  /* 0x000000070b0b7899 */ /* 0x000fe4000800063f */
[----:B------:R-:W-:Y:S02]  /*d9f0*/  UIADD3 UR9, UR9, 0x50, URZ ;  /* 0x0000005009097890 */ /* 0x000fe4000fffe03f */
        /* <DEDUP_REMOVED lines=8> */
.L_x_1967:
[----:B------:R-:W-:Y:S05]  /*da80*/  BSYNC B1 ;  /* 0x0000000000017941 */ /* 0x000fea0003800000 */
.L_x_1966:
[----:B------:R-:W-:Y:S01]  /*da90*/  VIADD R16, R10, 0x1 ;  /* 0x000000010a107836 */ /* 0x000fe20000000000 */
[----:B------:R-:W-:Y:S04]  /*daa0*/  BSSY B1, `(.L_x_1973) ;  /* 0x000005d000017945 */ /* 0x000fe80003800000 */
[----:B------:R-:W-:-:S04]  /*dab0*/  ISETP.NE.AND P2, PT, R16, 0x2, PT ;  /* 0x000000021000780c */ /* 0x000fc80003f45270 */
[----:B-12---:R-:W-:Y:S02]  /*dac0*/  SEL R2, RZ, 0x1, P2 ;  /* 0x00000001ff027807 */ /* 0x006fe40001000000 */
[----:B------:R-:W-:Y:S02]  /*dad0*/  SEL R16, R16, RZ, P2 ;  /* 0x000000ff10107207 */ /* 0x000fe40001000000 */
[----:B------:R-:W-:Y:S01]  /*dae0*/  LOP3.LUT R17, R11, R2, RZ, 0x3c, !PT ;  /* 0x000000020b117212 */ /* 0x000fe200078e3cff */
[----:B------:R-:W-:Y:S06]  /*daf0*/  @!P6 BRA `(.L_x_1974) ;  /* 0x00000004005ce947 */ /* 0x000fec0003800000 */
[----:B------:R-:W-:Y:S01]  /*db00*/  VIADD R13, R7, 0xffffffff ;  /* 0xffffffff070d7836 */ /* 0x000fe20000000000 */
        /* <DEDUP_REMOVED lines=18> */
.L_x_1975:
[----:B------:R-:W1:Y:S01]  /*dc30*/  S2R R2, SR_TID.X ;  /* 0x0000000000027919 */ /* 0x000e620000002100 */
[----:B------:R-:W-:Y:S02]  /*dc40*/  SHF.L.U32 R3, R17, 0x1f, RZ ;  /* 0x0000001f11037819 */ /* 0x000fe400000006ff */
[----:B-1----:R-:W-:Y:S02]  /*dc50*/  LOP3.LUT R9, R2, 0x7f, RZ, 0xc0, !PT ;  /* 0x0000007f02097812 */ /* 0x002fe400078ec0ff */
[----:B------:R-:W-:Y:S02]  /*dc60*/  LEA R2, R16, UR38, 0x3 ;  /* 0x0000002610027c11 */ /* 0x000fe4000f8e18ff */
[----:B------:R-:W-:Y:S02]  /*dc70*/  ISETP.NE.AND P2, PT, R9, RZ, PT ;  /* 0x000000ff0900720c */ /* 0x000fe40003f45270 */
[----:B------:R-:W1:Y:S02]  /*dc80*/  SYNCS.PHASECHK.TRANS64.TRYWAIT P3, [R2+URZ+0x28840], R3 ;  /* 0x02884003020075a7 */ /* 0x000e64000806017f */
[----:B-1----:R-:W-:Y:S09]  /*dc90*/  @!P3 BRA `(.L_x_1976) ;  /* 0x00000010006cb947 */ /* 0x002ff20003800000 */
.L_x_2010:
[----:B------:R-:W-:Y:S05]  /*dca0*/  @P2 BRA `(.L_x_1977) ;  /* 0x0000000000142947 */ /* 0x000fea0003800000 */
[----:B------:R-:W-:Y:S01]  /*dcb0*/  ISETP.NE.AND P3, PT, R19, RZ, PT ;  /* 0x000000ff1300720c */ /* 0x000fe20003f65270 */
[----:B-1----:R-:W-:-:S04]  /*dcc0*/  IMAD.MOV.U32 R3, RZ, RZ, 0x8000 ;  /* 0x00008000ff037424 */ /* 0x002fc800078e00ff */
[----:B------:R2:W-:Y:S08]  /*dcd0*/  SYNCS.ARRIVE.TRANS64 RZ, [R2+URZ+0x28830], R3 ;  /* 0x0288300302ff79a7 */ /* 0x0005f0000800003f */
[----:B------:R-:W-:Y:S05]  /*dce0*/  @!P3 BRA `(.L_x_1977) ;  /* 0x000000000004b947 */ /* 0x000fea0003800000 */
[----:B------:R-:W-:Y:S01]  /*dcf0*/  BPT.TRAP 0x1 ;  /* 0x000000040000795c */ /* 0x000fe20000300000 */
.L_x_1977:
        /* <DEDUP_REMOVED lines=12> */
[----:B-12---:R-:W-:Y:S01]  /*ddc0*/  LEA R2, R10, UR17, 0x3 ;  /* 0x000000110a027c11 */ /* 0x006fe2000f8e18ff */
        /* <DEDUP_REMOVED lines=13> */
.L_x_2011:
[----:B------:R-:W-:Y:S05]  /*dea0*/  @P2 BRA `(.L_x_1979) ;  /* 0x0000000000142947 */ /* 0x000fea0003800000 */
[----:B------:R-:W-:Y:S01]  /*deb0*/  ISETP.NE.AND P2, PT, R19, RZ, PT ;  /* 0x000000ff1300720c */ /* 0x000fe20003f45270 */
[----:B------:R-:W-:-:S04]  /*dec0*/  IMAD.MOV.U32 R3, RZ, RZ, 0x8000 ;  /* 0x00008000ff037424 */ /* 0x000fc800078e00ff */
[----:B------:R2:W-:Y:S08]  /*ded0*/  SYNCS.ARRIVE.TRANS64 RZ, [R2+URZ+0x50], R3 ;  /* 0x0000500302ff79a7 */ /* 0x0005f0000800003f */
[----:B------:R-:W-:Y:S05]  /*dee0*/  @!P2 BRA `(.L_x_1979) ;  /* 0x000000000004a947 */ /* 0x000fea0003800000 */
[----:B------:R-:W-:Y:S01]  /*def0*/  BPT.TRAP 0x1 ;  /* 0x000000040000795c */ /* 0x000fe20000300000 */
.L_x_1979:
        /* <DEDUP_REMOVED lines=11> */
[----:B------:R-:W-:Y:S01]  /*dfb0*/  MOV R5, R13 ;  /* 0x0000000d00057202 */ /* 0x000fe20000000f00 */
[----:B------:R-:W-:Y:S01]  /*dfc0*/  IMAD.MOV.U32 R6, RZ, RZ, R8 ;  /* 0x000000ffff067224 */ /* 0x000fe200078e0008 */
[----:B------:R-:W-:-:S02]  /*dfd0*/  ULEA UR14, UR14, UR38, 0xf ;  /* 0x000000260e0e7291 */ /* 0x000fc4000f8e783f */
        /* <DEDUP_REMOVED lines=9> */
.L_x_1974:
[----:B------:R-:W-:Y:S05]  /*e070*/  BSYNC B1 ;  /* 0x0000000000017941 */ /* 0x000fea0003800000 */
.L_x_1973:
[C---:B------:R-:W-:Y:S01]  /*e080*/  ISETP.GT.AND P2, PT, R7.reuse, 0x1, PT ;  /* 0x000000010700780c */ /* 0x040fe20003f44270 */
[----:B------:R-:W-:-:S12]  /*e090*/  VIADD R7, R7, 0xfffffffe ;  /* 0xfffffffe07077836 */ /* 0x000fd80000000000 */
[----:B------:R-:W-:Y:S05]  /*e0a0*/  @P2 BRA `(.L_x_1980) ;  /* 0xfffffff000f82947 */ /* 0x000fea000383ffff */
.L_x_1965:
[----:B------:R-:W-:Y:S05]  /*e0b0*/  BSYNC B0 ;  /* 0x0000000000007941 */ /* 0x000fea0003800000 */
.L_x_1956:
[----:B------:R-:W-:Y:S04]  /*e0c0*/  BSSY B0, `(.L_x_1981) ;  /* 0x000000e000007945 */ /* 0x000fe80003800000 */
[----:B------:R-:W-:Y:S05]  /*e0d0*/  @P1 BRA `(.L_x_1982) ;  /* 0x0000000000301947 */ /* 0x000fea0003800000 */
[----:B-1----:R-:W1:Y:S01]  /*e0e0*/  S2R R7, SR_LANEID ;  /* 0x0000000000077919 */ /* 0x002e620000000000 */
[----:B------:R-:W-:Y:S01]  /*e0f0*/  VOTEU.ANY UR4, UPT, PT ;  /* 0x0000000000047886 */ /* 0x000fe200038e0100 */
[----:B--2---:R-:W2:Y:S01]  /*e100*/  LDC.64 R2, c[0x0][0xdf0] ;  /* 0x00037c00ff027b82 */ /* 0x004ea20000000a00 */
        /* <DEDUP_REMOVED lines=9> */
.L_x_1982:
[----:B------:R-:W-:Y:S05]  /*e1a0*/  BSYNC B0 ;  /* 0x0000000000007941 */ /* 0x000fea0003800000 */
.L_x_1981:
[----:B------:R-:W-:Y:S04]  /*e1b0*/  BSSY B0, `(.L_x_1983) ;  /* 0x0000024000007945 */ /* 0x000fe80003800000 */
[----:B------:R-:W-:Y:S05]  /*e1c0*/  @!P6 BRA `(.L_x_1984) ;  /* 0x000000000088e947 */ /* 0x000fea0003800000 */
[----:B------:R-:W3:Y:S01]  /*e1d0*/  S2R R0, SR_TID.X ;  /* 0x0000000000007919 */ /* 0x000ee20000002100 */
[----:B-12---:R-:W-:Y:S02]  /*e1e0*/  LEA R3, R16, UR38, 0x3 ;  /* 0x0000002610037c11 */ /* 0x006fe4000f8e18ff */
[----:B---3--:R-:W-:Y:S02]  /*e1f0*/  LOP3.LUT R2, R0, 0x7f, RZ, 0xc0, !PT ;  /* 0x0000007f00027812 */ /* 0x008fe400078ec0ff */
[----:B------:R-:W-:Y:S02]  /*e200*/  SHF.L.U32 R0, R17, 0x1f, RZ ;  /* 0x0000001f11007819 */ /* 0x000fe400000006ff */
[----:B------:R-:W-:Y:S02]  /*e210*/  ISETP.NE.AND P1, PT, R2, RZ, PT ;  /* 0x000000ff0200720c */ /* 0x000fe40003f25270 */
[----:B------:R-:W1:Y:S02]  /*e220*/  SYNCS.PHASECHK.TRANS64.TRYWAIT P0, [R3+URZ+0x28860], R0 ;  /* 0x02886000030075a7 */ /* 0x000e64000800017f */
[----:B-1----:R-:W-:Y:S09]  /*e230*/  @!P0 BRA `(.L_x_1985) ;  /* 0x0000000c002c8947 */ /* 0x002ff20003800000 */
.L_x_2012:
[----:B------:R-:W-:Y:S05]  /*e240*/  @P1 BRA `(.L_x_1986) ;  /* 0x0000000000141947 */ /* 0x000fea0003800000 */
[----:B------:R-:W-:Y:S01]  /*e250*/  ISETP.NE.AND P0, PT, R19, RZ, PT ;  /* 0x000000ff1300720c */ /* 0x000fe20003f05270 */
[----:B-1----:R-:W-:-:S04]  /*e260*/  IMAD.MOV.U32 R0, RZ, RZ, 0x8000 ;  /* 0x00008000ff007424 */ /* 0x002fc800078e00ff */
[----:B------:R2:W-:Y:S08]  /*e270*/  SYNCS.ARRIVE.TRANS64 RZ, [R3+URZ+0x28850], R0 ;  /* 0x0288500003ff79a7 */ /* 0x0005f0000800003f */
[----:B------:R-:W-:Y:S05]  /*e280*/  @!P0 BRA `(.L_x_1986) ;  /* 0x0000000000048947 */ /* 0x000fea0003800000 */
[----:B------:R-:W-:Y:S01]  /*e290*/  BPT.TRAP 0x1 ;  /* 0x000000040000795c */ /* 0x000fe20000300000 */
.L_x_1986:
        /* <DEDUP_REMOVED lines=21> */
.L_x_1984:
[----:B------:R-:W-:Y:S05]  /*e3f0*/  BSYNC B0 ;  /* 0x0000000000007941 */ /* 0x000fea0003800000 */
.L_x_1983:
[----:B------:R-:W-:Y:S01]  /*e400*/  IADD3 R16, R16, 0x1, RZ ;  /* 0x0000000110107810 */ /* 0x000fe20007ffe0ff */
[----:B------:R-:W-:-:S03]  /*e410*/  IMAD.MOV.U32 R13, RZ, RZ, R18 ;  /* 0x000000ffff0d7224 */ /* 0x000fc600078e0012 */
[----:B------:R-:W-:-:S04]  /*e420*/  ISETP.NE.AND P0, PT, R16, 0x2, PT ;  /* 0x000000021000780c */ /* 0x000fc80003f05270 */
[----:B-12---:R-:W-:Y:S02]  /*e430*/  SEL R0, RZ, 0x1, P0 ;  /* 0x00000001ff007807 */ /* 0x006fe40000000000 */
[----:B------:R-:W-:Y:S02]  /*e440*/  SEL R16, R16, RZ, P0 ;  /* 0x000000ff10107207 */ /* 0x000fe40000000000 */
[----:B------:R-:W-:-:S07]  /*e450*/  LOP3.LUT R17, R17, R0, RZ, 0x3c, !PT ;  /* 0x0000000011117212 */ /* 0x000fce00078e3cff */
.L_x_1945:
[----:B------:R-:W-:Y:S05]  /*e460*/  BSYNC B6 ;  /* 0x0000000000067941 */ /* 0x000fea0003800000 */
.L_x_1943:
[----:B------:R-:W-:-:S03]  /*e470*/  UMOV UR4, 0xffffffff ;  /* 0xffffffff00047882 */ /* 0x000fc60000000000 */
[----:B------:R-:W-:Y:S05]  /*e480*/  BRA.DIV UR4, `(.L_x_1987) ;  /* 0x0000000a04ac7947 */ /* 0x000fea000b800000 */
[----:B------:R1:W2:Y:S02]  /*e490*/  SHFL.IDX PT, R14, R13, RZ, 0x1f ;  /* 0x00001fff0d0e7589 */ /* 0x0002a400000e0000 */
.L_x_2015:
[----:B------:R-:W-:Y:S01]  /*e4a0*/  ISETP.NE.AND P0, PT, R19, RZ, PT ;  /* 0x000000ff1300720c */ /* 0x000fe20003f05270 */
[----:B------:R-:W-:Y:S05]  /*e4b0*/  WARPSYNC.ALL ;  /* 0x0000000000007948 */ /* 0x000fea0003800000 */
[----:B------:R-:W-:Y:S01]  /*e4c0*/  BAR.SYNC.DEFER_BLOCKING 0x4, 0x120 ;  /* 0x0104800000007b1d */ /* 0x000fe20000010000 */
[----:B--2---:R-:W-:-:S05]  /*e4d0*/  IMAD.MOV.U32 R18, RZ, RZ, R14 ;  /* 0x000000ffff127224 */ /* 0x004fca00078e000e */
[----:B------:R-:W-:Y:S01]  /*e4e0*/  ULDC UR4, c[0x0][0xda8] ;  /* 0x00036a0000047ab9 */ /* 0x000fe20000000800 */
[----:B------:R-:W-:Y:S01]  /*e4f0*/  @!P0 MOV R0, 0x400 ;  /* 0x0000040000008802 */ /* 0x000fe20000000f00 */
[----:B------:R-:W2:Y:S03]  /*e500*/  @!P0 S2R R3, SR_CgaCtaId ;  /* 0x0000000000038919 */ /* 0x000ea60000008800 */
[----:B--2---:R-:W-:-:S05]  /*e510*/  @!P0 LEA R0, R3, R0, 0x18 ;  /* 0x0000000003008211 */ /* 0x004fca00078ec0ff */
[----:B------:R2:W-:Y:S01]  /*e520*/  @!P0 STS [R0+0x288d0], R13 ;  /* 0x0288d00d00008388 */ /* 0x0005e20000000800 */
[----:B------:R-:W-:Y:S06]  /*e530*/  BAR.ARV 0x5, 0x120 ;  /* 0x0144800000007b1d */ /* 0x000fec0000002000 */
[----:B------:R-:W-:-:S13]  /*e540*/  ISETP.GE.AND P0, PT, R18, UR4, PT ;  /* 0x0000000412007c0c */ /* 0x000fda000bf06270 */
[----:B--2---:R-:W-:Y:S05]  /*e550*/  @!P0 BRA `(.L_x_1988) ;  /* 0xffffffd400d48947 */ /* 0x004fea000383ffff */
.L_x_1940:
        /* <DEDUP_REMOVED lines=11> */
.L_x_2016:
        /* <DEDUP_REMOVED lines=10> */
[----:B------:R-:W-:-:S04]  /*e6b0*/  MOV R0, UR4 ;  /* 0x0000000400007c02 */ /* 0x000fc80008000f00 */
[----:B------:R-:W-:-:S13]  /*e6c0*/  ISETP.NE.AND P2, PT, R0, 0x3, PT ;  /* 0x000000030000780c */ /* 0x000fda0003f45270 */
[----:B------:R-:W-:Y:S05]  /*e6d0*/  @!P2 BRA `(.L_x_1992) ;  /* 0x000000000004a947 */ /* 0x000fea0003800000 */
[----:B------:R-:W-:Y:S01]  /*e6e0*/  BPT.TRAP 0x1 ;  /* 0x000000040000795c */ /* 0x000fe20000300000 */
.L_x_1992:
        /* <DEDUP_REMOVED lines=9> */
[----:B------:R-:W-:Y:S02]  /*e780*/  SHF.L.U32 R0, R17, 0x1f, RZ ;  /* 0x0000001f11007819 */ /* 0x000fe400000006ff */
[----:B------:R-:W-:Y:S01]  /*e790*/  LEA R3, R2, R3, 0x3 ;  /* 0x0000000302037211 */ /* 0x000fe200078e18ff */
[----:B--2---:R-:W-:Y:S06]  /*e7a0*/  @!P0 BRA `(.L_x_1993) ;  /* 0x00000008001c8947 */ /* 0x004fec0003800000 */
.L_x_2017:
[----:B------:R-:W3:Y:S02]  /*e7b0*/  SYNCS.PHASECHK.TRANS64.TRYWAIT P0, [R3+URZ], R0 ;  /* 0x00000000030075a7 */ /* 0x000ee4000800017f */
[----:B---3--:R-:W-:Y:S05]  /*e7c0*/  @!P0 BRA `(.L_x_1994) ;  /* 0x0000000800288947 */ /* 0x008fea0003800000 */
.L_x_2018:
[----:B------:R-:W-:Y:S05]  /*e7d0*/  @!P2 BRA `(.L_x_1995) ;  /* 0x000000000004a947 */ /* 0x000fea0003800000 */
[----:B------:R-:W-:Y:S01]  /*e7e0*/  BPT.TRAP 0x1 ;  /* 0x000000040000795c */ /* 0x000fe20000300000 */
.L_x_1995:
[----:B---3--:R-:W-:-:S04]  /*e7f0*/  VIADD R3, R7, 0x28860 ;  /* 0x0002886007037836 */ /* 0x008fc80000000000 */
[----:B--2---:R-:W-:-:S04]  /*e800*/  IMAD R5, R16, 0x8, R3 ;  /* 0x0000000810057824 */ /* 0x004fc800078e0203 */
[----:B------:R-:W2:Y:S02]  /*e810*/  SYNCS.PHASECHK.TRANS64.TRYWAIT P0, [R5+URZ], R4 ;  /* 0x00000004050075a7 */ /* 0x000ea4000800017f */
[----:B--2---:R-:W-:Y:S05]  /*e820*/  @!P0 BRA `(.L_x_1996) ;  /* 0x0000000800248947 */ /* 0x004fea0003800000 */
.L_x_2019:
[----:B------:R-:W-:-:S07]  /*e830*/  IMAD R3, R2, 0x8, R3 ;  /* 0x0000000802037824 */ /* 0x000fce00078e0203 */
.L_x_1997:
[----:B---3--:R3:W4:Y:S02]  /*e840*/  SYNCS.PHASECHK.TRANS64.TRYWAIT P0, [R3+URZ], R0 ;  /* 0x00000000030075a7 */ /* 0x008724000800017f */
[----:B----4-:R-:W-:Y:S05]  /*e850*/  @!P0 NANOSLEEP.SYNCS 0x989680 ;  /* 0x009896800000895d */ /* 0x010fea0003900000 */
[----:B------:R-:W4:Y:S02]  /*e860*/  @!P0 SYNCS.PHASECHK.TRANS64 P0, [R3+URZ], R0 ;  /* 0x00000000030085a7 */ /* 0x000f24000800007f */
[----:B----4-:R-:W-:Y:S05]  /*e870*/  @!P0 BRA `(.L_x_1997) ;  /* 0xfffffffc00f08947 */ /* 0x010fea000383ffff */
.L_x_1991:
[----:B------:R-:W-:Y:S05]  /*e880*/  BSYNC B0 ;  /* 0x0000000000007941 */ /* 0x000fea0003800000 */
.L_x_1990:
[----:B------:R-:W-:Y:S05]  /*e890*/  EXIT ;  /* 0x000000000000794d */ /* 0x000fea0003800000 */
.L_x_1897:
[----:B-1----:R-:W-:-:S04]  /*e8a0*/  MOV R3, UR38 ;  /* 0x0000002600037c02 */ /* 0x002fc80008000f00 */
[----:B------:R1:W2:Y:S03]  /*e8b0*/  SYNCS.PHASECHK.TRANS64.TRYWAIT P1, [R3+URZ+0x28800], R0 ;  /* 0x02880000030075a7 */ /* 0x0002a6000802017f */
[----:B--2---:R-:W-:Y:S05]  /*e8c0*/  @!P1 NANOSLEEP.SYNCS 0x989680 ;  /* 0x009896800000995d */ /* 0x004fea0003900000 */
[----:B------:R-:W2:Y:S02]  /*e8d0*/  @!P1 SYNCS.PHASECHK.TRANS64 P1, [R3+URZ+0x28800], R0 ;  /* 0x02880000030095a7 */ /* 0x000ea4000802007f */
[----:B--2---:R-:W-:Y:S05]  /*e8e0*/  @!P1 BRA `(.L_x_1897) ;  /* 0xfffffffc00ec9947 */ /* 0x004fea000383ffff */
[----:B------:R-:W-:Y:S05]  /*e8f0*/  BRA `(.L_x_1998) ;  /* 0xffffff2c00587947 */ /* 0x000fea000383ffff */
.L_x_1901:
[----:B--2---:R2:W3:Y:S02]  /*e900*/  SYNCS.PHASECHK.TRANS64.TRYWAIT P2, [R0+URZ+0x28830], R3 ;  /* 0x02883003000075a7 */ /* 0x0044e4000804017f */
[----:B---3--:R-:W-:Y:S05]  /*e910*/  @!P2 NANOSLEEP.SYNCS 0x989680 ;  /* 0x009896800000a95d */ /* 0x008fea0003900000 */
[----:B------:R-:W3:Y:S02]  /*e920*/  @!P2 SYNCS.PHASECHK.TRANS64 P2, [R0+URZ+0x28830], R3 ;  /* 0x028830030000a5a7 */ /* 0x000ee4000804007f */
[----:B---3--:R-:W-:Y:S05]  /*e930*/  @!P2 BRA `(.L_x_1901) ;  /* 0xfffffffc00f0a947 */ /* 0x008fea000383ffff */
[----:B------:R-:W-:Y:S05]  /*e940*/  BRA `(.L_x_1900) ;  /* 0xffffff2c00807947 */ /* 0x000fea000383ffff */
.L_x_1906:
[----:B--2---:R-:W-:-:S04]  /*e950*/  IMAD.U32 R7, RZ, RZ, UR10 ;  /* 0x0000000aff077e24 */ /* 0x004fc8000f8e00ff */
[----:B------:R2:W3:Y:S03]  /*e960*/  SYNCS.PHASECHK.TRANS64.TRYWAIT P2, [R7+URZ+0x28830], R4 ;  /* 0x02883004070075a7 */ /* 0x0004e6000804017f */
[----:B---3--:R-:W-:Y:S05]  /*e970*/  @!P2 NANOSLEEP.SYNCS 0x989680 ;  /* 0x009896800000a95d */ /* 0x008fea0003900000 */
[----:B------:R-:W3:Y:S02]  /*e980*/  @!P2 SYNCS.PHASECHK.TRANS64 P2, [R7+URZ+0x28830], R4 ;  /* 0x028830040700a5a7 */ /* 0x000ee4000804007f */
[----:B---3--:R-:W-:Y:S05]  /*e990*/  @!P2 BRA `(.L_x_1906) ;  /* 0xfffffffc00eca947 */ /* 0x008fea000383ffff */
[----:B------:R-:W-:Y:S05]  /*e9a0*/  BRA `(.L_x_1903) ;  /* 0xffffff5c00687947 */ /* 0x000fea000383ffff */
.L_x_1910:
[----:B--2---:R-:W-:-:S04]  /*e9b0*/  IMAD.U32 R7, RZ, RZ, UR10 ;  /* 0x0000000aff077e24 */ /* 0x004fc8000f8e00ff */
[----:B------:R2:W3:Y:S03]  /*e9c0*/  SYNCS.PHASECHK.TRANS64.TRYWAIT P2, [R7+URZ+0x28850], R4 ;  /* 0x02885004070075a7 */ /* 0x0004e6000804017f */
[----:B---3--:R-:W-:Y:S05]  /*e9d0*/  @!P2 NANOSLEEP.SYNCS 0x989680 ;  /* 0x009896800000a95d */ /* 0x008fea0003900000 */
[----:B------:R-:W3:Y:S02]  /*e9e0*/  @!P2 SYNCS.PHASECHK.TRANS64 P2, [R7+URZ+0x28850], R4 ;  /* 0x028850040700a5a7 */ /* 0x000ee4000804007f */
[----:B---3--:R-:W-:Y:S05]  /*e9f0*/  @!P2 BRA `(.L_x_1910) ;  /* 0xfffffffc00eca947 */ /* 0x008fea000383ffff */
[----:B------:R-:W-:Y:S05]  /*ea00*/  BRA `(.L_x_1907) ;  /* 0xffffff60002c7947 */ /* 0x000fea000383ffff */
.L_x_1916:
[----:B--2---:R-:W-:-:S04]  /*ea10*/  IMAD.U32 R5, RZ, RZ, UR10 ;  /* 0x0000000aff057e24 */ /* 0x004fc8000f8e00ff */
[----:B------:R2:W3:Y:S03]  /*ea20*/  SYNCS.PHASECHK.TRANS64.TRYWAIT P2, [R5+URZ+0x28830], R4 ;  /* 0x02883004050075a7 */ /* 0x0004e6000804017f */
[----:B---3--:R-:W-:Y:S05]  /*ea30*/  @!P2 NANOSLEEP.SYNCS 0x989680 ;  /* 0x009896800000a95d */ /* 0x008fea0003900000 */
[----:B------:R-:W3:Y:S02]  /*ea40*/  @!P2 SYNCS.PHASECHK.TRANS64 P2, [R5+URZ+0x28830], R4 ;  /* 0x028830040500a5a7 */ /* 0x000ee4000804007f */
[----:B---3--:R-:W-:Y:S05]  /*ea50*/  @!P2 BRA `(.L_x_1916) ;  /* 0xfffffffc00eca947 */ /* 0x008fea000383ffff */
[----:B------:R-:W-:Y:S05]  /*ea60*/  BRA `(.L_x_1913) ;  /* 0xffffff8c00887947 */ /* 0x000fea000383ffff */
.L_x_1920:
[----:B--2---:R-:W-:-:S04]  /*ea70*/  MOV R5, UR10 ;  /* 0x0000000a00057c02 */ /* 0x004fc80008000f00 */
[----:B------:R2:W3:Y:S03]  /*ea80*/  SYNCS.PHASECHK.TRANS64.TRYWAIT P2, [R5+URZ+0x28850], R4 ;  /* 0x02885004050075a7 */ /* 0x0004e6000804017f */
[----:B---3--:R-:W-:Y:S05]  /*ea90*/  @!P2 NANOSLEEP.SYNCS 0x989680 ;  /* 0x009896800000a95d */ /* 0x008fea0003900000 */
[----:B------:R-:W3:Y:S02]  /*eaa0*/  @!P2 SYNCS.PHASECHK.TRANS64 P2, [R5+URZ+0x28850], R4 ;  /* 0x028850040500a5a7 */ /* 0x000ee4000804007f */
[----:B---3--:R-:W-:Y:S05]  /*eab0*/  @!P2 BRA `(.L_x_1920) ;  /* 0xfffffffc00eca947 */ /* 0x008fea000383ffff */
[----:B------:R-:W-:Y:S05]  /*eac0*/  BRA `(.L_x_1917) ;  /* 0xffffff90004c7947 */ /* 0x000fea000383ffff */
.L_x_1925:
[----:B--2---:R-:W-:-:S04]  /*ead0*/  IMAD.U32 R6, RZ, RZ, UR5 ;  /* 0x00000005ff067e24 */ /* 0x004fc8000f8e00ff */
[----:B------:R2:W3:Y:S03]  /*eae0*/  SYNCS.PHASECHK.TRANS64.TRYWAIT P0, [R6+URZ+0x28850], R5 ;  /* 0x02885005060075a7 */ /* 0x0004e6000800017f */
[----:B---3--:R-:W-:Y:S05]  /*eaf0*/  @!P0 NANOSLEEP.SYNCS 0x989680 ;  /* 0x009896800000895d */ /* 0x008fea0003900000 */
[----:B------:R-:W3:Y:S02]  /*eb00*/  @!P0 SYNCS.PHASECHK.TRANS64 P0, [R6+URZ+0x28850], R5 ;  /* 0x02885005060085a7 */ /* 0x000ee4000800007f */
[----:B---3--:R-:W-:Y:S05]  /*eb10*/  @!P0 BRA `(.L_x_1925) ;  /* 0xfffffffc00ec8947 */ /* 0x008fea000383ffff */
[----:B------:R-:W-:Y:S05]  /*eb20*/  BRA `(.L_x_1924) ;  /* 0xffffffb4002c7947 */ /* 0x000fea000383ffff */
.L_x_1949:
[----:B------:R-:W1:Y:S01]  /*eb30*/  S2R R7, SR_TID.X ;  /* 0x0000000000077919 */ /* 0x000e620000002100 */
        /* <DEDUP_REMOVED lines=9> */
.L_x_1999:
[----:B------:R-:W-:Y:S05]  /*ebd0*/  BRA `(.L_x_2000) ;  /* 0xffffffd800ec7947 */ /* 0x000fea000383ffff */
.L_x_1950:
[----:B------:R-:W-:Y:S01]  /*ebe0*/  BSSY B0, `(.L_x_2001) ;  /* 0x0000006000007945 */ /* 0x000fe20003800000 */
[----:B------:R-:W-:-:S07]  /*ebf0*/  IMAD.MOV.U32 R15, RZ, RZ, -0x1 ;  /* 0xffffffffff0f7424 */ /* 0x000fce00078e00ff */
[----:B------:R-:W-:Y:S05]  /*ec00*/  WARPSYNC.COLLECTIVE R15, `(.L_x_2002) ;  /* 0x000000000f0c7348 */ /* 0x000fea0003c00000 */
[----:B------:R-:W-:Y:S02]  /*ec10*/  ELECT P6, UR62, PT ;  /* 0x00000000003e782f */ /* 0x000fe400038c0000 */
[----:B------:R-:W-:Y:S01]  /*ec20*/  MOV R14, UR62 ;  /* 0x0000003e000e7c02 */ /* 0x000fe20008000f00 */
[----:B------:R-:W-:Y:S10]  /*ec30*/  ENDCOLLECTIVE ;  /* 0x000000000000791b */ /* 0x000ff40003800000 */
.L_x_2002:
[----:B------:R-:W-:Y:S05]  /*ec40*/  BSYNC B0 ;  /* 0x0000000000007941 */ /* 0x000fea0003800000 */
.L_x_2001:
[----:B------:R-:W-:Y:S05]  /*ec50*/  BRA `(.L_x_2003) ;  /* 0xffffffd800dc7947 */ /* 0x000fea000383ffff */
.L_x_1953:
[----:B-1----:R1:W2:Y:S02]  /*ec60*/  SYNCS.PHASECHK.TRANS64.TRYWAIT P2, [R8+URZ+0x28840], R7 ;  /* 0x02884007080075a7 */ /* 0x0022a4000804017f */
[----:B--2---:R-:W-:Y:S05]  /*ec70*/  @!P2 NANOSLEEP.SYNCS 0x989680 ;  /* 0x009896800000a95d */ /* 0x004fea0003900000 */
[----:B------:R-:W2:Y:S02]  /*ec80*/  @!P2 SYNCS.PHASECHK.TRANS64 P2, [R8+URZ+0x28840], R7 ;  /* 0x028840070800a5a7 */ /* 0x000ea4000804007f */
[----:B--2---:R-:W-:Y:S05]  /*ec90*/  @!P2 BRA `(.L_x_1953) ;  /* 0xfffffffc00f0a947 */ /* 0x004fea000383ffff */
[----:B------:R-:W-:Y:S05]  /*eca0*/  BRA `(.L_x_2004) ;  /* 0xffffffdc00387947 */ /* 0x000fea000383ffff */
.L_x_1955:
[----:B-1----:R-:W-:-:S04]  /*ecb0*/  IMAD.U32 R8, RZ, RZ, UR38 ;  /* 0x00000026ff087e24 */ /* 0x002fc8000f8e00ff */
[----:B------:R1:W2:Y:S03]  /*ecc0*/  SYNCS.PHASECHK.TRANS64.TRYWAIT P2, [R8+URZ+0x28820], R7 ;  /* 0x02882007080075a7 */ /* 0x0002a6000804017f */
[----:B--2---:R-:W-:Y:S05]  /*ecd0*/  @!P2 NANOSLEEP.SYNCS 0x989680 ;  /* 0x009896800000a95d */ /* 0x004fea0003900000 */
[----:B------:R-:W2:Y:S02]  /*ece0*/  @!P2 SYNCS.PHASECHK.TRANS64 P2, [R8+URZ+0x28820], R7 ;  /* 0x028820070800a5a7 */ /* 0x000ea4000804007f */
[----:B--2---:R-:W-:Y:S05]  /*ecf0*/  @!P2 BRA `(.L_x_1955) ;  /* 0xfffffffc00eca947 */ /* 0x004fea000383ffff */
[----:B------:R-:W-:Y:S05]  /*ed00*/  BRA `(.L_x_2005) ;  /* 0xffffffe000087947 */ /* 0x000fea000383ffff */
.L_x_1961:
[----:B-1----:R1:W2:Y:S02]  /*ed10*/  SYNCS.PHASECHK.TRANS64.TRYWAIT P3, [R3+URZ+0x28840], R2 ;  /* 0x02884002030075a7 */ /* 0x0022a4000806017f */
[----:B--2---:R-:W-:Y:S05]  /*ed20*/  @!P3 NANOSLEEP.SYNCS 0x989680 ;  /* 0x009896800000b95d */ /* 0x004fea0003900000 */
[----:B------:R-:W2:Y:S02]  /*ed30*/  @!P3 SYNCS.PHASECHK.TRANS64 P3, [R3+URZ+0x28840], R2 ;  /* 0x028840020300b5a7 */ /* 0x000ea4000806007f */
[----:B--2---:R-:W-:Y:S05]  /*ed40*/  @!P3 BRA `(.L_x_1961) ;  /* 0xfffffffc00f0b947 */ /* 0x004fea000383ffff */
[----:B------:R-:W-:Y:S05]  /*ed50*/  BRA `(.L_x_2006) ;  /* 0xffffffe000b07947 */ /* 0x000fea000383ffff */
.L_x_1963:
[----:B-1----:R1:W2:Y:S02]  /*ed60*/  SYNCS.PHASECHK.TRANS64.TRYWAIT P3, [R2+URZ+0x60], R3 ;  /* 0x00006003020075a7 */ /* 0x0022a4000806017f */
[----:B--2---:R-:W-:Y:S05]  /*ed70*/  @!P3 NANOSLEEP.SYNCS 0x989680 ;  /* 0x009896800000b95d */ /* 0x004fea0003900000 */
[----:B------:R-:W2:Y:S02]  /*ed80*/  @!P3 SYNCS.PHASECHK.TRANS64 P3, [R2+URZ+0x60], R3 ;  /* 0x000060030200b5a7 */ /* 0x000ea4000806007f */
[----:B--2---:R-:W-:Y:S05]  /*ed90*/  @!P3 BRA `(.L_x_1963) ;  /* 0xfffffffc00f0b947 */ /* 0x004fea000383ffff */
[----:B------:R-:W-:Y:S05]  /*eda0*/  BRA `(.L_x_2007) ;  /* 0xffffffe4001c7947 */ /* 0x000fea000383ffff */
.L_x_1969:
[----:B-1----:R1:W2:Y:S02]  /*edb0*/  SYNCS.PHASECHK.TRANS64.TRYWAIT P3, [R3+URZ+0x28840], R2 ;  /* 0x02884002030075a7 */ /* 0x0022a4000806017f */
[----:B--2---:R-:W-:Y:S05]  /*edc0*/  @!P3 NANOSLEEP.SYNCS 0x989680 ;  /* 0x009896800000b95d */ /* 0x004fea0003900000 */
[----:B------:R-:W2:Y:S02]  /*edd0*/  @!P3 SYNCS.PHASECHK.TRANS64 P3, [R3+URZ+0x28840], R2 ;  /* 0x028840020300b5a7 */ /* 0x000ea4000806007f */
[----:B--2---:R-:W-:Y:S05]  /*ede0*/  @!P3 BRA `(.L_x_1969) ;  /* 0xfffffffc00f0b947 */ /* 0x004fea000383ffff */
[----:B------:R-:W-:Y:S05]  /*edf0*/  BRA `(.L_x_2008) ;  /* 0xffffffe8002c7947 */ /* 0x000fea000383ffff */
.L_x_1971:
[----:B-1----:R1:W2:Y:S02]  /*ee00*/  SYNCS.PHASECHK.TRANS64.TRYWAIT P3, [R2+URZ+0x60], R17 ;  /* 0x00006011020075a7 */ /* 0x0022a4000806017f */
[----:B--2---:R-:W-:Y:S05]  /*ee10*/  @!P3 NANOSLEEP.SYNCS 0x989680 ;  /* 0x009896800000b95d */ /* 0x004fea0003900000 */
[----:B------:R-:W2:Y:S02]  /*ee20*/  @!P3 SYNCS.PHASECHK.TRANS64 P3, [R2+URZ+0x60], R17 ;  /* 0x000060110200b5a7 */ /* 0x000ea4000806007f */
[----:B--2---:R-:W-:Y:S05]  /*ee30*/  @!P3 BRA `(.L_x_1971) ;  /* 0xfffffffc00f0b947 */ /* 0x004fea000383ffff */
[----:B------:R-:W-:Y:S05]  /*ee40*/  BRA `(.L_x_2009) ;  /* 0xffffffe800987947 */ /* 0x000fea000383ffff */
.L_x_1976:
[----:B-1----:R1:W2:Y:S02]  /*ee50*/  SYNCS.PHASECHK.TRANS64.TRYWAIT P3, [R2+URZ+0x28840], R3 ;  /* 0x02884003020075a7 */ /* 0x0022a4000806017f */
[----:B--2---:R-:W-:Y:S05]  /*ee60*/  @!P3 NANOSLEEP.SYNCS 0x989680 ;  /* 0x009896800000b95d */ /* 0x004fea0003900000 */
[----:B------:R-:W2:Y:S02]  /*ee70*/  @!P3 SYNCS.PHASECHK.TRANS64 P3, [R2+URZ+0x28840], R3 ;  /* 0x028840030200b5a7 */ /* 0x000ea4000806007f */
[----:B--2---:R-:W-:Y:S05]  /*ee80*/  @!P3 BRA `(.L_x_1976) ;  /* 0xfffffffc00f0b947 */ /* 0x004fea000383ffff */
[----:B------:R-:W-:Y:S05]  /*ee90*/  BRA `(.L_x_2010) ;  /* 0xffffffec00807947 */ /* 0x000fea000383ffff */
.L_x_1978:
[----:B-1----:R1:W2:Y:S02]  /*eea0*/  SYNCS.PHASECHK.TRANS64.TRYWAIT P3, [R2+URZ+0x60], R11 ;  /* 0x0000600b020075a7 */ /* 0x0022a4000806017f */
[----:B--2---:R-:W-:Y:S05]  /*eeb0*/  @!P3 NANOSLEEP.SYNCS 0x989680 ;  /* 0x009896800000b95d */ /* 0x004fea0003900000 */
[----:B------:R-:W2:Y:S02]  /*eec0*/  @!P3 SYNCS.PHASECHK.TRANS64 P3, [R2+URZ+0x60], R11 ;  /* 0x0000600b0200b5a7 */ /* 0x000ea4000806007f */
[----:B--2---:R-:W-:Y:S05]  /*eed0*/  @!P3 BRA `(.L_x_1978) ;  /* 0xfffffffc00f0b947 */ /* 0x004fea000383ffff */
[----:B------:R-:W-:Y:S05]  /*eee0*/  BRA `(.L_x_2011) ;  /* 0xffffffec00ec7947 */ /* 0x000fea000383ffff */
.L_x_1985:
[----:B-1----:R1:W2:Y:S02]  /*eef0*/  SYNCS.PHASECHK.TRANS64.TRYWAIT P0, [R3+URZ+0x28860], R0 ;  /* 0x02886000030075a7 */ /* 0x0022a4000800017f */
[----:B--2---:R-:W-:Y:S05]  /*ef00*/  @!P0 NANOSLEEP.SYNCS 0x989680 ;  /* 0x009896800000895d */ /* 0x004fea0003900000 */
[----:B------:R-:W2:Y:S02]  /*ef10*/  @!P0 SYNCS.PHASECHK.TRANS64 P0, [R3+URZ+0x28860], R0 ;  /* 0x02886000030085a7 */ /* 0x000ea4000800007f */
[----:B--2---:R-:W-:Y:S05]  /*ef20*/  @!P0 BRA `(.L_x_1985) ;  /* 0xfffffffc00f08947 */ /* 0x004fea000383ffff */
[----:B------:R-:W-:Y:S05]  /*ef30*/  BRA `(.L_x_2012) ;  /* 0xfffffff000c07947 */ /* 0x000fea000383ffff */
.L_x_1987:
[----:B------:R-:W-:Y:S01]  /*ef40*/  BSSY B0, `(.L_x_2013) ;  /* 0x0000007000007945 */ /* 0x000fe20003800000 */
[----:B------:R-:W-:Y:S01]  /*ef50*/  MOV R12, RZ ;  /* 0x000000ff000c7202 */ /* 0x000fe20000000f00 */
[----:B------:R-:W-:Y:S02]  /*ef60*/  IMAD.MOV.U32 R11, RZ, RZ, 0x1f ;  /* 0x0000001fff0b7424 */ /* 0x000fe400078e00ff */
[----:B------:R-:W-:-:S07]  /*ef70*/  IMAD.MOV.U32 R15, RZ, RZ, -0x1 ;  /* 0xffffffffff0f7424 */ /* 0x000fce00078e00ff */
[----:B------:R-:W-:Y:S05]  /*ef80*/  WARPSYNC.COLLECTIVE R15, `(.L_x_2014) ;  /* 0x000000000f087348 */ /* 0x000fea0003c00000 */
[----:B------:R1:W2:Y:S02]  /*ef90*/  SHFL.IDX P6, R14, R13, R12, R11 ;  /* 0x0000000c0d0e7389 */ /* 0x0002a400000c000b */
[----:B-12---:R-:W-:Y:S01]  /*efa0*/  ENDCOLLECTIVE ;  /* 0x000000000000791b */ /* 0x006fe20003800000 */
.L_x_2014:
[----:B------:R-:W-:Y:S05]  /*efb0*/  BSYNC B0 ;  /* 0x0000000000007941 */ /* 0x000fea0003800000 */
.L_x_2013:
[----:B------:R-:W-:Y:S05]  /*efc0*/  BRA `(.L_x_2015) ;  /* 0xfffffff400347947 */ /* 0x000fea000383ffff */
.L_x_1989:
[----:B--2---:R2:W3:Y:S02]  /*efd0*/  SYNCS.PHASECHK.TRANS64.TRYWAIT P0, [R7+URZ+0x28820], R0 ;  /* 0x02882000070075a7 */ /* 0x0044e4000800017f */
[----:B---3--:R-:W-:Y:S05]  /*efe0*/  @!P0 NANOSLEEP.SYNCS 0x989680 ;  /* 0x009896800000895d */ /* 0x008fea0003900000 */
[----:B------:R-:W3:Y:S02]  /*eff0*/  @!P0 SYNCS.PHASECHK.TRANS64 P0, [R7+URZ+0x28820], R0 ;  /* 0x02882000070085a7 */ /* 0x000ee4000800007f */
[----:B---3--:R-:W-:Y:S05]  /*f000*/  @!P0 BRA `(.L_x_1989) ;  /* 0xfffffffc00f08947 */ /* 0x008fea000383ffff */
[----:B------:R-:W-:Y:S05]  /*f010*/  BRA `(.L_x_2016) ;  /* 0xfffffff4007c7947 */ /* 0x000fea000383ffff */
.L_x_1993:
[----:B--2---:R2:W3:Y:S02]  /*f020*/  SYNCS.PHASECHK.TRANS64.TRYWAIT P0, [R5+URZ], R4 ;  /* 0x00000004050075a7 */ /* 0x0044e4000800017f */
[----:B---3--:R-:W-:Y:S05]  /*f030*/  @!P0 NANOSLEEP.SYNCS 0x989680 ;  /* 0x009896800000895d */ /* 0x008fea0003900000 */
[----:B------:R-:W3:Y:S02]  /*f040*/  @!P0 SYNCS.PHASECHK.TRANS64 P0, [R5+URZ], R4 ;  /* 0x00000004050085a7 */ /* 0x000ee4000800007f */
[----:B---3--:R-:W-:Y:S05]  /*f050*/  @!P0 BRA `(.L_x_1993) ;  /* 0xfffffffc00f08947 */ /* 0x008fea000383ffff */
[----:B------:R-:W-:Y:S05]  /*f060*/  BRA `(.L_x_2017) ;  /* 0xfffffff400d07947 */ /* 0x000fea000383ffff */
.L_x_1994:
[----:B---3--:R3:W4:Y:S02]  /*f070*/  SYNCS.PHASECHK.TRANS64.TRYWAIT P0, [R3+URZ], R0 ;  /* 0x00000000030075a7 */ /* 0x008724000800017f */
[----:B----4-:R-:W-:Y:S05]  /*f080*/  @!P0 NANOSLEEP.SYNCS 0x989680 ;  /* 0x009896800000895d */ /* 0x010fea0003900000 */
[----:B------:R-:W4:Y:S02]  /*f090*/  @!P0 SYNCS.PHASECHK.TRANS64 P0, [R3+URZ], R0 ;  /* 0x00000000030085a7 */ /* 0x000f24000800007f */
[----:B----4-:R-:W-:Y:S05]  /*f0a0*/  @!P0 BRA `(.L_x_1994) ;  /* 0xfffffffc00f08947 */ /* 0x010fea000383ffff */
[----:B------:R-:W-:Y:S05]  /*f0b0*/  BRA `(.L_x_2018) ;  /* 0xfffffff400c47947 */ /* 0x000fea000383ffff */
.L_x_1996:
[----:B--2---:R2:W3:Y:S02]  /*f0c0*/  SYNCS.PHASECHK.TRANS64.TRYWAIT P0, [R5+URZ], R4 ;  /* 0x00000004050075a7 */ /* 0x0044e4000800017f */
[----:B---3--:R-:W-:Y:S05]  /*f0d0*/  @!P0 NANOSLEEP.SYNCS 0x989680 ;  /* 0x009896800000895d */ /* 0x008fea0003900000 */
[----:B------:R-:W3:Y:S02]  /*f0e0*/  @!P0 SYNCS.PHASECHK.TRANS64 P0, [R5+URZ], R4 ;  /* 0x00000004050085a7 */ /* 0x000ee4000800007f */
[----:B---3--:R-:W-:Y:S05]  /*f0f0*/  @!P0 BRA `(.L_x_1996) ;  /* 0xfffffffc00f08947 */ /* 0x008fea000383ffff */
[----:B------:R-:W-:Y:S05]  /*f100*/  BRA `(.L_x_2019) ;  /* 0xfffffff400c87947 */ /* 0x000fea000383ffff */
.L_x_2020:
        /* <DEDUP_REMOVED lines=15> */
.L_x_2733:


//--------------------- .text._ZN7cutlass13device_kernelIN5flash11enable_sm90INS1_16FlashAttnFwdSm90INS1_25CollectiveMainloopFwdSm90ILi2EN4cute5tupleIJNS5_1CILi1EEES8_S8_EEENS6_IJNS7_ILi128EEESA_SA_EEELi128ENS_10bfloat16_tEfNS_4arch4Sm90ELb1ELb0ELb1ELb1ELb0ELb0ELb0ELb1ELb1ELb0ELb0ELb0EEENS1_21CollectiveEpilogueFwdISB_S9_SC_SE_Li256ELb1ELb0ELb0ELb0EEENS1_36VarlenDynamicPersistentTileSchedulerILi128ELi128ELi256ELi32ELb0ELb0ELb1ELb1ELb1ELb1EEEEEEEEEvNT_6ParamsE --------------------------
	.section	.text._ZN7cutlass13device_kernelIN5flash11enable_sm90INS1_16FlashAttnFwdSm90INS1_25CollectiveMainloopFwdSm90ILi2EN4cute5tupleIJNS5_1CILi1EEES8_S8_EEENS6_IJNS7_ILi128EEESA_SA_EEELi128ENS_10bfloat16_tEfNS_4arch4Sm90ELb1ELb0ELb1ELb1ELb0ELb0ELb0ELb1ELb1ELb0ELb0ELb0EEENS1_21CollectiveEpilogueFwdISB_S9_SC_SE_Li256ELb1ELb0ELb0ELb0EEENS1_36VarlenDynamicPersistentTileSchedulerILi128ELi128ELi256ELi32ELb0ELb0ELb1ELb1ELb1ELb1EEEEEEEEEvNT_6ParamsE,"ax",@progbits
	.align	128
.text._ZN7cutlass13device_kernelIN5flash11enable_sm90INS1_16FlashAttnFwdSm90INS1_25CollectiveMainloopFwdSm90ILi2EN4cute5tupleIJNS5_1CILi1EEES8_S8_EEENS6_IJNS7_ILi128EEESA_SA_EEELi128ENS_10bfloat16_tEfNS_4arch4Sm90ELb1ELb0ELb1ELb1ELb0ELb0ELb0ELb1ELb1ELb0ELb0ELb0EEENS1_21CollectiveEpilogueFwdISB_S9_SC_SE_Li256ELb1ELb0ELb0ELb0EEENS1_36VarlenDynamicPersistentTileSchedulerILi128ELi128ELi256ELi32ELb0ELb0ELb1ELb1ELb1ELb1EEEEEEEEEvNT_6ParamsE:
        .type           _ZN7cutlass13device_kernelIN5flash11enable_sm90INS1_16FlashAttnFwdSm90INS1_25CollectiveMainloopFwdSm90ILi2EN4cute5tupleIJNS5_1CILi1EEES8_S8_EEENS6_IJNS7_ILi128EEESA_SA_EEELi128ENS_10bfloat16_tEfNS_4arch4Sm90ELb1ELb0ELb1ELb1ELb0ELb0ELb0ELb1ELb1ELb0ELb0ELb0EEENS1_21CollectiveEpilogueFwdISB_S9_SC_SE_Li256ELb1ELb0ELb0ELb0EEENS1_36VarlenDynamicPersistentTileSchedulerILi128ELi128ELi256ELi32ELb0ELb0ELb1ELb1ELb1ELb1EEEEEEEEEvNT_6ParamsE,@function
        .size           _ZN7cutlass13device_kernelIN5flash11enable_sm90INS1_16FlashAttnFwdSm90INS1_25CollectiveMainloopFwdSm90ILi2EN4cute5tupleIJNS5_1CILi1EEES8_S8_EEENS6_IJNS7_ILi128EEESA_SA_EEELi128ENS_10bfloat16_tEfNS_4arch4Sm90ELb1ELb0ELb1ELb1ELb0ELb0ELb0ELb1ELb1ELb0ELb0ELb0EEENS1_21CollectiveEpilogueFwdISB_S9_SC_SE_Li256ELb1ELb0ELb0ELb0EEENS1_36VarlenDynamicPersistentTileSchedulerILi128ELi128ELi256ELi32ELb0ELb0ELb1ELb1ELb1ELb1EEEEEEEEEvNT_6ParamsE,(.L_x_2734 - _ZN7cutlass13device_kernelIN5flash11enable_sm90INS1_16FlashAttnFwdSm90INS1_25CollectiveMainloopFwdSm90ILi2EN4cute5tupleIJNS5_1CILi1EEES8_S8_EEENS6_IJNS7_ILi128EEESA_SA_EEELi128ENS_10bfloat16_tEfNS_4arch4Sm90ELb1ELb0ELb1ELb1ELb0ELb0ELb0ELb1ELb1ELb0ELb0ELb0EEENS1_21CollectiveEpilogueFwdISB_S9_SC_SE_Li256ELb1ELb0ELb0ELb0EEENS1_36VarlenDynamicPersistentTileSchedulerILi128ELi128ELi256ELi32ELb0ELb0ELb1ELb1ELb1ELb1EEEEEEEEEvNT_6ParamsE)
        .other          _ZN7cutlass13device_kernelIN5flash11enable_sm90INS1_16FlashAttnFwdSm90INS1_25CollectiveMainloopFwdSm90ILi2EN4cute5tupleIJNS5_1CILi1EEES8_S8_EEENS6_IJNS7_ILi128EEESA_SA_EEELi128ENS_10bfloat16_tEfNS_4arch4Sm90ELb1ELb0ELb1ELb1ELb0ELb0ELb0ELb1ELb1ELb0ELb0ELb0EEENS1_21CollectiveEpilogueFwdISB_S9_SC_SE_Li256ELb1ELb0ELb0ELb0EEENS1_36VarlenDynamicPersistentTileSchedulerILi128ELi128ELi256ELi32ELb0ELb0ELb1ELb1ELb1ELb1EEEEEEEEEvNT_6ParamsE,@"STO_CUDA_ENTRY STV_DEFAULT"
_ZN7cutlass13device_kernelIN5flash11enable_sm90INS1_16FlashAttnFwdSm90INS1_25CollectiveMainloopFwdSm90ILi2EN4cute5tupleIJNS5_1CILi1EEES8_S8_EEENS6_IJNS7_ILi128EEESA_SA_EEELi128ENS_10bfloat16_tEfNS_4arch4Sm90ELb1ELb0ELb1ELb1ELb0ELb0ELb0ELb1ELb1ELb0ELb0ELb0EEENS1_21CollectiveEpilogueFwdISB_S9_SC_SE_Li256ELb1ELb0ELb0ELb0EEENS1_36VarlenDynamicPersistentTileSchedulerILi128ELi128ELi256ELi32ELb0ELb0ELb1ELb1ELb1ELb1EEEEEEEEEvNT_6ParamsE:
        /* <DEDUP_REMOVED lines=21> */
.L_x_2022:
[----:B------:R-:W-:Y:S05]  /*0150*/  BSYNC B0 ;  /* 0x0000000000007941 */ /* 0x000fea0003800000 */
.L_x_2021:
        /* <DEDUP_REMOVED lines=41> */
.L_x_2023:
        /* <DEDUP_REMOVED lines=22> */
.L_x_2024:
        /* <DEDUP_REMOVED lines=18> */
.L_x_2025:
        /* <DEDUP_REMOVED lines=22> */
.L_x_2026:
        /* <DEDUP_REMOVED lines=22> */
.L_x_2027:
[----:B------:R-:W-:Y:S01]  /*0930*/  PLOP3.LUT P0, PT, PT, PT, UP0, 0x80, 0x0 ;  /* 0x000000000000781c */ /* 0x000fe20003f0f008 */
[----:B------:R-:W-:Y:S01]  /*0940*/  UMOV UR36, 0x1 ;  /* 0x0000000100247882 */ /* 0x000fe20000000000 */
[----:B------:R-:W-:Y:S01]  /*0950*/  NOP ;  /* 0x0000000000007918 */ /* 0x000fe20000000000 */
[----:B------:R-:W-:Y:S01]  /*0960*/  USEL UR36, UR36, 0x2, !UP0 ;  /* 0x0000000224247887 */ /* 0x000fe2000c000000 */
[----:B------:R-:W-:Y:S01]  /*0970*/  ULDC.64 UR48, c[0x0][0x208] ;  /* 0x0000820000307ab9 */ /* 0x000fe20000000a00 */
[----:B012-4-:R-:W-:Y:S08]  /*0980*/  BAR.SYNC.DEFER_BLOCKING 0x0 ;  /* 0x0000000000007b1d */ /* 0x017ff00000010000 */
[----:B------:R-:W-:Y:S05]  /*0990*/  @!P0 BRA `(.L_x_2028) ;  /* 0x000000c0000c8947 */ /* 0x000fea0003800000 */
.L_x_2029:
        /* <DEDUP_REMOVED lines=28> */
[C---:B------:R-:W-:Y:S02]  /*0b60*/  LOP3.LUT R23, R5.reuse, 0xffffff80, RZ, 0xc0, !PT ;  /* 0xffffff8005177812 */ /* 0x040fe400078ec0ff */
        /* <DEDUP_REMOVED lines=14> */
[----:B------:R-:W-:Y:S02]  /*0c50*/  LOP3.LUT R18, R6, 0x7ffffffc, RZ, 0xc0, !PT ;  /* 0x7ffffffc06127812 */ /* 0x000fe400078ec0ff */
[----:B------:R-:W-:Y:S02]  /*0c60*/  LOP3.LUT R8, R0, 0xfffffff8, RZ, 0xc0, !PT ;  /* 0xfffffff800087812 */ /* 0x000fe400078ec0ff */
[-C--:B------:R-:W-:Y:S01]  /*0c70*/  LEA.HI R0, R3, R186.reuse, RZ, 0x4 ;  /* 0x000000ba03007211 */ /* 0x080fe200078f20ff */
[----:B------:R-:W-:Y:S01]  /*0c80*/  IMAD.IADD R18, R23, 0x1, -R18 ;  /* 0x0000000117127824 */ /* 0x000fe200078e0a12 */
[----:B------:R-:W-:Y:S01]  /*0c90*/  LEA.HI R3, R3, R186, RZ, 0x3 ;  /* 0x000000ba03037211 */ /* 0x000fe200078f18ff */
[----:B------:R-:W-:Y:S01]  /*0ca0*/  IMAD.IADD R11, R7, 0x1, -R8 ;  /* 0x00000001070b7824 */ /* 0x000fe200078e0a08 */
[----:B------:R-:W-:-:S02]  /*0cb0*/  SHF.R.S32.HI R9, RZ, 0x4, R0 ;  /* 0x00000004ff097819 */ /* 0x000fc40000011400 */
[----:B------:R-:W-:Y:S01]  /*0cc0*/  LOP3.LUT R7, R0, 0x3fffff0, RZ, 0xc0, !PT ;  /* 0x03fffff000077812 */ /* 0x000fe200078ec0ff */
[----:B------:R-:W-:Y:S01]  /*0cd0*/  IMAD R4, R4, 0x10, R11 ;  /* 0x0000001004047824 */ /* 0x000fe200078e020b */
[----:B------:R-:W-:Y:S02]  /*0ce0*/  LEA.HI R0, R0, R9, RZ, 0x1 ;  /* 0x0000000900007211 */ /* 0x000fe400078f08ff */
[----:B------:R-:W-:Y:S01]  /*0cf0*/  LOP3.LUT R5, R3, 0x1ffffff8, RZ, 0xc0, !PT ;  /* 0x1ffffff803057812 */ /* 0x000fe200078ec0ff */
[----:B------:R-:W-:Y:S01]  /*0d00*/  IMAD.IADD R7, R186, 0x1, -R7 ;  /* 0x00000001ba077824 */ /* 0x000fe200078e0a07 */
[----:B------:R-:W-:Y:S01]  /*0d10*/  LOP3.LUT R0, R0, 0x1ffffffe, RZ, 0xc0, !PT ;  /* 0x1ffffffe00007812 */ /* 0x000fe200078ec0ff */
[----:B------:R-:W-:Y:S01]  /*0d20*/  IMAD R19, R19, 0x40, R4 ;  /* 0x0000004013137824 */ /* 0x000fe200078e0204 */
[----:B------:R-:W-:Y:S01]  /*0d30*/  SHF.R.S32.HI R16, RZ, 0x3, R3 ;  /* 0x00000003ff107819 */ /* 0x000fe20000011403 */
[----:B------:R-:W-:Y:S02]  /*0d40*/  IMAD R7, R7, 0x40, R2 ;  /* 0x0000004007077824 */ /* 0x000fe400078e0202 */
[----:B------:R-:W-:-:S02]  /*0d50*/  IMAD.IADD R0, R9, 0x1, -R0 ;  /* 0x0000000109007824 */ /* 0x000fc400078e0a00 */
[----:B------:R-:W-:-:S03]  /*0d60*/  IMAD.IADD R2, R186, 0x1, -R5 ;  /* 0x00000001ba027824 */ /* 0x000fc600078e0a05 */
[----:B------:R-:W-:Y:S01]  /*0d70*/  LEA R185, R0, R7, 0x3 ;  /* 0x0000000700b97211 */ /* 0x000fe200078e18ff */
[----:B------:R-:W-:-:S07]  /*0d80*/  IMAD.SHL.U32 R2, R2, 0x8, RZ ;  /* 0x0000000802027824 */ /* 0x000fce00078e00ff */
.L_x_2083:
[----:B0---45:R-:W0:Y:S01]  /*0d90*/  LDC.64 R4, c[0x0][0xc60] ;  /* 0x00031800ff047b82 */ /* 0x031e220000000a00 */
[----:B------:R-:W-:Y:S01]  /*0da0*/  ULDC.64 UR6, c[0x0][0xa28] ;  /* 0x00028a0000067ab9 */ /* 0x000fe20000000a00 */
[----:B------:R-:W-:Y:S01]  /*0db0*/  ULDC.64 UR8, c[0x0][0xa18] ;  /* 0x0002860000087ab9 */ /* 0x000fe20000000a00 */
[----:B------:R-:W-:Y:S01]  /*0dc0*/  ULDC UR4, c[0x0][0x404] ;  /* 0x0001010000047ab9 */ /* 0x000fe20000000800 */
[----:B0-----:R-:W-:-:S06]  /*0dd0*/  IMAD.WIDE R4, R47, 0x4, R4 ;  /* 0x000000042f047825 */ /* 0x001fcc00078e0204 */
[----:B--2---:R-:W2:Y:S01]  /*0de0*/  LDG.E R4, desc[UR48][R4.64] ;  /* 0x0000003004047981 */ /* 0x004ea2000c1e1900 */
[----:B------:R-:W-:Y:S02]  /*0df0*/  UISETP.NE.U32.AND UP0, UPT, UR6, URZ, UPT ;  /* 0x0000003f0600728c */ /* 0x000fe4000bf05070 */
[----:B------:R-:W-:Y:S02]  /*0e00*/  UISETP.NE.U32.AND UP1, UPT, UR8, URZ, UPT ;  /* 0x0000003f0800728c */ /* 0x000fe4000bf25070 */
[----:B------:R-:W-:Y:S02]  /*0e10*/  UISETP.NE.AND.EX UP0, UPT, UR7, URZ, UPT, UP0 ;  /* 0x0000003f0700728c */ /* 0x000fe4000bf05300 */
[----:B------:R-:W-:-:S04]  /*0e20*/  UISETP.NE.AND.EX UP1, UPT, UR9, URZ, UPT, UP1 ;  /* 0x0000003f0900728c */ /* 0x000fc8000bf25310 */
[----:B------:R-:W-:Y:S02]  /*0e30*/  PLOP3.LUT P0, PT, PT, PT, UP0, 0x80, 0x0 ;  /* 0x000000000000781c */ /* 0x000fe40003f0f008 */
[----:B------:R-:W-:Y:S02]  /*0e40*/  PLOP3.LUT P2, PT, PT, PT, UP1, 0x80, 0x0 ;  /* 0x000000000000781c */ /* 0x000fe40003f4f018 */
[----:B--2---:R-:W-:-:S13]  /*0e50*/  R2UR UR37, R4 ;  /* 0x00000000042572ca */ /* 0x004fda00000e0000 */
[----:B------:R-:W-:Y:S02]  /*0e60*/  USHF.R.S32.HI UR38, URZ, 0x1f, UR37 ;  /* 0x0000001f3f267899 */ /* 0x000fe40008011425 */
[----:B------:R-:W-:-:S04]  /*0e70*/  @UP0 ULEA UR6, UP2, UR37, UR6, 0x2 ;  /* 0x0000000625060291 */ /* 0x000fc8000f84103f */
[----:B------:R-:W-:Y:S02]  /*0e80*/  @UP0 ULEA.HI.X UR7, UR37, UR7, UR38, 0x2, UP2 ;  /* 0x0000000725070291 */ /* 0x000fe400090f1426 */
[----:B------:R-:W-:Y:S01]  /*0e90*/  @UP1 ULEA UR8, UP0, UR37, UR8, 0x2 ;  /* 0x0000000825081291 */ /* 0x000fe2000f80103f */
[----:B------:R-:W-:-:S03]  /*0ea0*/  IMAD.U32 R4, RZ, RZ, UR6 ;  /* 0x00000006ff047e24 */ /* 0x000fc6000f8e00ff */
[----:B------:R-:W-:Y:S01]  /*0eb0*/  @UP1 ULEA.HI.X UR9, UR37, UR9, UR38, 0x2, UP0 ;  /* 0x0000000925091291 */ /* 0x000fe200080f1426 */
[----:B------:R-:W-:Y:S01]  /*0ec0*/  IMAD.U32 R5, RZ, RZ, UR7 ;  /* 0x00000007ff057e24 */ /* 0x000fe2000f8e00ff */
[----:B------:R-:W-:Y:S01]  /*0ed0*/  ULDC.64 UR6, c[0x0][0x3f8] ;  /* 0x0000fe0000067ab9 */ /* 0x000fe20000000a00 */
[----:B---3--:R-:W-:-:S03]  /*0ee0*/  IMAD.U32 R6, RZ, RZ, UR8 ;  /* 0x00000008ff067e24 */ /* 0x008fc6000f8e00ff */
[----:B------:R-:W-:Y:S01]  /*0ef0*/  IMAD.U32 R7, RZ, RZ, UR9 ;  /* 0x00000009ff077e24 */ /* 0x000fe2000f8e00ff */
[----:B------:R-:W2:Y:S01]  /*0f00*/  @P0 LDG.E R4, desc[UR48][R4.64] ;  /* 0x0000003004040981 */ /* 0x000ea2000c1e1900 */
[----:B------:R-:W-:Y:S01]  /*0f10*/  UISETP.NE.U32.AND UP0, UPT, UR6, URZ, UPT ;  /* 0x0000003f0600728c */ /* 0x000fe2000bf05070 */
[----:B------:R-:W-:Y:S02]  /*0f20*/  ULDC.64 UR8, c[0x0][0xa20] ;  /* 0x0002880000087ab9 */ /* 0x000fe40000000a00 */
[----:B------:R-:W3:Y:S01]  /*0f30*/  @P2 LDG.E R6, desc[UR48][R6.64] ;  /* 0x0000003006062981 */ /* 0x000ee2000c1e1900 */
[----:B------:R-:W-:Y:S01]  /*0f40*/  UISETP.NE.AND.EX UP0, UPT, UR7, URZ, UPT, UP0 ;  /* 0x0000003f0700728c */ /* 0x000fe2000bf05300 */
[----:B------:R-:W-:Y:S01]  /*0f50*/  ISETP.NE.U32.AND P1, PT, RZ, UR8, PT ;  /* 0x00000008ff007c0c */ /* 0x000fe2000bf25070 */
[----:B------:R-:W-:Y:S01]  /*0f60*/  ULDC UR6, c[0x0][0x2e0] ;  /* 0x0000b80000067ab9 */ /* 0x000fe20000000800 */
[----:B------:R-:W-:Y:S01]  /*0f70*/  UMOV UR47, URZ ;  /* 0x0000003f002f7c82 */ /* 0x000fe20008000000 */
[----:B------:R-:W-:Y:S01]  /*0f80*/  USEL UR4, UR4, 0x1, UP0 ;  /* 0x0000000104047887 */ /* 0x000fe20008000000 */
[----:B------:R-:W-:Y:S01]  /*0f90*/  ISETP.NE.AND.EX P1, PT, RZ, UR9, PT, P1 ;  /* 0x00000009ff007c0c */ /* 0x000fe2000bf25310 */
[----:B------:R-:W-:Y:S01]  /*0fa0*/  ULDC UR51, c[0x0][0x288] ;  /* 0x0000a20000337ab9 */ /* 0x000fe20000000800 */
[----:B------:R-:W-:Y:S01]  /*0fb0*/  UMOV UR39, UR5 ;  /* 0x0000000500277c82 */ /* 0x000fe20008000000 */
[----:B------:R-:W-:Y:S01]  /*0fc0*/  UIMAD UR6, UR4, UR6, URZ ;  /* 0x00000006040672a4 */ /* 0x000fe2000f8e023f */
[----:B--2---:R-:W-:-:S02]  /*0fd0*/  @P0 R2UR UR47, R4 ;  /* 0x00000000042f02ca */ /* 0x004fc400000e0000 */
[----:B---3--:R-:W-:Y:S01]  /*0fe0*/  @P2 R2UR UR51, R6 ;  /* 0x00000000063322ca */ /* 0x008fe200000e0000 */
[----:B-1----:R-:W-:-:S14]  /*0ff0*/  @P2 BRA `(.L_x_2030) ;  /* 0x0000000000342947 */ /* 0x002fdc0003800000 */
        /* <DEDUP_REMOVED lines=9> */
[----:B------:R-:W3:Y:S01]  /*1090*/  LDG.E R0, desc[UR48][R4.64+0x4] ;  /* 0x0000043004007981 */ /* 0x000ee2000c1e1900 */
[----:B--2---:R-:W-:Y:S02]  /*10a0*/  R2UR UR51, R3 ;  /* 0x00000000033372ca */ /* 0x004fe400000e0000 */
[----:B---3--:R-:W-:-:S13]  /*10b0*/  R2UR UR4, R0 ;  /* 0x00000000000472ca */ /* 0x008fda00000e0000 */
[----:B------:R-:W-:-:S12]  /*10c0*/  UIADD3 UR51, -UR51, UR4, URZ ;  /* 0x0000000433337290 */ /* 0x000fd8000fffe13f */
.L_x_2030:
[----:B------:R-:W-:Y:S01]  /*10d0*/  UMOV UR40, UR52 ;  /* 0x0000003400287c82 */ /* 0x000fe20008000000 */
[----:B------:R-:W-:Y:S05]  /*10e0*/  @!P1 BRA `(.L_x_2031) ;  /* 0x00000000001c9947 */ /* 0x000fea0003800000 */
[----:B------:R-:W-:-:S04]  /*10f0*/  ULEA UR4, UP0, UR37, UR8, 0x2 ;  /* 0x0000000825047291 */ /* 0x000fc8000f80103f */
[----:B------:R-:W-:Y:S02]  /*1100*/  ULEA.HI.X UR5, UR37, UR9, UR38, 0x2, UP0 ;  /* 0x0000000925057291 */ /* 0x000fe400080f1426 */
[----:B------:R-:W-:-:S04]  /*1110*/  MOV R4, UR4 ;  /* 0x0000000400047c02 */ /* 0x000fc80008000f00 */
[----:B------:R-:W-:-:S05]  /*1120*/  IMAD.U32 R5, RZ, RZ, UR5 ;  /* 0x00000005ff057e24 */ /* 0x000fca000f8e00ff */
[----:B------:R-:W2:Y:S02]  /*1130*/  LDG.E R4, desc[UR48][R4.64] ;  /* 0x0000003004047981 */ /* 0x000ea4000c1e1900 */
[----:B--2---:R-:W-:Y:S01]  /*1140*/  R2UR UR6, R4 ;  /* 0x00000000040672ca */ /* 0x004fe200000e0000 */
[----:B------:R-:W-:-:S14]  /*1150*/  BRA `(.L_x_2032) ;  /* 0x0000000000347947 */ /* 0x000fdc0003800000 */
.L_x_2031:
        /* <DEDUP_REMOVED lines=13> */
.L_x_2032:
[----:B------:R-:W-:Y:S01]  /*1230*/  UIADD3 UR47, -UR47, UR6, URZ ;  /* 0x000000062f2f7290 */ /* 0x000fe2000fffe13f */
[----:B------:R-:W-:Y:S01]  /*1240*/  PLOP3.LUT P0, PT, PT, PT, PT, 0x80, 0x0 ;  /* 0x000000000000781c */ /* 0x000fe20003f0f070 */
[----:B------:R-:W-:Y:S01]  /*1250*/  ULEA UR5, UR52, 0xff, 0x7 ;  /* 0x000000ff34057891 */ /* 0x000fe2000f8e383f */
[----:B------:R-:W-:Y:S01]  /*1260*/  IMAD.MOV.U32 R0, RZ, RZ, RZ ;  /* 0x000000ffff007224 */ /* 0x000fe200078e00ff */
[----:B------:R-:W-:Y:S01]  /*1270*/  UIADD3 UR4, UR47, 0x7f, URZ ;  /* 0x0000007f2f047890 */ /* 0x000fe2000fffe03f */
[----:B------:R-:W-:Y:S01]  /*1280*/  IMAD.MOV.U32 R3, RZ, RZ, RZ ;  /* 0x000000ffff037224 */ /* 0x000fe200078e00ff */
[----:B------:R-:W-:Y:S01]  /*1290*/  UIADD3 UR6, UR47, UR5, -UR51 ;  /* 0x000000052f067290 */ /* 0x000fe2000fffe833 */
[----:B------:R-:W-:Y:S01]  /*12a0*/  IMAD.MOV.U32 R151, RZ, RZ, RZ ;  /* 0x000000ffff977224 */ /* 0x000fe200078e00ff */
[----:B------:R-:W-:Y:S01]  /*12b0*/  USHF.R.S32.HI UR5, URZ, 0x1f, UR4 ;  /* 0x0000001f3f057899 */ /* 0x000fe20008011404 */
[----:B------:R-:W-:Y:S01]  /*12c0*/  CS2R R32, SRZ ;  /* 0x0000000000207805 */ /* 0x000fe2000001ff00 */
[----:B------:R-:W-:Y:S01]  /*12d0*/  USHF.R.S32.HI UR7, URZ, 0x1f, UR6 ;  /* 0x0000001f3f077899 */ /* 0x000fe20008011406 */
[----:B------:R-:W-:Y:S01]  /*12e0*/  IMAD.MOV.U32 R21, RZ, RZ, RZ ;  /* 0x000000ffff157224 */ /* 0x000fe200078e00ff */
[----:B------:R-:W-:Y:S01]  /*12f0*/  ULEA.HI UR5, UR5, UR4, URZ, 0x7 ;  /* 0x0000000405057291 */ /* 0x000fe2000f8f383f */
[----:B------:R-:W-:Y:S01]  /*1300*/  CS2R R34, SRZ ;  /* 0x0000000000227805 */ /* 0x000fe2000001ff00 */
[----:B------:R-:W-:Y:S01]  /*1310*/  ULEA.HI UR7, UR7, UR6, URZ, 0x7 ;  /* 0x0000000607077291 */ /* 0x000fe2000f8f383f */
[----:B------:R-:W-:Y:S01]  /*1320*/  CS2R R36, SRZ ;  /* 0x0000000000247805 */ /* 0x000fe2000001ff00 */
[----:B------:R-:W-:Y:S01]  /*1330*/  USHF.R.S32.HI UR5, URZ, 0x7, UR5 ;  /* 0x000000073f057899 */ /* 0x000fe20008011405 */
        /* <DEDUP_REMOVED lines=17> */
[----:B------:R-:W-:-:S02]  /*1450*/  CS2R R68, SRZ ;  /* 0x0000000000447805 */ /* 0x000fc4000001ff00 */
[----:B------:R-:W-:Y:S02]  /*1460*/  CS2R R70, SRZ ;  /* 0x0000000000467805 */ /* 0x000fe4000001ff00 */
[----:B------:R-:W-:Y:S02]  /*1470*/  PLOP3.LUT P1, PT, PT, PT, UP0, 0x80, 0x0 ;  /* 0x000000000000781c */ /* 0x000fe40003f2f008 */
        /* <DEDUP_REMOVED lines=12> */
[----:B------:R-:W-:Y:S01]  /*1540*/  MOV R153, RZ ;  /* 0x000000ff00997202 */ /* 0x000fe20000000f00 */
        /* <DEDUP_REMOVED lines=34> */
.L_x_2034:
[----:B------:R-:W-:Y:S01]  /*1770*/  ULEA.HI UR4, UR45, UR45, URZ, 0x1 ;  /* 0x0000002d2d047291 */ /* 0x000fe2000f8f083f */
[----:B------:R-:W-:-:S03]  /*1780*/  MOV R3, UR46 ;  /* 0x0000002e00037c02 */ /* 0x000fc60008000f00 */
[----:B------:R-:W-:Y:S01]  /*1790*/  ULOP3.LUT UR4, UR4, 0xfffffffe, URZ, 0xc0, !UPT ;  /* 0xfffffffe04047892 */ /* 0x000fe2000f8ec03f */
[----:B------:R-:W-:-:S03]  /*17a0*/  ISETP.NE.AND P0, PT, R3, 0x3, PT ;  /* 0x000000030300780c */ /* 0x000fc60003f05270 */
[----:B------:R-:W-:-:S06]  /*17b0*/  UIADD3 UR4, UR45, -UR4, URZ ;  /* 0x800000042d047290 */ /* 0x000fcc000fffe03f */
[----:B------:R-:W-:-:S05]  /*17c0*/  IMAD.U32 R0, RZ, RZ, UR4 ;  /* 0x00000004ff007e24 */ /* 0x000fca000f8e00ff */
[----:B------:R-:W-:-:S04]  /*17d0*/  SHF.L.U32 R0, R0, 0x1f, RZ ;  /* 0x0000001f00007819 */ /* 0x000fc800000006ff */
[----:B------:R-:W0:Y:S02]  /*17e0*/  SYNCS.PHASECHK.TRANS64.TRYWAIT P1, [UR41+0x28800], R0 ;  /* 0x02880000ff0075a7 */ /* 0x000e240008020169 */
[----:B0-----:R-:W-:Y:S05]  /*17f0*/  @!P1 BRA `(.L_x_2035) ;  /* 0x0000010000249947 */ /* 0x001fea0003800000 */
.L_x_2170:
[----:B------:R-:W-:Y:S05]  /*1800*/  @!P0 BRA `(.L_x_2036) ;  /* 0x0000000000048947 */ /* 0x000fea0003800000 */
[----:B------:R-:W-:Y:S01]  /*1810*/  BPT.TRAP 0x1 ;  /* 0x000000040000795c */ /* 0x000fe20000300000 */
.L_x_2036:
[----:B0-----:R-:W-:Y:S02]  /*1820*/  IMAD.U32 R0, RZ, RZ, UR43 ;  /* 0x0000002bff007e24 */ /* 0x001fe4000f8e00ff */
[----:B------:R-:W-:-:S03]  /*1830*/  IMAD.U32 R3, RZ, RZ, UR44 ;  /* 0x0000002cff037e24 */ /* 0x000fc6000f8e00ff */
[----:B------:R-:W-:Y:S02]  /*1840*/  LEA R0, R0, UR41, 0x3 ;  /* 0x0000002900007c11 */ /* 0x000fe4000f8e18ff */
[----:B------:R-:W-:-:S04]  /*1850*/  SHF.L.U32 R3, R3, 0x1f, RZ ;  /* 0x0000001f03037819 */ /* 0x000fc800000006ff */
[----:B------:R0:W1:Y:S01]  /*1860*/  SYNCS.PHASECHK.TRANS64.TRYWAIT P2, [R0+URZ+0x28830], R3 ;  /* 0x02883003000075a7 */ /* 0x000062000804017f */
[----:B------:R-:W-:Y:S05]  /*1870*/  @!P0 BRA `(.L_x_2037) ;  /* 0x0000000000048947 */ /* 0x000fea0003800000 */
[----:B------:R-:W-:Y:S01]  /*1880*/  BPT.TRAP 0x1 ;  /* 0x000000040000795c */ /* 0x000fe20000300000 */
.L_x_2037:
[----:B------:R-:W2:Y:S01]  /*1890*/  S2R R4, SR_TID.X ;  /* 0x0000000000047919 */ /* 0x000ea20000002100 */
[----:B------:R-:W-:Y:S01]  /*18a0*/  IMAD.MOV.U32 R151, RZ, RZ, RZ ;  /* 0x000000ffff977224 */ /* 0x000fe200078e00ff */
[----:B--2---:R-:W-:Y:S01]  /*18b0*/  LOP3.LUT P1, RZ, R4, 0x7f, RZ, 0xc0, !PT ;  /* 0x0000007f04ff7812 */ /* 0x004fe2000782c0ff */
[----:B-1----:R-:W-:-:S12]  /*18c0*/  @P2 BRA `(.L_x_2038) ;  /* 0x0000000000082947 */ /* 0x002fd80003800000 */
[----:B------:R-:W1:Y:S02]  /*18d0*/  SYNCS.PHASECHK.TRANS64.TRYWAIT P2, [R0+URZ+0x28830], R3 ;  /* 0x02883003000075a7 */ /* 0x000e64000804017f */
[----:B-1----:R-:W-:Y:S05]  /*18e0*/  @!P2 BRA `(.L_x_2039) ;  /* 0x000001000000a947 */ /* 0x002fea0003800000 */
.L_x_2038:
[----:B------:R-:W-:Y:S05]  /*18f0*/  WARPSYNC.ALL ;  /* 0x0000000000007948 */ /* 0x000fea0003800000 */
[----:B------:R-:W-:Y:S01]  /*1900*/  UIADD3 UR4, UR41, 0x18400, URZ ;  /* 0x0001840029047890 */ /* 0x000fe2000fffe03f */
[----:B------:R-:W-:Y:S01]  /*1910*/  WARPGROUP.ARRIVE ;  /* 0x00000000000079c5 */ /* 0x000fe20000000000 */
[----:B------:R-:W-:Y:S01]  /*1920*/  ULOP3.LUT UR32, UR53, 0x10000, URZ, 0xfc, !UPT ;  /* 0x0001000035207892 */ /* 0x000fe2000f8efc3f */
[----:B01----:R-:W-:Y:S01]  /*1930*/  @!P1 VIADD R0, R0, 0x28840 ;  /* 0x0002884000009836 */ /* 0x003fe20000000000 */
[----:B------:R-:W-:Y:S01]  /*1940*/  USHF.R.U32.HI UR4, URZ, 0x4, UR4 ;  /* 0x000000043f047899 */ /* 0x000fe20008011604 */
[--C-:B------:R-:W-:Y:S01]  /*1950*/  IMAD.MOV.U32 R150, RZ, RZ, R151.reuse ;  /* 0x000000ffff967224 */ /* 0x100fe200078e0097 */
[----:B------:R-:W-:Y:S01]  /*1960*/  UMOV UR33, 0x40000040 ;  /* 0x4000004000217882 */ /* 0x000fe20000000000 */
[----:B------:R-:W-:Y:S01]  /*1970*/  UMOV UR35, 0x40000040 ;  /* 0x4000004000237882 */ /* 0x000fe20000000000 */
[----:B------:R-:W-:Y:S01]  /*1980*/  ULOP3.LUT UR4, UR4, 0x3fff, URZ, 0xc0, !UPT ;  /* 0x00003fff04047892 */ /* 0x000fe2000f8ec03f */
[----:B------:R-:W-:Y:S01]  /*1990*/  @!P1 PRMT R0, RZ, 0x654, R0 ;  /* 0x00000654ff009816 */ /* 0x000fe20000000000 */
[----:B------:R-:W-:Y:S01]  /*19a0*/  UMOV UR5, 0x40000040 ;  /* 0x4000004000057882 */ /* 0x000fe20000000000 */
[----:B------:R-:W-:Y:S01]  /*19b0*/  UMOV UR7, 0x40000040 ;  /* 0x4000004000077882 */ /* 0x000fe20000000000 */
[----:B------:R-:W-:Y:S01]  /*19c0*/  ULOP3.LUT UR50, UR4, 0x10000, URZ, 0xfc, !UPT ;  /* 0x0001000004327892 */ /* 0x000fe2000f8efc3f */
[-C--:B------:R-:W-:Y:S01]  /*19d0*/  MOV R149, R151.reuse ;  /* 0x0000009700957202 */ /* 0x080fe20000000f00 */
[----:B------:R-:W-:Y:S01]  /*19e0*/  UIADD3 UR4, UR32, 0x2, URZ ;  /* 0x0000000220047890 */ /* 0x000fe2000fffe03f */
[--C-:B------:R-:W-:Y:S01]  /*19f0*/  IMAD.MOV.U32 R148, RZ, RZ, R151.reuse ;  /* 0x000000ffff947224 */ /* 0x100fe200078e0097 */
[----:B------:R-:W-:Y:S01]  /*1a00*/  ULEA UR34, UR43, UR50, 0xb ;  /* 0x000000322b227291 */ /* 0x000fe2000f8e583f */
[--C-:B------:R-:W-:Y:S01]  /*1a10*/  IMAD.MOV.U32 R147, RZ, RZ, R151.reuse ;  /* 0x000000ffff937224 */ /* 0x100fe200078e0097 */
        /* <DEDUP_REMOVED lines=24> */
[-C--:B------:R-:W-:Y:S01]  /*1ba0*/  MOV R138, R151.reuse ;  /* 0x00000097008a7202 */ /* 0x080fe20000000f00 */
        /* <DEDUP_REMOVED lines=14> */
[--C-:B------:R-:W-:Y:S01]  /*1c90*/  IMAD.MOV.U32 R133, RZ, RZ, R151.reuse ;  /* 0x000000ffff857224 */ /* 0x100fe200078e0097 */
[-C--:B------:R-:W-:Y:S01]  /*1ca0*/  MOV R127, R151.reuse ;  /* 0x00000097007f7202 */ /* 0x080fe20000000f00 */
[--C-:B------:R-:W-:Y:S01]  /*1cb0*/  IMAD.MOV.U32 R132, RZ, RZ, R151.reuse ;  /* 0x000000ffff847224 */ /* 0x100fe200078e0097 */
        /* <DEDUP_REMOVED lines=29> */
[----:B------:R-:W-:Y:S01]  /*1e90*/  IMAD.MOV.U32 R88, RZ, RZ, R151 ;  /* 0x000000ffff587224 */ /* 0x000fe200078e0097 */
[----:B------:R-:W-:Y:S02]  /*1ea0*/  WARPGROUP.DEPBAR.LE gsb0, 0x0 ;  /* 0x00008000000079c5 */ /* 0x000fe40000010000 */
[----:B------:R-:W-:-:S06]  /*1eb0*/  WARPGROUP.ARRIVE ;  /* 0x00000000000079c5 */ /* 0x000fcc0000000000 */
[----:B------:R-:W-:Y:S01]  /*1ec0*/  HGMMA.64x128x16.F32.BF16 R24, gdesc[UR4], R24, gsb0 ;  /* 0x01e00000041879f0 */ /* 0x000fe20008001818 */
[----:B------:R-:W-:Y:S02]  /*1ed0*/  UMOV UR6, 0xffffff80 ;  /* 0xffffff8000067882 */ /* 0x000fe40000000000 */
[----:B------:R-:W-:Y:S02]  /*1ee0*/  UIMAD UR6, UR56, UR6, 0x80 ;  /* 0x00000080380674a4 */ /* 0x000fe4000f8e0206 */
[----:B------:R-:W-:Y:S02]  /*1ef0*/  UIADD3 UR56, UR56, -0x2, URZ ;  /* 0xfffffffe38387890 */ /* 0x000fe4000fffe03f */
[----:B------:R-:W-:-:S04]  /*1f00*/  UIADD3 UR6, UR47, UR6, URZ ;  /* 0x000000062f067290 */ /* 0x000fc8000fffe03f */
[----:B------:R-:W-:Y:S02]  /*1f10*/  UIADD3 UR7, -UR51, 0x1, UR6 ;  /* 0x0000000133077890 */ /* 0x000fe4000fffe106 */
[----:B------:R-:W-:Y:S01]  /*1f20*/  IMAD.U32 R9, RZ, RZ, UR6 ;  /* 0x00000006ff097e24 */ /* 0x000fe2000f8e00ff */
[----:B------:R-:W-:-:S03]  /*1f30*/  ULDC UR6, c[0x0][0x988] ;  /* 0x0002620000067ab9 */ /* 0x000fc60000000800 */
[----:B------:R-:W-:-:S04]  /*1f40*/  IMAD.U32 R89, RZ, RZ, UR7 ;  /* 0x00000007ff597e24 */ /* 0x000fc8000f8e00ff */
[----:B------:R-:W-:Y:S01]  /*1f50*/  IMAD R89, R18, -0x2, R89 ;  /* 0xfffffffe12597824 */ /* 0x000fe200078e0259 */
        /* <DEDUP_REMOVED lines=23> */
[----:B------:R-:W-:Y:S02]  /*20d0*/  IMAD.U32 R40, RZ, RZ, UR52 ;  /* 0x00000034ff287e24 */ /* 0x000fe4000f8e00ff */
[----:B------:R-:W-:Y:S01]  /*20e0*/  FMUL.FTZ R30, R30, UR10 ;  /* 0x0000000a1e1e7c20 */ /* 0x000fe20008410000 */
[----:B------:R-:W-:Y:S01]  /*20f0*/  FMUL.FTZ R10, R36, UR10 ;  /* 0x0000000a240a7c20 */ /* 0x000fe20008410000 */
[----:B------:R-:W0:Y:S01]  /*2100*/  MUFU.TANH R26, R26 ;  /* 0x0000001a001a7308 */ /* 0x000e220000002400 */
[----:B------:R-:W-:-:S02]  /*2110*/  IMAD R40, R40, 0x80, R19 ;  /* 0x0000008028287824 */ /* 0x000fc400078e0213 */
[----:B------:R-:W-:Y:S01]  /*2120*/  FMUL.FTZ R31, R31, UR10 ;  /* 0x0000000a1f1f7c20 */ /* 0x000fe20008410000 */
[----:B------:R-:W-:Y:S02]  /*2130*/  IMAD R36, R18, -0x2, R9 ;  /* 0xfffffffe12247824 */ /* 0x000fe400078e0209 */
[----:B------:R-:W-:Y:S01]  /*2140*/  FMUL.FTZ R34, R34, UR10 ;  /* 0x0000000a22227c20 */ /* 0x000fe20008410000 */
[----:B------:R-:W-:Y:S01]  /*2150*/  FMUL.FTZ R35, R35, UR10 ;  /* 0x0000000a23237c20 */ /* 0x000fe20008410000 */
[----:B------:R-:W-:Y:S01]  /*2160*/  IADD3 R9, R89, 0x8, R40 ;  /* 0x0000000859097810 */ /* 0x000fe20007ffe028 */
[----:B------:R-:W-:Y:S01]  /*2170*/  FMUL.FTZ R38, R38, UR10 ;  /* 0x0000000a26267c20 */ /* 0x000fe20008410000 */
[----:B------:R-:W1:Y:S01]  /*2180*/  MUFU.TANH R27, R27 ;  /* 0x0000001b001b7308 */ /* 0x000e620000002400 */
[----:B------:R-:W-:Y:S01]  /*2190*/  FMUL.FTZ R39, R39, UR10 ;  /* 0x0000000a27277c20 */ /* 0x000fe20008410000 */
[----:B------:R-:W-:Y:S01]  /*21a0*/  VIMNMX R9, R36, R9, PT ;  /* 0x0000000924097248 */ /* 0x000fe20003fe0100 */
[----:B------:R-:W-:Y:S01]  /*21b0*/  FMUL.FTZ R42, R42, UR10 ;  /* 0x0000000a2a2a7c20 */ /* 0x000fe20008410000 */
[----:B------:R-:W-:Y:S01]  /*21c0*/  FMUL.FTZ R43, R43, UR10 ;  /* 0x0000000a2b2b7c20 */ /* 0x000fe20008410000 */
[----:B------:R-:W-:Y:S01]  /*21d0*/  FMUL.FTZ R46, R46, UR10 ;  /* 0x0000000a2e2e7c20 */ /* 0x000fe20008410000 */
[----:B------:R-:W-:Y:S01]  /*21e0*/  ISETP.GT.AND P2, PT, R9, RZ, PT ;  /* 0x000000ff0900720c */ /* 0x000fe20003f44270 */
[----:B------:R-:W-:Y:S01]  /*21f0*/  FMUL.FTZ R47, R47, UR10 ;  /* 0x0000000a2f2f7c20 */ /* 0x000fe20008410000 */
[----:B------:R-:W2:Y:S01]  /*2200*/  MUFU.TANH R30, R30 ;  /* 0x0000001e001e7308 */ /* 0x000ea20000002400 */
[----:B------:R-:W-:Y:S01]  /*2210*/  ISETP.GT.AND P3, PT, R9, 0x1, PT ;  /* 0x000000010900780c */ /* 0x000fe20003f64270 */
[----:B------:R-:W-:Y:S01]  /*2220*/  FMUL.FTZ R50, R50, UR10 ;  /* 0x0000000a32327c20 */ /* 0x000fe20008410000 */
[----:B0-----:R-:W-:Y:S01]  /*2230*/  FSEL R91, R26, -INF , P2 ;  /* 0xff8000001a5b7808 */ /* 0x001fe20001000000 */
[----:B------:R-:W-:Y:S01]  /*2240*/  FMUL.FTZ R51, R51, UR10 ;  /* 0x0000000a33337c20 */ /* 0x000fe20008410000 */
[----:B------:R-:W-:Y:S01]  /*2250*/  ISETP.GT.AND P4, PT, R9, 0x8, PT ;  /* 0x000000080900780c */ /* 0x000fe20003f84270 */
[----:B------:R-:W-:Y:S01]  /*2260*/  FMUL.FTZ R20, R45, UR10 ;  /* 0x0000000a2d147c20 */ /* 0x000fe20008410000 */
[----:B------:R-:W-:Y:S01]  /*2270*/  ISETP.GT.AND P2, PT, R9, 0x9, PT ;  /* 0x000000090900780c */ /* 0x000fe20003f44270 */
[----:B------:R-:W0:Y:S01]  /*2280*/  MUFU.TANH R31, R31 ;  /* 0x0000001f001f7308 */ /* 0x000e220000002400 */
        /* <DEDUP_REMOVED lines=10> */
[----:B------:R-:W-:Y:S01]  /*2330*/  FMUL.FTZ R11, R33, UR10 ;  /* 0x0000000a210b7c20 */ /* 0x000fe20008410000 */
[----:B------:R-:W-:Y:S01]  /*2340*/  FMUL.FTZ R62, R62, UR10 ;  /* 0x0000000a3e3e7c20 */ /* 0x000fe20008410000 */
[----:B------:R-:W-:Y:S01]  /*2350*/  FMNMX.FTZ R4, R93, R4, !PT ;  /* 0x000000045d047209 */ /* 0x000fe20007810000 */
[----:B------:R-:W-:Y:S01]  /*2360*/  FMUL.FTZ R63, R63, UR10 ;  /* 0x0000000a3f3f7c20 */ /* 0x000fe20008410000 */
[----:B------:R-:W-:Y:S01]  /*2370*/  FMUL.FTZ R66, R66, UR10 ;  /* 0x0000000a42427c20 */ /* 0x000fe20008410000 */
[----:B------:R-:W2:Y:S01]  /*2380*/  MUFU.TANH R35, R35 ;  /* 0x0000002300237308 */ /* 0x000ea20000002400 */
[----:B0-----:R-:W-:Y:S01]  /*2390*/  FSEL R95, R31, -INF , P2 ;  /* 0xff8000001f5f7808 */ /* 0x001fe20001000000 */
[----:B------:R-:W-:Y:S01]  /*23a0*/  FMUL.FTZ R67, R67, UR10 ;  /* 0x0000000a43437c20 */ /* 0x000fe20008410000 */
[----:B------:R-:W-:Y:S01]  /*23b0*/  ISETP.GT.AND P2, PT, R9, 0x11, PT ;  /* 0x000000110900780c */ /* 0x000fe20003f44270 */
[----:B------:R-:W-:Y:S01]  /*23c0*/  FMUL.FTZ R12, R37, UR10 ;  /* 0x0000000a250c7c20 */ /* 0x000fe20008410000 */
[----:B------:R-:W-:Y:S01]  /*23d0*/  FMNMX.FTZ R4, R95, R4, !PT ;  /* 0x000000045f047209 */ /* 0x000fe20007810000 */
[----:B------:R-:W-:Y:S01]  /*23e0*/  FMUL.FTZ R70, R70, UR10 ;  /* 0x0000000a46467c20 */ /* 0x000fe20008410000 */
[----:B------:R-:W-:Y:S01]  /*23f0*/  FMUL.FTZ R71, R71, UR10 ;  /* 0x0000000a47477c20 */ /* 0x000fe20008410000 */
        /* <DEDUP_REMOVED lines=41> */
[----:B0-----:R-:W-:Y:S01]  /*2690*/  FSEL R107, R43, -INF , P2 ;  /* 0xff8000002b6b7808 */ /* 0x001fe20001000000 */
[----:B------:R-:W-:Y:S01]  /*26a0*/  FMUL.FTZ R29, R56, UR10 ;  /* 0x0000000a381d7c20 */ /* 0x000fe20008410000 */
[----:B------:R-:W-:Y:S01]  /*26b0*/  ISETP.GT.AND P2, PT, R9, 0x29, PT ;  /* 0x000000290900780c */ /* 0x000fe20003f44270 */
[----:B------:R-:W-:Y:S01]  /*26c0*/  FMUL.FTZ R60, R60, UR10 ;  /* 0x0000000a3c3c7c20 */ /* 0x000fe20008410000 */
[----:B------:R-:W-:Y:S01]  /*26d0*/  FMNMX.FTZ R4, R107, R4, !PT ;  /* 0x000000046b047209 */ /* 0x000fe20007810000 */
        /* <DEDUP_REMOVED lines=25> */
[----:B------:R0:W-:Y:S01]  /*2870*/  @!P1 SYNCS.ARRIVE.TRANS64.RED.A1T0 RZ, [R0+URZ], RZ ;  /* 0x000000ff00ff99a7 */ /* 0x0001e2000810043f */
[----:B------:R-:W3:Y:S01]  /*2880*/  MUFU.TANH R55, R55 ;  /* 0x0000003700377308 */ /* 0x000ee20000002400 */
[----:B-1----:R-:W-:-:S02]  /*2890*/  FSEL R45, R45, -INF , P2 ;  /* 0xff8000002d2d7808 */ /* 0x002fc40001000000 */
        /* <DEDUP_REMOVED lines=61> */
[----:B------:R-:W-:Y:S01]  /*2c70*/  FMNMX.FTZ R30, R59, R4, !PT ;  /* 0x000000043b1e7209 */ /* 0x000fe20007810000 */
[----:B------:R-:W-:Y:S02]  /*2c80*/  FMUL.FTZ R4, R61, UR10 ;  /* 0x0000000a3d047c20 */ /* 0x000fe40008410000 */
[----:B------:R-:W1:Y:S01]  /*2c90*/  MUFU.TANH R67, R87 ;  /* 0x0000005700437308 */ /* 0x000e620000002400 */
[----:B--2---:R-:W-:Y:S02]  /*2ca0*/  FSEL R63, R63, -INF , P2 ;  /* 0xff8000003f3f7808 */ /* 0x004fe40001000000 */
[----:B------:R-:W-:-:S02]  /*2cb0*/  ISETP.GT.AND P2, PT, R9, 0x79, PT ;  /* 0x000000790900780c */ /* 0x000fc40003f44270 */
[----:B------:R-:W-:-:S03]  /*2cc0*/  FMNMX.FTZ R34, R63, R30, !PT ;  /* 0x0000001e3f227209 */ /* 0x000fc60007810000 */
[----:B------:R-:W-:Y:S01]  /*2cd0*/  MUFU.TANH R30, R4 ;  /* 0x00000004001e7308 */ /* 0x000fe20000002400 */
[----:B---3--:R-:W-:Y:S02]  /*2ce0*/  FSEL R61, R86, -INF , P3 ;  /* 0xff800000563d7808 */ /* 0x008fe40001800000 */
[----:B------:R-:W-:Y:S02]  /*2cf0*/  ISETP.GT.AND P3, PT, R36, 0x1, PT ;  /* 0x000000012400780c */ /* 0x000fe40003f64270 */
[----:B------:R-:W-:-:S03]  /*2d00*/  FMNMX.FTZ R34, R61, R34, !PT ;  /* 0x000000223d227209 */ /* 0x000fc60007810000 */
[----:B------:R-:W-:Y:S01]  /*2d10*/  MUFU.TANH R3, R3 ;  /* 0x0000000300037308 */ /* 0x000fe20000002400 */
[----:B-1----:R-:W-:-:S04]  /*2d20*/  FSEL R67, R67, -INF , P2 ;  /* 0xff80000043437808 */ /* 0x002fc80001000000 */
[----:B------:R-:W-:-:S03]  /*2d30*/  FMNMX.FTZ R34, R67, R34, !PT ;  /* 0x0000002243227209 */ /* 0x000fc60007810000 */
[----:B------:R-:W1:Y:S02]  /*2d40*/  MUFU.TANH R5, R5 ;  /* 0x0000000500057308 */ /* 0x000e640000002400 */
[----:B------:R-:W2:Y:S06]  /*2d50*/  SHFL.BFLY PT, R9, R34, 0x2, 0x1f ;  /* 0x0c401f0022097f89 */ /* 0x000eac00000e0000 */
[----:B------:R-:W3:Y:S08]  /*2d60*/  MUFU.TANH R6, R6 ;  /* 0x0000000600067308 */ /* 0x000ef00000002400 */
[----:B------:R-:W-:Y:S01]  /*2d70*/  MUFU.TANH R7, R7 ;  /* 0x0000000700077308 */ /* 0x000fe20000002400 */
[----:B-1----:R-:W-:-:S02]  /*2d80*/  FSEL R5, R5, -INF , P3 ;  /* 0xff80000005057808 */ /* 0x002fc40001800000 */
[----:B------:R-:W-:-:S05]  /*2d90*/  ISETP.GT.AND P3, PT, R36, 0x10, PT ;  /* 0x000000102400780c */ /* 0x000fca0003f64270 */
[----:B------:R-:W1:Y:S01]  /*2da0*/  MUFU.TANH R8, R8 ;  /* 0x0000000800087308 */ /* 0x000e620000002400 */
[----:B---3--:R-:W-:Y:S02]  /*2db0*/  FSEL R71, R6, -INF , P4 ;  /* 0xff80000006477808 */ /* 0x008fe40002000000 */
[----:B--2---:R-:W-:-:S05]  /*2dc0*/  FMNMX.FTZ R4, R34, R9, !PT ;  /* 0x0000000922047209 */ /* 0x004fca0007810000 */
[----:B------:R-:W2:Y:S01]  /*2dd0*/  SHFL.BFLY PT, R9, R4, 0x1, 0x1f ;  /* 0x0c201f0004097f89 */ /* 0x000ea200000e0000 */
[----:B------:R-:W-:Y:S08]  /*2de0*/  MUFU.TANH R11, R11 ;  /* 0x0000000b000b7308 */ /* 0x000ff00000002400 */
[----:B------:R-:W3:Y:S01]  /*2df0*/  MUFU.TANH R10, R10 ;  /* 0x0000000a000a7308 */ /* 0x000ee20000002400 */
[----:B-1----:R-:W-:-:S02]  /*2e00*/  FSEL R79, R8, -INF , P3 ;  /* 0xff800000084f7808 */ /* 0x002fc40001800000 */
[----:B------:R-:W-:-:S05]  /*2e10*/  ISETP.GT.AND P3, PT, R36, 0x18, PT ;  /* 0x000000182400780c */ /* 0x000fca0003f64270 */
[----:B------:R-:W1:Y:S01]  /*2e20*/  MUFU.TANH R12, R12 ;  /* 0x0000000c000c7308 */ /* 0x000e620000002400 */
[----:B--2---:R-:W-:Y:S01]  /*2e30*/  FMNMX.FTZ R9, R4, R9, !PT ;  /* 0x0000000904097209 */ /* 0x004fe20007810000 */
[----:B------:R-:W-:-:S06]  /*2e40*/  IMAD.U32 R4, RZ, RZ, UR6 ;  /* 0x00000006ff047e24 */ /* 0x000fcc000f8e00ff */
[----:B------:R-:W2:Y:S01]  /*2e50*/  MUFU.TANH R13, R13 ;  /* 0x0000000d000d7308 */ /* 0x000ea20000002400 */
[----:B---3--:R-:W-:Y:S01]  /*2e60*/  FSEL R83, R10, -INF , P3 ;  /* 0xff8000000a537808 */ /* 0x008fe20001800000 */
[----:B------:R-:W-:Y:S01]  /*2e70*/  UIADD3 UR6, UR47, -UR51, URZ ;  /* 0x800000332f067290 */ /* 0x000fe2000fffe03f */
[C---:B------:R-:W-:Y:S01]  /*2e80*/  FMUL.FTZ R34, R9.reuse, R4 ;  /* 0x0000000409227220 */ /* 0x040fe20000410000 */
[----:B------:R-:W-:Y:S02]  /*2e90*/  FSETP.NEU.FTZ.AND P2, PT, R9, -INF , PT ;  /* 0xff8000000900780b */ /* 0x000fe40003f5d000 */
[----:B------:R-:W-:Y:S01]  /*2ea0*/  ISETP.GT.AND P3, PT, R36, 0x20, PT ;  /* 0x000000202400780c */ /* 0x000fe20003f64270 */
[----:B------:R-:W-:Y:S01]  /*2eb0*/  ULEA UR6, UR52, UR6, 0x7 ;  /* 0x0000000634067291 */ /* 0x000fe2000f8e383f */
[----:B------:R-:W-:Y:S01]  /*2ec0*/  FSEL R38, R34, RZ, P2 ;  /* 0x000000ff22267208 */ /* 0x000fe20001000000 */
[----:B------:R-:W3:Y:S01]  /*2ed0*/  MUFU.TANH R15, R15 ;  /* 0x0000000f000f7308 */ /* 0x000ee20000002400 */
[----:B------:R-:W-:Y:S01]  /*2ee0*/  ISETP.GT.AND P2, PT, R36, RZ, PT ;  /* 0x000000ff2400720c */ /* 0x000fe20003f44270 */
[----:B------:R-:W-:-:S02]  /*2ef0*/  USHF.R.S32.HI UR7, URZ, 0x1f, UR6 ;  /* 0x0000001f3f077899 */ /* 0x000fc40008011406 */
[-CC-:B------:R-:W-:Y:S01]  /*2f00*/  FFMA.FTZ R181, R91, R4.reuse, -R38.reuse ;  /* 0x000000045bb57223 */ /* 0x180fe20000010826 */
[----:B------:R-:W-:Y:S01]  /*2f10*/  FSEL R3, R3, -INF , P2 ;  /* 0xff80000003037808 */ /* 0x000fe20001000000 */
[-CC-:B------:R-:W-:Y:S01]  /*2f20*/  FFMA.FTZ R183, R93, R4.reuse, -R38.reuse ;  /* 0x000000045db77223 */ /* 0x180fe20000010826 */
[C---:B------:R-:W-:Y:S01]  /*2f30*/  ISETP.GT.AND P2, PT, R36.reuse, 0x9, PT ;  /* 0x000000092400780c */ /* 0x040fe20003f44270 */
[----:B------:R-:W4:Y:S01]  /*2f40*/  MUFU.TANH R14, R14 ;  /* 0x0000000e000e7308 */ /* 0x000f220000002400 */
[----:B------:R-:W-:Y:S01]  /*2f50*/  FMNMX.FTZ R34, R3, R5, !PT ;  /* 0x0000000503227209 */ /* 0x000fe20007810000 */
[-CC-:B------:R-:W-:Y:S01]  /*2f60*/  FFMA.FTZ R6, R95, R4.reuse, -R38.reuse ;  /* 0x000000045f067223 */ /* 0x180fe20000010826 */
[----:B------:R-:W-:Y:S01]  /*2f70*/  FSEL R75, R7, -INF , P2 ;  /* 0xff800000074b7808 */ /* 0x000fe20001000000 */
[--C-:B------:R-:W-:Y:S01]  /*2f80*/  FFMA.FTZ R177, R97, R4, -R38.reuse ;  /* 0x0000000461b17223 */ /* 0x100fe20000010826 */
[----:B------:R-:W-:Y:S01]  /*2f90*/  FMNMX.FTZ R34, R71, R34, !PT ;  /* 0x0000002247227209 */ /* 0x000fe20007810000 */
[--C-:B------:R-:W-:Y:S01]  /*2fa0*/  FFMA.FTZ R8, R99, R4, -R38.reuse ;  /* 0x0000000463087223 */ /* 0x100fe20000010826 */
        /* <DEDUP_REMOVED lines=8> */
[----:B------:R-:W-:Y:S01]  /*3030*/  ISETP.GT.AND P2, PT, R36, 0x19, PT ;  /* 0x000000192400780c */ /* 0x000fe20003f44270 */
[----:B------:R-:W0:Y:S01]  /*3040*/  MUFU.TANH R21, R21 ;  /* 0x0000001500157308 */ /* 0x000e220000002400 */
[----:B------:R-:W-:Y:S01]  /*3050*/  FMNMX.FTZ R34, R11, R34, !PT ;  /* 0x000000220b227209 */ /* 0x000fe20007810000 */
[-CC-:B------:R-:W-:Y:S01]  /*3060*/  FFMA.FTZ R171, R41, R4.reuse, -R38.reuse ;  /* 0x0000000429ab7223 */ /* 0x180fe20000010826 */
[----:B-1----:R-:W-:Y:S01]  /*3070*/  FSEL R87, R12, -INF , P2 ;  /* 0xff8000000c577808 */ /* 0x002fe20001000000 */
[--C-:B------:R-:W-:Y:S01]  /*3080*/  FFMA.FTZ R153, R33, R4, -R38.reuse ;  /* 0x0000000421997223 */ /* 0x100fe20000010826 */
[----:B------:R-:W-:Y:S01]  /*3090*/  FMNMX.FTZ R34, R83, R34, !PT ;  /* 0x0000002253227209 */ /* 0x000fe20007810000 */
[-CC-:B------:R-:W-:Y:S01]  /*30a0*/  FFMA.FTZ R27, R27, R4.reuse, -R38.reuse ;  /* 0x000000041b1b7223 */ /* 0x180fe20000010826 */
[----:B------:R-:W-:Y:S01]  /*30b0*/  ISETP.GT.AND P2, PT, R36, 0x21, PT ;  /* 0x000000212400780c */ /* 0x000fe20003f44270 */
[----:B------:R-:W1:Y:S01]  /*30c0*/  MUFU.TANH R25, R25 ;  /* 0x0000001900197308 */ /* 0x000e620000002400 */
[----:B--2---:R-:W-:Y:S01]  /*30d0*/  FSEL R13, R13, -INF , P3 ;  /* 0xff8000000d0d7808 */ /* 0x004fe20001800000 */
[--C-:B------:R-:W-:Y:S01]  /*30e0*/  FFMA.FTZ R26, R26, R4, -R38.reuse ;  /* 0x000000041a1a7223 */ /* 0x100fe20000010826 */
[----:B------:R-:W-:Y:S01]  /*30f0*/  FMNMX.FTZ R34, R87, R34, !PT ;  /* 0x0000002257227209 */ /* 0x000fe20007810000 */
[-CC-:B------:R-:W-:Y:S01]  /*3100*/  FFMA.FTZ R12, R107, R4.reuse, -R38.reuse ;  /* 0x000000046b0c7223 */ /* 0x180fe20000010826 */
[C---:B------:R-:W-:Y:S01]  /*3110*/  ISETP.GT.AND P3, PT, R36.reuse, 0x28, PT ;  /* 0x000000282400780c */ /* 0x040fe20003f64270 */
[--C-:B------:R-:W-:Y:S01]  /*3120*/  FFMA.FTZ R175, R109, R4, -R38.reuse ;  /* 0x000000046daf7223 */ /* 0x100fe20000010826 */
[----:B---3--:R-:W-:Y:S01]  /*3130*/  FSEL R15, R15, -INF , P2 ;  /* 0xff8000000f0f7808 */ /* 0x008fe20001000000 */
[----:B------:R-:W2:Y:S01]  /*3140*/  MUFU.TANH R24, R24 ;  /* 0x0000001800187308 */ /* 0x000ea20000002400 */
[----:B------:R-:W-:Y:S01]  /*3150*/  FMNMX.FTZ R34, R13, R34, !PT ;  /* 0x000000220d227209 */ /* 0x000fe20007810000 */
[-CC-:B------:R-:W-:Y:S01]  /*3160*/  FFMA.FTZ R169, R113, R4.reuse, -R38.reuse ;  /* 0x0000000471a97223 */ /* 0x180fe20000010826 */
[----:B------:R-:W-:Y:S01]  /*3170*/  ISETP.GT.AND P2, PT, R36, 0x29, PT ;  /* 0x000000292400780c */ /* 0x000fe20003f44270 */
[-CC-:B------:R-:W-:Y:S01]  /*3180*/  FFMA.FTZ R31, R31, R4.reuse, -R38.reuse ;  /* 0x000000041f1f7223 */ /* 0x180fe20000010826 */
[----:B----4-:R-:W-:Y:S01]  /*3190*/  FSEL R89, R14, -INF , P3 ;  /* 0xff8000000e597808 */ /* 0x010fe20001800000 */
[--C-:B------:R-:W-:Y:S01]  /*31a0*/  FFMA.FTZ R14, R111, R4, -R38.reuse ;  /* 0x000000046f0e7223 */ /* 0x100fe20000010826 */
[----:B------:R-:W-:Y:S01]  /*31b0*/  FMNMX.FTZ R34, R15, R34, !PT ;  /* 0x000000220f227209 */ /* 0x000fe20007810000 */
[----:B------:R-:W3:Y:S01]  /*31c0*/  MUFU.TANH R28, R28 ;  /* 0x0000001c001c7308 */ /* 0x000ee20000002400 */
[----:B------:R-:W-:Y:S01]  /*31d0*/  ISETP.GT.AND P3, PT, R36, 0x30, PT ;  /* 0x000000302400780c */ /* 0x000fe20003f64270 */
[-CC-:B------:R-:W-:Y:S01]  /*31e0*/  FFMA.FTZ R35, R35, R4.reuse, -R38.reuse ;  /* 0x0000000423237223 */ /* 0x180fe20000010826 */
[----:B-----5:R-:W-:Y:S01]  /*31f0*/  FSEL R91, R20, -INF , P2 ;  /* 0xff800000145b7808 */ /* 0x020fe20001000000 */
[--C-:B------:R-:W-:Y:S01]  /*3200*/  FFMA.FTZ R20, R45, R4, -R38.reuse ;  /* 0x000000042d147223 */ /* 0x100fe20000010826 */
[----:B------:R-:W-:Y:S01]  /*3210*/  FMNMX.FTZ R34, R89, R34, !PT ;  /* 0x0000002259227209 */ /* 0x000fe20007810000 */
[-CC-:B------:R-:W-:Y:S01]  /*3220*/  FFMA.FTZ R37, R37, R4.reuse, -R38.reuse ;  /* 0x0000000425257223 */ /* 0x180fe20000010826 */
[C---:B------:R-:W-:Y:S01]  /*3230*/  ISETP.GT.AND P2, PT, R36.reuse, 0x31, PT ;  /* 0x000000312400780c */ /* 0x040fe20003f44270 */
[----:B------:R-:W4:Y:S01]  /*3240*/  MUFU.TANH R29, R29 ;  /* 0x0000001d001d7308 */ /* 0x000f220000002400 */
[----:B0-----:R-:W-:Y:S01]  /*3250*/  FSEL R21, R21, -INF , P3 ;  /* 0xff80000015157808 */ /* 0x001fe20001800000 */
[--C-:B------:R-:W-:Y:S01]  /*3260*/  FFMA.FTZ R43, R43, R4, -R38.reuse ;  /* 0x000000042b2b7223 */ /* 0x100fe20000010826 */
[----:B------:R-:W-:Y:S01]  /*3270*/  FMNMX.FTZ R34, R91, R34, !PT ;  /* 0x000000225b227209 */ /* 0x000fe20007810000 */
[-CC-:B------:R-:W-:Y:S01]  /*3280*/  FFMA.FTZ R47, R47, R4.reuse, -R38.reuse ;  /* 0x000000042f2f7223 */ /* 0x180fe20000010826 */
[C---:B------:R-:W-:Y:S01]  /*3290*/  ISETP.GT.AND P3, PT, R36.reuse, 0x38, PT ;  /* 0x000000382400780c */ /* 0x040fe20003f64270 */
[--C-:B------:R-:W-:Y:S01]  /*32a0*/  FFMA.FTZ R49, R49, R4, -R38.reuse ;  /* 0x0000000431317223 */ /* 0x100fe20000010826 */
[----:B-1----:R-:W-:Y:S01]  /*32b0*/  FSEL R25, R25, -INF , P2 ;  /* 0xff80000019197808 */ /* 0x002fe20001000000 */
[----:B------:R-:W0:Y:S01]  /*32c0*/  MUFU.TANH R32, R32 ;  /* 0x0000002000207308 */ /* 0x000e220000002400 */
[----:B------:R-:W-:Y:S01]  /*32d0*/  FMNMX.FTZ R34, R21, R34, !PT ;  /* 0x0000002215227209 */ /* 0x000fe20007810000 */
[-CC-:B------:R-:W-:Y:S01]  /*32e0*/  FFMA.FTZ R51, R51, R4.reuse, -R38.reuse ;  /* 0x0000000433337223 */ /* 0x180fe20000010826 */
[----:B------:R-:W-:Y:S01]  /*32f0*/  ISETP.GT.AND P2, PT, R36, 0x39, PT ;  /* 0x000000392400780c */ /* 0x000fe20003f44270 */
[-CC-:B------:R-:W-:Y:S01]  /*3300*/  FFMA.FTZ R53, R53, R4.reuse, -R38.reuse ;  /* 0x0000000435357223 */ /* 0x180fe20000010826 */
[----:B--2---:R-:W-:Y:S01]  /*3310*/  FSEL R93, R24, -INF , P3 ;  /* 0xff800000185d7808 */ /* 0x004fe20001800000 */
[--C-:B------:R-:W-:Y:S01]  /*3320*/  FFMA.FTZ R24, R39, R4, -R38.reuse ;  /* 0x0000000427187223 */ /* 0x100fe20000010826 */
[----:B------:R-:W-:Y:S01]  /*3330*/  FMNMX.FTZ R34, R25, R34, !PT ;  /* 0x0000002219227209 */ /* 0x000fe20007810000 */
[----:B------:R-:W1:Y:S01]  /*3340*/  MUFU.TANH R60, R60 ;  /* 0x0000003c003c7308 */ /* 0x000e620000002400 */
[----:B------:R-:W-:Y:S01]  /*3350*/  ISETP.GT.AND P3, PT, R36, 0x40, PT ;  /* 0x000000402400780c */ /* 0x000fe20003f64270 */
[-CC-:B------:R-:W-:Y:S01]  /*3360*/  FFMA.FTZ R55, R55, R4.reuse, -R38.reuse ;  /* 0x0000000437377223 */ /* 0x180fe20000010826 */
[----:B---3--:R-:W-:Y:S01]  /*3370*/  FSEL R95, R28, -INF , P2 ;  /* 0xff8000001c5f7808 */ /* 0x008fe20001000000 */
[--C-:B------:R-:W-:Y:S01]  /*3380*/  FFMA.FTZ R57, R57, R4, -R38.reuse ;  /* 0x0000000439397223 */ /* 0x100fe20000010826 */
[----:B------:R-:W-:Y:S01]  /*3390*/  FMNMX.FTZ R34, R93, R34, !PT ;  /* 0x000000225d227209 */ /* 0x000fe20007810000 */
[-CC-:B------:R-:W-:Y:S01]  /*33a0*/  FFMA.FTZ R59, R59, R4.reuse, -R38.reuse ;  /* 0x000000043b3b7223 */ /* 0x180fe20000010826 */
[C---:B------:R-:W-:Y:S01]  /*33b0*/  ISETP.GT.AND P2, PT, R36.reuse, 0x41, PT ;  /* 0x000000412400780c */ /* 0x040fe20003f44270 */
[----:B------:R-:W2:Y:S01]  /*33c0*/  MUFU.TANH R64, R64 ;  /* 0x0000004000407308 */ /* 0x000ea20000002400 */
[----:B----4-:R-:W-:Y:S01]  /*33d0*/  FSEL R29, R29, -INF , P3 ;  /* 0xff8000001d1d7808 */ /* 0x010fe20001800000 */
[--C-:B------:R-:W-:Y:S01]  /*33e0*/  FFMA.FTZ R63, R63, R4, -R38.reuse ;  /* 0x000000043f3f7223 */ /* 0x100fe20000010826 */
[----:B------:R-:W-:Y:S01]  /*33f0*/  FMNMX.FTZ R34, R95, R34, !PT ;  /* 0x000000225f227209 */ /* 0x000fe20007810000 */
[--C-:B------:R-:W-:Y:S01]  /*3400*/  FFMA.FTZ R61, R61, R4, -R38.reuse ;  /* 0x000000043d3d7223 */ /* 0x100fe20000010826 */
[----:B------:R-:W-:Y:S01]  /*3410*/  ISETP.GT.AND P3, PT, R36, 0x48, PT ;  /* 0x000000482400780c */ /* 0x000fe20003f64270 */
[----:B------:R-:W-:Y:S01]  /*3420*/  ULEA.HI UR7, UR7, UR6, URZ, 0x7 ;  /* 0x0000000607077291 */ /* 0x000fe2000f8f383f */
[----:B0-----:R-:W-:Y:S01]  /*3430*/  FSEL R97, R32, -INF , P2 ;  /* 0xff80000020617808 */ /* 0x001fe20001000000 */
[----:B------:R-:W0:Y:S01]  /*3440*/  MUFU.TANH R65, R65 ;  /* 0x0000004100417308 */ /* 0x000e220000002400 */
[----:B------:R-:W-:Y:S01]  /*3450*/  FMNMX.FTZ R34, R29, R34, !PT ;  /* 0x000000221d227209 */ /* 0x000fe20007810000 */
[----:B------:R-:W-:Y:S01]  /*3460*/  USHF.R.S32.HI UR7, URZ, 0x7, UR7 ;  /* 0x000000073f077899 */ /* 0x000fe20008011407 */
[----:B------:R-:W-:Y:S01]  /*3470*/  ISETP.GT.AND P2, PT, R36, 0x49, PT ;  /* 0x000000492400780c */ /* 0x000fe20003f44270 */
[----:B------:R-:W-:Y:S01]  /*3480*/  FFMA.FTZ R38, R67, R4, -R38 ;  /* 0x0000000443267223 */ /* 0x000fe20000010826 */
[----:B-1----:R-:W-:Y:S01]  /*3490*/  FSEL R99, R60, -INF , P3 ;  /* 0xff8000003c637808 */ /* 0x002fe20001800000 */
[----:B------:R-:W-:Y:S01]  /*34a0*/  UISETP.LT.AND UP0, UPT, URZ, UR7, UPT ;  /* 0x000000073f00728c */ /* 0x000fe2000bf01270 */
[----:B------:R-:W-:Y:S01]  /*34b0*/  FMNMX.FTZ R34, R97, R34, !PT ;  /* 0x0000002261227209 */ /* 0x000fe20007810000 */
[----:B------:R-:W1:Y:S01]  /*34c0*/  MUFU.TANH R68, R68 ;  /* 0x0000004400447308 */ /* 0x000e620000002400 */
[----:B------:R-:W-:Y:S01]  /*34d0*/  ISETP.GT.AND P3, PT, R36, 0x50, PT ;  /* 0x000000502400780c */ /* 0x000fe20003f64270 */
[----:B------:R-:W-:Y:S01]  /*34e0*/  USEL UR54, URZ, UR7, !UP0 ;  /* 0x000000073f367287 */ /* 0x000fe2000c000000 */
[----:B------:R-:W-:Y:S01]  /*34f0*/  FSEL R101, R30, -INF , P2 ;  /* 0xff8000001e657808 */ /* 0x000fe20001000000 */
[--C-:B------:R-:W-:Y:S01]  /*3500*/  IMAD.MOV.U32 R113, RZ, RZ, R151.reuse ;  /* 0x000000ffff717224 */ /* 0x100fe200078e0097 */
[----:B------:R-:W-:Y:S01]  /*3510*/  FMNMX.FTZ R34, R99, R34, !PT ;  /* 0x0000002263227209 */ /* 0x000fe20007810000 */
[----:B------:R-:W-:Y:S01]  /*3520*/  UISETP.GE.AND UP0, UPT, UR56, UR54, UPT ;  /* 0x000000363800728c */ /* 0x000fe2000bf06270 */
[----:B------:R-:W-:Y:S01]  /*3530*/  ISETP.GT.AND P2, PT, R36, 0x51, PT ;  /* 0x000000512400780c */ /* 0x000fe20003f44270 */
[----:B------:R-:W3:Y:S01]  /*3540*/  MUFU.TANH R69, R69 ;  /* 0x0000004500457308 */ /* 0x000ee20000002400 */
[----:B--2---:R-:W-:Y:S01]  /*3550*/  FSEL R103, R64, -INF , P3 ;  /* 0xff80000040677808 */ /* 0x004fe20001800000 */
[--C-:B------:R-:W-:Y:S01]  /*3560*/  IMAD.MOV.U32 R111, RZ, RZ, R151.reuse ;  /* 0x000000ffff6f7224 */ /* 0x100fe200078e0097 */
[----:B------:R-:W-:Y:S01]  /*3570*/  FMNMX.FTZ R34, R101, R34, !PT ;  /* 0x0000002265227209 */ /* 0x000fe20007810000 */
[--C-:B------:R-:W-:Y:S01]  /*3580*/  IMAD.MOV.U32 R109, RZ, RZ, R151.reuse ;  /* 0x000000ffff6d7224 */ /* 0x100fe200078e0097 */
[----:B------:R-:W-:Y:S01]  /*3590*/  ISETP.GT.AND P3, PT, R36, 0x58, PT ;  /* 0x000000582400780c */ /* 0x000fe20003f64270 */
[----:B------:R-:W-:Y:S01]  /*35a0*/  IMAD.MOV.U32 R107, RZ, RZ, R151 ;  /* 0x000000ffff6b7224 */ /* 0x000fe200078e0097 */
[----:B0-----:R-:W-:Y:S01]  /*35b0*/  FSEL R65, R65, -INF , P2 ;  /* 0xff80000041417808 */ /* 0x001fe20001000000 */
[----:B------:R-:W0:Y:S01]  /*35c0*/  MUFU.TANH R72, R72 ;  /* 0x0000004800487308 */ /* 0x000e220000002400 */
[----:B------:R-:W-:-:S02]  /*35d0*/  FMNMX.FTZ R34, R103, R34, !PT ;  /* 0x0000002267227209 */ /* 0x000fc40007810000 */
[----:B------:R-:W-:Y:S02]  /*35e0*/  ISETP.GT.AND P2, PT, R36, 0x59, PT ;  /* 0x000000592400780c */ /* 0x000fe40003f44270 */
[----:B-1----:R-:W-:Y:S02]  /*35f0*/  FSEL R105, R68, -INF , P3 ;  /* 0xff80000044697808 */ /* 0x002fe40001800000 */
[----:B------:R-:W-:Y:S01]  /*3600*/  FMNMX.FTZ R34, R65, R34, !PT ;  /* 0x0000002241227209 */ /* 0x000fe20007810000 */
[----:B------:R-:W1:Y:S01]  /*3610*/  MUFU.TANH R73, R73 ;  /* 0x0000004900497308 */ /* 0x000e620000002400 */
[----:B------:R-:W-:Y:S02]  /*3620*/  ISETP.GT.AND P3, PT, R36, 0x60, PT ;  /* 0x000000602400780c */ /* 0x000fe40003f64270 */
[----:B---3--:R-:W-:Y:S02]  /*3630*/  FSEL R69, R69, -INF , P2 ;  /* 0xff80000045457808 */ /* 0x008fe40001000000 */
[----:B------:R-:W-:-:S02]  /*3640*/  FMNMX.FTZ R34, R105, R34, !PT ;  /* 0x0000002269227209 */ /* 0x000fc40007810000 */
[----:B------:R-:W-:Y:S01]  /*3650*/  ISETP.GT.AND P2, PT, R36, 0x61, PT ;  /* 0x000000612400780c */ /* 0x000fe20003f44270 */
[----:B------:R-:W2:Y:S01]  /*3660*/  MUFU.TANH R76, R76 ;  /* 0x0000004c004c7308 */ /* 0x000ea20000002400 */
[----:B0-----:R-:W-:Y:S02]  /*3670*/  FSEL R45, R72, -INF , P3 ;  /* 0xff800000482d7808 */ /* 0x001fe40001800000 */
[----:B------:R-:W-:Y:S02]  /*3680*/  FMNMX.FTZ R34, R69, R34, !PT ;  /* 0x0000002245227209 */ /* 0x000fe40007810000 */
[----:B------:R-:W-:Y:S02]  /*3690*/  ISETP.GT.AND P3, PT, R36, 0x68, PT ;  /* 0x000000682400780c */ /* 0x000fe40003f64270 */
[----:B------:R-:W-:Y:S01]  /*36a0*/  FMNMX.FTZ R34, R45, R34, !PT ;  /* 0x000000222d227209 */ /* 0x000fe20007810000 */
[----:B------:R-:W0:Y:S01]  /*36b0*/  MUFU.TANH R77, R77 ;  /* 0x0000004d004d7308 */ /* 0x000e220000002400 */
        /* <DEDUP_REMOVED lines=8> */
[----:B0-----:R-:W-:Y:S02]  /*3740*/  FSEL R77, R77, -INF , P2 ;  /* 0xff8000004d4d7808 */ /* 0x001fe40001000000 */
[----:B------:R-:W-:Y:S02]  /*3750*/  ISETP.GT.AND P2, PT, R36, 0x71, PT ;  /* 0x000000712400780c */ /* 0x000fe40003f44270 */
[----:B------:R-:W-:-:S03]  /*3760*/  FMNMX.FTZ R34, R77, R34, !PT ;  /* 0x000000224d227209 */ /* 0x000fc60007810000 */
[----:B------:R-:W0:Y:S01]  /*3770*/  MUFU.TANH R84, R84 ;  /* 0x0000005400547308 */ /* 0x000e220000002400 */
[----:B-1----:R-:W-:Y:S02]  /*3780*/  FSEL R39, R80, -INF , P3 ;  /* 0xff80000050277808 */ /* 0x002fe40001800000 */
[----:B------:R-:W-:Y:S02]  /*3790*/  ISETP.GT.AND P3, PT, R36, 0x78, PT ;  /* 0x000000782400780c */ /* 0x000fe40003f64270 */
[----:B------:R-:W-:-:S03]  /*37a0*/  FMNMX.FTZ R34, R39, R34, !PT ;  /* 0x0000002227227209 */ /* 0x000fc60007810000 */
[----:B------:R-:W1:Y:S01]  /*37b0*/  MUFU.TANH R85, R85 ;  /* 0x0000005500557308 */ /* 0x000e620000002400 */
[----:B--2---:R-:W-:Y:S02]  /*37c0*/  FSEL R81, R81, -INF , P2 ;  /* 0xff80000051517808 */ /* 0x004fe40001000000 */
[----:B------:R-:W-:Y:S02]  /*37d0*/  ISETP.GT.AND P2, PT, R36, 0x79, PT ;  /* 0x000000792400780c */ /* 0x000fe40003f44270 */
[----:B------:R-:W-:-:S03]  /*37e0*/  FMNMX.FTZ R34, R81, R34, !PT ;  /* 0x0000002251227209 */ /* 0x000fc60007810000 */
[----:B------:R-:W-:Y:S01]  /*37f0*/  MUFU.EX2 R30, R27 ;  /* 0x0000001b001e7308 */ /* 0x000fe20000000800 */
[----:B0-----:R-:W-:-:S04]  /*3800*/  FSEL R33, R84, -INF , P3 ;  /* 0xff80000054217808 */ /* 0x001fc80001800000 */
[----:B------:R-:W-:-:S03]  /*3810*/  FMNMX.FTZ R34, R33, R34, !PT ;  /* 0x0000002221227209 */ /* 0x000fc60007810000 */
[----:B------:R-:W-:Y:S01]  /*3820*/  MUFU.EX2 R181, R181 ;  /* 0x000000b500b57308 */ /* 0x000fe20000000800 */
[----:B-1----:R-:W-:-:S04]  /*3830*/  FSEL R85, R85, -INF , P2 ;  /* 0xff80000055557808 */ /* 0x002fc80001000000 */
[----:B------:R-:W-:-:S03]  /*3840*/  FMNMX.FTZ R34, R85, R34, !PT ;  /* 0x0000002255227209 */ /* 0x000fc60007810000 */
[----:B------:R-:W0:Y:S02]  /*3850*/  MUFU.EX2 R26, R26 ;  /* 0x0000001a001a7308 */ /* 0x000e240000000800 */
[----:B------:R-:W1:Y:S06]  /*3860*/  SHFL.BFLY PT, R7, R34, 0x2, 0x1f ;  /* 0x0c401f0022077f89 */ /* 0x000e6c00000e0000 */
[----:B------:R-:W2:Y:S08]  /*3870*/  MUFU.EX2 R183, R183 ;  /* 0x000000b700b77308 */ /* 0x000eb00000000800 */
[----:B------:R-:W3:Y:S01]  /*3880*/  MUFU.EX2 R6, R6 ;  /* 0x0000000600067308 */ /* 0x000ee20000000800 */
[----:B0-----:R-:W-:Y:S01]  /*3890*/  FADD.FTZ R46, R181, R26 ;  /* 0x0000001ab52e7221 */ /* 0x001fe20000010000 */
[----:B------:R-:W-:-:S06]  /*38a0*/  F2FP.BF16.F32.PACK_AB R181, R26, R181 ;  /* 0x000000b51ab5723e */ /* 0x000fcc00000010ff */
[----:B------:R-:W0:Y:S01]  /*38b0*/  MUFU.EX2 R177, R177 ;  /* 0x000000b100b17308 */ /* 0x000e220000000800 */
[----:B-1----:R-:W-:-:S05]  /*38c0*/  FMNMX.FTZ R27, R34, R7, !PT ;  /* 0x00000007221b7209 */ /* 0x002fca0007810000 */
[----:B------:R-:W1:Y:S02]  /*38d0*/  SHFL.BFLY PT, R28, R27, 0x1, 0x1f ;  /* 0x0c201f001b1c7f89 */ /* 0x000e6400000e0000 */
[----:B------:R-:W4:Y:S08]  /*38e0*/  MUFU.EX2 R8, R8 ;  /* 0x0000000800087308 */ /* 0x000f300000000800 */
[----:B------:R-:W5:Y:S08]  /*38f0*/  MUFU.EX2 R179, R179 ;  /* 0x000000b300b37308 */ /* 0x000f700000000800 */
[----:B------:R-:W-:Y:S01]  /*3900*/  MUFU.EX2 R10, R10 ;  /* 0x0000000a000a7308 */ /* 0x000fe20000000800 */
[----:B-1----:R-:W-:-:S07]  /*3910*/  FMNMX.FTZ R7, R27, R28, !PT ;  /* 0x0000001c1b077209 */ /* 0x002fce0007810000 */
        /* <DEDUP_REMOVED lines=24> */
[----:B---3--:R-:W-:Y:S01]  /*3aa0*/  FADD.FTZ R46, R6, R5 ;  /* 0x00000005062e7221 */ /* 0x008fe20000010000 */
[-CC-:B------:R-:W-:Y:S01]  /*3ab0*/  FFMA.FTZ R95, R95, R4.reuse, -R28.reuse ;  /* 0x000000045f5f7223 */ /* 0x180fe2000001081c */
[-C--:B------:R-:W-:Y:S01]  /*3ac0*/  FFMA.FTZ R29, R29, R4.reuse, -R28 ;  /* 0x000000041d1d7223 */ /* 0x080fe2000001081c */
[----:B------:R-:W2:Y:S01]  /*3ad0*/  MUFU.EX2 R71, R71 ;  /* 0x0000004700477308 */ /* 0x000ea20000000800 */
[----:B0-----:R-:W-:Y:S01]  /*3ae0*/  FADD.FTZ R5, R177, R46 ;  /* 0x0000002eb1057221 */ /* 0x001fe20000010000 */
[-CC-:B------:R-:W-:Y:S01]  /*3af0*/  FFMA.FTZ R97, R97, R4.reuse, -R28.reuse ;  /* 0x0000000461617223 */ /* 0x180fe2000001081c */
[-CC-:B------:R-:W-:Y:S01]  /*3b00*/  FFMA.FTZ R99, R99, R4.reuse, -R28.reuse ;  /* 0x0000000463637223 */ /* 0x180fe2000001081c */
[-CC-:B------:R-:W-:Y:S01]  /*3b10*/  FFMA.FTZ R101, R101, R4.reuse, -R28.reuse ;  /* 0x0000000465657223 */ /* 0x180fe2000001081c */
[----:B----4-:R-:W-:Y:S01]  /*3b20*/  FADD.FTZ R46, R8, R5 ;  /* 0x00000005082e7221 */ /* 0x010fe20000010000 */
[-CC-:B------:R-:W-:Y:S01]  /*3b30*/  FFMA.FTZ R103, R103, R4.reuse, -R28.reuse ;  /* 0x0000000467677223 */ /* 0x180fe2000001081c */
[-C--:B------:R-:W-:Y:S01]  /*3b40*/  FFMA.FTZ R65, R65, R4.reuse, -R28 ;  /* 0x0000000441417223 */ /* 0x080fe2000001081c */
[----:B------:R-:W0:Y:S01]  /*3b50*/  MUFU.EX2 R182, R75 ;  /* 0x0000004b00b67308 */ /* 0x000e220000000800 */
[----:B-----5:R-:W-:Y:S01]  /*3b60*/  FADD.FTZ R5, R179, R46 ;  /* 0x0000002eb3057221 */ /* 0x020fe20000010000 */
[----:B-1----:R-:W-:Y:S01]  /*3b70*/  FADD.FTZ R46, R3, R180 ;  /* 0x000000b4032e7221 */ /* 0x002fe20000010000 */
[-CC-:B------:R-:W-:Y:S01]  /*3b80*/  FFMA.FTZ R105, R105, R4.reuse, -R28.reuse ;  /* 0x0000000469697223 */ /* 0x180fe2000001081c */
[----:B------:R-:W-:Y:S01]  /*3b90*/  F2FP.BF16.F32.PACK_AB R183, R6, R183 ;  /* 0x000000b706b7723e */ /* 0x000fe200000010ff */
[----:B------:R-:W-:Y:S01]  /*3ba0*/  FADD.FTZ R48, R10, R5 ;  /* 0x000000050a307221 */ /* 0x000fe20000010000 */
        /* <DEDUP_REMOVED lines=12> */
[----:B------:R-:W-:Y:S01]  /*3c70*/  FFMA.FTZ R28, R85, R4, -R28 ;  /* 0x00000004551c7223 */ /* 0x000fe2000001081c */
[----:B------:R-:W-:-:S02]  /*3c80*/  F2FP.BF16.F32.PACK_AB R180, R180, R3 ;  /* 0x00000003b4b4723e */ /* 0x000fc400000010ff */
[----:B------:R-:W-:Y:S02]  /*3c90*/  F2FP.BF16.F32.PACK_AB R177, R8, R177 ;  /* 0x000000b108b1723e */ /* 0x000fe400000010ff */
[----:B------:R-:W-:Y:S01]  /*3ca0*/  F2FP.BF16.F32.PACK_AB R179, R10, R179 ;  /* 0x000000b30ab3723e */ /* 0x000fe200000010ff */
[----:B------:R0:W3:Y:S01]  /*3cb0*/  MUFU.EX2 R176, R11 ;  /* 0x0000000b00b07308 */ /* 0x0000e20000000800 */
[----:B-1----:R-:W-:Y:S01]  /*3cc0*/  FADD.FTZ R5, R79, R46 ;  /* 0x0000002e4f057221 */ /* 0x002fe20000010000 */
[----:B------:R-:W-:-:S06]  /*3cd0*/  F2FP.BF16.F32.PACK_AB R182, R182, R71 ;  /* 0x00000047b6b6723e */ /* 0x000fcc00000010ff */
[----:B------:R-:W1:Y:S01]  /*3ce0*/  MUFU.EX2 R14, R14 ;  /* 0x0000000e000e7308 */ /* 0x000e620000000800 */
[----:B0-----:R-:W-:Y:S01]  /*3cf0*/  FADD.FTZ R11, R173, R48 ;  /* 0x00000030ad0b7221 */ /* 0x001fe20000010000 */
[----:B------:R-:W-:-:S03]  /*3d00*/  F2FP.BF16.F32.PACK_AB R173, R12, R173 ;  /* 0x000000ad0cad723e */ /* 0x000fc600000010ff */
[----:B------:R-:W-:-:S03]  /*3d10*/  FADD.FTZ R48, R12, R11 ;  /* 0x0000000b0c307221 */ /* 0x000fc60000010000 */
[----:B------:R-:W0:Y:S01]  /*3d20*/  MUFU.EX2 R83, R83 ;  /* 0x0000005300537308 */ /* 0x000e220000000800 */
[----:B--2---:R-:W-:Y:S01]  /*3d30*/  FADD.FTZ R11, R175, R48 ;  /* 0x00000030af0b7221 */ /* 0x004fe20000010000 */
[C---:B---3--:R-:W-:Y:S01]  /*3d40*/  FADD.FTZ R46, R176.reuse, R5 ;  /* 0x00000005b02e7221 */ /* 0x048fe20000010000 */
[----:B------:R-:W-:-:S05]  /*3d50*/  F2FP.BF16.F32.PACK_AB R176, R176, R79 ;  /* 0x0000004fb0b0723e */ /* 0x000fca00000010ff */
        /* <DEDUP_REMOVED lines=23> */
[----:B------:R2:W3:Y:S01]  /*3ed0*/  MUFU.EX2 R174, R91 ;  /* 0x0000005b00ae7308 */ /* 0x0004e20000000800 */
[----:B-1----:R-:W-:-:S07]  /*3ee0*/  FADD.FTZ R5, R89, R0 ;  /* 0x0000000059057221 */ /* 0x002fce0000010000 */
[----:B------:R-:W1:Y:S01]  /*3ef0*/  MUFU.EX2 R21, R21 ;  /* 0x0000001500157308 */ /* 0x000e620000000800 */
[----:B0-----:R-:W-:Y:S01]  /*3f00*/  FADD.FTZ R11, R153, R46 ;  /* 0x0000002e990b7221 */ /* 0x001fe20000010000 */
[C---:B------:R-:W-:Y:S01]  /*3f10*/  F2FP.BF16.F32.PACK_AB R153, R30.reuse, R153 ;  /* 0x000000991e99723e */ /* 0x040fe200000010ff */
[----:B--2---:R-:W-:Y:S02]  /*3f20*/  IMAD.MOV.U32 R91, RZ, RZ, R151 ;  /* 0x000000ffff5b7224 */ /* 0x004fe400078e0097 */
[----:B------:R-:W-:-:S03]  /*3f30*/  FADD.FTZ R46, R30, R11 ;  /* 0x0000000b1e2e7221 */ /* 0x000fc60000010000 */
[----:B------:R-:W0:Y:S01]  /*3f40*/  MUFU.EX2 R31, R31 ;  /* 0x0000001f001f7308 */ /* 0x000e220000000800 */
[C---:B---3--:R-:W-:Y:S01]  /*3f50*/  FADD.FTZ R0, R174.reuse, R5 ;  /* 0x00000005ae007221 */ /* 0x048fe20000010000 */
[----:B------:R-:W-:Y:S01]  /*3f60*/  F2FP.BF16.F32.PACK_AB R174, R174, R89 ;  /* 0x00000059aeae723e */ /* 0x000fe200000010ff */
[----:B------:R-:W-:-:S05]  /*3f70*/  IMAD.MOV.U32 R89, RZ, RZ, R151 ;  /* 0x000000ffff597224 */ /* 0x000fca00078e0097 */
        /* <DEDUP_REMOVED lines=9> */
[----:B------:R-:W-:-:S06]  /*4010*/  F2FP.BF16.F32.PACK_AB R155, R32, R31 ;  /* 0x0000001f209b723e */ /* 0x000fcc00000010ff */
[----:B------:R1:W3:Y:S01]  /*4020*/  MUFU.EX2 R170, R95 ;  /* 0x0000005f00aa7308 */ /* 0x0002e20000000800 */
[----:B0-----:R-:W-:-:S07]  /*4030*/  FADD.FTZ R5, R93, R0 ;  /* 0x000000005d057221 */ /* 0x001fce0000010000 */
[----:B------:R-:W0:Y:S01]  /*4040*/  MUFU.EX2 R36, R43 ;  /* 0x0000002b00247308 */ /* 0x000e220000000800 */
[----:B--2---:R-:W-:Y:S01]  /*4050*/  FADD.FTZ R11, R37, R46 ;  /* 0x0000002e250b7221 */ /* 0x004fe20000010000 */
[----:B-1----:R-:W-:-:S06]  /*4060*/  IMAD.MOV.U32 R95, RZ, RZ, R151 ;  /* 0x000000ffff5f7224 */ /* 0x002fcc00078e0097 */
[----:B------:R-:W1:Y:S01]  /*4070*/  MUFU.EX2 R29, R29 ;  /* 0x0000001d001d7308 */ /* 0x000e620000000800 */
[C---:B---3--:R-:W-:Y:S01]  /*4080*/  FADD.FTZ R0, R170.reuse, R5 ;  /* 0x00000005aa007221 */ /* 0x048fe20000010000 */
[----:B------:R-:W-:Y:S01]  /*4090*/  F2FP.BF16.F32.PACK_AB R170, R170, R93 ;  /* 0x0000005daaaa723e */ /* 0x000fe200000010ff */
[----:B------:R-:W-:-:S05]  /*40a0*/  IMAD.MOV.U32 R93, RZ, RZ, R151 ;  /* 0x000000ffff5d7224 */ /* 0x000fca00078e0097 */
[----:B------:R-:W2:Y:S01]  /*40b0*/  MUFU.EX2 R47, R47 ;  /* 0x0000002f002f7308 */ /* 0x000ea20000000800 */
[C---:B0-----:R-:W-:Y:S01]  /*40c0*/  FADD.FTZ R46, R36.reuse, R11 ;  /* 0x0000000b242e7221 */ /* 0x041fe20000010000 */
[----:B------:R-:W-:-:S06]  /*40d0*/  F2FP.BF16.F32.PACK_AB R157, R36, R37 ;  /* 0x00000025249d723e */ /* 0x000fcc00000010ff */
[----:B------:R0:W3:Y:S01]  /*40e0*/  MUFU.EX2 R152, R97 ;  /* 0x0000006100987308 */ /* 0x0000e20000000800 */
[----:B-1----:R-:W-:-:S07]  /*40f0*/  FADD.FTZ R5, R29, R0 ;  /* 0x000000001d057221 */ /* 0x002fce0000010000 */
[----:B------:R-:W1:Y:S01]  /*4100*/  MUFU.EX2 R40, R49 ;  /* 0x0000003100287308 */ /* 0x000e620000000800 */
[----:B--2---:R-:W-:Y:S01]  /*4110*/  FADD.FTZ R11, R47, R46 ;  /* 0x0000002e2f0b7221 */ /* 0x004fe20000010000 */
[----:B0-----:R-:W-:-:S06]  /*4120*/  IMAD.MOV.U32 R97, RZ, RZ, R151 ;  /* 0x000000ffff617224 */ /* 0x001fcc00078e0097 */
[----:B------:R-:W0:Y:S01]  /*4130*/  MUFU.EX2 R99, R99 ;  /* 0x0000006300637308 */ /* 0x000e220000000800 */
[C---:B---3--:R-:W-:Y:S01]  /*4140*/  FADD.FTZ R0, R152.reuse, R5 ;  /* 0x0000000598007221 */ /* 0x048fe20000010000 */
        /* <DEDUP_REMOVED lines=33> */
[----:B------:R-:W-:Y:S02]  /*4360*/  F2FP.BF16.F32.PACK_AB R158, R158, R105 ;  /* 0x000000699e9e723e */ /* 0x000fe400000010ff */
[----:B------:R-:W-:-:S04]  /*4370*/  MOV R105, R151 ;  /* 0x0000009700697202 */ /* 0x000fc80000000f00 */
        /* <DEDUP_REMOVED lines=21> */
[----:B-1----:R-:W-:Y:S01]  /*44d0*/  FADD.FTZ R3, R33, R6 ;  /* 0x0000000621037221 */ /* 0x002fe20000010000 */
[C---:B--2---:R-:W-:Y:S01]  /*44e0*/  FADD.FTZ R0, R38.reuse, R11 ;  /* 0x0000000b26007221 */ /* 0x044fe20000010000 */
[----:B------:R-:W-:Y:S02]  /*44f0*/  F2FP.BF16.F32.PACK_AB R167, R38, R61 ;  /* 0x0000003d26a7723e */ /* 0x000fe400000010ff */
[C---:B0-----:R-:W-:Y:S01]  /*4500*/  FADD.FTZ R3, R28.reuse, R3 ;  /* 0x000000031c037221 */ /* 0x041fe20000010000 */
[----:B------:R-:W-:Y:S01]  /*4510*/  F2FP.BF16.F32.PACK_AB R166, R28, R33 ;  /* 0x000000211ca6723e */ /* 0x000fe200000010ff */
[----:B------:R-:W-:Y:S06]  /*4520*/  @!P2 BRA `(.L_x_2040) ;  /* 0x0000003000b4a947 */ /* 0x000fec0003800000 */
[----:B------:R-:W-:Y:S01]  /*4530*/  IMAD.MOV.U32 R6, RZ, RZ, R9 ;  /* 0x000000ffff067224 */ /* 0x000fe200078e0009 */
[----:B------:R-:W-:Y:S01]  /*4540*/  CS2R R150, SRZ ;  /* 0x0000000000967805 */ /* 0x000fe2000001ff00 */
        /* <DEDUP_REMOVED lines=32> */
[----:B------:R-:W-:Y:S01]  /*4750*/  UMOV UR57, UR44 ;  /* 0x0000002c00397c82 */ /* 0x000fe20008000000 */
[----:B------:R-:W-:Y:S01]  /*4760*/  UMOV UR55, UR43 ;  /* 0x0000002b00377c82 */ /* 0x000fe20008000000 */
[----:B------:R-:W-:-:S05]  /*4770*/  ULDC UR53, c[0x0][0x9d8] ;  /* 0x0002760000357ab9 */ /* 0x000fca0000000800 */
.L_x_2049:
        /* <DEDUP_REMOVED lines=9> */
.L_x_2042:
[----:B------:R-:W-:Y:S01]  /*4810*/  ULEA UR6, UR43, UR41, 0x3 ;  /* 0x000000292b067291 */ /* 0x000fe2000f8e183f */
[----:B------:R-:W-:-:S05]  /*4820*/  IMAD.U32 R4, RZ, RZ, UR44 ;  /* 0x0000002cff047e24 */ /* 0x000fca000f8e00ff */
[----:B------:R-:W-:-:S04]  /*4830*/  SHF.L.U32 R4, R4, 0x1f, RZ ;  /* 0x0000001f04047819 */ /* 0x000fc800000006ff */
[----:B------:R0:W1:Y:S01]  /*4840*/  SYNCS.PHASECHK.TRANS64.TRYWAIT P2, [UR6+0x28830], R4 ;  /* 0x02883004ff0075a7 */ /* 0x0000620008040146 */
[----:B------:R-:W-:Y:S05]  /*4850*/  @!P0 BRA `(.L_x_2043) ;  /* 0x0000000000048947 */ /* 0x000fea0003800000 */
[----:B------:R-:W-:Y:S01]  /*4860*/  BPT.TRAP 0x1 ;  /* 0x000000040000795c */ /* 0x000fe20000300000 */
.L_x_2043:
[----:B-1----:R-:W-:Y:S05]  /*4870*/  @P2 BRA `(.L_x_2041) ;  /* 0x0000000000082947 */ /* 0x002fea0003800000 */
[----:B------:R-:W1:Y:S02]  /*4880*/  SYNCS.PHASECHK.TRANS64.TRYWAIT P2, [UR6+0x28830], R4 ;  /* 0x02883004ff0075a7 */ /* 0x000e640008040146 */
[----:B-1----:R-:W-:Y:S05]  /*4890*/  @!P2 BRA `(.L_x_2044) ;  /* 0x000000d00028a947 */ /* 0x002fea0003800000 */
.L_x_2041:
[----:B01----:R-:W-:Y:S01]  /*48a0*/  VIADD R4, R22, 0x8 ;  /* 0x0000000816047836 */ /* 0x003fe20000000000 */
        /* <DEDUP_REMOVED lines=44> */
.L_x_2046:
[----:B------:R-:W-:Y:S01]  /*4b70*/  ULEA UR6, UR55, UR41, 0x3 ;  /* 0x0000002937067291 */ /* 0x000fe2000f8e183f */
[----:B------:R-:W-:-:S04]  /*4b80*/  MOV R4, UR57 ;  /* 0x0000003900047c02 */ /* 0x000fc80008000f00 */
[----:B------:R-:W-:-:S04]  /*4b90*/  SHF.L.U32 R4, R4, 0x1f, RZ ;  /* 0x0000001f04047819 */ /* 0x000fc800000006ff */
[----:B------:R0:W1:Y:S01]  /*4ba0*/  SYNCS.PHASECHK.TRANS64.TRYWAIT P2, [UR6+0x28850], R4 ;  /* 0x02885004ff0075a7 */ /* 0x0000620008040146 */
[----:B------:R-:W-:Y:S05]  /*4bb0*/  @!P0 BRA `(.L_x_2047) ;  /* 0x0000000000048947 */ /* 0x000fea0003800000 */
[----:B------:R-:W-:Y:S01]  /*4bc0*/  BPT.TRAP 0x1 ;  /* 0x000000040000795c */ /* 0x000fe20000300000 */
.L_x_2047:
[----:B-1----:R-:W-:Y:S05]  /*4bd0*/  @P2 BRA `(.L_x_2045) ;  /* 0x0000000000082947 */ /* 0x002fea0003800000 */
[----:B------:R-:W1:Y:S02]  /*4be0*/  SYNCS.PHASECHK.TRANS64.TRYWAIT P2, [UR6+0x28850], R4 ;  /* 0x02885004ff0075a7 */ /* 0x000e640008040146 */
[----:B-1----:R-:W-:Y:S05]  /*4bf0*/  @!P2 BRA `(.L_x_2048) ;  /* 0x000000cc0068a947 */ /* 0x002fea0003800000 */
.L_x_2045:
[----:B------:R-:W-:Y:S01]  /*4c00*/  UIADD3 UR6, UR41, 0x400, URZ ;  /* 0x0000040029067890 */ /* 0x000fe2000fffe03f */
[----:B------:R-:W-:Y:S01]  /*4c10*/  WARPGROUP.ARRIVE ;  /* 0x00000000000079c5 */ /* 0x000fe20000000000 */
[----:B------:R-:W-:Y:S01]  /*4c20*/  UMOV UR7, 0x40000040 ;  /* 0x4000004000077882 */ /* 0x000fe20000000000 */
[----:B01----:R-:W-:Y:S01]  /*4c30*/  FMUL.FTZ R4, R24, UR53 ;  /* 0x0000003518047c20 */ /* 0x003fe20008410000 */
        /* <DEDUP_REMOVED lines=47> */
[----:B------:R5:W-:Y:S01]  /*4f30*/  MUFU.TANH R29, R37 ;  /* 0x00000025001d7308 */ /* 0x000be20000002400 */
        /* <DEDUP_REMOVED lines=8> */
[----:B-----5:R-:W-:Y:S01]  /*4fc0*/  FMUL.FTZ R37, R59, UR53 ;  /* 0x000000353b257c20 */ /* 0x020fe20008410000 */
        /* <DEDUP_REMOVED lines=9> */
[----:B------:R-:W-:Y:S01]  /*5060*/  UISETP.GT.AND UP0, UPT, UR56, UR54, UPT ;  /* 0x000000363800728c */ /* 0x000fe2000bf04270 */
[----:B------:R-:W-:-:S04]  /*5070*/  UMOV UR57, UR44 ;  /* 0x0000002c00397c82 */ /* 0x000fc80008000000 */
        /* <DEDUP_REMOVED lines=14> */
[----:B------:R5:W4:Y:S01]  /*5160*/  MUFU.TANH R183, R33 ;  /* 0x0000002100b77308 */ /* 0x000b220000002400 */
[----:B------:R-:W-:Y:S01]  /*5170*/  HGMMA.64x128x16.F32.BF16 R88, R176, gdesc[UR4].tnspB, R88, gsb0 ;  /* 0x41e00004b0587df0 */ /* 0x000fe20008001858 */
[----:B------:R-:W-:Y:S01]  /*5180*/  UIADD3 UR6, UR10, 0x100, URZ ;  /* 0x000001000a067890 */ /* 0x000fe2000fffe03f */
[----:B------:R-:W-:-:S05]  /*5190*/  UMOV UR7, 0x40000040 ;  /* 0x4000004000077882 */ /* 0x000fca0000000000 */
[----:B------:R0:W4:Y:S01]  /*51a0*/  MUFU.TANH R181, R36 ;  /* 0x0000002400b57308 */ /* 0x0001220000002400 */
[----:B-----5:R-:W-:-:S07]  /*51b0*/  FMUL.FTZ R33, R51, UR53 ;  /* 0x0000003533217c20 */ /* 0x020fce0008410000 */
[----:B------:R-:W-:Y:S01]  /*51c0*/  MUFU.TANH R51, R69 ;  /* 0x0000004500337308 */ /* 0x000fe20000002400 */
[----:B0-----:R-:W-:Y:S01]  /*51d0*/  FMUL.FTZ R36, R58, UR53 ;  /* 0x000000353a247c20 */ /* 0x001fe20008410000 */
[----:B------:R-:W-:-:S06]  /*51e0*/  FMUL.FTZ R58, R82, UR53 ;  /* 0x00000035523a7c20 */ /* 0x000fcc0008410000 */
[----:B------:R-:W-:Y:S08]  /*51f0*/  MUFU.TANH R47, R72 ;  /* 0x00000048002f7308 */ /* 0x000ff00000002400 */
[----:B------:R-:W-:Y:S08]  /*5200*/  MUFU.TANH R43, R76 ;  /* 0x0000004c002b7308 */ /* 0x000ff00000002400 */
[----:B------:R-:W-:Y:S08]  /*5210*/  MUFU.TANH R39, R77 ;  /* 0x0000004d00277308 */ /* 0x000ff00000002400 */
[----:B------:R-:W-:Y:S08]  /*5220*/  MUFU.TANH R15, R81 ;  /* 0x00000051000f7308 */ /* 0x000ff00000002400 */
[----:B------:R-:W-:Y:S08]  /*5230*/  MUFU.TANH R21, R84 ;  /* 0x0000005400157308 */ /* 0x000ff00000002400 */
[----:B------:R-:W0:Y:S08]  /*5240*/  MUFU.TANH R9, R9 ;  /* 0x0000000900097308 */ /* 0x000e300000002400 */
[----:B------:R-:W-:Y:S08]  /*5250*/  MUFU.TANH R8, R8 ;  /* 0x0000000800087308 */ /* 0x000ff00000002400 */
[----:B------:R-:W-:Y:S08]  /*5260*/  MUFU.TANH R10, R10 ;  /* 0x0000000a000a7308 */ /* 0x000ff00000002400 */
[----:B------:R-:W-:Y:S08]  /*5270*/  MUFU.TANH R11, R11 ;  /* 0x0000000b000b7308 */ /* 0x000ff00000002400 */
[----:B------:R-:W5:Y:S08]  /*5280*/  MUFU.TANH R12, R12 ;  /* 0x0000000c000c7308 */ /* 0x000f700000002400 */
[----:B------:R-:W-:Y:S08]  /*5290*/  MUFU.TANH R14, R14 ;  /* 0x0000000e000e7308 */ /* 0x000ff00000002400 */
[----:B------:R-:W-:Y:S08]  /*52a0*/  MUFU.TANH R20, R20 ;  /* 0x0000001400147308 */ /* 0x000ff00000002400 */
[----:B------:R-:W-:Y:S08]  /*52b0*/  MUFU.TANH R24, R24 ;  /* 0x0000001800187308 */ /* 0x000ff00000002400 */
[----:B------:R-:W5:Y:S08]  /*52c0*/  MUFU.TANH R26, R26 ;  /* 0x0000001a001a7308 */ /* 0x000f700000002400 */
[----:B------:R-:W-:Y:S08]  /*52d0*/  MUFU.TANH R28, R28 ;  /* 0x0000001c001c7308 */ /* 0x000ff00000002400 */
[----:B------:R-:W-:Y:S01]  /*52e0*/  MUFU.TANH R30, R30 ;  /* 0x0000001e001e7308 */ /* 0x000fe20000002400 */
[----:B------:R-:W-:-:S02]  /*52f0*/  WARPGROUP.DEPBAR.LE gsb0, 0x0 ;  /* 0x00008000000079c5 */ /* 0x000fc40000010000 */
[----:B------:R-:W-:-:S05]  /*5300*/  WARPGROUP.ARRIVE ;  /* 0x00000000000079c5 */ /* 0x000fca0000000000 */
[----:B------:R-:W-:Y:S01]  /*5310*/  MUFU.TANH R31, R31 ;  /* 0x0000001f001f7308 */ /* 0x000fe20000002400 */
[----:B------:R-:W-:Y:S01]  /*5320*/  HGMMA.64x128x16.F32.BF16 R88, R172, gdesc[UR4].tnspB, R88, gsb0 ;  /* 0x41e00004ac587df0 */ /* 0x000fe20008001858 */
[----:B------:R-:W-:Y:S01]  /*5330*/  UMOV UR6, 0xffffff80 ;  /* 0xffffff8000067882 */ /* 0x000fe20000000000 */
[----:B------:R-:W-:Y:S01]  /*5340*/  UMOV UR7, 0x40000040 ;  /* 0x4000004000077882 */ /* 0x000fe20000000000 */
[----:B------:R-:W-:Y:S02]  /*5350*/  UIMAD UR6, UR56, UR6, 0x1 ;  /* 0x00000001380674a4 */ /* 0x000fe4000f8e0206 */
[----:B------:R-:W-:Y:S02]  /*5360*/  UIADD3 UR56, UR56, -0x1, URZ ;  /* 0xffffffff38387890 */ /* 0x000fe4000fffe03f */
[----:B------:R-:W-:Y:S01]  /*5370*/  MUFU.TANH R32, R32 ;  /* 0x0000002000207308 */ /* 0x000fe20000002400 */
[----:B------:R-:W-:-:S04]  /*5380*/  ULEA UR6, UR52, UR6, 0x7 ;  /* 0x0000000634067291 */ /* 0x000fc8000f8e383f */
[----:B------:R-:W-:-:S03]  /*5390*/  UIADD3 UR6, -UR51, UR6, UR47 ;  /* 0x0000000633067290 */ /* 0x000fc6000fffe12f */
[----:B------:R-:W-:Y:S03]  /*53a0*/  MUFU.TANH R33, R33 ;  /* 0x0000002100217308 */ /* 0x000fe60000002400 */
[----:B------:R-:W-:Y:S01]  /*53b0*/  IMAD.U32 R13, RZ, RZ, UR6 ;  /* 0x00000006ff0d7e24 */ /* 0x000fe2000f8e00ff */
[----:B------:R-:W-:-:S03]  /*53c0*/  UIADD3 UR6, UR10, 0x180, URZ ;  /* 0x000001800a067890 */ /* 0x000fc6000fffe03f */
[----:B------:R-:W-:Y:S01]  /*53d0*/  IMAD R38, R18, -0x2, R13 ;  /* 0xfffffffe12267824 */ /* 0x000fe200078e020d */
[----:B------:R-:W-:Y:S03]  /*53e0*/  MUFU.TANH R34, R34 ;  /* 0x0000002200227308 */ /* 0x000fe60000002400 */
[----:B------:R-:W-:-:S04]  /*53f0*/  IMAD.IADD R27, R19, 0x1, R38 ;  /* 0x00000001131b7824 */ /* 0x000fc800078e0226 */
[C---:B------:R-:W-:Y:S01]  /*5400*/  VIADD R68, R27.reuse, 0x8 ;  /* 0x000000081b447836 */ /* 0x040fe20000000000 */
[C---:B------:R-:W-:Y:S01]  /*5410*/  ISETP.GT.AND P2, PT, R27.reuse, RZ, PT ;  /* 0x000000ff1b00720c */ /* 0x040fe20003f44270 */
[----:B------:R5:W-:Y:S01]  /*5420*/  MUFU.TANH R13, R85 ;  /* 0x00000055000d7308 */ /* 0x000be20000002400 */
[C---:B------:R-:W-:Y:S02]  /*5430*/  ISETP.GT.AND P3, PT, R27.reuse, 0x1, PT ;  /* 0x000000011b00780c */ /* 0x040fe40003f64270 */
[----:B------:R-:W-:Y:S02]  /*5440*/  FSEL R25, R4, -INF , P2 ;  /* 0xff80000004197808 */ /* 0x000fe40001000000 */
[----:B------:R-:W-:Y:S02]  /*5450*/  ISETP.GT.AND P2, PT, R27, 0x8, PT ;  /* 0x000000081b00780c */ /* 0x000fe40003f44270 */
[----:B-1----:R-:W-:Y:S01]  /*5460*/  FSEL R189, R7, -INF , P3 ;  /* 0xff80000007bd7808 */ /* 0x002fe20001800000 */
[----:B------:R-:W-:Y:S01]  /*5470*/  FMUL.FTZ R7, R73, UR53 ;  /* 0x0000003549077c20 */ /* 0x000fe20008410000 */
[----:B------:R-:W-:Y:S01]  /*5480*/  FMNMX.FTZ R4, R25, R5, !PT ;  /* 0x0000000519047209 */ /* 0x000fe20007810000 */
[----:B------:R-:W-:Y:S01]  /*5490*/  MUFU.TANH R35, R35 ;  /* 0x0000002300237308 */ /* 0x000fe20000002400 */
[----:B------:R-:W-:-:S02]  /*54a0*/  ISETP.GT.AND P3, PT, R27, 0x9, PT ;  /* 0x000000091b00780c */ /* 0x000fc40003f64270 */
[----:B--2---:R-:W-:Y:S02]  /*54b0*/  FSEL R191, R191, -INF , P2 ;  /* 0xff800000bfbf7808 */ /* 0x004fe40001000000 */
[----:B------:R-:W-:Y:S02]  /*54c0*/  FMNMX.FTZ R38, R189, R4, !PT ;  /* 0x00000004bd267209 */ /* 0x000fe40007810000 */
[----:B------:R-:W-:Y:S01]  /*54d0*/  ISETP.GT.AND P2, PT, R27, 0x10, PT ;  /* 0x000000101b00780c */ /* 0x000fe20003f44270 */
[----:B------:R1:W2:Y:S01]  /*54e0*/  MUFU.TANH R4, R61 ;  /* 0x0000003d00047308 */ /* 0x0002a20000002400 */
[----:B---3--:R-:W-:Y:S02]  /*54f0*/  FSEL R193, R193, -INF , P3 ;  /* 0xff800000c1c17808 */ /* 0x008fe40001800000 */
[----:B------:R-:W-:Y:S02]  /*5500*/  FMNMX.FTZ R38, R191, R38, !PT ;  /* 0x00000026bf267209 */ /* 0x000fe40007810000 */
[----:B------:R-:W-:-:S02]  /*5510*/  ISETP.GT.AND P3, PT, R27, 0x11, PT ;  /* 0x000000111b00780c */ /* 0x000fc40003f64270 */
[----:B----4-:R-:W-:Y:S01]  /*5520*/  FSEL R187, R187, -INF , P2 ;  /* 0xff800000bbbb7808 */ /* 0x010fe20001000000 */
[----:B------:R-:W3:Y:S01]  /*5530*/  MUFU.TANH R7, R7 ;  /* 0x0000000700077308 */ /* 0x000ee20000002400 */
[----:B------:R-:W-:Y:S02]  /*5540*/  FMNMX.FTZ R38, R193, R38, !PT ;  /* 0x00000026c1267209 */ /* 0x000fe40007810000 */
[----:B------:R-:W-:Y:S02]  /*5550*/  ISETP.GT.AND P2, PT, R27, 0x18, PT ;  /* 0x000000181b00780c */ /* 0x000fe40003f44270 */
[----:B------:R-:W-:Y:S02]  /*5560*/  FSEL R183, R183, -INF , P3 ;  /* 0xff800000b7b77808 */ /* 0x000fe40001800000 */
[----:B------:R-:W-:Y:S01]  /*5570*/  FMNMX.FTZ R38, R187, R38, !PT ;  /* 0x00000026bb267209 */ /* 0x000fe20007810000 */
[----:B------:R-:W-:Y:S01]  /*5580*/  MUFU.TANH R36, R36 ;  /* 0x0000002400247308 */ /* 0x000fe20000002400 */
[----:B------:R-:W-:-:S02]  /*5590*/  ISETP.GT.AND P3, PT, R27, 0x19, PT ;  /* 0x000000191b00780c */ /* 0x000fc40003f64270 */
[----:B------:R-:W-:Y:S02]  /*55a0*/  FSEL R181, R181, -INF , P2 ;  /* 0xff800000b5b57808 */ /* 0x000fe40001000000 */
[----:B------:R-:W-:Y:S02]  /*55b0*/  FMNMX.FTZ R38, R183, R38, !PT ;  /* 0x00000026b7267209 */ /* 0x000fe40007810000 */
[----:B------:R-:W-:Y:S01]  /*55c0*/  ISETP.GT.AND P2, PT, R27, 0x20, PT ;  /* 0x000000201b00780c */ /* 0x000fe20003f44270 */
[----:B------:R-:W-:Y:S01]  /*55d0*/  MUFU.TANH R37, R37 ;  /* 0x0000002500257308 */ /* 0x000fe20000002400 */
[----:B------:R-:W-:Y:S02]  /*55e0*/  FSEL R29, R29, -INF , P3 ;  /* 0xff8000001d1d7808 */ /* 0x000fe40001800000 */
[----:B------:R-:W-:Y:S02]  /*55f0*/  FMNMX.FTZ R38, R181, R38, !PT ;  /* 0x00000026b5267209 */ /* 0x000fe40007810000 */
[----:B------:R-:W-:-:S02]  /*5600*/  ISETP.GT.AND P3, PT, R27, 0x21, PT ;  /* 0x000000211b00780c */ /* 0x000fc40003f64270 */
[----:B------:R-:W-:Y:S01]  /*5610*/  FSEL R179, R40, -INF , P2 ;  /* 0xff80000028b37808 */ /* 0x000fe20001000000 */
[----:B------:R-:W-:Y:S01]  /*5620*/  FMUL.FTZ R40, R62, UR53 ;  /* 0x000000353e287c20 */ /* 0x000fe20008410000 */
[----:B------:R-:W-:Y:S01]  /*5630*/  FMNMX.FTZ R38, R29, R38, !PT ;  /* 0x000000261d267209 */ /* 0x000fe20007810000 */
[----:B------:R-:W-:Y:S01]  /*5640*/  MUFU.TANH R42, R42 ;  /* 0x0000002a002a7308 */ /* 0x000fe20000002400 */
[----:B------:R-:W-:Y:S02]  /*5650*/  ISETP.GT.AND P2, PT, R27, 0x28, PT ;  /* 0x000000281b00780c */ /* 0x000fe40003f44270 */
[----:B------:R-:W-:Y:S02]  /*5660*/  FSEL R177, R41, -INF , P3 ;  /* 0xff80000029b17808 */ /* 0x000fe40001800000 */
[----:B------:R-:W-:Y:S02]  /*5670*/  FMNMX.FTZ R38, R179, R38, !PT ;  /* 0x00000026b3267209 */ /* 0x000fe40007810000 */
[----:B------:R-:W-:Y:S01]  /*5680*/  ISETP.GT.AND P3, PT, R27, 0x29, PT ;  /* 0x000000291b00780c */ /* 0x000fe20003f64270 */
[----:B------:R-:W4:Y:S01]  /*5690*/  MUFU.TANH R41, R80 ;  /* 0x0000005000297308 */ /* 0x000f220000002400 */
[----:B------:R-:W-:-:S02]  /*56a0*/  FMNMX.FTZ R38, R177, R38, !PT ;  /* 0x00000026b1267209 */ /* 0x000fc40007810000 */
[C---:B------:R-:W-:Y:S02]  /*56b0*/  ISETP.GT.AND P4, PT, R68.reuse, RZ, PT ;  /* 0x000000ff4400720c */ /* 0x040fe40003f84270 */
[C---:B------:R-:W-:Y:S02]  /*56c0*/  ISETP.GT.AND P5, PT, R68.reuse, 0x1, PT ;  /* 0x000000014400780c */ /* 0x040fe40003fa4270 */
[----:B0-----:R-:W-:Y:S01]  /*56d0*/  FSEL R63, R9, -INF , P4 ;  /* 0xff800000093f7808 */ /* 0x001fe20002000000 */
[----:B------:R-:W0:Y:S01]  /*56e0*/  MUFU.TANH R40, R40 ;  /* 0x0000002800287308 */ /* 0x000e220000002400 */
[C---:B------:R-:W-:Y:S02]  /*56f0*/  ISETP.GT.AND P6, PT, R68.reuse, 0x9, PT ;  /* 0x000000094400780c */ /* 0x040fe40003fc4270 */
[----:B------:R-:W-:-:S04]  /*5700*/  ISETP.GT.AND P4, PT, R68, 0x10, PT ;  /* 0x000000104400780c */ /* 0x000fc80003f84270 */
[----:B-----5:R-:W-:Y:S01]  /*5710*/  FSEL R77, R12, -INF , P4 ;  /* 0xff8000000c4d7808 */ /* 0x020fe20002000000 */
[----:B------:R-:W-:Y:S01]  /*5720*/  MUFU.TANH R46, R46 ;  /* 0x0000002e002e7308 */ /* 0x000fe20000002400 */
[----:B------:R-:W-:-:S04]  /*5730*/  ISETP.GT.AND P4, PT, R68, 0x20, PT ;  /* 0x000000204400780c */ /* 0x000fc80003f84270 */
[----:B------:R-:W-:Y:S02]  /*5740*/  FSEL R85, R26, -INF , P4 ;  /* 0xff8000001a557808 */ /* 0x000fe40002000000 */
[----:B------:R-:W-:Y:S01]  /*5750*/  ISETP.GT.AND P4, PT, R68, 0x30, PT ;  /* 0x000000304400780c */ /* 0x000fe20003f84270 */
[----:B------:R-:W-:Y:S08]  /*5760*/  MUFU.TANH R50, R50 ;  /* 0x0000003200327308 */ /* 0x000ff00000002400 */
[----:B------:R-:W-:Y:S08]  /*5770*/  MUFU.TANH R54, R54 ;  /* 0x0000003600367308 */ /* 0x000ff00000002400 */
[----:B------:R-:W-:Y:S01]  /*5780*/  MUFU.TANH R58, R58 ;  /* 0x0000003a003a7308 */ /* 0x000fe20000002400 */
[----:B------:R-:W-:-:S02]  /*5790*/  WARPGROUP.DEPBAR.LE gsb0, 0x0 ;  /* 0x00008000000079c5 */ /* 0x000fc40000010000 */
[----:B------:R-:W-:Y:S01]  /*57a0*/  WARPGROUP.ARRIVE ;  /* 0x00000000000079c5 */ /* 0x000fe20000000000 */
[----:B------:R-:W-:Y:S01]  /*57b0*/  FSEL R175, R44, -INF , P2 ;  /* 0xff8000002caf7808 */ /* 0x000fe20001000000 */
[----:B------:R-:W-:Y:S01]  /*57c0*/  FMUL.FTZ R44, R66, UR53 ;  /* 0x00000035422c7c20 */ /* 0x000fe20008410000 */
[----:B------:R-:W-:Y:S01]  /*57d0*/  ISETP.GT.AND P2, PT, R27, 0x30, PT ;  /* 0x000000301b00780c */ /* 0x000fe20003f44270 */
[----:B------:R-:W-:Y:S01]  /*57e0*/  FMUL.FTZ R66, R87, UR53 ;  /* 0x0000003557427c20 */ /* 0x000fe20008410000 */
[----:B------:R-:W-:Y:S01]  /*57f0*/  FSEL R173, R45, -INF , P3 ;  /* 0xff8000002dad7808 */ /* 0x000fe20001800000 */
[----:B------:R-:W-:Y:S01]  /*5800*/  HGMMA.64x128x16.F32.BF16 R88, R168, gdesc[UR4].tnspB, R88, gsb0 ;  /* 0x41e00004a8587df0 */ /* 0x000fe20008001858 */
[----:B------:R-:W-:Y:S01]  /*5810*/  UIADD3 UR6, UR10, 0x200, URZ ;  /* 0x000002000a067890 */ /* 0x000fe2000fffe03f */
[----:B------:R-:W-:Y:S01]  /*5820*/  FMNMX.FTZ R38, R175, R38, !PT ;  /* 0x00000026af267209 */ /* 0x000fe20007810000 */
[----:B------:R-:W-:Y:S01]  /*5830*/  UMOV UR7, 0x40000040 ;  /* 0x4000004000077882 */ /* 0x000fe20000000000 */
[----:B------:R-:W-:Y:S01]  /*5840*/  ISETP.GT.AND P3, PT, R27, 0x31, PT ;  /* 0x000000311b00780c */ /* 0x000fe20003f64270 */
[----:B------:R-:W5:Y:S01]  /*5850*/  MUFU.TANH R44, R44 ;  /* 0x0000002c002c7308 */ /* 0x000f620000002400 */
[----:B------:R-:W-:-:S07]  /*5860*/  FMNMX.FTZ R38, R173, R38, !PT ;  /* 0x00000026ad267209 */ /* 0x000fce0007810000 */
[----:B------:R-:W-:Y:S01]  /*5870*/  MUFU.TANH R66, R66 ;  /* 0x0000004200427308 */ /* 0x000fe20000002400 */
[----:B------:R-:W-:Y:S02]  /*5880*/  WARPGROUP.DEPBAR.LE gsb0, 0x0 ;  /* 0x00008000000079c5 */ /* 0x000fe40000010000 */
[----:B------:R-:W-:Y:S01]  /*5890*/  WARPGROUP.ARRIVE ;  /* 0x00000000000079c5 */ /* 0x000fe20000000000 */
[----:B------:R-:W-:Y:S01]  /*58a0*/  FSEL R171, R48, -INF , P2 ;  /* 0xff80000030ab7808 */ /* 0x000fe20001000000 */
[----:B------:R-:W-:Y:S01]  /*58b0*/  FMUL.FTZ R48, R67, UR53 ;  /* 0x0000003543307c20 */ /* 0x000fe20008410000 */
[----:B------:R-:W-:Y:S02]  /*58c0*/  ISETP.GT.AND P2, PT, R27, 0x38, PT ;  /* 0x000000381b00780c */ /* 0x000fe40003f44270 */
[----:B------:R-:W-:Y:S01]  /*58d0*/  FSEL R169, R49, -INF , P3 ;  /* 0xff80000031a97808 */ /* 0x000fe20001800000 */
[----:B------:R-:W-:Y:S01]  /*58e0*/  HGMMA.64x128x16.F32.BF16 R88, R152, gdesc[UR4].tnspB, R88, gsb0 ;  /* 0x41e0000498587df0 */ /* 0x000fe20008001858 */
[----:B------:R-:W-:Y:S01]  /*58f0*/  FMNMX.FTZ R38, R171, R38, !PT ;  /* 0x00000026ab267209 */ /* 0x000fe20007810000 */
[----:B------:R-:W-:Y:S01]  /*5900*/  UIADD3 UR6, UR10, 0x280, URZ ;  /* 0x000002800a067890 */ /* 0x000fe2000fffe03f */
[----:B------:R-:W-:Y:S01]  /*5910*/  ISETP.GT.AND P3, PT, R27, 0x39, PT ;  /* 0x000000391b00780c */ /* 0x000fe20003f64270 */
[----:B------:R-:W-:Y:S01]  /*5920*/  UMOV UR7, 0x40000040 ;  /* 0x4000004000077882 */ /* 0x000fe20000000000 */
[----:B------:R-:W-:Y:S01]  /*5930*/  FSEL R73, R52, -INF , P2 ;  /* 0xff80000034497808 */ /* 0x000fe20001000000 */
[----:B------:R-:W-:Y:S01]  /*5940*/  FMUL.FTZ R52, R71, UR53 ;  /* 0x0000003547347c20 */ /* 0x000fe20008410000 */
[----:B------:R-:W-:Y:S01]  /*5950*/  FMNMX.FTZ R38, R169, R38, !PT ;  /* 0x00000026a9267209 */ /* 0x000fe20007810000 */
[----:B------:R-:W5:Y:S01]  /*5960*/  MUFU.TANH R48, R48 ;  /* 0x0000003000307308 */ /* 0x000f620000002400 */
[----:B------:R-:W-:-:S02]  /*5970*/  ISETP.GT.AND P2, PT, R27, 0x40, PT ;  /* 0x000000401b00780c */ /* 0x000fc40003f44270 */
[----:B------:R-:W-:Y:S02]  /*5980*/  FSEL R69, R53, -INF , P3 ;  /* 0xff80000035457808 */ /* 0x000fe40001800000 */
[----:B------:R-:W-:Y:S02]  /*5990*/  FMNMX.FTZ R38, R73, R38, !PT ;  /* 0x0000002649267209 */ /* 0x000fe40007810000 */
[----:B------:R-:W-:Y:S01]  /*59a0*/  ISETP.GT.AND P3, PT, R27, 0x41, PT ;  /* 0x000000411b00780c */ /* 0x000fe20003f64270 */
[----:B------:R-:W5:Y:S01]  /*59b0*/  MUFU.TANH R52, R52 ;  /* 0x0000003400347308 */ /* 0x000f620000002400 */
[----:B------:R-:W-:Y:S01]  /*59c0*/  FSEL R65, R56, -INF , P2 ;  /* 0xff80000038417808 */ /* 0x000fe20001000000 */
[----:B------:R-:W-:Y:S01]  /*59d0*/  FMUL.FTZ R56, R75, UR53 ;  /* 0x000000354b387c20 */ /* 0x000fe20008410000 */
[----:B------:R-:W-:Y:S02]  /*59e0*/  FMNMX.FTZ R38, R69, R38, !PT ;  /* 0x0000002645267209 */ /* 0x000fe40007810000 */
[----:B------:R-:W-:-:S02]  /*59f0*/  ISETP.GT.AND P2, PT, R27, 0x48, PT ;  /* 0x000000481b00780c */ /* 0x000fc40003f44270 */
[----:B-1----:R-:W-:Y:S01]  /*5a00*/  FSEL R61, R57, -INF , P3 ;  /* 0xff800000393d7808 */ /* 0x002fe20001800000 */
[----:B------:R-:W1:Y:S01]  /*5a10*/  MUFU.TANH R56, R56 ;  /* 0x0000003800387308 */ /* 0x000e620000002400 */
[----:B------:R-:W-:Y:S02]  /*5a20*/  FMNMX.FTZ R38, R65, R38, !PT ;  /* 0x0000002641267209 */ /* 0x000fe40007810000 */
[----:B------:R-:W-:Y:S02]  /*5a30*/  ISETP.GT.AND P3, PT, R27, 0x49, PT ;  /* 0x000000491b00780c */ /* 0x000fe40003f64270 */
[----:B------:R-:W-:Y:S01]  /*5a40*/  FSEL R53, R60, -INF , P2 ;  /* 0xff8000003c357808 */ /* 0x000fe20001000000 */
[----:B------:R-:W-:Y:S01]  /*5a50*/  FMUL.FTZ R60, R79, UR53 ;  /* 0x000000354f3c7c20 */ /* 0x000fe20008410000 */
[----:B------:R-:W-:Y:S02]  /*5a60*/  FMNMX.FTZ R38, R61, R38, !PT ;  /* 0x000000263d267209 */ /* 0x000fe40007810000 */
[----:B------:R-:W-:-:S02]  /*5a70*/  ISETP.GT.AND P2, PT, R27, 0x50, PT ;  /* 0x000000501b00780c */ /* 0x000fc40003f44270 */
[----:B--2---:R-:W-:Y:S01]  /*5a80*/  FSEL R49, R4, -INF , P3 ;  /* 0xff80000004317808 */ /* 0x004fe20001800000 */
[----:B------:R-:W2:Y:S01]  /*5a90*/  MUFU.TANH R60, R60 ;  /* 0x0000003c003c7308 */ /* 0x000ea20000002400 */
[----:B------:R-:W-:Y:S01]  /*5aa0*/  FMNMX.FTZ R38, R53, R38, !PT ;  /* 0x0000002635267209 */ /* 0x000fe20007810000 */
[----:B------:R-:W0:Y:S01]  /*5ab0*/  LDC R4, c[0x0][0x988] ;  /* 0x00026200ff047b82 */ /* 0x000e220000000800 */
[----:B------:R-:W-:Y:S02]  /*5ac0*/  ISETP.GT.AND P3, PT, R27, 0x51, PT ;  /* 0x000000511b00780c */ /* 0x000fe40003f64270 */
[----:B------:R-:W-:Y:S01]  /*5ad0*/  FSEL R57, R64, -INF , P2 ;  /* 0xff80000040397808 */ /* 0x000fe20001000000 */
[----:B------:R-:W-:Y:S01]  /*5ae0*/  FMUL.FTZ R64, R83, UR53 ;  /* 0x0000003553407c20 */ /* 0x000fe20008410000 */
[----:B------:R-:W-:Y:S02]  /*5af0*/  FMNMX.FTZ R38, R49, R38, !PT ;  /* 0x0000002631267209 */ /* 0x000fe40007810000 */
[----:B------:R-:W-:-:S02]  /*5b00*/  ISETP.GT.AND P2, PT, R27, 0x58, PT ;  /* 0x000000581b00780c */ /* 0x000fc40003f44270 */
[----:B------:R-:W-:Y:S01]  /*5b10*/  FSEL R59, R59, -INF , P3 ;  /* 0xff8000003b3b7808 */ /* 0x000fe20001800000 */
[----:B------:R-:W2:Y:S01]  /*5b20*/  MUFU.TANH R64, R64 ;  /* 0x0000004000407308 */ /* 0x000ea20000002400 */
[----:B------:R-:W-:Y:S02]  /*5b30*/  FMNMX.FTZ R38, R57, R38, !PT ;  /* 0x0000002639267209 */ /* 0x000fe40007810000 */
[----:B------:R-:W-:Y:S02]  /*5b40*/  ISETP.GT.AND P3, PT, R27, 0x59, PT ;  /* 0x000000591b00780c */ /* 0x000fe40003f64270 */
[----:B------:R-:W-:Y:S02]  /*5b50*/  FSEL R55, R55, -INF , P2 ;  /* 0xff80000037377808 */ /* 0x000fe40001000000 */
[----:B------:R-:W-:Y:S02]  /*5b60*/  FMNMX.FTZ R38, R59, R38, !PT ;  /* 0x000000263b267209 */ /* 0x000fe40007810000 */
[----:B------:R-:W-:-:S02]  /*5b70*/  ISETP.GT.AND P2, PT, R27, 0x60, PT ;  /* 0x000000601b00780c */ /* 0x000fc40003f44270 */
[----:B------:R-:W-:Y:S02]  /*5b80*/  FSEL R51, R51, -INF , P3 ;  /* 0xff80000033337808 */ /* 0x000fe40001800000 */
[----:B------:R-:W-:Y:S02]  /*5b90*/  FMNMX.FTZ R38, R55, R38, !PT ;  /* 0x0000002637267209 */ /* 0x000fe40007810000 */
[----:B------:R-:W-:Y:S02]  /*5ba0*/  ISETP.GT.AND P3, PT, R27, 0x61, PT ;  /* 0x000000611b00780c */ /* 0x000fe40003f64270 */
[----:B------:R-:W-:Y:S02]  /*5bb0*/  FSEL R47, R47, -INF , P2 ;  /* 0xff8000002f2f7808 */ /* 0x000fe40001000000 */
[----:B------:R-:W-:Y:S02]  /*5bc0*/  FMNMX.FTZ R38, R51, R38, !PT ;  /* 0x0000002633267209 */ /* 0x000fe40007810000 */
[----:B------:R-:W-:-:S02]  /*5bd0*/  ISETP.GT.AND P2, PT, R27, 0x68, PT ;  /* 0x000000681b00780c */ /* 0x000fc40003f44270 */
[----:B---3--:R-:W-:Y:S02]  /*5be0*/  FSEL R45, R7, -INF , P3 ;  /* 0xff800000072d7808 */ /* 0x008fe40001800000 */
        /* <DEDUP_REMOVED lines=8> */
[----:B----4-:R-:W-:Y:S02]  /*5c70*/  FSEL R41, R41, -INF , P2 ;  /* 0xff80000029297808 */ /* 0x010fe40001000000 */
[----:B------:R-:W-:Y:S02]  /*5c80*/  FMNMX.FTZ R38, R39, R38, !PT ;  /* 0x0000002627267209 */ /* 0x000fe40007810000 */
[----:B------:R-:W-:-:S02]  /*5c90*/  ISETP.GT.AND P2, PT, R27, 0x78, PT ;  /* 0x000000781b00780c */ /* 0x000fc40003f44270 */
[----:B------:R-:W-:Y:S02]  /*5ca0*/  FSEL R15, R15, -INF , P3 ;  /* 0xff8000000f0f7808 */ /* 0x000fe40001800000 */
[----:B------:R-:W-:Y:S02]  /*5cb0*/  FMNMX.FTZ R38, R41, R38, !PT ;  /* 0x0000002629267209 */ /* 0x000fe40007810000 */
[----:B------:R-:W-:Y:S02]  /*5cc0*/  ISETP.GT.AND P3, PT, R27, 0x79, PT ;  /* 0x000000791b00780c */ /* 0x000fe40003f64270 */
[----:B------:R-:W-:Y:S02]  /*5cd0*/  FSEL R21, R21, -INF , P2 ;  /* 0xff80000015157808 */ /* 0x000fe40001000000 */
[----:B------:R-:W-:Y:S02]  /*5ce0*/  FMNMX.FTZ R38, R15, R38, !PT ;  /* 0x000000260f267209 */ /* 0x000fe40007810000 */
[----:B------:R-:W-:-:S02]  /*5cf0*/  FSEL R13, R13, -INF , P3 ;  /* 0xff8000000d0d7808 */ /* 0x000fc40001800000 */
[----:B------:R-:W-:Y:S02]  /*5d00*/  FMNMX.FTZ R38, R21, R38, !PT ;  /* 0x0000002615267209 */ /* 0x000fe40007810000 */
[----:B------:R-:W-:Y:S02]  /*5d10*/  FSEL R71, R8, -INF , P5 ;  /* 0xff80000008477808 */ /* 0x000fe40002800000 */
[----:B------:R-:W-:Y:S02]  /*5d20*/  FMNMX.FTZ R38, R13, R38, !PT ;  /* 0x000000260d267209 */ /* 0x000fe40007810000 */
[----:B------:R-:W-:Y:S02]  /*5d30*/  ISETP.GT.AND P3, PT, R68, 0x8, PT ;  /* 0x000000084400780c */ /* 0x000fe40003f64270 */
[----:B------:R-:W-:Y:S01]  /*5d40*/  FMNMX.FTZ R8, R63, R6, !PT ;  /* 0x000000063f087209 */ /* 0x000fe20007810000 */
[----:B------:R-:W3:Y:S01]  /*5d50*/  SHFL.BFLY PT, R7, R38, 0x2, 0x1f ;  /* 0x0c401f0026077f89 */ /* 0x000ee200000e0000 */
[----:B------:R-:W-:-:S02]  /*5d60*/  FSEL R67, R10, -INF , P3 ;  /* 0xff8000000a437808 */ /* 0x000fc40001800000 */
[----:B------:R-:W-:Y:S02]  /*5d70*/  FMNMX.FTZ R8, R71, R8, !PT ;  /* 0x0000000847087209 */ /* 0x000fe40007810000 */
[----:B------:R-:W-:Y:S02]  /*5d80*/  FSEL R75, R11, -INF , P6 ;  /* 0xff8000000b4b7808 */ /* 0x000fe40003000000 */
[----:B------:R-:W-:Y:S02]  /*5d90*/  FMNMX.FTZ R8, R67, R8, !PT ;  /* 0x0000000843087209 */ /* 0x000fe40007810000 */
[C---:B------:R-:W-:Y:S02]  /*5da0*/  ISETP.GT.AND P5, PT, R68.reuse, 0x11, PT ;  /* 0x000000114400780c */ /* 0x040fe40003fa4270 */
[----:B------:R-:W-:Y:S02]  /*5db0*/  FMNMX.FTZ R8, R75, R8, !PT ;  /* 0x000000084b087209 */ /* 0x000fe40007810000 */
[----:B------:R-:W-:-:S02]  /*5dc0*/  ISETP.GT.AND P3, PT, R68, 0x18, PT ;  /* 0x000000184400780c */ /* 0x000fc40003f64270 */
[----:B------:R-:W-:Y:S02]  /*5dd0*/  FSEL R79, R14, -INF , P5 ;  /* 0xff8000000e4f7808 */ /* 0x000fe40002800000 */
[----:B------:R-:W-:Y:S02]  /*5de0*/  FMNMX.FTZ R8, R77, R8, !PT ;  /* 0x000000084d087209 */ /* 0x000fe40007810000 */
[----:B------:R-:W-:Y:S02]  /*5df0*/  ISETP.GT.AND P6, PT, R68, 0x19, PT ;  /* 0x000000194400780c */ /* 0x000fe40003fc4270 */
[----:B------:R-:W-:Y:S02]  /*5e00*/  FSEL R81, R20, -INF , P3 ;  /* 0xff80000014517808 */ /* 0x000fe40001800000 */
[----:B------:R-:W-:Y:S02]  /*5e10*/  FMNMX.FTZ R8, R79, R8, !PT ;  /* 0x000000084f087209 */ /* 0x000fe40007810000 */
[----:B---3--:R-:W-:Y:S01]  /*5e20*/  FMNMX.FTZ R62, R38, R7, !PT ;  /* 0x00000007263e7209 */ /* 0x008fe20007810000 */
[----:B------:R-:W-:-:S02]  /*5e30*/  WARPGROUP.DEPBAR.LE gsb0, 0x0 ;  /* 0x00008000000079c5 */ /* 0x000fc40000010000 */
[----:B------:R-:W-:Y:S01]  /*5e40*/  WARPGROUP.ARRIVE ;  /* 0x00000000000079c5 */ /* 0x000fe20000000000 */
[----:B------:R-:W-:Y:S01]  /*5e50*/  FSEL R83, R24, -INF , P6 ;  /* 0xff80000018537808 */ /* 0x000fe20003000000 */
[----:B------:R-:W3:Y:S01]  /*5e60*/  SHFL.BFLY PT, R7, R62, 0x1, 0x1f ;  /* 0x0c201f003e077f89 */ /* 0x000ee200000e0000 */
[----:B------:R-:W-:Y:S02]  /*5e70*/  FMNMX.FTZ R8, R81, R8, !PT ;  /* 0x0000000851087209 */ /* 0x000fe40007810000 */
[C---:B------:R-:W-:Y:S01]  /*5e80*/  ISETP.GT.AND P5, PT, R68.reuse, 0x21, PT ;  /* 0x000000214400780c */ /* 0x040fe20003fa4270 */
[----:B------:R-:W-:Y:S01]  /*5e90*/  HGMMA.64x128x16.F32.BF16 R88, R156, gdesc[UR4].tnspB, R88, gsb0 ;  /* 0x41e000049c587df0 */ /* 0x000fe20008001858 */
[----:B------:R-:W-:Y:S01]  /*5ea0*/  UIADD3 UR6, UR10, 0x300, URZ ;  /* 0x000003000a067890 */ /* 0x000fe2000fffe03f */
[----:B------:R-:W-:Y:S01]  /*5eb0*/  FMNMX.FTZ R8, R83, R8, !PT ;  /* 0x0000000853087209 */ /* 0x000fe20007810000 */
[----:B------:R-:W-:Y:S01]  /*5ec0*/  UMOV UR7, 0x40000040 ;  /* 0x4000004000077882 */ /* 0x000fe20000000000 */
        /* <DEDUP_REMOVED lines=8> */
[----:B---3--:R-:W-:Y:S01]  /*5f50*/  FMNMX.FTZ R7, R62, R7, !PT ;  /* 0x000000073e077209 */ /* 0x008fe20007810000 */
[----:B------:R-:W-:Y:S01]  /*5f60*/  FMUL.FTZ R62, R86, UR53 ;  /* 0x00000035563e7c20 */ /* 0x000fe20008410000 */
[C---:B------:R-:W-:Y:S02]  /*5f70*/  ISETP.GT.AND P5, PT, R68.reuse, 0x31, PT ;  /* 0x000000314400780c */ /* 0x040fe40003fa4270 */
[C---:B------:R-:W-:Y:S01]  /*5f80*/  FSETP.NEU.FTZ.AND P2, PT, R7.reuse, -INF , PT ;  /* 0xff8000000700780b */ /* 0x040fe20003f5d000 */
[----:B0-----:R-:W-:Y:S01]  /*5f90*/  FMUL.FTZ R38, R7, R4 ;  /* 0x0000000407267220 */ /* 0x001fe20000410000 */
[----:B------:R-:W-:Y:S01]  /*5fa0*/  FMNMX.FTZ R8, R155, R8, !PT ;  /* 0x000000089b087209 */ /* 0x000fe20007810000 */
[----:B------:R-:W0:Y:S01]  /*5fb0*/  MUFU.TANH R62, R62 ;  /* 0x0000003e003e7308 */ /* 0x000e220000002400 */
[----:B------:R-:W-:-:S02]  /*5fc0*/  ISETP.GT.AND P3, PT, R68, 0x38, PT ;  /* 0x000000384400780c */ /* 0x000fc40003f64270 */
[----:B------:R-:W-:Y:S02]  /*5fd0*/  FSEL R38, R38, RZ, P2 ;  /* 0x000000ff26267208 */ /* 0x000fe40001000000 */
[----:B------:R-:W-:-:S03]  /*5fe0*/  FSEL R20, R7, RZ, P2 ;  /* 0x000000ff07147208 */ /* 0x000fc60001000000 */
[-CC-:B------:R-:W-:Y:S01]  /*5ff0*/  FFMA.FTZ R172, R179, R4.reuse, -R38.reuse ;  /* 0x00000004b3ac7223 */ /* 0x180fe20000010826 */
[----:B------:R-:W-:Y:S01]  /*6000*/  FSEL R179, R32, -INF , P4 ;  /* 0xff80000020b37808 */ /* 0x000fe20002000000 */
        /* <DEDUP_REMOVED lines=11> */
[C---:B------:R-:W-:Y:S01]  /*60c0*/  ISETP.GT.AND P5, PT, R68.reuse, 0x40, PT ;  /* 0x000000404400780c */ /* 0x040fe20003fa4270 */
        /* <DEDUP_REMOVED lines=31> */
[----:B-----5:R-:W-:Y:S01]  /*62c0*/  FSEL R189, R44, -INF , P3 ;  /* 0xff8000002cbd7808 */ /* 0x020fe20001800000 */
[--C-:B------:R-:W-:Y:S01]  /*62d0*/  FFMA.FTZ R39, R39, R4, -R38.reuse ;  /* 0x0000000427277223 */ /* 0x100fe20000010826 */
[----:B------:R-:W-:Y:S01]  /*62e0*/  FMNMX.FTZ R8, R187, R8, !PT ;  /* 0x00000008bb087209 */ /* 0x000fe20007810000 */
[-CC-:B------:R-:W-:Y:S01]  /*62f0*/  FFMA.FTZ R12, R41, R4.reuse, -R38.reuse ;  /* 0x00000004290c7223 */ /* 0x180fe20000010826 */
[----:B------:R-:W-:Y:S01]  /*6300*/  ISETP.GT.AND P5, PT, R68, 0x58, PT ;  /* 0x000000584400780c */ /* 0x000fe20003fa4270 */
[-CC-:B------:R-:W-:Y:S01]  /*6310*/  FFMA.FTZ R15, R15, R4.reuse, -R38.reuse ;  /* 0x000000040f0f7223 */ /* 0x180fe20000010826 */
[----:B------:R-:W-:Y:S01]  /*6320*/  FSEL R169, R48, -INF , P4 ;  /* 0xff80000030a97808 */ /* 0x000fe20002000000 */
[----:B------:R-:W-:Y:S01]  /*6330*/  FFMA.FTZ R21, R21, R4, -R38 ;  /* 0x0000000415157223 */ /* 0x000fe20000010826 */
[----:B------:R-:W-:Y:S01]  /*6340*/  FMNMX.FTZ R8, R189, R8, !PT ;  /* 0x00000008bd087209 */ /* 0x000fe20007810000 */
[----:B------:R-:W-:Y:S01]  /*6350*/  MUFU.EX2 R180, R180 ;  /* 0x000000b400b47308 */ /* 0x000fe20000000800 */
[----:B------:R-:W-:-:S02]  /*6360*/  ISETP.GT.AND P3, PT, R68, 0x59, PT ;  /* 0x000000594400780c */ /* 0x000fc40003f64270 */
[----:B------:R-:W-:Y:S01]  /*6370*/  FSEL R171, R46, -INF , P5 ;  /* 0xff8000002eab7808 */ /* 0x000fe20002800000 */
[----:B------:R-:W-:Y:S01]  /*6380*/  IMAD.U32 R46, RZ, RZ, UR43 ;  /* 0x0000002bff2e7e24 */ /* 0x000fe2000f8e00ff */
[----:B------:R-:W-:Y:S02]  /*6390*/  FMNMX.FTZ R8, R169, R8, !PT ;  /* 0x00000008a9087209 */ /* 0x000fe40007810000 */
[----:B------:R-:W-:Y:S01]  /*63a0*/  ISETP.GT.AND P4, PT, R68, 0x60, PT ;  /* 0x000000604400780c */ /* 0x000fe20003f84270 */
[----:B------:R-:W-:Y:S01]  /*63b0*/  MUFU.EX2 R25, R25 ;  /* 0x0000001900197308 */ /* 0x000fe20000000800 */
[----:B------:R-:W-:Y:S02]  /*63c0*/  FSEL R73, R52, -INF , P3 ;  /* 0xff80000034497808 */ /* 0x000fe40001800000 */
[----:B------:R-:W-:Y:S02]  /*63d0*/  FMNMX.FTZ R8, R171, R8, !PT ;  /* 0x00000008ab087209 */ /* 0x000fe40007810000 */
[----:B------:R-:W-:-:S02]  /*63e0*/  ISETP.GT.AND P5, PT, R68, 0x61, PT ;  /* 0x000000614400780c */ /* 0x000fc40003fa4270 */
[----:B------:R-:W-:Y:S01]  /*63f0*/  FSEL R191, R50, -INF , P4 ;  /* 0xff80000032bf7808 */ /* 0x000fe20002000000 */
[----:B------:R-:W-:Y:S01]  /*6400*/  MUFU.EX2 R182, R182 ;  /* 0x000000b600b67308 */ /* 0x000fe20000000800 */
[----:B------:R-:W-:Y:S01]  /*6410*/  FMNMX.FTZ R8, R73, R8, !PT ;  /* 0x0000000849087209 */ /* 0x000fe20007810000 */
[----:B------:R-:W-:Y:S01]  /*6420*/  IMAD.U32 R50, RZ, RZ, UR55 ;  /* 0x00000037ff327e24 */ /* 0x000fe2000f8e00ff */
[----:B------:R-:W-:Y:S01]  /*6430*/  ISETP.GT.AND P3, PT, R68, 0x68, PT ;  /* 0x000000684400780c */ /* 0x000fe20003f64270 */
[----:B------:R-:W-:Y:S01]  /*6440*/  UMOV UR55, UR43 ;  /* 0x0000002b00377c82 */ /* 0x000fe20008000000 */
[----:B-1----:R-:W-:Y:S02]  /*6450*/  FSEL R193, R56, -INF , P5 ;  /* 0xff80000038c17808 */ /* 0x002fe40002800000 */
[----:B------:R-:W-:Y:S01]  /*6460*/  FMNMX.FTZ R8, R191, R8, !PT ;  /* 0x00000008bf087209 */ /* 0x000fe20007810000 */
[----:B------:R-:W-:Y:S01]  /*6470*/  MUFU.EX2 R27, R27 ;  /* 0x0000001b001b7308 */ /* 0x000fe20000000800 */
[----:B------:R-:W-:-:S02]  /*6480*/  ISETP.GT.AND P4, PT, R68, 0x69, PT ;  /* 0x000000694400780c */ /* 0x000fc40003f84270 */
[----:B------:R-:W-:Y:S02]  /*6490*/  FSEL R195, R54, -INF , P3 ;  /* 0xff80000036c37808 */ /* 0x000fe40001800000 */
[----:B------:R-:W-:Y:S02]  /*64a0*/  FMNMX.FTZ R8, R193, R8, !PT ;  /* 0x00000008c1087209 */ /* 0x000fe40007810000 */
[----:B------:R-:W-:Y:S01]  /*64b0*/  ISETP.GT.AND P5, PT, R68, 0x70, PT ;  /* 0x000000704400780c */ /* 0x000fe20003fa4270 */
[----:B------:R-:W-:Y:S01]  /*64c0*/  MUFU.EX2 R176, R176 ;  /* 0x000000b000b07308 */ /* 0x000fe20000000800 */
[----:B--2---:R-:W-:Y:S02]  /*64d0*/  FSEL R65, R60, -INF , P4 ;  /* 0xff8000003c417808 */ /* 0x004fe40002000000 */
[----:B------:R-:W-:Y:S02]  /*64e0*/  FMNMX.FTZ R8, R195, R8, !PT ;  /* 0x00000008c3087209 */ /* 0x000fe40007810000 */
[----:B------:R-:W-:-:S02]  /*64f0*/  ISETP.GT.AND P3, PT, R68, 0x71, PT ;  /* 0x000000714400780c */ /* 0x000fc40003f64270 */
[----:B------:R-:W-:Y:S01]  /*6500*/  FSEL R197, R58, -INF , P5 ;  /* 0xff8000003ac57808 */ /* 0x000fe20002800000 */
[----:B------:R-:W-:Y:S01]  /*6510*/  MUFU.EX2 R11, R11 ;  /* 0x0000000b000b7308 */ /* 0x000fe20000000800 */
[----:B------:R-:W-:Y:S02]  /*6520*/  FMNMX.FTZ R8, R65, R8, !PT ;  /* 0x0000000841087209 */ /* 0x000fe40007810000 */
[----:B------:R-:W-:Y:S02]  /*6530*/  ISETP.GT.AND P4, PT, R68, 0x78, PT ;  /* 0x000000784400780c */ /* 0x000fe40003f84270 */
[----:B------:R-:W-:Y:S02]  /*6540*/  FSEL R199, R64, -INF , P3 ;  /* 0xff80000040c77808 */ /* 0x000fe40001800000 */
[----:B------:R-:W-:Y:S01]  /*6550*/  FMNMX.FTZ R8, R197, R8, !PT ;  /* 0x00000008c5087209 */ /* 0x000fe20007810000 */
[----:B------:R-:W-:Y:S01]  /*6560*/  MUFU.EX2 R178, R178 ;  /* 0x000000b200b27308 */ /* 0x000fe20000000800 */
[----:B------:R-:W-:-:S02]  /*6570*/  ISETP.GT.AND P5, PT, R68, 0x79, PT ;  /* 0x000000794400780c */ /* 0x000fc40003fa4270 */
[----:B0-----:R-:W-:Y:S01]  /*6580*/  FSEL R201, R62, -INF , P4 ;  /* 0xff8000003ec97808 */ /* 0x001fe20002000000 */
[----:B------:R-:W-:Y:S02]  /*6590*/  WARPGROUP.DEPBAR.LE gsb0, 0x0 ;  /* 0x00008000000079c5 */ /* 0x000fe40000010000 */
[----:B------:R-:W-:Y:S01]  /*65a0*/  WARPGROUP.ARRIVE ;  /* 0x00000000000079c5 */ /* 0x000fe20000000000 */
[----:B------:R-:W-:Y:S01]  /*65b0*/  FMNMX.FTZ R8, R199, R8, !PT ;  /* 0x00000008c7087209 */ /* 0x000fe20007810000 */
[-CC-:B------:R-:W-:Y:S01]  /*65c0*/  FFMA.FTZ R156, R57, R4.reuse, -R38.reuse ;  /* 0x00000004399c7223 */ /* 0x180fe20000010826 */
[----:B------:R-:W-:Y:S01]  /*65d0*/  FSEL R157, R66, -INF , P5 ;  /* 0xff800000429d7808 */ /* 0x000fe20002800000 */
[--C-:B------:R-:W-:Y:S01]  /*65e0*/  FFMA.FTZ R158, R55, R4, -R38.reuse ;  /* 0x00000004379e7223 */ /* 0x100fe20000010826 */
[----:B------:R-:W-:Y:S01]  /*65f0*/  FMNMX.FTZ R8, R201, R8, !PT ;  /* 0x00000008c9087209 */ /* 0x000fe20007810000 */
[----:B------:R-:W-:Y:S01]  /*6600*/  HGMMA.64x128x16.F32.BF16 R88, R160, gdesc[UR4].tnspB, R88, gsb0 ;  /* 0x41e00004a0587df0 */ /* 0x000fe20008001858 */
[----:B------:R-:W-:Y:S01]  /*6610*/  UIADD3 UR6, UR10, 0x380, URZ ;  /* 0x000003800a067890 */ /* 0x000fe2000fffe03f */
[----:B------:R-:W-:Y:S01]  /*6620*/  MUFU.EX2 R29, R29 ;  /* 0x0000001d001d7308 */ /* 0x000fe20000000800 */
[----:B------:R-:W-:Y:S01]  /*6630*/  FMNMX.FTZ R9, R157, R8, !PT ;  /* 0x000000089d097209 */ /* 0x000fe20007810000 */
[----:B------:R-:W-:Y:S01]  /*6640*/  UMOV UR7, 0x40000040 ;  /* 0x4000004000077882 */ /* 0x000fe20000000000 */
[----:B------:R-:W-:Y:S01]  /*6650*/  FFMA.FTZ R8, R47, R4, -R38 ;  /* 0x000000042f087223 */ /* 0x000fe20000010826 */
[----:B------:R-:W-:-:S02]  /*6660*/  @!P1 LEA R46, R46, UR41, 0x3 ;  /* 0x000000292e2e9c11 */ /* 0x000fc4000f8e18ff */
[----:B------:R-:W0:Y:S01]  /*6670*/  SHFL.BFLY PT, R10, R9, 0x2, 0x1f ;  /* 0x0c401f00090a7f89 */ /* 0x000e2200000e0000 */
[----:B------:R-:W-:Y:S01]  /*6680*/  @!P1 LEA R50, R50, UR41, 0x3 ;  /* 0x0000002932329c11 */ /* 0x000fe2000f8e18ff */
[----:B------:R-:W-:Y:S01]  /*6690*/  MUFU.EX2 R172, R172 ;  /* 0x000000ac00ac7308 */ /* 0x000fe20000000800 */
[----:B------:R-:W-:-:S03]  /*66a0*/  @!P1 VIADD R46, R46, 0x28840 ;  /* 0x000288402e2e9836 */ /* 0x000fc60000000000 */
[----:B------:R-:W-:Y:S02]  /*66b0*/  @!P1 VIADD R50, R50, 0x28860 ;  /* 0x0002886032329836 */ /* 0x000fe40000000000 */
[----:B------:R-:W-:Y:S02]  /*66c0*/  @!P1 PRMT R46, RZ, 0x654, R46 ;  /* 0x00000654ff2e9816 */ /* 0x000fe4000000002e */
[----:B------:R-:W-:Y:S01]  /*66d0*/  MUFU.EX2 R31, R31 ;  /* 0x0000001f001f7308 */ /* 0x000fe20000000800 */
[----:B------:R-:W-:-:S07]  /*66e0*/  @!P1 PRMT R50, RZ, 0x654, R50 ;  /* 0x00000654ff329816 */ /* 0x000fce0000000032 */
[----:B------:R-:W-:Y:S01]  /*66f0*/  MUFU.EX2 R174, R174 ;  /* 0x000000ae00ae7308 */ /* 0x000fe20000000800 */
[----:B0-----:R-:W-:Y:S01]  /*6700*/  FMNMX.FTZ R14, R9, R10, !PT ;  /* 0x0000000a090e7209 */ /* 0x001fe20007810000 */
[-CC-:B------:R-:W-:Y:S01]  /*6710*/  FFMA.FTZ R10, R43, R4.reuse, -R38.reuse ;  /* 0x000000042b0a7223 */ /* 0x180fe20000010826 */
[----:B------:R-:W-:Y:S01]  /*6720*/  FFMA.FTZ R38, R13, R4, -R38 ;  /* 0x000000040d267223 */ /* 0x000fe20000010826 */
[----:B------:R-:W-:-:S04]  /*6730*/  FADD.FTZ R13, -R20, R5 ;  /* 0x00000005140d7221 */ /* 0x000fc80000010100 */
[----:B------:R-:W-:Y:S01]  /*6740*/  MUFU.EX2 R33, R33 ;  /* 0x0000002100217308 */ /* 0x000fe20000000800 */
[----:B------:R-:W0:Y:S01]  /*6750*/  SHFL.BFLY PT, R9, R14, 0x1, 0x1f ;  /* 0x0c201f000e097f89 */ /* 0x000e2200000e0000 */
[----:B------:R-:W-:-:S06]  /*6760*/  FMUL.FTZ R13, R13, R4 ;  /* 0x000000040d0d7220 */ /* 0x000fcc0000410000 */
[----:B------:R-:W-:Y:S08]  /*6770*/  MUFU.EX2 R168, R168 ;  /* 0x000000a800a87308 */ /* 0x000ff00000000800 */
[----:B------:R-:W1:Y:S08]  /*6780*/  MUFU.EX2 R13, R13 ;  /* 0x0000000d000d7308 */ /* 0x000e700000000800 */
[----:B------:R-:W2:Y:S01]  /*6790*/  MUFU.EX2 R35, R35 ;  /* 0x0000002300237308 */ /* 0x000ea20000000800 */
[----:B0-----:R-:W-:-:S04]  /*67a0*/  FMNMX.FTZ R9, R14, R9, !PT ;  /* 0x000000090e097209 */ /* 0x001fc80007810000 */
[C---:B------:R-:W-:Y:S01]  /*67b0*/  FSETP.NEU.FTZ.AND P2, PT, R9.reuse, -INF , PT ;  /* 0xff8000000900780b */ /* 0x040fe20003f5d000 */
[----:B------:R-:W-:Y:S02]  /*67c0*/  FMUL.FTZ R34, R9, R4 ;  /* 0x0000000409227220 */ /* 0x000fe40000410000 */
[----:B------:R-:W-:Y:S01]  /*67d0*/  MUFU.EX2 R170, R170 ;  /* 0x000000aa00aa7308 */ /* 0x000fe20000000800 */
[----:B-1----:R-:W-:Y:S01]  /*67e0*/  FFMA.FTZ R40, R13, R3, R180 ;  /* 0x000000030d287223 */ /* 0x002fe200000100b4 */
[C---:B------:R-:W-:Y:S02]  /*67f0*/  F2FP.BF16.F32.PACK_AB R180, R25.reuse, R180 ;  /* 0x000000b419b4723e */ /* 0x040fe400000010ff */
[----:B------:R-:W-:Y:S01]  /*6800*/  FSEL R34, R34, RZ, P2 ;  /* 0x000000ff22227208 */ /* 0x000fe20001000000 */
[----:B------:R-:W-:-:S03]  /*6810*/  FADD.FTZ R3, R25, R40 ;  /* 0x0000002819037221 */ /* 0x000fc60000010000 */
        /* <DEDUP_REMOVED lines=18> */
[----:B------:R-:W-:Y:S01]  /*6940*/  FSEL R3, R9, RZ, P2 ;  /* 0x000000ff09037208 */ /* 0x000fe20001000000 */
[-CC-:B------:R-:W-:Y:S01]  /*6950*/  FFMA.FTZ R55, R87, R4.reuse, -R34.reuse ;  /* 0x0000000457377223 */ /* 0x180fe20000010822 */
[-C--:B------:R-:W-:Y:S01]  /*6960*/  FFMA.FTZ R32, R153, R4.reuse, -R34 ;  /* 0x0000000499207223 */ /* 0x080fe20000010822 */
[----:B------:R-:W-:Y:S01]  /*6970*/  FADD.FTZ R37, R29, R44 ;  /* 0x0000002c1d257221 */ /* 0x000fe20000010000 */
[-C--:B------:R-:W-:Y:S01]  /*6980*/  FFMA.FTZ R57, R155, R4.reuse, -R34 ;  /* 0x000000049b397223 */ /* 0x080fe20000010822 */
[----:B------:R-:W-:Y:S01]  /*6990*/  FADD.FTZ R67, -R3, R6 ;  /* 0x0000000603437221 */ /* 0x000fe20000010100 */
[----:B------:R-:W-:Y:S01]  /*69a0*/  IADD3 R3, -R22, 0xb, RZ ;  /* 0x0000000b16037810 */ /* 0x000fe20007ffe1ff */
[----:B------:R-:W-:Y:S01]  /*69b0*/  FADD.FTZ R44, R172, R37 ;  /* 0x00000025ac2c7221 */ /* 0x000fe20000010000 */
[----:B------:R0:W-:Y:S01]  /*69c0*/  MUFU.EX2 R21, R63 ;  /* 0x0000003f00157308 */ /* 0x0001e20000000800 */
[-C--:B------:R-:W-:Y:S01]  /*69d0*/  FMUL.FTZ R6, R67, R4.reuse ;  /* 0x0000000443067220 */ /* 0x080fe20000410000 */
[-C--:B------:R-:W-:Y:S01]  /*69e0*/  FFMA.FTZ R36, R179, R4.reuse, -R34 ;  /* 0x00000004b3247223 */ /* 0x080fe20000010822 */
[----:B------:R-:W-:Y:S01]  /*69f0*/  FADD.FTZ R71, R31, R44 ;  /* 0x0000002c1f477221 */ /* 0x000fe20000010000 */
[--C-:B------:R-:W-:Y:S01]  /*6a00*/  FFMA.FTZ R59, R177, R4, -R34.reuse ;  /* 0x00000004b13b7223 */ /* 0x100fe20000010822 */
[----:B------:R-:W-:Y:S01]  /*6a10*/  F2FP.BF16.F32.PACK_AB R176, R11, R176 ;  /* 0x000000b00bb0723e */ /* 0x000fe200000010ff */
[-CC-:B------:R-:W-:Y:S01]  /*6a20*/  FFMA.FTZ R153, R183, R4.reuse, -R34.reuse ;  /* 0x00000004b7997223 */ /* 0x180fe20000010822 */
[----:B------:R-:W-:Y:S01]  /*6a30*/  FADD.FTZ R44, R174, R71 ;  /* 0x00000047ae2c7221 */ /* 0x000fe20000010000 */
[----:B------:R-:W-:Y:S01]  /*6a40*/  MUFU.EX2 R6, R6 ;  /* 0x0000000600067308 */ /* 0x000fe20000000800 */
[-CC-:B0-----:R-:W-:Y:S01]  /*6a50*/  FFMA.FTZ R63, R175, R4.reuse, -R34.reuse ;  /* 0x00000004af3f7223 */ /* 0x181fe20000010822 */
        /* <DEDUP_REMOVED lines=17> */
[----:B------:R-:W-:-:S02]  /*6b70*/  PLOP3.LUT P2, PT, PT, PT, UP0, 0x80, 0x0 ;  /* 0x000000000000781c */ /* 0x000fc40003f4f008 */
[----:B------:R-:W-:Y:S02]  /*6b80*/  F2FP.BF16.F32.PACK_AB R182, R27, R182 ;  /* 0x000000b61bb6723e */ /* 0x000fe400000010ff */
[----:B------:R-:W-:Y:S01]  /*6b90*/  F2FP.BF16.F32.PACK_AB R178, R29, R178 ;  /* 0x000000b21db2723e */ /* 0x000fe200000010ff */
[----:B------:R-:W-:Y:S01]  /*6ba0*/  MUFU.EX2 R24, R24 ;  /* 0x0000001800187308 */ /* 0x000fe20000000800 */
[----:B------:R-:W-:Y:S02]  /*6bb0*/  F2FP.BF16.F32.PACK_AB R172, R31, R172 ;  /* 0x000000ac1fac723e */ /* 0x000fe400000010ff */
[----:B------:R-:W-:Y:S02]  /*6bc0*/  F2FP.BF16.F32.PACK_AB R174, R33, R174 ;  /* 0x000000ae21ae723e */ /* 0x000fe400000010ff */
[----:B--2---:R-:W-:Y:S01]  /*6bd0*/  F2FP.BF16.F32.PACK_AB R168, R35, R168 ;  /* 0x000000a823a8723e */ /* 0x004fe200000010ff */
[----:B------:R-:W-:Y:S02]  /*6be0*/  WARPGROUP.DEPBAR.LE gsb0, 0x0 ;  /* 0x00008000000079c5 */ /* 0x000fe40000010000 */
[----:B------:R-:W-:Y:S01]  /*6bf0*/  WARPGROUP.ARRIVE ;  /* 0x00000000000079c5 */ /* 0x000fe20000000000 */
[----:B------:R-:W-:Y:S05]  /*6c00*/  MUFU.EX2 R154, R154 ;  /* 0x0000009a009a7308 */ /* 0x000fea0000000800 */
[----:B------:R-:W-:Y:S03]  /*6c10*/  HGMMA.64x128x16.F32.BF16 R88, R164, gdesc[UR4].tnspB, R88, gsb0 ;  /* 0x41e00004a4587df0 */ /* 0x000fe60008001858 */
[----:B------:R-:W0:Y:S08]  /*6c20*/  MUFU.EX2 R41, R41 ;  /* 0x0000002900297308 */ /* 0x000e300000000800 */
[----:B------:R-:W-:Y:S08]  /*6c30*/  MUFU.EX2 R49, R49 ;  /* 0x0000003100317308 */ /* 0x000ff00000000800 */
[----:B------:R-:W-:Y:S01]  /*6c40*/  MUFU.EX2 R26, R26 ;  /* 0x0000001a001a7308 */ /* 0x000fe20000000800 */
[----:B0-----:R-:W-:-:S07]  /*6c50*/  F2FP.BF16.F32.PACK_AB R183, R41, R24 ;  /* 0x0000001829b7723e */ /* 0x001fce00000010ff */
[----:B------:R-:W-:Y:S08]  /*6c60*/  MUFU.EX2 R156, R156 ;  /* 0x0000009c009c7308 */ /* 0x000ff00000000800 */
        /* <DEDUP_REMOVED lines=11> */
[----:B------:R-:W1:Y:S08]  /*6d20*/  MUFU.EX2 R45, R45 ;  /* 0x0000002d002d7308 */ /* 0x000e700000000800 */
[----:B------:R-:W-:Y:S01]  /*6d30*/  MUFU.EX2 R32, R32 ;  /* 0x0000002000207308 */ /* 0x000fe20000000800 */
[----:B0-----:R-:W-:-:S07]  /*6d40*/  F2FP.BF16.F32.PACK_AB R173, R55, R30 ;  /* 0x0000001e37ad723e */ /* 0x001fce00000010ff */
        /* <DEDUP_REMOVED lines=9> */
[-C--:B------:R-:W-:Y:S01]  /*6de0*/  FMUL.FTZ R90, R90, R6.reuse ;  /* 0x000000065a5a7220 */ /* 0x080fe20000410000 */
[-C--:B------:R-:W-:Y:S01]  /*6df0*/  FMUL.FTZ R91, R91, R6.reuse ;  /* 0x000000065b5b7220 */ /* 0x080fe20000410000 */
[-C--:B------:R-:W-:Y:S01]  /*6e00*/  FMUL.FTZ R94, R94, R6.reuse ;  /* 0x000000065e5e7220 */ /* 0x080fe20000410000 */
[----:B------:R-:W-:Y:S01]  /*6e10*/  FADD.FTZ R48, R170, R3 ;  /* 0x00000003aa307221 */ /* 0x000fe20000010000 */
[-C--:B------:R-:W-:Y:S01]  /*6e20*/  FMUL.FTZ R95, R95, R6.reuse ;  /* 0x000000065f5f7220 */ /* 0x080fe20000410000 */
[----:B------:R0:W-:Y:S01]  /*6e30*/  @!P1 SYNCS.ARRIVE.TRANS64.RED.A1T0 RZ, [R50+URZ], RZ ;  /* 0x000000ff32ff99a7 */ /* 0x0001e2000810043f */
[----:B------:R2:W3:Y:S01]  /*6e40*/  MUFU.EX2 R5, R38 ;  /* 0x0000002600057308 */ /* 0x0004e20000000800 */
[----:B------:R-:W-:Y:S01]  /*6e50*/  FADD.FTZ R3, R69, R48 ;  /* 0x0000003045037221 */ /* 0x000fe20000010000 */
[-C--:B------:R-:W-:Y:S01]  /*6e60*/  FMUL.FTZ R98, R98, R6.reuse ;  /* 0x0000000662627220 */ /* 0x080fe20000410000 */
[-C--:B------:R-:W-:Y:S01]  /*6e70*/  FMUL.FTZ R99, R99, R6.reuse ;  /* 0x0000000663637220 */ /* 0x080fe20000410000 */
[----:B------:R-:W-:Y:S01]  /*6e80*/  FMUL.FTZ R102, R102, R6 ;  /* 0x0000000666667220 */ /* 0x000fe20000410000 */
[----:B-1----:R-:W-:Y:S01]  /*6e90*/  FADD.FTZ R46, R152, R3 ;  /* 0x00000003982e7221 */ /* 0x002fe20000010000 */
[----:B------:R-:W-:Y:S01]  /*6ea0*/  FFMA.FTZ R3, R6, R0, R21 ;  /* 0x0000000006037223 */ /* 0x000fe20000010015 */
[----:B------:R-:W-:Y:S01]  /*6eb0*/  FMUL.FTZ R103, R103, R6 ;  /* 0x0000000667677220 */ /* 0x000fe20000410000 */
[----:B------:R-:W1:Y:S01]  /*6ec0*/  MUFU.EX2 R12, R12 ;  /* 0x0000000c000c7308 */ /* 0x000e620000000800 */
[----:B------:R-:W-:Y:S01]  /*6ed0*/  FADD.FTZ R67, R61, R46 ;  /* 0x0000002e3d437221 */ /* 0x000fe20000010000 */
[----:B------:R-:W-:Y:S01]  /*6ee0*/  FADD.FTZ R3, R20, R3 ;  /* 0x0000000314037221 */ /* 0x000fe20000010000 */
[-CC-:B--2---:R-:W-:Y:S01]  /*6ef0*/  FFMA.FTZ R38, R181, R4.reuse, -R34.reuse ;  /* 0x00000004b5267223 */ /* 0x184fe20000010822 */
[----:B------:R-:W-:Y:S01]  /*6f00*/  FFMA.FTZ R34, R157, R4, -R34 ;  /* 0x000000049d227223 */ /* 0x000fe20000010822 */
[----:B------:R-:W-:Y:S01]  /*6f10*/  FADD.FTZ R46, R154, R67 ;  /* 0x000000439a2e7221 */ /* 0x000fe20000010000 */
[----:B------:R-:W-:Y:S01]  /*6f20*/  FADD.FTZ R0, R24, R3 ;  /* 0x0000000318007221 */ /* 0x000fe20000010000 */
[----:B------:R-:W-:Y:S01]  /*6f30*/  FMUL.FTZ R106, R106, R6 ;  /* 0x000000066a6a7220 */ /* 0x000fe20000410000 */
[----:B------:R-:W-:Y:S01]  /*6f40*/  MUFU.EX2 R59, R59 ;  /* 0x0000003b003b7308 */ /* 0x000fe20000000800 */
[----:B------:R-:W-:Y:S01]  /*6f50*/  FADD.FTZ R67, R49, R46 ;  /* 0x0000002e31437221 */ /* 0x000fe20000010000 */
[----:B------:R-:W-:Y:S01]  /*6f60*/  FADD.FTZ R3, R41, R0 ;  /* 0x0000000029037221 */ /* 0x000fe20000010000 */
[----:B---3--:R-:W-:Y:S01]  /*6f70*/  F2FP.BF16.F32.PACK_AB R166, R5, R14 ;  /* 0x0000000e05a6723e */ /* 0x008fe200000010ff */
        /* <DEDUP_REMOVED lines=20> */
[----:B------:R-:W4:Y:S01]  /*70c0*/  MUFU.EX2 R63, R63 ;  /* 0x0000003f003f7308 */ /* 0x000f220000000800 */
        /* <DEDUP_REMOVED lines=16> */
[----:B--2---:R-:W-:Y:S01]  /*71d0*/  FADD.FTZ R11, R15, R46 ;  /* 0x0000002e0f0b7221 */ /* 0x004fe20000010000 */
[----:B------:R-:W-:Y:S01]  /*71e0*/  FADD.FTZ R3, R59, R0 ;  /* 0x000000003b037221 */ /* 0x000fe20000010000 */
[-C--:B------:R-:W-:Y:S01]  /*71f0*/  FMUL.FTZ R135, R135, R6.reuse ;  /* 0x0000000687877220 */ /* 0x080fe20000410000 */
[-C--:B------:R-:W-:Y:S01]  /*7200*/  FMUL.FTZ R138, R138, R6.reuse ;  /* 0x000000068a8a7220 */ /* 0x080fe20000410000 */
[----:B------:R-:W-:Y:S01]  /*7210*/  FADD.FTZ R8, R14, R11 ;  /* 0x0000000b0e087221 */ /* 0x000fe20000010000 */
[----:B---3--:R-:W-:Y:S01]  /*7220*/  FADD.FTZ R0, R38, R3 ;  /* 0x0000000326007221 */ /* 0x008fe20000010000 */
[-C--:B------:R-:W-:Y:S01]  /*7230*/  FMUL.FTZ R139, R139, R6.reuse ;  /* 0x000000068b8b7220 */ /* 0x080fe20000410000 */
[----:B------:R-:W2:Y:S01]  /*7240*/  MUFU.EX2 R155, R155 ;  /* 0x0000009b009b7308 */ /* 0x000ea20000000800 */
[----:B------:R-:W-:Y:S01]  /*7250*/  FADD.FTZ R3, R5, R8 ;  /* 0x0000000805037221 */ /* 0x000fe20000010000 */
[----:B----4-:R-:W-:Y:S01]  /*7260*/  FADD.FTZ R0, R63, R0 ;  /* 0x000000003f007221 */ /* 0x010fe20000010000 */
[-C--:B------:R-:W-:Y:S01]  /*7270*/  FMUL.FTZ R142, R142, R6.reuse ;  /* 0x000000068e8e7220 */ /* 0x080fe20000410000 */
[-C--:B------:R-:W-:Y:S01]  /*7280*/  FMUL.FTZ R143, R143, R6.reuse ;  /* 0x000000068f8f7220 */ /* 0x080fe20000410000 */
[-C--:B------:R-:W-:Y:S01]  /*7290*/  FMUL.FTZ R146, R146, R6.reuse ;  /* 0x0000000692927220 */ /* 0x080fe20000410000 */
[----:B-----5:R-:W-:Y:S01]  /*72a0*/  FADD.FTZ R5, R153, R0 ;  /* 0x0000000099057221 */ /* 0x020fe20000010000 */
[-C--:B------:R-:W-:Y:S01]  /*72b0*/  FMUL.FTZ R147, R147, R6.reuse ;  /* 0x0000000693937220 */ /* 0x080fe20000410000 */
[----:B------:R-:W3:Y:S01]  /*72c0*/  MUFU.EX2 R42, R42 ;  /* 0x0000002a002a7308 */ /* 0x000ee20000000800 */
[-C--:B------:R-:W-:Y:S01]  /*72d0*/  FMUL.FTZ R150, R150, R6.reuse ;  /* 0x0000000696967220 */ /* 0x080fe20000410000 */
[----:B-1----:R-:W-:Y:S01]  /*72e0*/  FADD.FTZ R0, R40, R5 ;  /* 0x0000000528007221 */ /* 0x002fe20000010000 */
[----:B------:R-:W-:Y:S01]  /*72f0*/  FMUL.FTZ R151, R151, R6 ;  /* 0x0000000697977220 */ /* 0x000fe20000410000 */
[----:B------:R-:W-:Y:S01]  /*7300*/  F2FP.BF16.F32.PACK_AB R170, R69, R170 ;  /* 0x000000aa45aa723e */ /* 0x000fe200000010ff */
[-C--:B------:R-:W-:Y:S01]  /*7310*/  FMUL.FTZ R88, R88, R13.reuse ;  /* 0x0000000d58587220 */ /* 0x080fe20000410000 */
[----:B------:R-:W-:Y:S01]  /*7320*/  F2FP.BF16.F32.PACK_AB R152, R61, R152 ;  /* 0x000000983d98723e */ /* 0x000fe200000010ff */
[-C--:B------:R-:W-:Y:S01]  /*7330*/  FMUL.FTZ R89, R89, R13.reuse ;  /* 0x0000000d59597220 */ /* 0x080fe20000410000 */
[----:B------:R-:W1:Y:S01]  /*7340*/  MUFU.EX2 R37, R37 ;  /* 0x0000002500257308 */ /* 0x000e620000000800 */
        /* <DEDUP_REMOVED lines=48> */
[----:B--2---:R-:W-:Y:S01]  /*7650*/  FADD.FTZ R0, R161, R0 ;  /* 0x00000000a1007221 */ /* 0x004fe20000010000 */
[----:B------:R-:W-:Y:S01]  /*7660*/  F2FP.BF16.F32.PACK_AB R175, R57, R32 ;  /* 0x0000002039af723e */ /* 0x000fe200000010ff */
[----:B------:R-:W-:Y:S01]  /*7670*/  IMAD.MOV.U32 R5, RZ, RZ, R7 ;  /* 0x000000ffff057224 */ /* 0x000fe200078e0007 */
[----:B------:R-:W-:Y:S01]  /*7680*/  F2FP.BF16.F32.PACK_AB R169, R59, R36 ;  /* 0x000000243ba9723e */ /* 0x000fe200000010ff */
[----:B------:R-:W-:Y:S01]  /*7690*/  IMAD.MOV.U32 R6, RZ, RZ, R9 ;  /* 0x000000ffff067224 */ /* 0x000fe200078e0009 */
[----:B------:R-:W-:-:S02]  /*76a0*/  F2FP.BF16.F32.PACK_AB R171, R63, R38 ;  /* 0x000000263fab723e */ /* 0x000fc400000010ff */
[----:B------:R-:W2:Y:S01]  /*76b0*/  MUFU.EX2 R65, R65 ;  /* 0x0000004100417308 */ /* 0x000ea20000000800 */
[----:B---3--:R-:W-:Y:S01]  /*76c0*/  FADD.FTZ R0, R193, R0 ;  /* 0x00000000c1007221 */ /* 0x008fe20000010000 */
[----:B------:R-:W-:Y:S02]  /*76d0*/  F2FP.BF16.F32.PACK_AB R153, R40, R153 ;  /* 0x000000992899723e */ /* 0x000fe400000010ff */
[----:B------:R-:W-:Y:S02]  /*76e0*/  F2FP.BF16.F32.PACK_AB R155, R42, R155 ;  /* 0x0000009b2a9b723e */ /* 0x000fe400000010ff */
[----:B------:R-:W-:Y:S02]  /*76f0*/  F2FP.BF16.F32.PACK_AB R157, R44, R37 ;  /* 0x000000252c9d723e */ /* 0x000fe400000010ff */
[----:B------:R-:W3:Y:S01]  /*7700*/  MUFU.EX2 R165, R197 ;  /* 0x000000c500a57308 */ /* 0x000ee20000000800 */
[----:B-1----:R-:W-:Y:S01]  /*7710*/  FADD.FTZ R0, R163, R0 ;  /* 0x00000000a3007221 */ /* 0x002fe20000010000 */
[----:B------:R-:W-:-:S02]  /*7720*/  F2FP.BF16.F32.PACK_AB R159, R73, R159 ;  /* 0x0000009f499f723e */ /* 0x000fc400000010ff */
[----:B------:R-:W-:-:S04]  /*7730*/  F2FP.BF16.F32.PACK_AB R161, R193, R161 ;  /* 0x000000a1c1a1723e */ /* 0x000fc800000010ff */
        /* <DEDUP_REMOVED lines=11> */
[----:B0-----:R-:W-:Y:S06]  /*77f0*/  @P2 BRA `(.L_x_2049) ;  /* 0xffffffcc00e02947 */ /* 0x001fec000383ffff */
.L_x_2040:
[----:B------:R-:W-:-:S13]  /*7800*/  ISETP.LE.AND P2, PT, RZ, UR56, PT ;  /* 0x00000038ff007c0c */ /* 0x000fda000bf43270 */
[----:B------:R-:W-:Y:S05]  /*7810*/  @!P2 BRA `(.L_x_2050) ;  /* 0x0000002400fca947 */ /* 0x000fea0003800000 */
[----:B------:R-:W-:Y:S01]  /*7820*/  IMAD.MOV.U32 R6, RZ, RZ, R9 ;  /* 0x000000ffff067224 */ /* 0x000fe200078e0009 */
[----:B------:R-:W-:Y:S01]  /*7830*/  MOV R8, R7 ;  /* 0x0000000700087202 */ /* 0x000fe20000000f00 */
[----:B------:R-:W-:Y:S01]  /*7840*/  UMOV UR52, UR44 ;  /* 0x0000002c00347c82 */ /* 0x000fe20008000000 */
[----:B------:R-:W-:Y:S01]  /*7850*/  UMOV UR51, UR43 ;  /* 0x0000002b00337c82 */ /* 0x000fe20008000000 */
[----:B------:R-:W-:-:S05]  /*7860*/  ULDC UR47, c[0x0][0x9d8] ;  /* 0x00027600002f7ab9 */ /* 0x000fca0000000800 */
.L_x_2059:
        /* <DEDUP_REMOVED lines=9> */
.L_x_2052:
[----:B------:R-:W-:Y:S01]  /*7900*/  ULEA UR6, UR43, UR41, 0x3 ;  /* 0x000000292b067291 */ /* 0x000fe2000f8e183f */
[----:B------:R-:W-:-:S05]  /*7910*/  IMAD.U32 R4, RZ, RZ, UR44 ;  /* 0x0000002cff047e24 */ /* 0x000fca000f8e00ff */
[----:B------:R-:W-:-:S04]  /*7920*/  SHF.L.U32 R4, R4, 0x1f, RZ ;  /* 0x0000001f04047819 */ /* 0x000fc800000006ff */
[----:B------:R0:W1:Y:S01]  /*7930*/  SYNCS.PHASECHK.TRANS64.TRYWAIT P2, [UR6+0x28830], R4 ;  /* 0x02883004ff0075a7 */ /* 0x0000620008040146 */
[----:B------:R-:W-:Y:S05]  /*7940*/  @!P0 BRA `(.L_x_2053) ;  /* 0x0000000000048947 */ /* 0x000fea0003800000 */
[----:B------:R-:W-:Y:S01]  /*7950*/  BPT.TRAP 0x1 ;  /* 0x000000040000795c */ /* 0x000fe20000300000 */
.L_x_2053:
[----:B-1----:R-:W-:Y:S05]  /*7960*/  @P2 BRA `(.L_x_2051) ;  /* 0x0000000000082947 */ /* 0x002fea0003800000 */
[----:B------:R-:W1:Y:S02]  /*7970*/  SYNCS.PHASECHK.TRANS64.TRYWAIT P2, [UR6+0x28830], R4 ;  /* 0x02883004ff0075a7 */ /* 0x000e640008040146 */
[----:B-1----:R-:W-:Y:S05]  /*7980*/  @!P2 BRA `(.L_x_2054) ;  /* 0x000000a0001ca947 */ /* 0x002fea0003800000 */
.L_x_2051:
        /* <DEDUP_REMOVED lines=45> */
.L_x_2056:
[----:B------:R-:W-:Y:S01]  /*7c60*/  ULEA UR6, UR51, UR41, 0x3 ;  /* 0x0000002933067291 */ /* 0x000fe2000f8e183f */
[----:B------:R-:W-:-:S05]  /*7c70*/  IMAD.U32 R4, RZ, RZ, UR52 ;  /* 0x00000034ff047e24 */ /* 0x000fca000f8e00ff */
[----:B------:R-:W-:-:S04]  /*7c80*/  SHF.L.U32 R4, R4, 0x1f, RZ ;  /* 0x0000001f04047819 */ /* 0x000fc800000006ff */
[----:B------:R0:W1:Y:S01]  /*7c90*/  SYNCS.PHASECHK.TRANS64.TRYWAIT P2, [UR6+0x28850], R4 ;  /* 0x02885004ff0075a7 */ /* 0x0000620008040146 */
[----:B------:R-:W-:Y:S05]  /*7ca0*/  @!P0 BRA `(.L_x_2057) ;  /* 0x0000000000048947 */ /* 0x000fea0003800000 */
[----:B------:R-:W-:Y:S01]  /*7cb0*/  BPT.TRAP 0x1 ;  /* 0x000000040000795c */ /* 0x000fe20000300000 */
.L_x_2057:
[----:B-1----:R-:W-:Y:S05]  /*7cc0*/  @P2 BRA `(.L_x_2055) ;  /* 0x0000000000082947 */ /* 0x002fea0003800000 */
[----:B------:R-:W1:Y:S02]  /*7cd0*/  SYNCS.PHASECHK.TRANS64.TRYWAIT P2, [UR6+0x28850], R4 ;  /* 0x02885004ff0075a7 */ /* 0x000e640008040146 */
[----:B-1----:R-:W-:Y:S05]  /*7ce0*/  @!P2 BRA `(.L_x_2058) ;  /* 0x0000009c005ca947 */ /* 0x002fea0003800000 */
.L_x_2055:
        /* <DEDUP_REMOVED lines=27> */
[----:B------:R-:W-:Y:S01]  /*7ea0*/  MUFU.TANH R187, R187 ;  /* 0x000000bb00bb7308 */ /* 0x000fe20000002400 */
[----:B------:R-:W-:Y:S01]  /*7eb0*/  UMOV UR7, 0x40000040 ;  /* 0x4000004000077882 */ /* 0x000fe20000000000 */
[----:B0-----:R-:W-:Y:S01]  /*7ec0*/  FMNMX.FTZ R4, R5, R8, !PT ;  /* 0x0000000805047209 */ /* 0x001fe20007810000 */
[----:B------:R-:W-:Y:S01]  /*7ed0*/  FMUL.FTZ R47, R55, UR47 ;  /* 0x0000002f372f7c20 */ /* 0x000fe20008410000 */
[----:B------:R-:W-:Y:S01]  /*7ee0*/  FMUL.FTZ R55, R56, UR47 ;  /* 0x0000002f38377c20 */ /* 0x000fe20008410000 */
[----:B------:R-:W-:Y:S01]  /*7ef0*/  FMUL.FTZ R11, R26, UR47 ;  /* 0x0000002f1a0b7c20 */ /* 0x000fe20008410000 */
[----:B------:R-:W-:Y:S01]  /*7f00*/  FMUL.FTZ R57, R57, UR47 ;  /* 0x0000002f39397c20 */ /* 0x000fe20008410000 */
[----:B-1----:R-:W-:Y:S01]  /*7f10*/  FMNMX.FTZ R4, R9, R4, !PT ;  /* 0x0000000409047209 */ /* 0x002fe20007810000 */
        /* <DEDUP_REMOVED lines=38> */
[----:B------:R-:W-:Y:S01]  /*8180*/  ISETP.LT.AND P2, PT, RZ, UR56, PT ;  /* 0x00000038ff007c0c */ /* 0x000fe2000bf41270 */
[----:B------:R-:W-:Y:S01]  /*8190*/  UMOV UR52, UR44 ;  /* 0x0000002c00347c82 */ /* 0x000fe20008000000 */
[----:B------:R-:W-:Y:S08]  /*81a0*/  MUFU.TANH R199, R199 ;  /* 0x000000c700c77308 */ /* 0x000ff00000002400 */
[----:B------:R-:W-:Y:S08]  /*81b0*/  MUFU.TANH R201, R201 ;  /* 0x000000c900c97308 */ /* 0x000ff00000002400 */
[----:B------:R-:W-:Y:S08]  /*81c0*/  MUFU.TANH R203, R203 ;  /* 0x000000cb00cb7308 */ /* 0x000ff00000002400 */
[----:B------:R-:W-:Y:S08]  /*81d0*/  MUFU.TANH R205, R205 ;  /* 0x000000cd00cd7308 */ /* 0x000ff00000002400 */
[----:B------:R-:W-:Y:S08]  /*81e0*/  MUFU.TANH R55, R55 ;  /* 0x0000003700377308 */ /* 0x000ff00000002400 */
[----:B------:R-:W0:Y:S08]  /*81f0*/  MUFU.TANH R11, R11 ;  /* 0x0000000b000b7308 */ /* 0x000e300000002400 */
[----:B------:R-:W-:Y:S08]  /*8200*/  MUFU.TANH R57, R57 ;  /* 0x0000003900397308 */ /* 0x000ff00000002400 */
[----:B------:R-:W1:Y:S01]  /*8210*/  MUFU.TANH R13, R13 ;  /* 0x0000000d000d7308 */ /* 0x000e620000002400 */
[----:B0-----:R-:W-:-:S07]  /*8220*/  FMNMX.FTZ R12, R11, R6, !PT ;  /* 0x000000060b0c7209 */ /* 0x001fce0007810000 */
[----:B------:R-:W-:Y:S08]  /*8230*/  MUFU.TANH R207, R207 ;  /* 0x000000cf00cf7308 */ /* 0x000ff00000002400 */
[----:B------:R-:W0:Y:S01]  /*8240*/  MUFU.TANH R15, R15 ;  /* 0x0000000f000f7308 */ /* 0x000e220000002400 */
[----:B-1----:R-:W-:-:S07]  /*8250*/  FMNMX.FTZ R12, R13, R12, !PT ;  /* 0x0000000c0d0c7209 */ /* 0x002fce0007810000 */
[----:B------:R-:W-:Y:S08]  /*8260*/  MUFU.TANH R61, R61 ;  /* 0x0000003d003d7308 */ /* 0x000ff00000002400 */
[----:B------:R-:W1:Y:S01]  /*8270*/  MUFU.TANH R21, R21 ;  /* 0x0000001500157308 */ /* 0x000e620000002400 */
[----:B0-----:R-:W-:Y:S01]  /*8280*/  FMNMX.FTZ R12, R15, R12, !PT ;  /* 0x0000000c0f0c7209 */ /* 0x001fe20007810000 */
[----:B------:R-:W-:-:S02]  /*8290*/  WARPGROUP.DEPBAR.LE gsb0, 0x0 ;  /* 0x00008000000079c5 */ /* 0x000fc40000010000 */
[----:B------:R-:W-:Y:S01]  /*82a0*/  WARPGROUP.ARRIVE ;  /* 0x00000000000079c5 */ /* 0x000fe20000000000 */
[----:B------:R-:W-:Y:S01]  /*82b0*/  FMUL.FTZ R181, R28, UR47 ;  /* 0x0000002f1cb57c20 */ /* 0x000fe20008410000 */
[----:B------:R-:W-:Y:S02]  /*82c0*/  FMUL.FTZ R183, R29, UR47 ;  /* 0x0000002f1db77c20 */ /* 0x000fe40008410000 */
[----:B------:R-:W0:Y:S01]  /*82d0*/  MUFU.TANH R25, R25 ;  /* 0x0000001900197308 */ /* 0x000e220000002400 */
[----:B------:R-:W-:Y:S01]  /*82e0*/  FMUL.FTZ R29, R38, UR47 ;  /* 0x0000002f261d7c20 */ /* 0x000fe20008410000 */
[----:B------:R-:W-:Y:S01]  /*82f0*/  HGMMA.64x128x16.F32.BF16 R88, R176, gdesc[UR4].tnspB, R88, gsb0 ;  /* 0x41e00004b0587df0 */ /* 0x000fe20008001858 */
[----:B------:R-:W-:Y:S01]  /*8300*/  UIADD3 UR6, UR10, 0x100, URZ ;  /* 0x000001000a067890 */ /* 0x000fe2000fffe03f */
[----:B------:R-:W-:-:S04]  /*8310*/  UMOV UR7, 0x40000040 ;  /* 0x4000004000077882 */ /* 0x000fc80000000000 */
[----:B------:R-:W2:Y:S01]  /*8320*/  MUFU.TANH R181, R181 ;  /* 0x000000b500b57308 */ /* 0x000ea20000002400 */
[----:B-1----:R-:W-:-:S07]  /*8330*/  FMNMX.FTZ R12, R21, R12, !PT ;  /* 0x0000000c150c7209 */ /* 0x002fce0007810000 */
[----:B------:R-:W1:Y:S01]  /*8340*/  MUFU.TANH R183, R183 ;  /* 0x000000b700b77308 */ /* 0x000e620000002400 */
[----:B0-----:R-:W-:-:S07]  /*8350*/  FMNMX.FTZ R12, R25, R12, !PT ;  /* 0x0000000c190c7209 */ /* 0x001fce0007810000 */
[----:B------:R-:W0:Y:S01]  /*8360*/  MUFU.TANH R27, R27 ;  /* 0x0000001b001b7308 */ /* 0x000e220000002400 */
[----:B--2---:R-:W-:-:S07]  /*8370*/  FMNMX.FTZ R4, R181, R4, !PT ;  /* 0x00000004b5047209 */ /* 0x004fce0007810000 */
[----:B------:R-:W-:Y:S01]  /*8380*/  MUFU.TANH R209, R209 ;  /* 0x000000d100d17308 */ /* 0x000fe20000002400 */
[----:B-1----:R-:W-:-:S04]  /*8390*/  FMNMX.FTZ R4, R183, R4, !PT ;  /* 0x00000004b7047209 */ /* 0x002fc80007810000 */
[----:B------:R-:W-:-:S03]  /*83a0*/  FMNMX.FTZ R4, R187, R4, !PT ;  /* 0x00000004bb047209 */ /* 0x000fc60007810000 */
[----:B------:R-:W1:Y:S01]  /*83b0*/  MUFU.TANH R29, R29 ;  /* 0x0000001d001d7308 */ /* 0x000e620000002400 */
[----:B------:R-:W-:Y:S02]  /*83c0*/  FMNMX.FTZ R4, R189, R4, !PT ;  /* 0x00000004bd047209 */ /* 0x000fe40007810000 */
[----:B0-----:R-:W-:Y:S02]  /*83d0*/  FMNMX.FTZ R12, R27, R12, !PT ;  /* 0x0000000c1b0c7209 */ /* 0x001fe40007810000 */
[----:B------:R-:W-:-:S03]  /*83e0*/  FMNMX.FTZ R4, R191, R4, !PT ;  /* 0x00000004bf047209 */ /* 0x000fc60007810000 */
[----:B------:R-:W-:Y:S01]  /*83f0*/  MUFU.TANH R211, R211 ;  /* 0x000000d300d37308 */ /* 0x000fe20000002400 */
[----:B------:R-:W-:-:S04]  /*8400*/  FMNMX.FTZ R4, R193, R4, !PT ;  /* 0x00000004c1047209 */ /* 0x000fc80007810000 */
[----:B------:R-:W-:-:S03]  /*8410*/  FMNMX.FTZ R4, R195, R4, !PT ;  /* 0x00000004c3047209 */ /* 0x000fc60007810000 */
[----:B------:R-:W0:Y:S01]  /*8420*/  MUFU.TANH R31, R31 ;  /* 0x0000001f001f7308 */ /* 0x000e220000002400 */
[----:B------:R-:W-:Y:S02]  /*8430*/  FMNMX.FTZ R4, R197, R4, !PT ;  /* 0x00000004c5047209 */ /* 0x000fe40007810000 */
[----:B-1----:R-:W-:Y:S02]  /*8440*/  FMNMX.FTZ R12, R29, R12, !PT ;  /* 0x0000000c1d0c7209 */ /* 0x002fe40007810000 */
[----:B------:R-:W-:-:S03]  /*8450*/  FMNMX.FTZ R4, R199, R4, !PT ;  /* 0x00000004c7047209 */ /* 0x000fc60007810000 */
        /* <DEDUP_REMOVED lines=15> */
[----:B------:R-:W-:Y:S01]  /*8550*/  MUFU.TANH R219, R219 ;  /* 0x000000db00db7308 */ /* 0x000fe20000002400 */
[----:B------:R-:W-:Y:S02]  /*8560*/  WARPGROUP.DEPBAR.LE gsb0, 0x0 ;  /* 0x00008000000079c5 */ /* 0x000fe40000010000 */
[----:B------:R-:W-:Y:S01]  /*8570*/  WARPGROUP.ARRIVE ;  /* 0x00000000000079c5 */ /* 0x000fe20000000000 */
[----:B------:R-:W-:Y:S01]  /*8580*/  FMUL.FTZ R177, R45, UR47 ;  /* 0x0000002f2db17c20 */ /* 0x000fe20008410000 */
[----:B------:R-:W-:Y:S01]  /*8590*/  FMUL.FTZ R179, R48, UR47 ;  /* 0x0000002f30b37c20 */ /* 0x000fe20008410000 */
[----:B------:R-:W-:Y:S02]  /*85a0*/  FMUL.FTZ R45, R54, UR47 ;  /* 0x0000002f362d7c20 */ /* 0x000fe40008410000 */
[----:B------:R-:W0:Y:S01]  /*85b0*/  MUFU.TANH R43, R43 ;  /* 0x0000002b002b7308 */ /* 0x000e220000002400 */
[----:B------:R-:W-:Y:S01]  /*85c0*/  HGMMA.64x128x16.F32.BF16 R88, R172, gdesc[UR4].tnspB, R88, gsb0 ;  /* 0x41e00004ac587df0 */ /* 0x000fe20008001858 */
[----:B------:R-:W-:Y:S01]  /*85d0*/  UIADD3 UR6, UR10, 0x180, URZ ;  /* 0x000001800a067890 */ /* 0x000fe2000fffe03f */
[----:B-1----:R-:W-:Y:S01]  /*85e0*/  FMNMX.FTZ R12, R41, R12, !PT ;  /* 0x0000000c290c7209 */ /* 0x002fe20007810000 */
[----:B------:R-:W-:-:S04]  /*85f0*/  UMOV UR7, 0x40000040 ;  /* 0x4000004000077882 */ /* 0x000fc80000000000 */
[----:B------:R-:W1:Y:S08]  /*8600*/  MUFU.TANH R177, R177 ;  /* 0x000000b100b17308 */ /* 0x000e700000002400 */
[----:B------:R-:W2:Y:S01]  /*8610*/  MUFU.TANH R179, R179 ;  /* 0x000000b300b37308 */ /* 0x000ea20000002400 */
[----:B0-----:R-:W-:-:S07]  /*8620*/  FMNMX.FTZ R12, R43, R12, !PT ;  /* 0x0000000c2b0c7209 */ /* 0x001fce0007810000 */
[----:B------:R-:W-:Y:S01]  /*8630*/  MUFU.TANH R221, R221 ;  /* 0x000000dd00dd7308 */ /* 0x000fe20000002400 */
[----:B-1----:R-:W-:-:S07]  /*8640*/  FMNMX.FTZ R4, R177, R4, !PT ;  /* 0x00000004b1047209 */ /* 0x002fce0007810000 */
[----:B------:R-:W0:Y:S01]  /*8650*/  MUFU.TANH R45, R45 ;  /* 0x0000002d002d7308 */ /* 0x000e220000002400 */
[----:B--2---:R-:W-:-:S04]  /*8660*/  FMNMX.FTZ R4, R179, R4, !PT ;  /* 0x00000004b3047209 */ /* 0x004fc80007810000 */
[----:B------:R-:W-:-:S03]  /*8670*/  FMNMX.FTZ R4, R201, R4, !PT ;  /* 0x00000004c9047209 */ /* 0x000fc60007810000 */
[----:B------:R-:W-:Y:S01]  /*8680*/  MUFU.TANH R85, R85 ;  /* 0x0000005500557308 */ /* 0x000fe20000002400 */
[----:B------:R-:W-:-:S04]  /*8690*/  FMNMX.FTZ R4, R203, R4, !PT ;  /* 0x00000004cb047209 */ /* 0x000fc80007810000 */
[----:B------:R-:W-:-:S03]  /*86a0*/  FMNMX.FTZ R4, R205, R4, !PT ;  /* 0x00000004cd047209 */ /* 0x000fc60007810000 */
[----:B------:R-:W1:Y:S01]  /*86b0*/  MUFU.TANH R47, R47 ;  /* 0x0000002f002f7308 */ /* 0x000e620000002400 */
[----:B------:R-:W-:Y:S02]  /*86c0*/  FMNMX.FTZ R4, R55, R4, !PT ;  /* 0x0000000437047209 */ /* 0x000fe40007810000 */
[----:B0-----:R-:W-:Y:S02]  /*86d0*/  FMNMX.FTZ R12, R45, R12, !PT ;  /* 0x0000000c2d0c7209 */ /* 0x001fe40007810000 */
[----:B------:R-:W-:-:S03]  /*86e0*/  FMNMX.FTZ R4, R57, R4, !PT ;  /* 0x0000000439047209 */ /* 0x000fc60007810000 */
[----:B------:R-:W0:Y:S01]  /*86f0*/  MUFU.TANH R49, R49 ;  /* 0x0000003100317308 */ /* 0x000e220000002400 */
[----:B------:R-:W-:-:S04]  /*8700*/  FMNMX.FTZ R4, R207, R4, !PT ;  /* 0x00000004cf047209 */ /* 0x000fc80007810000 */
[----:B------:R-:W-:-:S03]  /*8710*/  FMNMX.FTZ R4, R61, R4, !PT ;  /* 0x000000043d047209 */ /* 0x000fc60007810000 */
[----:B------:R-:W2:Y:S01]  /*8720*/  MUFU.TANH R51, R51 ;  /* 0x0000003300337308 */ /* 0x000ea20000002400 */
[----:B-1----:R-:W-:-:S07]  /*8730*/  FMNMX.FTZ R12, R47, R12, !PT ;  /* 0x0000000c2f0c7209 */ /* 0x002fce0007810000 */
[----:B------:R-:W1:Y:S01]  /*8740*/  MUFU.TANH R53, R53 ;  /* 0x0000003500357308 */ /* 0x000e620000002400 */
[----:B0-----:R-:W-:-:S07]  /*8750*/  FMNMX.FTZ R12, R49, R12, !PT ;  /* 0x0000000c310c7209 */ /* 0x001fce0007810000 */
[----:B------:R-:W0:Y:S01]  /*8760*/  MUFU.TANH R59, R59 ;  /* 0x0000003b003b7308 */ /* 0x000e220000002400 */
[----:B--2---:R-:W-:-:S07]  /*8770*/  FMNMX.FTZ R12, R51, R12, !PT ;  /* 0x0000000c330c7209 */ /* 0x004fce0007810000 */
[----:B------:R-:W2:Y:S01]  /*8780*/  MUFU.TANH R63, R63 ;  /* 0x0000003f003f7308 */ /* 0x000ea20000002400 */
[----:B-1----:R-:W-:-:S07]  /*8790*/  FMNMX.FTZ R12, R53, R12, !PT ;  /* 0x0000000c350c7209 */ /* 0x002fce0007810000 */
[----:B------:R-:W-:Y:S01]  /*87a0*/  MUFU.TANH R69, R69 ;  /* 0x0000004500457308 */ /* 0x000fe20000002400 */
[----:B0-----:R-:W-:-:S07]  /*87b0*/  FMNMX.FTZ R12, R59, R12, !PT ;  /* 0x0000000c3b0c7209 */ /* 0x001fce0007810000 */
        /* <DEDUP_REMOVED lines=15> */
[----:B------:R-:W-:-:S05]  /*88b0*/  UMOV UR7, 0x40000040 ;  /* 0x4000004000077882 */ /* 0x000fca0000000000 */
[----:B------:R-:W0:Y:S08]  /*88c0*/  MUFU.TANH R173, R173 ;  /* 0x000000ad00ad7308 */ /* 0x000e300000002400 */
[----:B------:R-:W1:Y:S08]  /*88d0*/  MUFU.TANH R175, R175 ;  /* 0x000000af00af7308 */ /* 0x000e700000002400 */
[----:B------:R-:W2:Y:S01]  /*88e0*/  MUFU.TANH R65, R65 ;  /* 0x0000004100417308 */ /* 0x000ea20000002400 */
[----:B0-----:R-:W-:-:S07]  /*88f0*/  FMNMX.FTZ R4, R173, R4, !PT ;  /* 0x00000004ad047209 */ /* 0x001fce0007810000 */
[----:B------:R-:W0:Y:S01]  /*8900*/  MUFU.TANH R67, R67 ;  /* 0x0000004300437308 */ /* 0x000e220000002400 */
[----:B-1----:R-:W-:-:S04]  /*8910*/  FMNMX.FTZ R4, R175, R4, !PT ;  /* 0x00000004af047209 */ /* 0x002fc80007810000 */
[----:B------:R-:W-:-:S04]  /*8920*/  FMNMX.FTZ R4, R209, R4, !PT ;  /* 0x00000004d1047209 */ /* 0x000fc80007810000 */
[----:B------:R-:W-:Y:S02]  /*8930*/  FMNMX.FTZ R4, R211, R4, !PT ;  /* 0x00000004d3047209 */ /* 0x000fe40007810000 */
[----:B--2---:R-:W-:Y:S02]  /*8940*/  FMNMX.FTZ R12, R65, R12, !PT ;  /* 0x0000000c410c7209 */ /* 0x004fe40007810000 */
[----:B------:R-:W-:-:S04]  /*8950*/  FMNMX.FTZ R4, R213, R4, !PT ;  /* 0x00000004d5047209 */ /* 0x000fc80007810000 */
[----:B------:R-:W-:Y:S02]  /*8960*/  FMNMX.FTZ R4, R73, R4, !PT ;  /* 0x0000000449047209 */ /* 0x000fe40007810000 */
[----:B0-----:R-:W-:Y:S02]  /*8970*/  FMNMX.FTZ R12, R67, R12, !PT ;  /* 0x0000000c430c7209 */ /* 0x001fe40007810000 */
        /* <DEDUP_REMOVED lines=11> */
[----:B------:R-:W0:Y:S02]  /*8a30*/  SHFL.BFLY PT, R7, R4, 0x2, 0x1f ;  /* 0x0c401f0004077f89 */ /* 0x000e2400000e0000 */
[----:B0-----:R-:W-:Y:S02]  /*8a40*/  FMNMX.FTZ R7, R4, R7, !PT ;  /* 0x0000000704077209 */ /* 0x001fe40007810000 */
[----:B------:R-:W0:Y:S03]  /*8a50*/  LDC R4, c[0x0][0x988] ;  /* 0x00026200ff047b82 */ /* 0x000e260000000800 */
[----:B------:R-:W1:Y:S02]  /*8a60*/  SHFL.BFLY PT, R10, R7, 0x1, 0x1f ;  /* 0x0c201f00070a7f89 */ /* 0x000e6400000e0000 */
[----:B-1----:R-:W-:-:S05]  /*8a70*/  FMNMX.FTZ R7, R7, R10, !PT ;  /* 0x0000000a07077209 */ /* 0x002fca0007810000 */
[C---:B0-----:R-:W-:Y:S01]  /*8a80*/  FMUL.FTZ R10, R7.reuse, R4 ;  /* 0x00000004070a7220 */ /* 0x041fe20000410000 */
[----:B------:R-:W-:-:S03]  /*8a90*/  FADD.FTZ R223, -R7, R8 ;  /* 0x0000000807df7221 */ /* 0x000fc60000010100 */
        /* <DEDUP_REMOVED lines=9> */
[-C--:B------:R-:W-:Y:S01]  /*8b30*/  FMUL.FTZ R8, R223, R4.reuse ;  /* 0x00000004df087220 */ /* 0x080fe20000410000 */
[----:B------:R-:W-:Y:S01]  /*8b40*/  HGMMA.64x128x16.F32.BF16 R88, R152, gdesc[UR4].tnspB, R88, gsb0 ;  /* 0x41e0000498587df0 */ /* 0x000fe20008001858 */
[----:B------:R-:W-:Y:S01]  /*8b50*/  UIADD3 UR6, UR10, 0x280, URZ ;  /* 0x000002800a067890 */ /* 0x000fe2000fffe03f */
[----:B------:R-:W0:Y:S01]  /*8b60*/  MUFU.TANH R169, R169 ;  /* 0x000000a900a97308 */ /* 0x000e220000002400 */
[----:B------:R-:W-:Y:S01]  /*8b70*/  UMOV UR7, 0x40000040 ;  /* 0x4000004000077882 */ /* 0x000fe20000000000 */
[-CC-:B------:R-:W-:Y:S01]  /*8b80*/  FFMA.FTZ R5, R5, R4.reuse, -R10.reuse ;  /* 0x0000000405057223 */ /* 0x180fe2000001080a */
[-CC-:B------:R-:W-:Y:S01]  /*8b90*/  FFMA.FTZ R182, R181, R4.reuse, -R10.reuse ;  /* 0x00000004b5b67223 */ /* 0x180fe2000001080a */
[-CC-:B------:R-:W-:Y:S01]  /*8ba0*/  FFMA.FTZ R174, R199, R4.reuse, -R10.reuse ;  /* 0x00000004c7ae7223 */ /* 0x180fe2000001080a */
[-CC-:B------:R-:W-:Y:S01]  /*8bb0*/  FFMA.FTZ R191, R177, R4.reuse, -R10.reuse ;  /* 0x00000004b1bf7223 */ /* 0x180fe2000001080a */
[-CC-:B------:R-:W-:Y:S01]  /*8bc0*/  FFMA.FTZ R168, R179, R4.reuse, -R10.reuse ;  /* 0x00000004b3a87223 */ /* 0x180fe2000001080a */
[-CC-:B------:R-:W-:Y:S01]  /*8bd0*/  FFMA.FTZ R193, R201, R4.reuse, -R10.reuse ;  /* 0x00000004c9c17223 */ /* 0x180fe2000001080a */
[----:B------:R-:W1:Y:S01]  /*8be0*/  MUFU.TANH R171, R171 ;  /* 0x000000ab00ab7308 */ /* 0x000e620000002400 */
[-CC-:B------:R-:W-:Y:S01]  /*8bf0*/  FFMA.FTZ R170, R203, R4.reuse, -R10.reuse ;  /* 0x00000004cbaa7223 */ /* 0x180fe2000001080a */
[-CC-:B------:R-:W-:Y:S01]  /*8c00*/  FFMA.FTZ R73, R73, R4.reuse, -R10.reuse ;  /* 0x0000000449497223 */ /* 0x180fe2000001080a */
[-CC-:B------:R-:W-:Y:S01]  /*8c10*/  FFMA.FTZ R77, R77, R4.reuse, -R10.reuse ;  /* 0x000000044d4d7223 */ /* 0x180fe2000001080a */
[-CC-:B------:R-:W-:Y:S01]  /*8c20*/  FFMA.FTZ R20, R217, R4.reuse, -R10.reuse ;  /* 0x00000004d9147223 */ /* 0x180fe2000001080a */
[-CC-:B------:R-:W-:Y:S01]  /*8c30*/  FFMA.FTZ R195, R219, R4.reuse, -R10.reuse ;  /* 0x00000004dbc37223 */ /* 0x180fe2000001080a */
[-CC-:B------:R-:W-:Y:S01]  /*8c40*/  FFMA.FTZ R221, R221, R4.reuse, -R10.reuse ;  /* 0x00000004dddd7223 */ /* 0x180fe2000001080a */
[----:B------:R-:W-:Y:S01]  /*8c50*/  FFMA.FTZ R85, R85, R4, -R10 ;  /* 0x0000000455557223 */ /* 0x000fe2000001080a */
[----:B------:R-:W-:Y:S01]  /*8c60*/  MUFU.EX2 R8, R8 ;  /* 0x0000000800087308 */ /* 0x000fe20000000800 */
[----:B0-----:R-:W-:-:S04]  /*8c70*/  FMNMX.FTZ R12, R169, R12, !PT ;  /* 0x0000000ca90c7209 */ /* 0x001fc80007810000 */
[----:B------:R-:W-:-:S03]  /*8c80*/  FMNMX.FTZ R12, R83, R12, !PT ;  /* 0x0000000c530c7209 */ /* 0x000fc60007810000 */
[----:B------:R-:W0:Y:S01]  /*8c90*/  MUFU.EX2 R5, R5 ;  /* 0x0000000500057308 */ /* 0x000e220000000800 */
[----:B-1----:R-:W-:-:S04]  /*8ca0*/  FMNMX.FTZ R12, R171, R12, !PT ;  /* 0x0000000cab0c7209 */ /* 0x002fc80007810000 */
[----:B------:R-:W-:Y:S01]  /*8cb0*/  FMNMX.FTZ R9, R87, R12, !PT ;  /* 0x0000000c57097209 */ /* 0x000fe20007810000 */
[----:B------:R-:W-:Y:S02]  /*8cc0*/  FFMA.FTZ R12, R213, R4, -R10 ;  /* 0x00000004d50c7223 */ /* 0x000fe4000001080a */
[----:B------:R-:W1:Y:S02]  /*8cd0*/  MUFU.EX2 R180, R180 ;  /* 0x000000b400b47308 */ /* 0x000e640000000800 */
[----:B------:R-:W2:Y:S06]  /*8ce0*/  SHFL.BFLY PT, R14, R9, 0x2, 0x1f ;  /* 0x0c401f00090e7f89 */ /* 0x000eac00000e0000 */
[----:B------:R-:W3:Y:S01]  /*8cf0*/  MUFU.EX2 R182, R182 ;  /* 0x000000b600b67308 */ /* 0x000ee20000000800 */
[----:B0-----:R-:W-:-:S07]  /*8d00*/  FFMA.FTZ R3, R8, R3, R5 ;  /* 0x0000000308037223 */ /* 0x001fce0000010005 */
[----:B------:R-:W-:Y:S01]  /*8d10*/  MUFU.EX2 R176, R176 ;  /* 0x000000b000b07308 */ /* 0x000fe20000000800 */
[C---:B-1----:R-:W-:Y:S01]  /*8d20*/  FADD.FTZ R3, R180.reuse, R3 ;  /* 0x00000003b4037221 */ /* 0x042fe20000010000 */
[----:B------:R-:W-:-:S06]  /*8d30*/  F2FP.BF16.F32.PACK_AB R180, R180, R5 ;  /* 0x00000005b4b4723e */ /* 0x000fcc00000010ff */
[----:B------:R-:W-:Y:S01]  /*8d40*/  MUFU.EX2 R178, R178 ;  /* 0x000000b200b27308 */ /* 0x000fe20000000800 */
[----:B---3--:R-:W-:Y:S01]  /*8d50*/  FADD.FTZ R44, R182, R3 ;  /* 0x00000003b62c7221 */ /* 0x008fe20000010000 */
[----:B--2---:R-:W-:Y:S01]  /*8d60*/  FMNMX.FTZ R24, R9, R14, !PT ;  /* 0x0000000e09187209 */ /* 0x004fe20007810000 */
[----:B------:R-:W-:-:S04]  /*8d70*/  FFMA.FTZ R14, R215, R4, -R10 ;  /* 0x00000004d70e7223 */ /* 0x000fc8000001080a */
[----:B------:R-:W0:Y:S01]  /*8d80*/  SHFL.BFLY PT, R9, R24, 0x1, 0x1f ;  /* 0x0c201f0018097f89 */ /* 0x000e2200000e0000 */
[----:B------:R-:W-:Y:S08]  /*8d90*/  MUFU.EX2 R187, R187 ;  /* 0x000000bb00bb7308 */ /* 0x000ff00000000800 */
[----:B------:R-:W-:Y:S08]  /*8da0*/  MUFU.EX2 R172, R172 ;  /* 0x000000ac00ac7308 */ /* 0x000ff00000000800 */
[----:B------:R-:W-:Y:S01]  /*8db0*/  MUFU.EX2 R174, R174 ;  /* 0x000000ae00ae7308 */ /* 0x000fe20000000800 */
[----:B0-----:R-:W-:-:S07]  /*8dc0*/  FMNMX.FTZ R9, R24, R9, !PT ;  /* 0x0000000918097209 */ /* 0x001fce0007810000 */
[----:B------:R-:W-:Y:S01]  /*8dd0*/  MUFU.EX2 R191, R191 ;  /* 0x000000bf00bf7308 */ /* 0x000fe20000000800 */
[----:B------:R-:W-:-:S04]  /*8de0*/  FMUL.FTZ R40, R9, R4 ;  /* 0x0000000409287220 */ /* 0x000fc80000410000 */
[-CC-:B------:R-:W-:Y:S01]  /*8df0*/  FFMA.FTZ R181, R13, R4.reuse, -R40.reuse ;  /* 0x000000040db57223 */ /* 0x180fe20000010828 */
[-CC-:B------:R-:W-:Y:S01]  /*8e00*/  FFMA.FTZ R177, R25, R4.reuse, -R40.reuse ;  /* 0x0000000419b17223 */ /* 0x180fe20000010828 */
[-CC-:B------:R-:W-:Y:S01]  /*8e10*/  FFMA.FTZ R36, R21, R4.reuse, -R40.reuse ;  /* 0x0000000415247223 */ /* 0x180fe20000010828 */
[----:B------:R-:W-:Y:S01]  /*8e20*/  IADD3 R21, -R22, 0xb, RZ ;  /* 0x0000000b16157810 */ /* 0x000fe20007ffe1ff */
        /* <DEDUP_REMOVED lines=21> */
[----:B------:R-:W-:-:S05]  /*8f80*/  FFMA.FTZ R83, R83, R4, -R40 ;  /* 0x0000000453537223 */ /* 0x000fca0000010828 */
[----:B------:R-:W-:Y:S08]  /*8f90*/  MUFU.EX2 R34, R34 ;  /* 0x0000002200227308 */ /* 0x000ff00000000800 */
[----:B------:R-:W-:Y:S01]  /*8fa0*/  MUFU.EX2 R179, R179 ;  /* 0x000000b300b37308 */ /* 0x000fe20000000800 */
[----:B------:R-:W-:Y:S02]  /*8fb0*/  WARPGROUP.DEPBAR.LE gsb0, 0x0 ;  /* 0x00008000000079c5 */ /* 0x000fe40000010000 */
[----:B------:R-:W-:Y:S01]  /*8fc0*/  WARPGROUP.ARRIVE ;  /* 0x00000000000079c5 */ /* 0x000fe20000000000 */
[-CC-:B------:R-:W-:Y:S01]  /*8fd0*/  FFMA.FTZ R153, R183, R4.reuse, -R10.reuse ;  /* 0x00000004b7997223 */ /* 0x180fe2000001080a */
[-CC-:B------:R-:W-:Y:S01]  /*8fe0*/  FFMA.FTZ R152, R55, R4.reuse, -R10.reuse ;  /* 0x0000000437987223 */ /* 0x180fe2000001080a */
[-C--:B------:R-:W-:Y:S01]  /*8ff0*/  FFMA.FTZ R55, R57, R4.reuse, -R10 ;  /* 0x0000000439377223 */ /* 0x080fe2000001080a */
[-C--:B------:R-:W-:Y:S01]  /*9000*/  FFMA.FTZ R183, R15, R4.reuse, -R40 ;  /* 0x000000040fb77223 */ /* 0x080fe20000010828 */
[-CC-:B------:R-:W-:Y:S01]  /*9010*/  FFMA.FTZ R155, R189, R4.reuse, -R10.reuse ;  /* 0x00000004bd9b7223 */ /* 0x180fe2000001080a */
[----:B------:R-:W-:Y:S01]  /*9020*/  HGMMA.64x128x16.F32.BF16 R88, R156, gdesc[UR4].tnspB, R88, gsb0 ;  /* 0x41e000049c587df0 */ /* 0x000fe20008001858 */
[----:B------:R-:W-:Y:S01]  /*9030*/  UIADD3 UR6, UR10, 0x300, URZ ;  /* 0x000003000a067890 */ /* 0x000fe2000fffe03f */
[----:B------:R-:W-:Y:S01]  /*9040*/  FFMA.FTZ R57, R61, R4, -R10 ;  /* 0x000000043d397223 */ /* 0x000fe2000001080a */
[----:B------:R-:W-:Y:S01]  /*9050*/  UMOV UR7, 0x40000040 ;  /* 0x4000004000077882 */ /* 0x000fe20000000000 */
[----:B------:R-:W-:-:S02]  /*9060*/  IMAD.U32 R15, RZ, RZ, UR43 ;  /* 0x0000002bff0f7e24 */ /* 0x000fc4000f8e00ff */
[-CC-:B------:R-:W-:Y:S01]  /*9070*/  FFMA.FTZ R189, R197, R4.reuse, -R10.reuse ;  /* 0x00000004c5bd7223 */ /* 0x180fe2000001080a */
[-CC-:B------:R-:W-:Y:S01]  /*9080*/  FFMA.FTZ R154, R207, R4.reuse, -R10.reuse ;  /* 0x00000004cf9a7223 */ /* 0x180fe2000001080a */
[-C--:B------:R-:W-:Y:S01]  /*9090*/  FFMA.FTZ R61, R175, R4.reuse, -R10 ;  /* 0x00000004af3d7223 */ /* 0x080fe2000001080a */
[----:B------:R-:W-:Y:S01]  /*90a0*/  MUFU.EX2 R183, R183 ;  /* 0x000000b700b77308 */ /* 0x000fe20000000800 */
[----:B------:R-:W-:Y:S01]  /*90b0*/  @!P1 LEA R15, R15, UR41, 0x3 ;  /* 0x000000290f0f9c11 */ /* 0x000fe2000f8e18ff */
[----:B------:R-:W-:-:S04]  /*90c0*/  FFMA.FTZ R175, R37, R4, -R40 ;  /* 0x0000000425af7223 */ /* 0x000fc80000010828 */
[----:B------:R-:W-:Y:S02]  /*90d0*/  @!P1 VIADD R25, R15, 0x28840 ;  /* 0x000288400f199836 */ /* 0x000fe40000000000 */
[----:B------:R-:W-:Y:S01]  /*90e0*/  FFMA.FTZ R15, R49, R4, -R40 ;  /* 0x00000004310f7223 */ /* 0x000fe20000010828 */
[----:B------:R-:W0:Y:S02]  /*90f0*/  MUFU.EX2 R153, R153 ;  /* 0x0000009900997308 */ /* 0x000e240000000800 */
[----:B------:R-:W-:-:S06]  /*9100*/  @!P1 PRMT R25, RZ, 0x654, R25 ;  /* 0x00000654ff199816 */ /* 0x000fcc0000000019 */
[----:B------:R-:W-:Y:S08]  /*9110*/  MUFU.EX2 R155, R155 ;  /* 0x0000009b009b7308 */ /* 0x000ff00000000800 */
[----:B------:R-:W-:Y:S01]  /*9120*/  MUFU.EX2 R38, R38 ;  /* 0x0000002600267308 */ /* 0x000fe20000000800 */
[----:B0-----:R-:W-:-:S07]  /*9130*/  F2FP.BF16.F32.PACK_AB R182, R153, R182 ;  /* 0x000000b699b6723e */ /* 0x001fce00000010ff */
        /* <DEDUP_REMOVED lines=42> */
[----:B------:R-:W-:Y:S01]  /*93e0*/  MUFU.EX2 R75, R75 ;  /* 0x0000004b004b7308 */ /* 0x000fe20000000800 */
[----:B------:R-:W-:-:S02]  /*93f0*/  WARPGROUP.DEPBAR.LE gsb0, 0x0 ;  /* 0x00008000000079c5 */ /* 0x000fc40000010000 */
[----:B------:R-:W-:Y:S01]  /*9400*/  WARPGROUP.ARRIVE ;  /* 0x00000000000079c5 */ /* 0x000fe20000000000 */
[----:B------:R-:W-:Y:S01]  /*9410*/  FADD.FTZ R161, -R9, R6 ;  /* 0x0000000609a17221 */ /* 0x000fe20000010100 */
[----:B------:R-:W-:-:S03]  /*9420*/  FFMA.FTZ R6, R45, R4, -R40 ;  /* 0x000000042d067223 */ /* 0x000fc60000010828 */
[----:B------:R-:W-:Y:S01]  /*9430*/  FMUL.FTZ R161, R161, R4 ;  /* 0x00000004a1a17220 */ /* 0x000fe20000410000 */
[----:B------:R-:W-:Y:S01]  /*9440*/  HGMMA.64x128x16.F32.BF16 R88, R164, gdesc[UR4].tnspB, R88, gsb0 ;  /* 0x41e00004a4587df0 */ /* 0x000fe20008001858 */
[----:B------:R-:W-:Y:S01]  /*9450*/  MUFU.EX2 R14, R14 ;  /* 0x0000000e000e7308 */ /* 0x000fe20000000800 */
[----:B------:R-:W-:Y:S01]  /*9460*/  UIADD3 UR6, UR56, -0x1, URZ ;  /* 0xffffffff38067890 */ /* 0x000fe2000fffe03f */
[----:B0-----:R-:W-:-:S06]  /*9470*/  F2FP.BF16.F32.PACK_AB R160, R73, R12 ;  /* 0x0000000c49a0723e */ /* 0x001fcc00000010ff */
[----:B------:R-:W0:Y:S01]  /*9480*/  MUFU.EX2 R197, R161 ;  /* 0x000000a100c57308 */ /* 0x000e220000000800 */
[----:B------:R-:W-:-:S07]  /*9490*/  UMOV UR56, UR6 ;  /* 0x0000000600387c82 */ /* 0x000fce0008000000 */
[----:B------:R-:W-:Y:S08]  /*94a0*/  MUFU.EX2 R6, R6 ;  /* 0x0000000600067308 */ /* 0x000ff00000000800 */
[----:B------:R-:W1:Y:S01]  /*94b0*/  MUFU.EX2 R77, R77 ;  /* 0x0000004d004d7308 */ /* 0x000e620000000800 */
[----:B0-----:R-:W-:-:S04]  /*94c0*/  FFMA.FTZ R42, R197, R0, R10 ;  /* 0x00000000c52a7223 */ /* 0x001fc8000001000a */
[C---:B------:R-:W-:Y:S01]  /*94d0*/  FADD.FTZ R42, R181.reuse, R42 ;  /* 0x0000002ab52a7221 */ /* 0x040fe20000010000 */
[----:B------:R-:W-:Y:S02]  /*94e0*/  F2FP.BF16.F32.PACK_AB R181, R181, R10 ;  /* 0x0000000ab5b5723e */ /* 0x000fe400000010ff */
[----:B------:R-:W0:Y:S01]  /*94f0*/  MUFU.EX2 R0, R53 ;  /* 0x0000003500007308 */ /* 0x000e220000000800 */
[----:B------:R-:W-:Y:S01]  /*9500*/  FADD.FTZ R3, R183, R42 ;  /* 0x0000002ab7037221 */ /* 0x000fe20000010000 */
[----:B------:R-:W-:-:S03]  /*9510*/  F2FP.BF16.F32.PACK_AB R183, R36, R183 ;  /* 0x000000b724b7723e */ /* 0x000fc600000010ff */
[----:B------:R-:W-:-:S03]  /*9520*/  FADD.FTZ R42, R36, R3 ;  /* 0x00000003242a7221 */ /* 0x000fc60000010000 */
[----:B------:R-:W-:Y:S01]  /*9530*/  MUFU.EX2 R79, R79 ;  /* 0x0000004f004f7308 */ /* 0x000fe20000000800 */
[----:B------:R-:W-:Y:S01]  /*9540*/  FADD.FTZ R3, R177, R42 ;  /* 0x0000002ab1037221 */ /* 0x000fe20000010000 */
[C---:B------:R-:W-:Y:S02]  /*9550*/  F2FP.BF16.F32.PACK_AB R177, R34.reuse, R177 ;  /* 0x000000b122b1723e */ /* 0x040fe400000010ff */
[----:B-1----:R-:W-:Y:S01]  /*9560*/  F2FP.BF16.F32.PACK_AB R162, R77, R14 ;  /* 0x0000000e4da2723e */ /* 0x002fe200000010ff */
        /* <DEDUP_REMOVED lines=24> */
[----:B--2---:R-:W-:Y:S01]  /*96f0*/  IMAD.U32 R25, RZ, RZ, UR51 ;  /* 0x00000033ff197e24 */ /* 0x004fe2000f8e00ff */
[----:B------:R-:W-:Y:S01]  /*9700*/  UMOV UR51, UR43 ;  /* 0x0000002b00337c82 */ /* 0x000fe20008000000 */
[-C--:B------:R-:W-:Y:S01]  /*9710*/  FMUL.FTZ R101, R101, R8.reuse ;  /* 0x0000000865657220 */ /* 0x080fe20000410000 */
[-C--:B------:R-:W-:Y:S01]  /*9720*/  FMUL.FTZ R104, R104, R8.reuse ;  /* 0x0000000868687220 */ /* 0x080fe20000410000 */
[-C--:B------:R-:W-:Y:S01]  /*9730*/  FMUL.FTZ R105, R105, R8.reuse ;  /* 0x0000000869697220 */ /* 0x080fe20000410000 */
[----:B------:R-:W-:Y:S01]  /*9740*/  @!P1 LEA R25, R25, UR41, 0x3 ;  /* 0x0000002919199c11 */ /* 0x000fe2000f8e18ff */
[-C--:B------:R-:W-:Y:S01]  /*9750*/  FMUL.FTZ R108, R108, R8.reuse ;  /* 0x000000086c6c7220 */ /* 0x080fe20000410000 */
[-C--:B------:R-:W-:Y:S01]  /*9760*/  FMUL.FTZ R109, R109, R8.reuse ;  /* 0x000000086d6d7220 */ /* 0x080fe20000410000 */
[-C--:B------:R-:W-:Y:S01]  /*9770*/  FMUL.FTZ R112, R112, R8.reuse ;  /* 0x0000000870707220 */ /* 0x080fe20000410000 */
[----:B------:R-:W-:Y:S01]  /*9780*/  FMUL.FTZ R113, R113, R8 ;  /* 0x0000000871717220 */ /* 0x000fe20000410000 */
[----:B-1----:R-:W-:-:S02]  /*9790*/  @!P1 VIADD R21, R25, 0x28860 ;  /* 0x0002886019159836 */ /* 0x002fc40000000000 */
[-C--:B------:R-:W-:Y:S01]  /*97a0*/  FMUL.FTZ R116, R116, R8.reuse ;  /* 0x0000000874747220 */ /* 0x080fe20000410000 */
[-C--:B------:R-:W-:Y:S01]  /*97b0*/  FMUL.FTZ R117, R117, R8.reuse ;  /* 0x0000000875757220 */ /* 0x080fe20000410000 */
[-C--:B------:R-:W-:Y:S01]  /*97c0*/  FMUL.FTZ R120, R120, R8.reuse ;  /* 0x0000000878787220 */ /* 0x080fe20000410000 */
[-C--:B------:R-:W-:Y:S01]  /*97d0*/  FMUL.FTZ R121, R121, R8.reuse ;  /* 0x0000000879797220 */ /* 0x080fe20000410000 */
[----:B------:R-:W-:Y:S01]  /*97e0*/  @!P1 PRMT R25, RZ, 0x654, R21 ;  /* 0x00000654ff199816 */ /* 0x000fe20000000015 */
[----:B------:R-:W-:Y:S01]  /*97f0*/  FADD.FTZ R21, R153, R44 ;  /* 0x0000002c99157221 */ /* 0x000fe20000010000 */
[-C--:B------:R-:W-:Y:S01]  /*9800*/  FMUL.FTZ R124, R124, R8.reuse ;  /* 0x000000087c7c7220 */ /* 0x080fe20000410000 */
[----:B------:R-:W-:Y:S01]  /*9810*/  FMUL.FTZ R125, R125, R8 ;  /* 0x000000087d7d7220 */ /* 0x000fe20000410000 */
[----:B------:R1:W-:Y:S01]  /*9820*/  @!P1 SYNCS.ARRIVE.TRANS64.RED.A1T0 RZ, [R25+URZ], RZ ;  /* 0x000000ff19ff99a7 */ /* 0x0003e2000810043f */
[----:B------:R-:W-:Y:S01]  /*9830*/  FADD.FTZ R44, R176, R21 ;  /* 0x00000015b02c7221 */ /* 0x000fe20000010000 */
[----:B------:R-:W-:Y:S01]  /*9840*/  F2FP.BF16.F32.PACK_AB R176, R155, R176 ;  /* 0x000000b09bb0723e */ /* 0x000fe200000010ff */
[-C--:B------:R-:W-:Y:S01]  /*9850*/  FMUL.FTZ R128, R128, R8.reuse ;  /* 0x0000000880807220 */ /* 0x080fe20000410000 */
[----:B------:R-:W-:Y:S01]  /*9860*/  FMUL.FTZ R129, R129, R8 ;  /* 0x0000000881817220 */ /* 0x000fe20000410000 */
[----:B------:R-:W-:Y:S01]  /*9870*/  FADD.FTZ R21, R155, R44 ;  /* 0x0000002c9b157221 */ /* 0x000fe20000010000 */
[----:B0-----:R-:W-:Y:S01]  /*9880*/  F2FP.BF16.F32.PACK_AB R155, R59, R0 ;  /* 0x000000003b9b723e */ /* 0x001fe200000010ff */
[-C--:B------:R-:W-:Y:S01]  /*9890*/  FMUL.FTZ R132, R132, R8.reuse ;  /* 0x0000000884847220 */ /* 0x080fe20000410000 */
[----:B-1----:R-:W-:Y:S01]  /*98a0*/  FADD.FTZ R25, R175, R42 ;  /* 0x0000002aaf197221 */ /* 0x002fe20000010000 */
[----:B------:R-:W-:Y:S01]  /*98b0*/  FADD.FTZ R44, R178, R21 ;  /* 0x00000015b22c7221 */ /* 0x000fe20000010000 */
[C---:B------:R-:W-:Y:S01]  /*98c0*/  F2FP.BF16.F32.PACK_AB R175, R26.reuse, R175 ;  /* 0x000000af1aaf723e */ /* 0x040fe200000010ff */
        /* <DEDUP_REMOVED lines=23> */
[----:B------:R-:W-:Y:S01]  /*9a40*/  FMUL.FTZ R149, R149, R8 ;  /* 0x0000000895957220 */ /* 0x000fe20000410000 */
[----:B------:R-:W-:Y:S01]  /*9a50*/  F2FP.BF16.F32.PACK_AB R178, R187, R178 ;  /* 0x000000b2bbb2723e */ /* 0x000fe200000010ff */
[----:B------:R-:W-:Y:S01]  /*9a60*/  MUFU.EX2 R40, R40 ;  /* 0x0000002800287308 */ /* 0x000fe20000000800 */
[----:B------:R-:W-:Y:S01]  /*9a70*/  FADD.FTZ R25, R193, R44 ;  /* 0x0000002cc1197221 */ /* 0x000fe20000010000 */
[----:B------:R-:W-:Y:S01]  /*9a80*/  F2FP.BF16.F32.PACK_AB R172, R189, R172 ;  /* 0x000000acbdac723e */ /* 0x000fe200000010ff */
[-C--:B------:R-:W-:Y:S01]  /*9a90*/  FMUL.FTZ R90, R90, R197.reuse ;  /* 0x000000c55a5a7220 */ /* 0x080fe20000410000 */
[----:B------:R-:W-:Y:S01]  /*9aa0*/  F2FP.BF16.F32.PACK_AB R174, R191, R174 ;  /* 0x000000aebfae723e */ /* 0x000fe200000010ff */
[----:B------:R-:W-:Y:S01]  /*9ab0*/  FADD.FTZ R42, R170, R25 ;  /* 0x00000019aa2a7221 */ /* 0x000fe20000010000 */
[----:B------:R-:W-:Y:S01]  /*9ac0*/  F2FP.BF16.F32.PACK_AB R170, R157, R170 ;  /* 0x000000aa9daa723e */ /* 0x000fe200000010ff */
[-C--:B------:R-:W-:Y:S01]  /*9ad0*/  FMUL.FTZ R91, R91, R197.reuse ;  /* 0x000000c55b5b7220 */ /* 0x080fe20000410000 */
[----:B------:R-:W0:Y:S01]  /*9ae0*/  MUFU.EX2 R44, R71 ;  /* 0x00000047002c7308 */ /* 0x000e220000000800 */
[----:B------:R-:W-:Y:S01]  /*9af0*/  FADD.FTZ R5, R157, R42 ;  /* 0x0000002a9d057221 */ /* 0x000fe20000010000 */
[----:B------:R-:W-:Y:S01]  /*9b00*/  F2FP.BF16.F32.PACK_AB R168, R193, R168 ;  /* 0x000000a8c1a8723e */ /* 0x000fe200000010ff */
[----:B------:R-:W-:Y:S01]  /*9b10*/  FMUL.FTZ R94, R94, R197 ;  /* 0x000000c55e5e7220 */ /* 0x000fe20000410000 */
[----:B------:R-:W-:Y:S01]  /*9b20*/  F2FP.BF16.F32.PACK_AB R153, R32, R15 ;  /* 0x0000000f2099723e */ /* 0x000fe200000010ff */
[----:B------:R-:W-:Y:S01]  /*9b30*/  FADD.FTZ R34, R152, R5 ;  /* 0x0000000598227221 */ /* 0x000fe20000010000 */
[----:B------:R-:W-:Y:S01]  /*9b40*/  FADD.FTZ R5, R15, R10 ;  /* 0x0000000a0f057221 */ /* 0x000fe20000010000 */
[----:B------:R-:W-:Y:S01]  /*9b50*/  F2FP.BF16.F32.PACK_AB R152, R55, R152 ;  /* 0x000000983798723e */ /* 0x000fe200000010ff */
[-C--:B------:R-:W-:Y:S01]  /*9b60*/  FMUL.FTZ R95, R95, R197.reuse ;  /* 0x000000c55f5f7220 */ /* 0x080fe20000410000 */
[----:B------:R-:W-:Y:S01]  /*9b70*/  FADD.FTZ R25, R55, R34 ;  /* 0x0000002237197221 */ /* 0x000fe20000010000 */
[----:B------:R-:W-:Y:S01]  /*9b80*/  FADD.FTZ R5, R32, R5 ;  /* 0x0000000520057221 */ /* 0x000fe20000010000 */
[----:B------:R-:W1:Y:S01]  /*9b90*/  MUFU.EX2 R34, R81 ;  /* 0x0000005100227308 */ /* 0x000e620000000800 */
[----:B------:R-:W-:Y:S01]  /*9ba0*/  F2FP.BF16.F32.PACK_AB R157, R65, R46 ;  /* 0x0000002e419d723e */ /* 0x000fe200000010ff */
[----:B------:R-:W-:Y:S01]  /*9bb0*/  FADD.FTZ R10, R154, R25 ;  /* 0x000000199a0a7221 */ /* 0x000fe20000010000 */
[----:B------:R-:W-:Y:S01]  /*9bc0*/  FADD.FTZ R5, R0, R5 ;  /* 0x0000000500057221 */ /* 0x000fe20000010000 */
[C---:B------:R-:W-:Y:S01]  /*9bd0*/  F2FP.BF16.F32.PACK_AB R154, R57.reuse, R154 ;  /* 0x0000009a399a723e */ /* 0x040fe200000010ff */
[-C--:B------:R-:W-:Y:S01]  /*9be0*/  FMUL.FTZ R98, R98, R197.reuse ;  /* 0x000000c562627220 */ /* 0x080fe20000410000 */
[----:B------:R-:W-:Y:S01]  /*9bf0*/  FADD.FTZ R25, R57, R10 ;  /* 0x0000000a39197221 */ /* 0x000fe20000010000 */
[----:B------:R-:W-:Y:S01]  /*9c00*/  FADD.FTZ R5, R59, R5 ;  /* 0x000000053b057221 */ /* 0x000fe20000010000 */
[----:B0-----:R-:W-:Y:S01]  /*9c10*/  F2FP.BF16.F32.PACK_AB R161, R75, R44 ;  /* 0x0000002c4ba1723e */ /* 0x001fe200000010ff */
[-C--:B------:R-:W-:Y:S01]  /*9c20*/  FMUL.FTZ R99, R99, R197.reuse ;  /* 0x000000c563637220 */ /* 0x080fe20000410000 */
[----:B------:R-:W-:Y:S01]  /*9c30*/  FADD.FTZ R10, R156, R25 ;  /* 0x000000199c0a7221 */ /* 0x000fe20000010000 */
[----:B------:R-:W-:Y:S01]  /*9c40*/  FADD.FTZ R5, R46, R5 ;  /* 0x000000052e057221 */ /* 0x000fe20000010000 */
[C---:B------:R-:W-:Y:S01]  /*9c50*/  F2FP.BF16.F32.PACK_AB R156, R61.reuse, R156 ;  /* 0x0000009c3d9c723e */ /* 0x040fe200000010ff */
[-C--:B------:R-:W-:Y:S01]  /*9c60*/  FMUL.FTZ R102, R102, R197.reuse ;  /* 0x000000c566667220 */ /* 0x080fe20000410000 */
[----:B------:R-:W-:Y:S01]  /*9c70*/  FADD.FTZ R11, R61, R10 ;  /* 0x0000000a3d0b7221 */ /* 0x000fe20000010000 */
[----:B------:R-:W-:Y:S01]  /*9c80*/  FADD.FTZ R5, R65, R5 ;  /* 0x0000000541057221 */ /* 0x000fe20000010000 */
[----:B------:R-:W-:Y:S01]  /*9c90*/  F2FP.BF16.F32.PACK_AB R164, R195, R20 ;  /* 0x00000014c3a4723e */ /* 0x000fe200000010ff */
[-C--:B------:R-:W-:Y:S01]  /*9ca0*/  FMUL.FTZ R103, R103, R197.reuse ;  /* 0x000000c567677220 */ /* 0x080fe20000410000 */
[----:B------:R-:W-:Y:S01]  /*9cb0*/  FADD.FTZ R10, R158, R11 ;  /* 0x0000000b9e0a7221 */ /* 0x000fe20000010000 */
[----:B------:R-:W-:Y:S01]  /*9cc0*/  FADD.FTZ R5, R48, R5 ;  /* 0x0000000530057221 */ /* 0x000fe20000010000 */
[C---:B------:R-:W-:Y:S01]  /*9cd0*/  F2FP.BF16.F32.PACK_AB R158, R159.reuse, R158 ;  /* 0x0000009e9f9e723e */ /* 0x040fe200000010ff */
[-C--:B------:R-:W-:Y:S01]  /*9ce0*/  FMUL.FTZ R106, R106, R197.reuse ;  /* 0x000000c56a6a7220 */ /* 0x080fe20000410000 */
[----:B------:R-:W-:Y:S01]  /*9cf0*/  FADD.FTZ R11, R159, R10 ;  /* 0x0000000a9f0b7221 */ /* 0x000fe20000010000 */
[C---:B------:R-:W-:Y:S01]  /*9d00*/  FADD.FTZ R5, R69.reuse, R5 ;  /* 0x0000000545057221 */ /* 0x040fe20000010000 */
        /* <DEDUP_REMOVED lines=8> */
[----:B------:R-:W0:Y:S01]  /*9d90*/  MUFU.EX2 R6, R21 ;  /* 0x0000001500067308 */ /* 0x000e220000000800 */
[----:B------:R-:W-:Y:S01]  /*9da0*/  F2FP.BF16.F32.PACK_AB R165, R83, R26 ;  /* 0x0000001a53a5723e */ /* 0x000fe200000010ff */
        /* <DEDUP_REMOVED lines=15> */
[----:B0-----:R-:W-:Y:S01]  /*9ea0*/  F2FP.BF16.F32.PACK_AB R167, R40, R6 ;  /* 0x0000000628a7723e */ /* 0x001fe200000010ff */
        /* <DEDUP_REMOVED lines=22> */
.L_x_2050:
[----:B------:R-:W-:Y:S06]  /*a010*/  BAR.ARV 0x8, 0x120 ;  /* 0x0204800000007b1d */ /* 0x000fec0000002000 */
[----:B------:R-:W-:Y:S05]  /*a020*/  @!P0 BRA `(.L_x_2060) ;  /* 0x0000000000048947 */ /* 0x000fea0003800000 */
[----:B------:R-:W-:Y:S01]  /*a030*/  BPT.TRAP 0x1 ;  /* 0x000000040000795c */ /* 0x000fe20000300000 */
.L_x_2060:
[----:B------:R-:W-:Y:S01]  /*a040*/  ULEA UR5, UR43, UR41, 0x3 ;  /* 0x000000292b057291 */ /* 0x000fe2000f8e183f */
[----:B------:R-:W-:-:S05]  /*a050*/  IMAD.U32 R5, RZ, RZ, UR44 ;  /* 0x0000002cff057e24 */ /* 0x000fca000f8e00ff */
[----:B------:R-:W-:-:S04]  /*a060*/  SHF.L.U32 R5, R5, 0x1f, RZ ;  /* 0x0000001f05057819 */ /* 0x000fc800000006ff */
[----:B------:R0:W1:Y:S01]  /*a070*/  SYNCS.PHASECHK.TRANS64.TRYWAIT P2, [UR5+0x28850], R5 ;  /* 0x02885005ff0075a7 */ /* 0x0000620008040145 */
[----:B------:R-:W-:Y:S05]  /*a080*/  @!P0 BRA `(.L_x_2061) ;  /* 0x0000000000048947 */ /* 0x000fea0003800000 */
[----:B------:R-:W-:Y:S01]  /*a090*/  BPT.TRAP 0x1 ;  /* 0x000000040000795c */ /* 0x000fe20000300000 */
.L_x_2061:
[----:B-1----:R-:W-:Y:S05]  /*a0a0*/  @P2 BRA `(.L_x_2062) ;  /* 0x0000000000082947 */ /* 0x002fea0003800000 */
[----:B------:R-:W1:Y:S02]  /*a0b0*/  SYNCS.PHASECHK.TRANS64.TRYWAIT P0, [UR5+0x28850], R5 ;  /* 0x02885005ff0075a7 */ /* 0x000e640008000145 */
[----:B-1----:R-:W-:Y:S05]  /*a0c0*/  @!P0 BRA `(.L_x_2063) ;  /* 0x00000078007c8947 */ /* 0x002fea0003800000 */
.L_x_2062:
[----:B------:R-:W-:Y:S01]  /*a0d0*/  UIADD3 UR41, UR41, 0x400, URZ ;  /* 0x0000040029297890 */ /* 0x000fe2000fffe03f */
[----:B------:R-:W-:Y:S01]  /*a0e0*/  WARPGROUP.ARRIVE ;  /* 0x00000000000079c5 */ /* 0x000fe20000000000 */
[----:B------:R-:W-:Y:S01]  /*a0f0*/  UMOV UR7, 0x40000040 ;  /* 0x4000004000077882 */ /* 0x000fe20000000000 */
[----:B-1----:R-:W1:Y:S01]  /*a100*/  SHFL.BFLY PT, R6, R3, 0x2, 0x1f ;  /* 0x0c401f0003067f89 */ /* 0x002e6200000e0000 */
[----:B------:R-:W-:Y:S01]  /*a110*/  USHF.R.U32.HI UR41, URZ, 0x4, UR41 ;  /* 0x000000043f297899 */ /* 0x000fe20008011629 */
[----:B------:R-:W-:Y:S01]  /*a120*/  MOV R21, RZ ;  /* 0x000000ff00157202 */ /* 0x000fe20000000f00 */
[----:B------:R-:W-:Y:S01]  /*a130*/  IMAD.MOV.U32 R10, RZ, RZ, RZ ;  /* 0x000000ffff0a7224 */ /* 0x000fe200078e00ff */
[----:B0-----:R-:W0:Y:S01]  /*a140*/  SHFL.BFLY PT, R5, R0, 0x2, 0x1f ;  /* 0x0c401f0000057f89 */ /* 0x001e2200000e0000 */
[----:B------:R-:W-:Y:S02]  /*a150*/  ULOP3.LUT UR41, UR41, 0x3fff, URZ, 0xc0, !UPT ;  /* 0x00003fff29297892 */ /* 0x000fe4000f8ec03f */
[----:B------:R-:W-:-:S02]  /*a160*/  UIADD3 UR45, UR45, 0x1, URZ ;  /* 0x000000012d2d7890 */ /* 0x000fc4000fffe03f */
[----:B------:R-:W-:-:S04]  /*a170*/  ULOP3.LUT UR4, UR41, 0x4000000, URZ, 0xfc, !UPT ;  /* 0x0400000029047892 */ /* 0x000fc8000f8efc3f */
[----:B------:R-:W-:Y:S02]  /*a180*/  ULEA UR4, UR43, UR4, 0xb ;  /* 0x000000042b047291 */ /* 0x000fe4000f8e583f */
[----:B------:R-:W-:-:S04]  /*a190*/  UIADD3 UR43, UR43, 0x1, URZ ;  /* 0x000000012b2b7890 */ /* 0x000fc8000fffe03f */
[----:B------:R-:W-:Y:S01]  /*a1a0*/  UISETP.NE.AND UP0, UPT, UR43, 0x2, UPT ;  /* 0x000000022b00788c */ /* 0x000fe2000bf05270 */
[----:B------:R-:W-:Y:S02]  /*a1b0*/  UMOV UR6, UR4 ;  /* 0x0000000400067c82 */ /* 0x000fe40008000000 */
[----:B------:R-:W-:Y:S01]  /*a1c0*/  HGMMA.64x128x16.F32.BF16 R88, R180, gdesc[UR4].tnspB, R88, gsb0 ;  /* 0x41e00004b4587df0 */ /* 0x000fe20008001858 */
[----:B------:R-:W-:Y:S01]  /*a1d0*/  UIADD3 UR6, UR4, 0x80, URZ ;  /* 0x0000008004067890 */ /* 0x000fe2000fffe03f */
[----:B-1----:R-:W-:Y:S01]  /*a1e0*/  FADD.FTZ R6, R6, R3 ;  /* 0x0000000306067221 */ /* 0x002fe20000010000 */
[----:B------:R-:W-:Y:S01]  /*a1f0*/  UMOV UR7, 0x40000040 ;  /* 0x4000004000077882 */ /* 0x000fe20000000000 */
[----:B------:R-:W-:Y:S02]  /*a200*/  IMAD.MOV.U32 R3, RZ, RZ, -0x800000 ;  /* 0xff800000ff037424 */ /* 0x000fe400078e00ff */
[----:B0-----:R-:W-:Y:S01]  /*a210*/  FADD.FTZ R8, R5, R0 ;  /* 0x0000000005087221 */ /* 0x001fe20000010000 */
[----:B------:R-:W-:Y:S01]  /*a220*/  IMAD.MOV.U32 R0, RZ, RZ, -0x800000 ;  /* 0xff800000ff007424 */ /* 0x000fe200078e00ff */
[----:B------:R-:W0:Y:S01]  /*a230*/  SHFL.BFLY PT, R5, R6, 0x1, 0x1f ;  /* 0x0c201f0006057f89 */ /* 0x000e2200000e0000 */
[----:B------:R-:W-:-:S03]  /*a240*/  USEL UR43, UR43, URZ, UP0 ;  /* 0x0000003f2b2b7287 */ /* 0x000fc60008000000 */
[----:B------:R-:W1:Y:S01]  /*a250*/  SHFL.BFLY PT, R11, R8, 0x1, 0x1f ;  /* 0x0c201f00080b7f89 */ /* 0x000e6200000e0000 */
[----:B0-----:R-:W-:Y:S01]  /*a260*/  FADD.FTZ R12, R6, R5 ;  /* 0x00000005060c7221 */ /* 0x001fe20000010000 */
[----:B-1----:R-:W-:-:S04]  /*a270*/  FADD.FTZ R13, R8, R11 ;  /* 0x0000000b080d7221 */ /* 0x002fc80000010000 */
[----:B------:R-:W-:Y:S01]  /*a280*/  FSETP.NE.FTZ.AND P0, PT, R12, RZ, PT ;  /* 0x000000ff0c00720b */ /* 0x000fe20003f15000 */
[----:B------:R-:W-:Y:S01]  /*a290*/  IMAD.U32 R8, RZ, RZ, UR5 ;  /* 0x00000005ff087e24 */ /* 0x000fe2000f8e00ff */
[----:B------:R-:W-:-:S03]  /*a2a0*/  FSETP.NE.FTZ.AND P2, PT, R13, RZ, PT ;  /* 0x000000ff0d00720b */ /* 0x000fc60003f55000 */
[----:B------:R-:W-:-:S05]  /*a2b0*/  @!P1 VIADD R8, R8, 0x28860 ;  /* 0x0002886008089836 */ /* 0x000fca0000000000 */
[----:B------:R-:W-:-:S03]  /*a2c0*/  @!P1 PRMT R8, RZ, 0x654, R8 ;  /* 0x00000654ff089816 */ /* 0x000fc60000000008 */
[----:B------:R-:W0:Y:S01]  /*a2d0*/  @P0 MUFU.LG2 R5, R12 ;  /* 0x0000000c00050308 */ /* 0x000e220000000c00 */
[C---:B------:R-:W-:Y:S01]  /*a2e0*/  @P0 FMUL.FTZ R6, R4.reuse, 0.69314718246459960938 ;  /* 0x3f31721804060820 */ /* 0x040fe20000410000 */
[----:B------:R-:W-:-:S06]  /*a2f0*/  @P2 FMUL.FTZ R15, R4, 0.69314718246459960938 ;  /* 0x3f317218040f2820 */ /* 0x000fcc0000410000 */
        /* <DEDUP_REMOVED lines=78> */
[-C--:B0-----:R-:W-:Y:S01]  /*a7e0*/  FMUL.FTZ R93, R90, R10.reuse ;  /* 0x0000000a5a5d7220 */ /* 0x081fe20000410000 */
        /* <DEDUP_REMOVED lines=30> */
[----:B------:R-:W-:-:S07]  /*a9d0*/  FMUL.FTZ R151, R151, R10 ;  /* 0x0000000a97977220 */ /* 0x000fce0000410000 */
.L_x_2033:
        /* <DEDUP_REMOVED lines=15> */
[----:B------:R-:W-:Y:S01]  /*aad0*/  F2FP.BF16.F32.PACK_AB R148, R35, R38 ;  /* 0x000000262394723e */ /* 0x000fe200000010ff */
[----:B------:R-:W-:Y:S01]  /*aae0*/  ULDC.64 UR6, c[0x0][0xbd8] ;  /* 0x0002f60000067ab9 */ /* 0x000fe20000000a00 */
[----:B------:R-:W-:Y:S01]  /*aaf0*/  F2FP.BF16.F32.PACK_AB R149, R33, R36 ;  /* 0x000000242195723e */ /* 0x000fe200000010ff */
[----:B------:R-:W-:Y:S01]  /*ab00*/  UISETP.NE.AND.EX UP0, UPT, UR9, URZ, UPT, UP0 ;  /* 0x0000003f0900728c */ /* 0x000fe2000bf05300 */
[----:B------:R-:W-:Y:S01]  /*ab10*/  F2FP.BF16.F32.PACK_AB R150, R21, R34 ;  /* 0x000000221596723e */ /* 0x000fe200000010ff */
[----:B------:R-:W-:Y:S01]  /*ab20*/  UISETP.NE.U32.AND UP1, UPT, UR6, URZ, UPT ;  /* 0x0000003f0600728c */ /* 0x000fe2000bf25070 */
[----:B------:R-:W-:Y:S01]  /*ab30*/  F2FP.BF16.F32.PACK_AB R151, R151, R32 ;  /* 0x000000209797723e */ /* 0x000fe200000010ff */
[----:B------:R-:W-:-:S02]  /*ab40*/  USHF.L.U32 UR10, UR37, 0x2, URZ ;  /* 0x00000002250a7899 */ /* 0x000fc4000800063f */
[----:B------:R-:W-:Y:S02]  /*ab50*/  UISETP.NE.AND.EX UP1, UPT, UR7, URZ, UPT, UP1 ;  /* 0x0000003f0700728c */ /* 0x000fe4000bf25310 */
[----:B------:R-:W-:Y:S02]  /*ab60*/  USHF.L.U64.HI UR11, UR37, 0x2, UR38 ;  /* 0x00000002250b7899 */ /* 0x000fe40008010226 */
[----:B------:R-:W-:Y:S02]  /*ab70*/  UIADD3 UR4, UP2, UR10, UR6, URZ ;  /* 0x000000060a047290 */ /* 0x000fe4000ff5e03f */
[----:B------:R-:W-:Y:S02]  /*ab80*/  @UP0 UIADD3 UR6, UP3, UR10, UR8, URZ ;  /* 0x000000080a060290 */ /* 0x000fe4000ff7e03f */
[----:B------:R-:W-:Y:S02]  /*ab90*/  UIADD3.X UR8, UR11, UR7, URZ, UP2, !UPT ;  /* 0x000000070b087290 */ /* 0x000fe400097fe43f */
[----:B------:R-:W-:Y:S01]  /*aba0*/  @UP0 UIADD3.X UR7, UR11, UR9, URZ, UP3, !UPT ;  /* 0x000000090b070290 */ /* 0x000fe20009ffe43f */
[----:B------:R-:W-:-:S02]  /*abb0*/  MOV R24, R20 ;  /* 0x0000001400187202 */ /* 0x000fc40000000f00 */
[----:B0-----:R-:W-:-:S03]  /*abc0*/  MOV R25, R5 ;  /* 0x0000000500197202 */ /* 0x001fc60000000f00 */
[----:B------:R-:W-:-:S03]  /*abd0*/  IMAD.WIDE R4, R185, 0x2, R24 ;  /* 0x00000002b9047825 */ /* 0x000fc600078e0218 */
[C---:B------:R-:W-:Y:S02]  /*abe0*/  LOP3.LUT R9, R4.reuse, 0x380, RZ, 0xc0, !PT ;  /* 0x0000038004097812 */ /* 0x040fe400078ec0ff */
[C---:B------:R-:W-:Y:S02]  /*abf0*/  IADD3 R91, P5, R4.reuse, 0x40, RZ ;  /* 0x00000040045b7810 */ /* 0x040fe40007fbe0ff */
[C---:B------:R-:W-:Y:S02]  /*ac00*/  IADD3 R95, P4, R4.reuse, 0x60, RZ ;  /* 0x00000060045f7810 */ /* 0x040fe40007f9e0ff */
[----:B------:R-:W-:Y:S01]  /*ac10*/  SHF.R.U64 R9, R9, 0x3, RZ ;  /* 0x0000000309097819 */ /* 0x000fe200000012ff */
[--C-:B------:R-:W-:Y:S01]  /*ac20*/  IMAD.X R29, RZ, RZ, R5.reuse, P5 ;  /* 0x000000ffff1d7224 */ /* 0x100fe200028e0605 */
[C---:B------:R-:W-:Y:S01]  /*ac30*/  IADD3 R45, P6, R4.reuse, 0x20, RZ ;  /* 0x00000020042d7810 */ /* 0x040fe20007fde0ff */
[----:B------:R-:W-:Y:S01]  /*ac40*/  IMAD.X R27, RZ, RZ, R5, P4 ;  /* 0x000000ffff1b7224 */ /* 0x000fe200020e0605 */
[----:B------:R-:W-:-:S02]  /*ac50*/  IADD3 R97, P3, R4, 0x4000, RZ ;  /* 0x0000400004617810 */ /* 0x000fc40007f7e0ff */
[C---:B------:R-:W-:Y:S01]  /*ac60*/  IADD3 R99, P2, R4.reuse, 0x4020, RZ ;  /* 0x0000402004637810 */ /* 0x040fe20007f5e0ff */
[--C-:B------:R-:W-:Y:S01]  /*ac70*/  IMAD.X R31, RZ, RZ, R5.reuse, P6 ;  /* 0x000000ffff1f7224 */ /* 0x100fe200030e0605 */
[C---:B------:R-:W-:Y:S01]  /*ac80*/  IADD3 R101, P1, R4.reuse, 0x4040, RZ ;  /* 0x0000404004657810 */ /* 0x040fe20007f3e0ff */
[--C-:B------:R-:W-:Y:S01]  /*ac90*/  IMAD.X R11, RZ, RZ, R5.reuse, P3 ;  /* 0x000000ffff0b7224 */ /* 0x100fe200018e0605 */
[----:B------:R-:W-:Y:S01]  /*aca0*/  BAR.SYNC.DEFER_BLOCKING 0x1, 0x100 ;  /* 0x0044000000007b1d */ /* 0x000fe20000010000 */
[----:B------:R-:W-:Y:S02]  /*acb0*/  IADD3 R103, P0, R4, 0x4060, RZ ;  /* 0x0000406004677810 */ /* 0x000fe40007f1e0ff */
[----:B------:R-:W-:Y:S02]  /*acc0*/  LOP3.LUT R26, R91, 0x380, RZ, 0xc0, !PT ;  /* 0x000003805b1a7812 */ /* 0x000fe400078ec0ff */
[----:B------:R-:W-:Y:S01]  /*acd0*/  LOP3.LUT R4, R9, R4, RZ, 0x3c, !PT ;  /* 0x0000000409047212 */ /* 0x000fe200078e3cff */
[--C-:B------:R-:W-:Y:S01]  /*ace0*/  IMAD.X R9, RZ, RZ, R5.reuse, P2 ;  /* 0x000000ffff097224 */ /* 0x100fe200010e0605 */
[----:B------:R-:W-:Y:S01]  /*acf0*/  LOP3.LUT R44, R95, 0x380, RZ, 0xc0, !PT ;  /* 0x000003805f2c7812 */ /* 0x000fe200078ec0ff */
[----:B------:R-:W-:Y:S01]  /*ad00*/  IMAD.X R13, RZ, RZ, R5, P0 ;  /* 0x000000ffff0d7224 */ /* 0x000fe200000e0605 */
[----:B------:R-:W-:-:S02]  /*ad10*/  SHF.R.U64 R26, R26, 0x3, RZ ;  /* 0x000000031a1a7819 */ /* 0x000fc400000012ff */
[-C--:B------:R-:W-:Y:S02]  /*ad20*/  IADD3.X R15, RZ, R5.reuse, RZ, P1, !PT ;  /* 0x00000005ff0f7210 */ /* 0x080fe40000ffe4ff */
[----:B------:R-:W-:Y:S02]  /*ad30*/  SHF.R.U64 R44, R44, 0x3, RZ ;  /* 0x000000032c2c7819 */ /* 0x000fe400000012ff */
[----:B------:R-:W-:Y:S02]  /*ad40*/  MOV R90, R4 ;  /* 0x00000004005a7202 */ /* 0x000fe40000000f00 */
[----:B------:R-:W-:Y:S02]  /*ad50*/  LOP3.LUT R10, R45, 0x380, RZ, 0xc0, !PT ;  /* 0x000003802d0a7812 */ /* 0x000fe400078ec0ff */
[----:B------:R-:W-:Y:S02]  /*ad60*/  F2FP.BF16.F32.PACK_AB R5, R12, R93 ;  /* 0x0000005d0c05723e */ /* 0x000fe400000010ff */
[----:B------:R-:W-:-:S02]  /*ad70*/  LOP3.LUT R46, R97, 0x380, RZ, 0xc0, !PT ;  /* 0x00000380612e7812 */ /* 0x000fc400078ec0ff */
[----:B------:R-:W-:Y:S02]  /*ad80*/  LOP3.LUT R12, R99, 0x380, RZ, 0xc0, !PT ;  /* 0x00000380630c7812 */ /* 0x000fe400078ec0ff */
[----:B------:R-:W-:Y:S02]  /*ad90*/  LOP3.LUT R28, R26, R91, RZ, 0x3c, !PT ;  /* 0x0000005b1a1c7212 */ /* 0x000fe400078e3cff */
[----:B------:R-:W-:Y:S02]  /*ada0*/  LOP3.LUT R26, R44, R95, RZ, 0x3c, !PT ;  /* 0x0000005f2c1a7212 */ /* 0x000fe400078e3cff */
[----:B------:R-:W-:Y:S02]  /*adb0*/  SHF.R.U64 R10, R10, 0x3, RZ ;  /* 0x000000030a0a7819 */ /* 0x000fe400000012ff */
[----:B------:R-:W-:Y:S02]  /*adc0*/  LOP3.LUT R44, R103, 0x380, RZ, 0xc0, !PT ;  /* 0x00000380672c7812 */ /* 0x000fe400078ec0ff */
[----:B------:R-:W-:-:S02]  /*add0*/  SHF.R.U64 R46, R46, 0x3, RZ ;  /* 0x000000032e2e7819 */ /* 0x000fc400000012ff */
[----:B------:R-:W-:Y:S02]  /*ade0*/  F2FP.BF16.F32.PACK_AB R4, R14, R153 ;  /* 0x000000990e04723e */ /* 0x000fe400000010ff */
[----:B------:R-:W-:Y:S02]  /*adf0*/  SHF.R.U64 R12, R12, 0x3, RZ ;  /* 0x000000030c0c7819 */ /* 0x000fe400000012ff */
[----:B------:R-:W-:Y:S01]  /*ae00*/  LOP3.LUT R14, R101, 0x380, RZ, 0xc0, !PT ;  /* 0x00000380650e7812 */ /* 0x000fe200078ec0ff */
[----:B------:R0:W-:Y:S01]  /*ae10*/  STSM.16.M88.4 [R90], R4 ;  /* 0x000000045a007844 */ /* 0x0001e20000000200 */
[----:B------:R-:W-:Y:S02]  /*ae20*/  LOP3.LUT R30, R10, R45, RZ, 0x3c, !PT ;  /* 0x0000002d0a1e7212 */ /* 0x000fe400078e3cff */
[----:B------:R-:W-:Y:S02]  /*ae30*/  SHF.R.U64 R44, R44, 0x3, RZ ;  /* 0x000000032c2c7819 */ /* 0x000fe400000012ff */
[----:B------:R-:W-:-:S02]  /*ae40*/  LOP3.LUT R10, R46, R97, RZ, 0x3c, !PT ;  /* 0x000000612e0a7212 */ /* 0x000fc400078e3cff */
[----:B------:R-:W-:Y:S02]  /*ae50*/  LOP3.LUT R8, R12, R99, RZ, 0x3c, !PT ;  /* 0x000000630c087212 */ /* 0x000fe400078e3cff */
[----:B------:R-:W-:Y:S02]  /*ae60*/  SHF.R.U64 R14, R14, 0x3, RZ ;  /* 0x000000030e0e7819 */ /* 0x000fe400000012ff */
[----:B------:R-:W-:Y:S02]  /*ae70*/  LOP3.LUT R12, R44, R103, RZ, 0x3c, !PT ;  /* 0x000000672c0c7212 */ /* 0x000fe400078e3cff */
[----:B------:R-:W-:Y:S02]  /*ae80*/  MOV R45, R10 ;  /* 0x0000000a002d7202 */ /* 0x000fe40000000f00 */
[----:B------:R-:W-:Y:S02]  /*ae90*/  MOV R44, R8 ;  /* 0x00000008002c7202 */ /* 0x000fe40000000f00 */
[----:B------:R-:W-:-:S02]  /*aea0*/  LOP3.LUT R14, R14, R101, RZ, 0x3c, !PT ;  /* 0x000000650e0e7212 */ /* 0x000fc400078e3cff */
[----:B------:R-:W-:Y:S02]  /*aeb0*/  MOV R30, R30 ;  /* 0x0000001e001e7202 */ /* 0x000fe40000000f00 */
[----:B------:R-:W-:Y:S02]  /*aec0*/  F2FP.BF16.F32.PACK_AB R8, R87, R92 ;  /* 0x0000005c5708723e */ /* 0x000fe400000010ff */
[----:B------:R-:W-:Y:S02]  /*aed0*/  F2FP.BF16.F32.PACK_AB R9, R85, R88 ;  /* 0x000000585509723e */ /* 0x000fe400000010ff */
[----:B------:R-:W-:Y:S02]  /*aee0*/  F2FP.BF16.F32.PACK_AB R10, R83, R86 ;  /* 0x00000056530a723e */ /* 0x000fe400000010ff */
[----:B------:R-:W-:Y:S02]  /*aef0*/  F2FP.BF16.F32.PACK_AB R11, R81, R84 ;  /* 0x00000054510b723e */ /* 0x000fe400000010ff */
[----:B------:R-:W-:-:S02]  /*af00*/  MOV R46, R26 ;  /* 0x0000001a002e7202 */ /* 0x000fc40000000f00 */
[----:B------:R-:W-:Y:S01]  /*af10*/  MOV R89, R28 ;  /* 0x0000001c00597202 */ /* 0x000fe20000000f00 */
[----:B------:R1:W-:Y:S01]  /*af20*/  STSM.16.M88.4 [R30], R8 ;  /* 0x000000081e007844 */ /* 0x0003e20000000200 */
[----:B------:R-:W-:Y:S02]  /*af30*/  MOV R27, R14 ;  /* 0x0000000e001b7202 */ /* 0x000fe40000000f00 */
[----:B------:R-:W-:Y:S02]  /*af40*/  MOV R26, R12 ;  /* 0x0000000c001a7202 */ /* 0x000fe40000000f00 */
        /* <DEDUP_REMOVED lines=8> */
[----:B------:R-:W-:Y:S02]  /*afd0*/  F2FP.BF16.F32.PACK_AB R15, R65, R68 ;  /* 0x00000044410f723e */ /* 0x000fe400000010ff */
[----:B-1----:R-:W-:-:S02]  /*afe0*/  F2FP.BF16.F32.PACK_AB R8, R63, R66 ;  /* 0x000000423f08723e */ /* 0x002fc400000010ff */
[----:B------:R-:W-:Y:S01]  /*aff0*/  F2FP.BF16.F32.PACK_AB R9, R61, R64 ;  /* 0x000000403d09723e */ /* 0x000fe200000010ff */
[----:B------:R-:W-:Y:S01]  /*b000*/  STSM.16.M88.4 [R46], R12 ;  /* 0x0000000c2e007844 */ /* 0x000fe20000000200 */
[----:B------:R-:W-:Y:S02]  /*b010*/  F2FP.BF16.F32.PACK_AB R10, R59, R62 ;  /* 0x0000003e3b0a723e */ /* 0x000fe400000010ff */
[----:B------:R-:W-:Y:S02]  /*b020*/  F2FP.BF16.F32.PACK_AB R11, R57, R60 ;  /* 0x0000003c390b723e */ /* 0x000fe400000010ff */
[----:B------:R-:W-:Y:S02]  /*b030*/  F2FP.BF16.F32.PACK_AB R28, R55, R58 ;  /* 0x0000003a371c723e */ /* 0x000fe400000010ff */
[----:B------:R-:W-:Y:S01]  /*b040*/  F2FP.BF16.F32.PACK_AB R29, R53, R56 ;  /* 0x00000038351d723e */ /* 0x000fe200000010ff */
[----:B------:R1:W-:Y:S01]  /*b050*/  STSM.16.M88.4 [R45], R8 ;  /* 0x000000082d007844 */ /* 0x0003e20000000200 */
[----:B------:R-:W-:Y:S01]  /*b060*/  F2FP.BF16.F32.PACK_AB R30, R51, R54 ;  /* 0x00000036331e723e */ /* 0x000fe200000010ff */
[----:B0-----:R-:W-:Y:S01]  /*b070*/  IMAD.U32 R4, RZ, RZ, UR4 ;  /* 0x00000004ff047e24 */ /* 0x001fe2000f8e00ff */
[----:B------:R-:W-:Y:S01]  /*b080*/  F2FP.BF16.F32.PACK_AB R31, R49, R52 ;  /* 0x00000034311f723e */ /* 0x000fe200000010ff */
[----:B------:R-:W-:Y:S01]  /*b090*/  IMAD.U32 R5, RZ, RZ, UR8 ;  /* 0x00000008ff057e24 */ /* 0x000fe2000f8e00ff */
[----:B------:R-:W-:-:S02]  /*b0a0*/  F2FP.BF16.F32.PACK_AB R52, R43, R50 ;  /* 0x000000322b34723e */ /* 0x000fc400000010ff */
[----:B------:R-:W-:Y:S01]  /*b0b0*/  F2FP.BF16.F32.PACK_AB R53, R41, R48 ;  /* 0x000000302935723e */ /* 0x000fe200000010ff */
[----:B------:R0:W-:Y:S01]  /*b0c0*/  STSM.16.M88.4 [R44], R28 ;  /* 0x0000001c2c007844 */ /* 0x0001e20000000200 */
[----:B------:R-:W-:Y:S02]  /*b0d0*/  F2FP.BF16.F32.PACK_AB R54, R39, R42 ;  /* 0x0000002a2736723e */ /* 0x000fe400000010ff */
[----:B------:R-:W-:Y:S02]  /*b0e0*/  F2FP.BF16.F32.PACK_AB R55, R37, R40 ;  /* 0x000000282537723e */ /* 0x000fe400000010ff */
[----:B------:R-:W-:Y:S02]  /*b0f0*/  PLOP3.LUT P0, PT, PT, PT, UP1, 0x80, 0x0 ;  /* 0x000000000000781c */ /* 0x000fe40003f0f018 */
[----:B------:R-:W-:Y:S01]  /*b100*/  PLOP3.LUT P2, PT, PT, PT, UP0, 0x80, 0x0 ;  /* 0x000000000000781c */ /* 0x000fe20003f4f008 */
[----:B------:R0:W-:Y:S04]  /*b110*/  STSM.16.M88.4 [R27], R52 ;  /* 0x000000341b007844 */ /* 0x0001e80000000200 */
[----:B------:R0:W-:Y:S01]  /*b120*/  STSM.16.M88.4 [R26], R148 ;  /* 0x000000941a007844 */ /* 0x0001e20000000200 */
[----:B------:R-:W-:Y:S01]  /*b130*/  BAR.SYNC.DEFER_BLOCKING 0x1, 0x100 ;  /* 0x0044000000007b1d */ /* 0x000fe20000010000 */
[----:B------:R-:W-:-:S02]  /*b140*/  IMAD.U32 R6, RZ, RZ, UR6 ;  /* 0x00000006ff067e24 */ /* 0x000fc4000f8e00ff */
[----:B------:R-:W-:-:S03]  /*b150*/  IMAD.U32 R7, RZ, RZ, UR7 ;  /* 0x00000007ff077e24 */ /* 0x000fc6000f8e00ff */
[----:B-1----:R-:W2:Y:S04]  /*b160*/  @P0 LDG.E R8, desc[UR48][R4.64] ;  /* 0x0000003004080981 */ /* 0x002ea8000c1e1900 */
[----:B------:R-:W3:Y:S01]  /*b170*/  @P2 LDG.E R6, desc[UR48][R6.64] ;  /* 0x0000003006062981 */ /* 0x000ee2000c1e1900 */
[----:B------:R-:W-:Y:S01]  /*b180*/  IMAD R9, R16, 0x40, R2 ;  /* 0x0000004010097824 */ /* 0x000fe200078e0202 */
[----:B------:R-:W-:Y:S01]  /*b190*/  UMOV UR4, URZ ;  /* 0x0000003f00047c82 */ /* 0x000fe20008000000 */
[----:B------:R-:W-:Y:S02]  /*b1a0*/  ULDC UR10, c[0x0][0xa88] ;  /* 0x0002a200000a7ab9 */ /* 0x000fe40000000800 */
[----:B------:R-:W-:-:S03]  /*b1b0*/  IMAD.WIDE R24, R9, 0x2, R24 ;  /* 0x0000000209187825 */ /* 0x000fc600078e0218 */
[----:B------:R-:W-:Y:S02]  /*b1c0*/  IADD3 R9, P1, R24, 0x1000, RZ ;  /* 0x0000100018097810 */ /* 0x000fe40007f3e0ff */
[----:B--2---:R-:W-:Y:S02]  /*b1d0*/  @P0 R2UR UR4, R8 ;  /* 0x00000000080402ca */ /* 0x004fe400000e0000 */
[----:B---3--:R-:W-:Y:S01]  /*b1e0*/  @P2 R2UR UR10, R6 ;  /* 0x00000000060a22ca */ /* 0x008fe200000e0000 */
[----:B0-----:R-:W-:-:S14]  /*b1f0*/  @P2 BRA `(.L_x_2066) ;  /* 0x0000000000182947 */ /* 0x001fdc0003800000 */
[----:B------:R-:W-:Y:S05]  /*b200*/  @!P0 BRA `(.L_x_2066) ;  /* 0x0000000000148947 */ /* 0x000fea0003800000 */
[----:B------:R-:W2:Y:S04]  /*b210*/  LDG.E R7, desc[UR48][R4.64] ;  /* 0x0000003004077981 */ /* 0x000ea8000c1e1900 */
[----:B------:R-:W3:Y:S01]  /*b220*/  LDG.E R6, desc[UR48][R4.64+0x4] ;  /* 0x0000043004067981 */ /* 0x000ee2000c1e1900 */
[----:B--2---:R-:W-:Y:S02]  /*b230*/  R2UR UR6, R7 ;  /* 0x00000000070672ca */ /* 0x004fe400000e0000 */
[----:B---3--:R-:W-:-:S13]  /*b240*/  R2UR UR10, R6 ;  /* 0x00000000060a72ca */ /* 0x008fda00000e0000 */
[----:B------:R-:W-:-:S12]  /*b250*/  UIADD3 UR10, -UR6, UR10, URZ ;  /* 0x0000000a060a7290 */ /* 0x000fd8000fffe13f */
.L_x_2066:
[----:B------:R-:W-:Y:S01]  /*b260*/  USHF.R.S32.HI UR14, URZ, 0x1f, UR39 ;  /* 0x0000001f3f0e7899 */ /* 0x000fe20008011427 */
[----:B------:R-:W-:Y:S01]  /*b270*/  IMAD.U32 R8, RZ, RZ, UR40 ;  /* 0x00000028ff087e24 */ /* 0x000fe2000f8e00ff */
[----:B------:R-:W-:Y:S01]  /*b280*/  ULDC.64 UR12, c[0x0][0xb70] ;  /* 0x0002dc00000c7ab9 */ /* 0x000fe20000000a00 */
[----:B------:R-:W-:Y:S01]  /*b290*/  USHF.R.S32.HI UR9, URZ, 0x1f, UR4 ;  /* 0x0000001f3f097899 */ /* 0x000fe20008011404 */
[----:B------:R-:W-:Y:S01]  /*b2a0*/  IADD3 R13, P2, R24, 0x2000, RZ ;  /* 0x00002000180d7810 */ /* 0x000fe20007f5e0ff */
[----:B------:R-:W-:Y:S01]  /*b2b0*/  UIMAD UR11, UR14, UR12, URZ ;  /* 0x0000000c0e0b72a4 */ /* 0x000fe2000f8e023f */
[----:B------:R-:W-:Y:S01]  /*b2c0*/  IMAD R8, R8, 0x80, R19 ;  /* 0x0000008008087824 */ /* 0x000fe200078e0213 */
[----:B------:R-:W-:Y:S01]  /*b2d0*/  UMOV UR8, UR4 ;  /* 0x0000000400087c82 */ /* 0x000fe20008000000 */
[----:B------:R-:W-:Y:S01]  /*b2e0*/  USEL UR38, UR38, URZ, !UP1 ;  /* 0x0000003f26267287 */ /* 0x000fe2000c800000 */
[----:B------:R-:W-:Y:S01]  /*b2f0*/  IADD3 R7, P6, R24, 0x3000, RZ ;  /* 0x0000300018077810 */ /* 0x000fe20007fde0ff */
[----:B------:R-:W-:Y:S01]  /*b300*/  UIMAD.WIDE.U32 UR6, UR39, UR12, UR8 ;  /* 0x0000000c270672a5 */ /* 0x000fe2000f8e0008 */
[----:B------:R-:W-:Y:S01]  /*b310*/  SHF.R.S32.HI R5, RZ, 0x1f, R8 ;  /* 0x0000001fff057819 */ /* 0x000fe20000011408 */
[----:B------:R-:W-:Y:S01]  /*b320*/  UIMAD UR11, UR39, UR13, UR11 ;  /* 0x0000000d270b72a4 */ /* 0x000fe2000f8e020b */
[----:B------:R-:W-:Y:S01]  /*b330*/  LOP3.LUT R12, R13, 0x380, RZ, 0xc0, !PT ;  /* 0x000003800d0c7812 */ /* 0x000fe200078ec0ff */
[----:B------:R-:W-:Y:S01]  /*b340*/  USEL UR37, UR37, URZ, !UP1 ;  /* 0x0000003f25257287 */ /* 0x000fe2000c800000 */
[----:B------:R-:W-:Y:S01]  /*b350*/  LOP3.LUT R4, R7, 0x380, RZ, 0xc0, !PT ;  /* 0x0000038007047812 */ /* 0x000fe200078ec0ff */
[----:B------:R-:W-:Y:S01]  /*b360*/  ULDC.64 UR12, c[0x0][0xb78] ;  /* 0x0002de00000c7ab9 */ /* 0x000fe20000000a00 */
[----:B------:R-:W-:Y:S01]  /*b370*/  UIADD3 UR7, UR7, UR11, URZ ;  /* 0x0000000b07077290 */ /* 0x000fe2000fffe03f */
[----:B------:R-:W-:Y:S01]  /*b380*/  SHF.R.U64 R12, R12, 0x3, RZ ;  /* 0x000000030c0c7819 */ /* 0x000fe200000012ff */
[----:B------:R-:W-:Y:S01]  /*b390*/  UIMAD UR8, UR38, UR12, URZ ;  /* 0x0000000c260872a4 */ /* 0x000fe2000f8e023f */
[----:B------:R-:W-:Y:S01]  /*b3a0*/  SHF.R.U64 R4, R4, 0x3, RZ ;  /* 0x0000000304047819 */ /* 0x000fe200000012ff */
[----:B------:R-:W-:Y:S01]  /*b3b0*/  UIMAD.WIDE.U32 UR6, UR37, UR12, UR6 ;  /* 0x0000000c250672a5 */ /* 0x000fe2000f8e0006 */
[----:B------:R-:W-:Y:S01]  /*b3c0*/  LOP3.LUT R12, R12, R13, RZ, 0x3c, !PT ;  /* 0x0000000d0c0c7212 */ /* 0x000fe200078e3cff */
[----:B------:R-:W-:Y:S01]  /*b3d0*/  UIMAD UR8, UR37, UR13, UR8 ;  /* 0x0000000d250872a4 */ /* 0x000fe2000f8e0208 */
[----:B------:R-:W-:Y:S01]  /*b3e0*/  IADD3 R37, P5, R24, 0x4000, RZ ;  /* 0x0000400018257810 */ /* 0x000fe20007fbe0ff */
[--C-:B------:R-:W-:Y:S01]  /*b3f0*/  IMAD.X R13, RZ, RZ, R25.reuse, P2 ;  /* 0x000000ffff0d7224 */ /* 0x100fe200010e0619 */
[----:B------:R-:W-:Y:S01]  /*b400*/  LOP3.LUT R4, R4, R7, RZ, 0x3c, !PT ;  /* 0x0000000704047212 */ /* 0x000fe200078e3cff */
[----:B------:R-:W-:Y:S01]  /*b410*/  IMAD.X R29, RZ, RZ, R25, P1 ;  /* 0x000000ffff1d7224 */ /* 0x000fe200008e0619 */
[----:B------:R-:W-:Y:S01]  /*b420*/  IADD3 R6, P0, R8, UR6, RZ ;  /* 0x0000000608067c10 */ /* 0x000fe2000ff1e0ff */
[----:B------:R-:W-:Y:S01]  /*b430*/  IMAD.U32 R10, RZ, RZ, UR8 ;  /* 0x00000008ff0a7e24 */ /* 0x000fe2000f8e00ff */
[C---:B------:R-:W-:Y:S01]  /*b440*/  IADD3 R41, P4, R24.reuse, 0x5000, RZ ;  /* 0x0000500018297810 */ /* 0x040fe20007f9e0ff */
[----:B------:R-:W-:Y:S01]  /*b450*/  ULDC.64 UR12, c[0x0][0xaa0] ;  /* 0x0002a800000c7ab9 */ /* 0x000fe20000000a00 */
[----:B------:R-:W-:-:S02]  /*b460*/  IADD3 R27, P3, R24, 0x6000, RZ ;  /* 0x00006000181b7810 */ /* 0x000fc40007f7e0ff */
[----:B------:R-:W-:Y:S01]  /*b470*/  IADD3.X R5, R5, UR7, R10, P0, !PT ;  /* 0x0000000705057c10 */ /* 0x000fe200087fe40a */
[----:B------:R-:W-:Y:S01]  /*b480*/  ULDC.64 UR6, c[0x0][0xb40] ;  /* 0x0002d00000067ab9 */ /* 0x000fe20000000a00 */
[----:B------:R-:W-:Y:S02]  /*b490*/  IADD3 R7, P2, R24, 0x7000, RZ ;  /* 0x0000700018077810 */ /* 0x000fe40007f5e0ff */
[C---:B------:R-:W-:Y:S02]  /*b4a0*/  LEA R44, P0, R6.reuse, UR6, 0x2 ;  /* 0x00000006062c7c11 */ /* 0x040fe4000f8010ff */
[----:B------:R-:W-:Y:S02]  /*b4b0*/  LOP3.LUT R28, R9, 0x380, RZ, 0xc0, !PT ;  /* 0x00000380091c7812 */ /* 0x000fe400078ec0ff */
[----:B------:R-:W-:Y:S02]  /*b4c0*/  LEA.HI.X R45, R6, UR7, R5, 0x2, P0 ;  /* 0x00000007062d7c11 */ /* 0x000fe400080f1405 */
[----:B------:R-:W-:-:S02]  /*b4d0*/  LOP3.LUT P0, RZ, R23, 0x3, RZ, 0xc0, !PT ;  /* 0x0000000317ff7812 */ /* 0x000fc4000780c0ff */
[C---:B------:R-:W-:Y:S02]  /*b4e0*/  IADD3 R5, R8.reuse, 0x8, RZ ;  /* 0x0000000808057810 */ /* 0x040fe40007ffe0ff */
[----:B------:R-:W-:Y:S02]  /*b4f0*/  ISETP.GE.OR P1, PT, R8, UR10, P0 ;  /* 0x0000000a08007c0c */ /* 0x000fe40008726670 */
[----:B------:R-:W-:Y:S01]  /*b500*/  ISETP.GE.OR P0, PT, R5, UR10, P0 ;  /* 0x0000000a05007c0c */ /* 0x000fe20008706670 */
[----:B------:R-:W-:Y:S01]  /*b510*/  IMAD.X R5, RZ, RZ, R25, P6 ;  /* 0x000000ffff057224 */ /* 0x000fe200030e0619 */
[----:B------:R-:W-:Y:S02]  /*b520*/  LOP3.LUT R36, R37, 0x380, RZ, 0xc0, !PT ;  /* 0x0000038025247812 */ /* 0x000fe400078ec0ff */
[----:B------:R-:W-:Y:S02]  /*b530*/  LOP3.LUT R40, R41, 0x380, RZ, 0xc0, !PT ;  /* 0x0000038029287812 */ /* 0x000fe400078ec0ff */
[----:B------:R-:W-:-:S02]  /*b540*/  LOP3.LUT R26, R27, 0x380, RZ, 0xc0, !PT ;  /* 0x000003801b1a7812 */ /* 0x000fc400078ec0ff */
[----:B------:R-:W-:Y:S02]  /*b550*/  LOP3.LUT R33, R24, 0x380, RZ, 0xc0, !PT ;  /* 0x0000038018217812 */ /* 0x000fe400078ec0ff */
[----:B------:R-:W-:Y:S01]  /*b560*/  LOP3.LUT R6, R7, 0x380, RZ, 0xc0, !PT ;  /* 0x0000038007067812 */ /* 0x000fe200078ec0ff */
[----:B------:R-:W-:Y:S01]  /*b570*/  @!P1 STG.E desc[UR48][R44.64], R3 ;  /* 0x000000032c009986 */ /* 0x000fe2000c101930 */
[----:B------:R-:W-:Y:S02]  /*b580*/  SHF.R.U64 R28, R28, 0x3, RZ ;  /* 0x000000031c1c7819 */ /* 0x000fe400000012ff */
[----:B------:R-:W-:Y:S01]  /*b590*/  SHF.R.U64 R36, R36, 0x3, RZ ;  /* 0x0000000324247819 */ /* 0x000fe200000012ff */
[----:B------:R-:W-:Y:S01]  /*b5a0*/  UIMAD UR6, UR9, UR12, URZ ;  /* 0x0000000c090672a4 */ /* 0x000fe2000f8e023f */
[----:B------:R-:W-:Y:S01]  /*b5b0*/  SHF.R.U64 R40, R40, 0x3, RZ ;  /* 0x0000000328287819 */ /* 0x000fe200000012ff */
[----:B------:R0:W-:Y:S01]  /*b5c0*/  @!P0 STG.E desc[UR48][R44.64+0x20], R0 ;  /* 0x000020002c008986 */ /* 0x0001e2000c101930 */
[----:B------:R-:W-:Y:S01]  /*b5d0*/  SHF.R.U64 R26, R26, 0x3, RZ ;  /* 0x000000031a1a7819 */ /* 0x000fe200000012ff */
[----:B------:R-:W-:Y:S01]  /*b5e0*/  ULDC.64 UR8, c[0x0][0xae0] ;  /* 0x0002b80000087ab9 */ /* 0x000fe20000000a00 */
[----:B------:R-:W-:Y:S01]  /*b5f0*/  SHF.R.U64 R33, R33, 0x3, RZ ;  /* 0x0000000321217819 */ /* 0x000fe200000012ff */
[----:B------:R-:W5:Y:S01]  /*b600*/  LD.E.128 R12, desc[UR48][R12.64] ;  /* 0x000000300c0c7980 */ /* 0x000f62000c101d00 */
[----:B------:R-:W-:-:S02]  /*b610*/  SHF.R.U64 R6, R6, 0x3, RZ ;  /* 0x0000000306067819 */ /* 0x000fc400000012ff */
[----:B------:R-:W-:Y:S01]  /*b620*/  LOP3.LUT R28, R28, R9, RZ, 0x3c, !PT ;  /* 0x000000091c1c7212 */ /* 0x000fe200078e3cff */
[--C-:B------:R-:W-:Y:S01]  /*b630*/  IMAD.X R9, RZ, RZ, R25.reuse, P2 ;  /* 0x000000ffff097224 */ /* 0x100fe200010e0619 */
[----:B------:R-:W-:Y:S01]  /*b640*/  LOP3.LUT R36, R36, R37, RZ, 0x3c, !PT ;  /* 0x0000002524247212 */ /* 0x000fe200078e3cff */
[--C-:B------:R-:W-:Y:S01]  /*b650*/  IMAD.X R37, RZ, RZ, R25.reuse, P5 ;  /* 0x000000ffff257224 */ /* 0x100fe200028e0619 */
[----:B------:R-:W-:Y:S01]  /*b660*/  LOP3.LUT R40, R40, R41, RZ, 0x3c, !PT ;  /* 0x0000002928287212 */ /* 0x000fe200078e3cff */
[--C-:B------:R-:W-:Y:S01]  /*b670*/  IMAD.X R41, RZ, RZ, R25.reuse, P4 ;  /* 0x000000ffff297224 */ /* 0x100fe200020e0619 */
[----:B------:R-:W-:Y:S01]  /*b680*/  LOP3.LUT R26, R26, R27, RZ, 0x3c, !PT ;  /* 0x0000001b1a1a7212 */ /* 0x000fe200078e3cff */
[--C-:B------:R-:W-:Y:S01]  /*b690*/  IMAD.X R27, RZ, RZ, R25.reuse, P3 ;  /* 0x000000ffff1b7224 */ /* 0x100fe200018e0619 */
[----:B------:R-:W-:Y:S01]  /*b6a0*/  LOP3.LUT R32, R33, R24, RZ, 0x3c, !PT ;  /* 0x0000001821207212 */ /* 0x000fe200078e3cff */
[----:B------:R-:W-:Y:S01]  /*b6b0*/  IMAD.MOV.U32 R33, RZ, RZ, R25 ;  /* 0x000000ffff217224 */ /* 0x000fe200078e0019 */
[----:B------:R-:W-:Y:S01]  /*b6c0*/  LOP3.LUT R8, R6, R7, RZ, 0x3c, !PT ;  /* 0x0000000706087212 */ /* 0x000fe200078e3cff */
[----:B0-----:R-:W-:Y:S01]  /*b6d0*/  IMAD.U32 R45, RZ, RZ, UR12 ;  /* 0x0000000cff2d7e24 */ /* 0x001fe2000f8e00ff */
[----:B------:R-:W-:Y:S01]  /*b6e0*/  SHF.R.S32.HI R3, RZ, 0x1f, R2 ;  /* 0x0000001fff037819 */ /* 0x000fe20000011402 */
[----:B------:R-:W5:Y:S01]  /*b6f0*/  LD.E.128 R28, desc[UR48][R28.64] ;  /* 0x000000301c1c7980 */ /* 0x000f62000c101d00 */
[----:B------:R-:W-:-:S03]  /*b700*/  UIMAD UR6, UR4, UR13, UR6 ;  /* 0x0000000d040672a4 */ /* 0x000fc6000f8e0206 */
[----:B------:R-:W5:Y:S01]  /*b710*/  LD.E.128 R32, desc[UR48][R32.64] ;  /* 0x0000003020207980 */ /* 0x000f62000c101d00 */
[----:B------:R-:W-:-:S03]  /*b720*/  IMAD.WIDE.U32 R44, R45, UR4, R2 ;  /* 0x000000042d2c7c25 */ /* 0x000fc6000f8e0002 */
[----:B------:R-:W5:Y:S04]  /*b730*/  LD.E.128 R4, desc[UR48][R4.64] ;  /* 0x0000003004047980 */ /* 0x000f68000c101d00 */
[----:B------:R-:W5:Y:S04]  /*b740*/  LD.E.128 R36, desc[UR48][R36.64] ;  /* 0x0000003024247980 */ /* 0x000f68000c101d00 */
[----:B------:R-:W5:Y:S04]  /*b750*/  LD.E.128 R40, desc[UR48][R40.64] ;  /* 0x0000003028287980 */ /* 0x000f68000c101d00 */
[----:B------:R-:W5:Y:S04]  /*b760*/  LD.E.128 R24, desc[UR48][R26.64] ;  /* 0x000000301a187980 */ /* 0x000f68000c101d00 */
[----:B------:R-:W5:Y:S01]  /*b770*/  LD.E.128 R8, desc[UR48][R8.64] ;  /* 0x0000003008087980 */ /* 0x000f62000c101d00 */
[----:B------:R-:W-:Y:S01]  /*b780*/  UIMAD UR4, UR14, UR8, URZ ;  /* 0x000000080e0472a4 */ /* 0x000fe2000f8e023f */
[----:B------:R-:W-:Y:S01]  /*b790*/  @!PT LDS RZ, [RZ] ;  /* 0x00000000fffff984 */ /* 0x000fe20000000800 */
[----:B------:R-:W-:Y:S01]  /*b7a0*/  @!PT LDS RZ, [RZ] ;  /* 0x00000000fffff984 */ /* 0x000fe20000000800 */
[----:B------:R-:W-:Y:S01]  /*b7b0*/  @!PT LDS RZ, [RZ] ;  /* 0x00000000fffff984 */ /* 0x000fe20000000800 */
[----:B------:R-:W-:Y:S01]  /*b7c0*/  @!PT LDS RZ, [RZ] ;  /* 0x00000000fffff984 */ /* 0x000fe20000000800 */
[----:B------:R0:W-:Y:S06]  /*b7d0*/  MEMBAR.ALL.CTA ;  /* 0x0000000000007992 */ /* 0x0001ec0000008000 */
[----:B0-----:R-:W0:Y:S01]  /*b7e0*/  FENCE.VIEW.ASYNC.S ;  /* 0x00000000000073c6 */ /* 0x001e220000000000 */
[----:B------:R-:W-:Y:S01]  /*b7f0*/  VIADD R45, R45, UR6 ;  /* 0x000000062d2d7c36 */ /* 0x000fe20008000000 */
[----:B------:R-:W-:Y:S01]  /*b800*/  UIMAD UR10, UR40, -0x80, UR10 ;  /* 0xffffff80280a78a4 */ /* 0x000fe2000f8e020a */
[----:B------:R-:W-:Y:S01]  /*b810*/  IMAD.U32 R3, RZ, RZ, UR8 ;  /* 0x00000008ff037e24 */ /* 0x000fe2000f8e00ff */
[----:B------:R-:W-:Y:S01]  /*b820*/  UIMAD UR4, UR39, UR9, UR4 ;  /* 0x00000009270472a4 */ /* 0x000fe2000f8e0204 */
[----:B------:R-:W-:-:S02]  /*b830*/  ULDC.64 UR6, c[0x0][0xae8] ;  /* 0x0002ba0000067ab9 */ /* 0x000fc40000000a00 */
[----:B------:R-:W-:Y:S01]  /*b840*/  IMAD.WIDE.U32 R44, R3, UR39, R44 ;  /* 0x00000027032c7c25 */ /* 0x000fe2000f8e002c */
[----:B------:R-:W-:-:S03]  /*b850*/  ISETP.GE.AND P2, PT, R16, UR10, PT ;  /* 0x0000000a10007c0c */ /* 0x000fc6000bf46270 */
[----:B------:R-:W-:Y:S01]  /*b860*/  VIADD R45, R45, UR4 ;  /* 0x000000042d2d7c36 */ /* 0x000fe20008000000 */
[----:B------:R-:W-:Y:S01]  /*b870*/  UIMAD UR4, UR38, UR6, URZ ;  /* 0x00000006260472a4 */ /* 0x000fe2000f8e023f */
[----:B------:R-:W-:Y:S02]  /*b880*/  VIADD R20, R20, 0x28820 ;  /* 0x0002882014147836 */ /* 0x000fe40000000000 */
[C---:B------:R-:W-:Y:S02]  /*b890*/  VIADD R17, R16.reuse, 0x60 ;  /* 0x0000006010117836 */ /* 0x040fe40000000000 */
[----:B------:R-:W-:Y:S01]  /*b8a0*/  IMAD.U32 R49, RZ, RZ, UR6 ;  /* 0x00000006ff317e24 */ /* 0x000fe2000f8e00ff */
[----:B------:R-:W-:Y:S01]  /*b8b0*/  UIMAD UR4, UR37, UR7, UR4 ;  /* 0x00000007250472a4 */ /* 0x000fe2000f8e0204 */
[----:B------:R-:W-:Y:S01]  /*b8c0*/  VIADD R3, R16, 0x40 ;  /* 0x0000004010037836 */ /* 0x000fe20000000000 */
[----:B------:R-:W-:Y:S01]  /*b8d0*/  PRMT R20, RZ, 0x654, R20 ;  /* 0x00000654ff147816 */ /* 0x000fe20000000014 */
[----:B------:R-:W-:Y:S01]  /*b8e0*/  IMAD.WIDE.U32 R48, R49, UR37, R44 ;  /* 0x0000002531307c25 */ /* 0x000fe2000f8e002c */
[----:B------:R-:W-:-:S02]  /*b8f0*/  ISETP.GE.AND P1, PT, R17, UR10, PT ;  /* 0x0000000a11007c0c */ /* 0x000fc4000bf26270 */
[----:B------:R-:W-:Y:S01]  /*b900*/  ISETP.GE.AND P0, PT, R3, UR10, PT ;  /* 0x0000000a03007c0c */ /* 0x000fe2000bf06270 */
[----:B------:R-:W-:Y:S01]  /*b910*/  IMAD.U32 R3, RZ, RZ, UR40 ;  /* 0x00000028ff037e24 */ /* 0x000fe2000f8e00ff */
[--C-:B------:R-:W-:Y:S01]  /*b920*/  SHF.R.S32.HI R17, RZ, 0x1f, R16.reuse ;  /* 0x0000001fff117819 */ /* 0x100fe20000011410 */
[----:B0-----:R0:W-:Y:S01]  /*b930*/  SYNCS.ARRIVE.TRANS64.RED.A1T0 RZ, [R20+URZ], RZ ;  /* 0x000000ff14ff79a7 */ /* 0x0011e2000810043f */
[----:B------:R-:W-:Y:S01]  /*b940*/  IADD3 R0, R16, 0x20, RZ ;  /* 0x0000002010007810 */ /* 0x000fe20007ffe0ff */
[----:B------:R-:W-:Y:S01]  /*b950*/  VIADD R53, R49, UR4 ;  /* 0x0000000431357c36 */ /* 0x000fe20008000000 */
[----:B------:R-:W-:Y:S01]  /*b960*/  BSSY B1, `(.L_x_2067) ;  /* 0x0000014000017945 */ /* 0x000fe20003800000 */
[----:B------:R-:W-:Y:S01]  /*b970*/  IMAD.WIDE R44, R3, 0x80, R16 ;  /* 0x00000080032c7825 */ /* 0x000fe200078e0210 */
[----:B------:R-:W-:Y:S02]  /*b980*/  ISETP.GE.AND P4, PT, R0, UR10, PT ;  /* 0x0000000a00007c0c */ /* 0x000fe4000bf86270 */
[----:B------:R-:W-:Y:S11]  /*b990*/  @P2 BRA `(.L_x_2068) ;  /* 0x0000000000402947 */ /* 0x000ff60003800000 */
[----:B------:R-:W-:Y:S01]  /*b9a0*/  ULDC.64 UR6, c[0x0][0xad8] ;  /* 0x0002b60000067ab9 */ /* 0x000fe20000000a00 */
[C---:B------:R-:W-:Y:S01]  /*b9b0*/  VIADD R0, R2.reuse, 0x40 ;  /* 0x0000004002007836 */ /* 0x040fe20000000000 */
[----:B------:R-:W-:Y:S01]  /*b9c0*/  ULDC UR4, c[0x0][0xa8c] ;  /* 0x0002a30000047ab9 */ /* 0x000fe20000000800 */
[----:B------:R-:W-:Y:S01]  /*b9d0*/  IMAD R3, R45, UR6, RZ ;  /* 0x000000062d037c24 */ /* 0x000fe2000f8e02ff */
[----:B------:R-:W-:Y:S01]  /*b9e0*/  ISETP.GE.AND P2, PT, R2, UR4, PT ;  /* 0x0000000402007c0c */ /* 0x000fe2000bf46270 */
[----:B0-----:R-:W-:Y:S01]  /*b9f0*/  IMAD.MOV.U32 R20, RZ, RZ, R48 ;  /* 0x000000ffff147224 */ /* 0x001fe200078e0030 */
[----:B------:R-:W-:Y:S01]  /*ba00*/  ISETP.GE.AND P3, PT, R0, UR4, PT ;  /* 0x0000000400007c0c */ /* 0x000fe2000bf66270 */
[----:B------:R-:W-:Y:S02]  /*ba10*/  IMAD.MOV.U32 R21, RZ, RZ, R53 ;  /* 0x000000ffff157224 */ /* 0x000fe400078e0035 */
[C---:B------:R-:W-:Y:S02]  /*ba20*/  IMAD R3, R44.reuse, UR7, R3 ;  /* 0x000000072c037c24 */ /* 0x040fe4000f8e0203 */
[----:B------:R-:W-:Y:S01]  /*ba30*/  IMAD.WIDE.U32 R20, R44, UR6, R20 ;  /* 0x000000062c147c25 */ /* 0x000fe2000f8e0014 */
[----:B------:R-:W-:-:S02]  /*ba40*/  ULDC.64 UR6, c[0x0][0xa80] ;  /* 0x0002a00000067ab9 */ /* 0x000fc40000000a00 */
[----:B------:R-:W-:Y:S02]  /*ba50*/  LEA R50, P5, R20, UR6, 0x1 ;  /* 0x0000000614327c11 */ /* 0x000fe4000f8a08ff */
[----:B------:R-:W-:-:S04]  /*ba60*/  IADD3 R3, R21, R3, RZ ;  /* 0x0000000315037210 */ /* 0x000fc80007ffe0ff */
[----:B------:R-:W-:-:S05]  /*ba70*/  LEA.HI.X R51, R20, UR7, R3, 0x1, P5 ;  /* 0x0000000714337c11 */ /* 0x000fca000a8f0c03 */
[----:B-----5:R1:W-:Y:S04]  /*ba80*/  @!P2 STG.E.128 desc[UR48][R50.64], R32 ;  /* 0x000000203200a986 */ /* 0x0203e8000c101d30 */
[----:B------:R1:W-:Y:S02]  /*ba90*/  @!P3 STG.E.128 desc[UR48][R50.64+0x80], R36 ;  /* 0x000080243200b986 */ /* 0x0003e4000c101d30 */
.L_x_2068:
[----:B------:R-:W-:Y:S05]  /*baa0*/  BSYNC B1 ;  /* 0x0000000000017941 */ /* 0x000fea0003800000 */
.L_x_2067:
[----:B------:R-:W-:Y:S04]  /*bab0*/  BSSY B1, `(.L_x_2069) ;  /* 0x0000014000017945 */ /* 0x000fe80003800000 */
[----:B------:R-:W-:Y:S05]  /*bac0*/  @P4 BRA `(.L_x_2070) ;  /* 0x0000000000484947 */ /* 0x000fea0003800000 */
[----:B------:R-:W-:Y:S01]  /*bad0*/  IADD3 R3, P2, R44, 0x20, RZ ;  /* 0x000000202c037810 */ /* 0x000fe20007f5e0ff */
[----:B------:R-:W-:Y:S01]  /*bae0*/  ULDC.64 UR6, c[0x0][0xad8] ;  /* 0x0002b60000067ab9 */ /* 0x000fe20000000a00 */
[----:B0-----:R-:W-:Y:S01]  /*baf0*/  IMAD.MOV.U32 R20, RZ, RZ, R48 ;  /* 0x000000ffff147224 */ /* 0x001fe200078e0030 */
[----:B------:R-:W-:Y:S01]  /*bb00*/  ULDC UR4, c[0x0][0xa8c] ;  /* 0x0002a30000047ab9 */ /* 0x000fe20000000800 */
[----:B------:R-:W-:Y:S01]  /*bb10*/  IMAD.MOV.U32 R21, RZ, RZ, R53 ;  /* 0x000000ffff157224 */ /* 0x000fe200078e0035 */
[C---:B------:R-:W-:Y:S01]  /*bb20*/  ISETP.GE.AND P3, PT, R2.reuse, UR4, PT ;  /* 0x0000000402007c0c */ /* 0x040fe2000bf66270 */
[----:B------:R-:W-:Y:S02]  /*bb30*/  IMAD.X R0, RZ, RZ, R45, P2 ;  /* 0x000000ffff007224 */ /* 0x000fe400010e062d */
[----:B-1---5:R-:W-:Y:S02]  /*bb40*/  VIADD R32, R2, 0x40 ;  /* 0x0000004002207836 */ /* 0x022fe40000000000 */
        /* <DEDUP_REMOVED lines=8> */
[----:B------:R2:W-:Y:S04]  /*bbd0*/  @!P3 STG.E.128 desc[UR48][R32.64], R28 ;  /* 0x0000001c2000b986 */ /* 0x0005e8000c101d30 */
[----:B------:R2:W-:Y:S02]  /*bbe0*/  @!P4 STG.E.128 desc[UR48][R32.64+0x80], R40 ;  /* 0x000080282000c986 */ /* 0x0005e4000c101d30 */
.L_x_2070:
[----:B------:R-:W-:Y:S05]  /*bbf0*/  BSYNC B1 ;  /* 0x0000000000017941 */ /* 0x000fea0003800000 */
.L_x_2069:
        /* <DEDUP_REMOVED lines=9> */
[----:B--2--5:R-:W-:Y:S02]  /*bc90*/  VIADD R28, R2, 0x40 ;  /* 0x00000040021c7836 */ /* 0x024fe40000000000 */
        /* <DEDUP_REMOVED lines=10> */
.L_x_2072:
[----:B------:R-:W-:Y:S05]  /*bd40*/  BSYNC B1 ;  /* 0x0000000000017941 */ /* 0x000fea0003800000 */
.L_x_2071:
[----:B------:R-:W-:Y:S05]  /*bd50*/  @P1 BRA `(.L_x_2073) ;  /* 0x0000000c00081947 */ /* 0x000fea0003800000 */
[----:B------:R-:W-:Y:S01]  /*bd60*/  IADD3 R3, P0, R44, 0x60, RZ ;  /* 0x000000602c037810 */ /* 0x000fe20007f1e0ff */
[----:B------:R-:W-:Y:S01]  /*bd70*/  ULDC.64 UR6, c[0x0][0xad8] ;  /* 0x0002b60000067ab9 */ /* 0x000fe20000000a00 */
[----:B---3-5:R-:W-:Y:S01]  /*bd80*/  IMAD.MOV.U32 R12, RZ, RZ, R48 ;  /* 0x000000ffff0c7224 */ /* 0x028fe200078e0030 */
[----:B------:R-:W-:Y:S01]  /*bd90*/  ULDC UR4, c[0x0][0xa8c] ;  /* 0x0002a30000047ab9 */ /* 0x000fe20000000800 */
[----:B------:R-:W-:Y:S01]  /*bda0*/  IADD3.X R44, RZ, R45, RZ, P0, !PT ;  /* 0x0000002dff2c7210 */ /* 0x000fe200007fe4ff */
[----:B------:R-:W-:Y:S01]  /*bdb0*/  IMAD.MOV.U32 R13, RZ, RZ, R53 ;  /* 0x000000ffff0d7224 */ /* 0x000fe200078e0035 */
[C---:B------:R-:W-:Y:S01]  /*bdc0*/  ISETP.GE.AND P1, PT, R2.reuse, UR4, PT ;  /* 0x0000000402007c0c */ /* 0x040fe2000bf26270 */
[----:B------:R-:W-:Y:S02]  /*bdd0*/  VIADD R0, R2, 0x40 ;  /* 0x0000004002007836 */ /* 0x000fe40000000000 */
[----:B------:R-:W-:Y:S02]  /*bde0*/  IMAD R44, R44, UR6, RZ ;  /* 0x000000062c2c7c24 */ /* 0x000fe4000f8e02ff */
[----:B------:R-:W-:-:S04]  /*bdf0*/  IMAD.WIDE.U32 R12, R3, UR6, R12 ;  /* 0x00000006030c7c25 */ /* 0x000fc8000f8e000c */
        /* <DEDUP_REMOVED lines=10> */
.L_x_2065:
[----:B------:R-:W-:Y:S01]  /*bea0*/  ULDC.64 UR6, c[0x0][0xbe0] ;  /* 0x0002f80000067ab9 */ /* 0x000fe20000000a00 */
[----:B------:R-:W-:Y:S02]  /*beb0*/  USHF.L.U32 UR4, UR37, 0x2, URZ ;  /* 0x0000000225047899 */ /* 0x000fe4000800063f */
[----:B------:R-:W-:Y:S01]  /*bec0*/  UISETP.NE.U32.AND UP0, UPT, UR6, URZ, UPT ;  /* 0x0000003f0600728c */ /* 0x000fe2000bf05070 */
[----:B------:R-:W-:Y:S01]  /*bed0*/  ULDC.64 UR8, c[0x0][0xbd8] ;  /* 0x0002f60000087ab9 */ /* 0x000fe20000000a00 */
[----:B------:R-:W-:Y:S02]  /*bee0*/  USHF.L.U64.HI UR10, UR37, 0x2, UR38 ;  /* 0x00000002250a7899 */ /* 0x000fe40008010226 */
[----:B------:R-:W-:Y:S02]  /*bef0*/  UISETP.NE.AND.EX UP1, UPT, UR7, URZ, UPT, UP0 ;  /* 0x0000003f0700728c */ /* 0x000fe4000bf25300 */
[----:B------:R-:W-:-:S04]  /*bf00*/  UISETP.NE.U32.AND UP0, UPT, UR8, URZ, UPT ;  /* 0x0000003f0800728c */ /* 0x000fc8000bf05070 */
[----:B------:R-:W-:Y:S01]  /*bf10*/  PLOP3.LUT P2, PT, PT, PT, UP1, 0x80, 0x0 ;  /* 0x000000000000781c */ /* 0x000fe20003f4f018 */
[----:B------:R-:W-:-:S04]  /*bf20*/  UISETP.NE.AND.EX UP0, UPT, UR9, URZ, UPT, UP0 ;  /* 0x0000003f0900728c */ /* 0x000fc8000bf05300 */
[----:B------:R-:W-:Y:S02]  /*bf30*/  @UP1 UIADD3 UR6, UP2, UR4, UR6, URZ ;  /* 0x0000000604061290 */ /* 0x000fe4000ff5e03f */
[----:B------:R-:W-:Y:S02]  /*bf40*/  PLOP3.LUT P1, PT, PT, PT, UP0, 0x80, 0x0 ;  /* 0x000000000000781c */ /* 0x000fe40003f2f008 */
[----:B------:R-:W-:Y:S02]  /*bf50*/  @UP1 UIADD3.X UR7, UR10, UR7, URZ, UP2, !UPT ;  /* 0x000000070a071290 */ /* 0x000fe400097fe43f */
[----:B------:R-:W-:Y:S01]  /*bf60*/  UIADD3 UR4, UP1, UR4, UR8, URZ ;  /* 0x0000000804047290 */ /* 0x000fe2000ff3e03f */
[----:B------:R-:W-:-:S03]  /*bf70*/  IMAD.U32 R6, RZ, RZ, UR6 ;  /* 0x00000006ff067e24 */ /* 0x000fc6000f8e00ff */
[----:B------:R-:W-:Y:S01]  /*bf80*/  IMAD.U32 R7, RZ, RZ, UR7 ;  /* 0x00000007ff077e24 */ /* 0x000fe2000f8e00ff */
[----:B------:R-:W-:Y:S01]  /*bf90*/  UIADD3.X UR6, UR10, UR9, URZ, UP1, !UPT ;  /* 0x000000090a067290 */ /* 0x000fe20008ffe43f */
[----:B------:R-:W-:-:S03]  /*bfa0*/  IMAD.MOV.U32 R9, RZ, RZ, RZ ;  /* 0x000000ffff097224 */ /* 0x000fc600078e00ff */
[----:B------:R-:W2:Y:S01]  /*bfb0*/  @P2 LDG.E R6, desc[UR48][R6.64] ;  /* 0x0000003006062981 */ /* 0x000ea2000c1e1900 */
[----:B------:R-:W-:Y:S02]  /*bfc0*/  IMAD.U32 R4, RZ, RZ, UR4 ;  /* 0x00000004ff047e24 */ /* 0x000fe4000f8e00ff */
[----:B------:R-:W-:-:S05]  /*bfd0*/  IMAD.U32 R5, RZ, RZ, UR6 ;  /* 0x00000006ff057e24 */ /* 0x000fca000f8e00ff */
[----:B------:R0:W5:Y:S01]  /*bfe0*/  @P1 LDG.E R9, desc[UR48][R4.64] ;  /* 0x0000003004091981 */ /* 0x000162000c1e1900 */
[----:B------:R-:W-:Y:S01]  /*bff0*/  ULDC UR4, c[0x0][0xa88] ;  /* 0x0002a20000047ab9 */ /* 0x000fe20000000800 */
[----:B------:R-:W-:Y:S02]  /*c000*/  ISETP.GT.AND P0, PT, R186, 0x7f, PT ;  /* 0x0000007fba00780c */ /* 0x000fe40003f04270 */
[----:B--2---:R-:W-:Y:S01]  /*c010*/  @P2 R2UR UR4, R6 ;  /* 0x00000000060422ca */ /* 0x004fe200000e0000 */
[----:B0-----:R-:W-:-:S14]  /*c020*/  @P2 BRA `(.L_x_2074) ;  /* 0x0000000000182947 */ /* 0x001fdc0003800000 */
[----:B------:R-:W-:Y:S05]  /*c030*/  @!P1 BRA `(.L_x_2074) ;  /* 0x0000000000149947 */ /* 0x000fea0003800000 */
[----:B------:R-:W2:Y:S04]  /*c040*/  LDG.E R3, desc[UR48][R4.64] ;  /* 0x0000003004037981 */ /* 0x000ea8000c1e1900 */
[----:B------:R-:W3:Y:S01]  /*c050*/  LDG.E R0, desc[UR48][R4.64+0x4] ;  /* 0x0000043004007981 */ /* 0x000ee2000c1e1900 */
[----:B--2---:R-:W-:Y:S02]  /*c060*/  R2UR UR6, R3 ;  /* 0x00000000030672ca */ /* 0x004fe400000e0000 */
[----:B---3--:R-:W-:-:S13]  /*c070*/  R2UR UR4, R0 ;  /* 0x00000000000472ca */ /* 0x008fda00000e0000 */
[----:B------:R-:W-:-:S12]  /*c080*/  UIADD3 UR4, -UR6, UR4, URZ ;  /* 0x0000000406047290 */ /* 0x000fd8000fffe13f */
.L_x_2074:
[----:B------:R-:W-:Y:S01]  /*c090*/  USHF.R.S32.HI UR8, URZ, 0x1f, UR39 ;  /* 0x0000001f3f087899 */ /* 0x000fe20008011427 */
[----:B------:R-:W-:Y:S01]  /*c0a0*/  BSSY B1, `(.L_x_2075) ;  /* 0x000001f000017945 */ /* 0x000fe20003800000 */
[----:B------:R-:W-:Y:S01]  /*c0b0*/  USEL UR37, UR37, URZ, !UP0 ;  /* 0x0000003f25257287 */ /* 0x000fe2000c000000 */
[----:B------:R-:W-:Y:S01]  /*c0c0*/  SHF.R.S32.HI R11, RZ, 0x1f, R2 ;  /* 0x0000001fff0b7819 */ /* 0x000fe20000011402 */
[----:B------:R-:W-:Y:S01]  /*c0d0*/  USEL UR38, UR38, URZ, !UP0 ;  /* 0x0000003f26267287 */ /* 0x000fe2000c000000 */
[----:B-----5:R-:W-:Y:S01]  /*c0e0*/  SHF.R.S32.HI R8, RZ, 0x1f, R9 ;  /* 0x0000001fff087819 */ /* 0x020fe20000011409 */
[----:B------:R-:W-:Y:S10]  /*c0f0*/  @P0 BRA `(.L_x_2076) ;  /* 0x0000000000640947 */ /* 0x000ff40003800000 */
[----:B------:R-:W0:Y:S01]  /*c100*/  S2R R3, SR_TID.X ;  /* 0x0000000000037919 */ /* 0x000e220000002100 */
[----:B------:R-:W-:-:S05]  /*c110*/  IMAD.U32 R0, RZ, RZ, UR40 ;  /* 0x00000028ff007e24 */ /* 0x000fca000f8e00ff */
[----:B0-----:R-:W-:-:S05]  /*c120*/  LEA R0, R0, R3, 0x7 ;  /* 0x0000000300007211 */ /* 0x001fca00078e38ff */
[----:B------:R-:W-:-:S05]  /*c130*/  VIADD R0, R0, 0xffffff80 ;  /* 0xffffff8000007836 */ /* 0x000fca0000000000 */
[----:B------:R-:W-:-:S13]  /*c140*/  ISETP.GE.AND P0, PT, R0, UR4, PT ;  /* 0x0000000400007c0c */ /* 0x000fda000bf06270 */
[----:B------:R-:W-:Y:S05]  /*c150*/  @P0 BRA `(.L_x_2076) ;  /* 0x00000000004c0947 */ /* 0x000fea0003800000 */
[C---:B------:R-:W-:Y:S01]  /*c160*/  IADD3 R4, P0, R0.reuse, R9, RZ ;  /* 0x0000000900047210 */ /* 0x040fe20007f1e0ff */
        /* <DEDUP_REMOVED lines=18> */
.L_x_2076:
[----:B------:R-:W-:Y:S05]  /*c290*/  BSYNC B1 ;  /* 0x0000000000017941 */ /* 0x000fea0003800000 */
.L_x_2075:
[----:B------:R-:W-:Y:S01]  /*c2a0*/  ULDC.64 UR6, c[0x0][0xaa0] ;  /* 0x0002a80000067ab9 */ /* 0x000fe20000000a00 */
[----:B0-----:R-:W-:Y:S01]  /*c2b0*/  IMAD.MOV.U32 R3, RZ, RZ, R11 ;  /* 0x000000ffff037224 */ /* 0x001fe200078e000b */
[----:B------:R-:W-:Y:S01]  /*c2c0*/  ULDC.64 UR10, c[0x0][0xae0] ;  /* 0x0002b800000a7ab9 */ /* 0x000fe20000000a00 */
[----:B------:R-:W-:Y:S01]  /*c2d0*/  IMAD R0, R8, UR6, RZ ;  /* 0x0000000608007c24 */ /* 0x000fe2000f8e02ff */
[----:B------:R-:W-:Y:S01]  /*c2e0*/  BSSY B1, `(.L_x_2077) ;  /* 0x000002c000017945 */ /* 0x000fe20003800000 */
[----:B------:R-:W-:Y:S01]  /*c2f0*/  IMAD.WIDE.U32 R4, R9, UR6, R2 ;  /* 0x0000000609047c25 */ /* 0x000fe2000f8e0002 */
[----:B------:R-:W-:-:S03]  /*c300*/  UIMAD UR6, UR8, UR10, URZ ;  /* 0x0000000a080672a4 */ /* 0x000fc6000f8e023f */
[----:B------:R-:W-:Y:S01]  /*c310*/  IMAD R9, R9, UR7, R0 ;  /* 0x0000000709097c24 */ /* 0x000fe2000f8e0200 */
[----:B------:R-:W-:Y:S01]  /*c320*/  UIMAD UR7, UR40, -0x80, UR4 ;  /* 0xffffff80280778a4 */ /* 0x000fe2000f8e0204 */
[----:B------:R-:W-:Y:S01]  /*c330*/  IMAD.U32 R3, RZ, RZ, UR10 ;  /* 0x0000000aff037e24 */ /* 0x000fe2000f8e00ff */
[----:B------:R-:W-:Y:S01]  /*c340*/  UIMAD UR6, UR39, UR11, UR6 ;  /* 0x0000000b270672a4 */ /* 0x000fe2000f8e0206 */
[----:B------:R-:W-:Y:S01]  /*c350*/  IMAD.IADD R5, R5, 0x1, R9 ;  /* 0x0000000105057824 */ /* 0x000fe200078e0209 */
[----:B------:R-:W-:Y:S01]  /*c360*/  ULDC.64 UR8, c[0x0][0xae8] ;  /* 0x0002ba0000087ab9 */ /* 0x000fe20000000a00 */
[C---:B------:R-:W-:Y:S01]  /*c370*/  VIADD R0, R16.reuse, 0x20 ;  /* 0x0000002010007836 */ /* 0x040fe20000000000 */
[----:B------:R-:W-:Y:S01]  /*c380*/  ISETP.GE.AND P2, PT, R16, UR7, PT ;  /* 0x0000000710007c0c */ /* 0x000fe2000bf46270 */
[----:B------:R-:W-:Y:S01]  /*c390*/  IMAD.WIDE.U32 R4, R3, UR39, R4 ;  /* 0x0000002703047c25 */ /* 0x000fe2000f8e0004 */
[----:B------:R-:W-:Y:S01]  /*c3a0*/  UIMAD UR4, UR38, UR8, URZ ;  /* 0x00000008260472a4 */ /* 0x000fe2000f8e023f */
[----:B------:R-:W-:-:S02]  /*c3b0*/  SHF.R.S32.HI R9, RZ, 0x1f, R16 ;  /* 0x0000001fff097819 */ /* 0x000fc40000011410 */
[----:B------:R-:W-:Y:S01]  /*c3c0*/  VIADD R5, R5, UR6 ;  /* 0x0000000605057c36 */ /* 0x000fe20008000000 */
[----:B------:R-:W-:Y:S01]  /*c3d0*/  UIMAD UR4, UR37, UR9, UR4 ;  /* 0x00000009250472a4 */ /* 0x000fe2000f8e0204 */
[----:B------:R-:W-:Y:S01]  /*c3e0*/  IMAD.U32 R7, RZ, RZ, UR8 ;  /* 0x00000008ff077e24 */ /* 0x000fe2000f8e00ff */
[----:B------:R-:W-:Y:S01]  /*c3f0*/  ISETP.GE.AND P3, PT, R0, UR7, PT ;  /* 0x0000000700007c0c */ /* 0x000fe2000bf66270 */
[C---:B------:R-:W-:Y:S01]  /*c400*/  VIADD R3, R16.reuse, 0x60 ;  /* 0x0000006010037836 */ /* 0x040fe20000000000 */
[----:B------:R-:W-:Y:S01]  /*c410*/  IADD3 R0, R16, 0x40, RZ ;  /* 0x0000004010007810 */ /* 0x000fe20007ffe0ff */
[----:B------:R-:W-:-:S03]  /*c420*/  IMAD.WIDE.U32 R6, R7, UR37, R4 ;  /* 0x0000002507067c25 */ /* 0x000fc6000f8e0004 */
[----:B------:R-:W-:Y:S01]  /*c430*/  ISETP.GE.AND P0, PT, R3, UR7, PT ;  /* 0x0000000703007c0c */ /* 0x000fe2000bf06270 */
[----:B------:R-:W-:Y:S01]  /*c440*/  IMAD.U32 R3, RZ, RZ, UR40 ;  /* 0x00000028ff037e24 */ /* 0x000fe2000f8e00ff */
[----:B------:R-:W-:Y:S01]  /*c450*/  ISETP.GE.AND P1, PT, R0, UR7, PT ;  /* 0x0000000700007c0c */ /* 0x000fe2000bf26270 */
[----:B------:R-:W-:Y:S02]  /*c460*/  IMAD.MOV.U32 R8, RZ, RZ, R16 ;  /* 0x000000ffff087224 */ /* 0x000fe400078e0010 */
[----:B------:R-:W-:Y:S02]  /*c470*/  VIADD R11, R7, UR4 ;  /* 0x00000004070b7c36 */ /* 0x000fe40008000000 */
[----:B------:R-:W-:Y:S01]  /*c480*/  IMAD.WIDE R8, R3, 0x80, R8 ;  /* 0x0000008003087825 */ /* 0x000fe200078e0208 */
[----:B------:R-:W-:Y:S07]  /*c490*/  @P2 BRA `(.L_x_2078) ;  /* 0x0000000000402947 */ /* 0x000fee0003800000 */
        /* <DEDUP_REMOVED lines=16> */
.L_x_2078:
[----:B------:R-:W-:Y:S05]  /*c5a0*/  BSYNC B1 ;  /* 0x0000000000017941 */ /* 0x000fea0003800000 */
.L_x_2077:
        /* <DEDUP_REMOVED lines=15> */
[----:B0-----:R-:W-:Y:S01]  /*c6a0*/  LEA R12, P2, R4, UR8, 0x1 ;  /* 0x00000008040c7c11 */ /* 0x001fe2000f8408ff */
[----:B------:R-:W-:-:S05]  /*c6b0*/  IMAD.IADD R3, R5, 0x1, R3 ;  /* 0x0000000105037824 */ /* 0x000fca00078e0203 */
[----:B------:R-:W-:-:S05]  /*c6c0*/  LEA.HI.X R13, R4, UR9, R3, 0x1, P2 ;  /* 0x00000009040d7c11 */ /* 0x000fca00090f0c03 */
[----:B------:R1:W-:Y:S04]  /*c6d0*/  @!P3 STG.E.128 desc[UR48][R12.64], RZ ;  /* 0x000000ff0c00b986 */ /* 0x0003e8000c101d30 */
[----:B------:R1:W-:Y:S02]  /*c6e0*/  @!P4 STG.E.128 desc[UR48][R12.64+0x80], RZ ;  /* 0x000080ff0c00c986 */ /* 0x0003e4000c101d30 */
.L_x_2080:
[----:B------:R-:W-:Y:S05]  /*c6f0*/  BSYNC B1 ;  /* 0x0000000000017941 */ /* 0x000fea0003800000 */
.L_x_2079:
        /* <DEDUP_REMOVED lines=15> */
[----:B01----:R-:W-:Y:S01]  /*c7f0*/  LEA R12, P1, R4, UR8, 0x1 ;  /* 0x00000008040c7c11 */ /* 0x003fe2000f8208ff */
[----:B------:R-:W-:-:S05]  /*c800*/  IMAD.IADD R3, R5, 0x1, R3 ;  /* 0x0000000105037824 */ /* 0x000fca00078e0203 */
[----:B------:R-:W-:-:S05]  /*c810*/  LEA.HI.X R13, R4, UR9, R3, 0x1, P1 ;  /* 0x00000009040d7c11 */ /* 0x000fca00088f0c03 */
[----:B------:R2:W-:Y:S04]  /*c820*/  @!P2 STG.E.128 desc[UR48][R12.64], RZ ;  /* 0x000000ff0c00a986 */ /* 0x0005e8000c101d30 */
[----:B------:R2:W-:Y:S02]  /*c830*/  @!P3 STG.E.128 desc[UR48][R12.64+0x80], RZ ;  /* 0x000080ff0c00b986 */ /* 0x0005e4000c101d30 */
.L_x_2082:
[----:B------:R-:W-:Y:S05]  /*c840*/  BSYNC B1 ;  /* 0x0000000000017941 */ /* 0x000fea0003800000 */
.L_x_2081:
[----:B------:R-:W-:Y:S05]  /*c850*/  @P0 BRA `(.L_x_2073) ;  /* 0x0000000000480947 */ /* 0x000fea0003800000 */
[----:B------:R-:W-:Y:S01]  /*c860*/  IADD3 R3, P0, R8, 0x60, RZ ;  /* 0x0000006008037810 */ /* 0x000fe20007f1e0ff */
[----:B------:R-:W-:Y:S01]  /*c870*/  ULDC.64 UR6, c[0x0][0xad8] ;  /* 0x0002b60000067ab9 */ /* 0x000fe20000000a00 */
[----:B------:R-:W-:Y:S01]  /*c880*/  MOV R4, R6 ;  /* 0x0000000600047202 */ /* 0x000fe20000000f00 */
[----:B------:R-:W-:Y:S01]  /*c890*/  IMAD.MOV.U32 R5, RZ, RZ, R11 ;  /* 0x000000ffff057224 */ /* 0x000fe200078e000b */
[----:B------:R-:W-:Y:S01]  /*c8a0*/  ULDC UR4, c[0x0][0xa8c] ;  /* 0x0002a30000047ab9 */ /* 0x000fe20000000800 */
[----:B------:R-:W-:Y:S01]  /*c8b0*/  IMAD.X R8, RZ, RZ, R9, P0 ;  /* 0x000000ffff087224 */ /* 0x000fe200000e0609 */
[C---:B------:R-:W-:Y:S01]  /*c8c0*/  ISETP.GE.AND P1, PT, R2.reuse, UR4, PT ;  /* 0x0000000402007c0c */ /* 0x040fe2000bf26270 */
[----:B------:R-:W-:Y:S02]  /*c8d0*/  VIADD R0, R2, 0x40 ;  /* 0x0000004002007836 */ /* 0x000fe40000000000 */
[----:B------:R-:W-:Y:S02]  /*c8e0*/  IMAD R8, R8, UR6, RZ ;  /* 0x0000000608087c24 */ /* 0x000fe4000f8e02ff */
        /* <DEDUP_REMOVED lines=9> */
.L_x_2073:
[----:B------:R-:W-:Y:S05]  /*c980*/  BSYNC B0 ;  /* 0x0000000000007941 */ /* 0x000fea0003800000 */
.L_x_2064:
[----:B------:R-:W-:Y:S02]  /*c990*/  ULDC UR4, c[0x0][0xc14] ;  /* 0x0003050000047ab9 */ /* 0x000fe40000000800 */
[----:B------:R-:W-:-:S13]  /*c9a0*/  ISETP.GE.AND P0, PT, R47, UR4, PT ;  /* 0x000000042f007c0c */ /* 0x000fda000bf06270 */
[----:B------:R-:W-:Y:S05]  /*c9b0*/  @!P0 BRA `(.L_x_2083) ;  /* 0xffffff4000f48947 */ /* 0x000fea000383ffff */
[----:B------:R-:W-:Y:S05]  /*c9c0*/  EXIT ;  /* 0x000000000000794d */ /* 0x000fea0003800000 */
.L_x_2028:
        /* <DEDUP_REMOVED lines=37> */
[----:B0-----:R-:W-:Y:S02]  /*cc20*/  SEL R3, R6, RZ, P0 ;  /* 0x000000ff06037207 */ /* 0x001fe40000000000 */
[----:B------:R-:W-:Y:S02]  /*cc30*/  ISETP.GE.U32.AND P0, PT, R7, 0x8, PT ;  /* 0x000000080700780c */ /* 0x000fe40003f06070 */
[----:B------:R-:W-:Y:S01]  /*cc40*/  MOV R6, RZ ;  /* 0x000000ff00067202 */ /* 0x000fe20000000f00 */
        /* <DEDUP_REMOVED lines=21> */
.L_x_2088:
        /* <DEDUP_REMOVED lines=15> */
.L_x_2087:
[----:B------:R-:W-:Y:S05]  /*ce90*/  BSYNC B0 ;  /* 0x0000000000007941 */ /* 0x000fea0003800000 */
.L_x_2086:
        /* <DEDUP_REMOVED lines=15> */
[----:B0-----:R-:W-:-:S04]  /*cf90*/  SEL R4, R4, RZ, P1 ;  /* 0x000000ff04047207 */ /* 0x001fc80000800000 */
[----:B------:R-:W-:-:S05]  /*cfa0*/  IADD3 R4, R7, R4, RZ ;  /* 0x0000000407047210 */ /* 0x000fca0007ffe0ff */
        /* <DEDUP_REMOVED lines=8> */
.L_x_2084:
        /* <DEDUP_REMOVED lines=20> */
.L_x_2089:
        /* <DEDUP_REMOVED lines=13> */
[----:B------:R-:W-:Y:S01]  /*d240*/  @!P0 IADD3 R4, R4, -R11, RZ ;  /* 0x8000000b04048210 */ /* 0x000fe20007ffe0ff */
        /* <DEDUP_REMOVED lines=32> */
[----:B------:R-:W-:Y:S02]  /*d450*/  @P0 IADD3 R2, R2, 0x1, RZ ;  /* 0x0000000102020810 */ /* 0x000fe40007ffe0ff */
        /* <DEDUP_REMOVED lines=9> */
.L_x_2085:
[----:B------:R-:W-:Y:S02]  /*d4f0*/  IMAD.MOV.U32 R17, RZ, RZ, RZ ;  /* 0x000000ffff117224 */ /* 0x000fe400078e00ff */
[----:B------:R-:W-:Y:S02]  /*d500*/  IMAD.U32 R16, RZ, RZ, UR6 ;  /* 0x00000006ff107e24 */ /* 0x000fe4000f8e00ff */
[----:B------:R-:W-:-:S07]  /*d510*/  IMAD.MOV.U32 R18, RZ, RZ, RZ ;  /* 0x000000ffff127224 */ /* 0x000fce00078e00ff */
.L_x_2090:
[----:B------:R-:W1:Y:S01]  /*d520*/  S2R R2, SR_TID.X ;  /* 0x0000000000027919 */ /* 0x000e620000002100 */
[----:B------:R-:W-:Y:S01]  /*d530*/  STL [R1+0x20], RZ ;  /* 0x000020ff01007387 */ /* 0x000fe20000100800 */
        /* <DEDUP_REMOVED lines=10> */
[----:B------:R1:W-:Y:S03]  /*d5e0*/  STL [R1], RZ ;  /* 0x000000ff01007387 */ /* 0x0003e60000100800 */
[----:B------:R-:W-:Y:S05]  /*d5f0*/  @P0 BRA `(.L_x_2091) ;  /* 0x0000003c00b00947 */ /* 0x000fea0003800000 */
[----:B-1----:R-:W-:Y:S01]  /*d600*/  IMAD.MOV.U32 R0, RZ, RZ, 0x1 ;  /* 0x00000001ff007424 */ /* 0x002fe200078e00ff */
[----:B------:R1:W-:Y:S01]  /*d610*/  STL [R1], RZ ;  /* 0x000000ff01007387 */ /* 0x0003e20000100800 */
[----:B------:R-:W-:Y:S01]  /*d620*/  ULDC UR37, c[0x0][0xc] ;  /* 0x0000030000257ab9 */ /* 0x000fe20000000800 */
[----:B------:R-:W-:Y:S02]  /*d630*/  ULDC.64 UR38, c[0x0][0x198] ;  /* 0x0000660000267ab9 */ /* 0x000fe40000000a00 */
[----:B------:R1:W-:Y:S04]  /*d640*/  STL [R1+0x8], R0 ;  /* 0x0000080001007387 */ /* 0x0003e80000100800 */
[----:B------:R1:W-:Y:S02]  /*d650*/  STL [R1+0x20], RZ ;  /* 0x000020ff01007387 */ /* 0x0003e40000100800 */
.L_x_2157:
[----:B--2---:R-:W2:Y:S02]  /*d660*/  LDC.64 R2, c[0x0][0xc60] ;  /* 0x00031800ff027b82 */ /* 0x004ea40000000a00 */
[----:B--2---:R-:W-:-:S05]  /*d670*/  IMAD.WIDE R2, R19, 0x4, R2 ;  /* 0x0000000413027825 */ /* 0x004fca00078e0202 */
[----:B------:R-:W2:Y:S01]  /*d680*/  LDG.E R5, desc[UR48][R2.64] ;  /* 0x0000003002057981 */ /* 0x000ea2000c1e1900 */
[----:B------:R-:W-:Y:S05]  /*d690*/  YIELD ;  /* 0x0000000000007946 */ /* 0x000fea0003800000 */
[----:B------:R-:W-:Y:S01]  /*d6a0*/  ULDC.64 UR4, c[0x0][0xa28] ;  /* 0x00028a0000047ab9 */ /* 0x000fe20000000a00 */
[----:B-1----:R-:W-:Y:S01]  /*d6b0*/  IMAD.MOV.U32 R0, RZ, RZ, RZ ;  /* 0x000000ffff007224 */ /* 0x002fe200078e00ff */
[----:B------:R-:W-:Y:S01]  /*d6c0*/  ISETP.NE.U32.AND P0, PT, RZ, UR4, PT ;  /* 0x00000004ff007c0c */ /* 0x000fe2000bf05070 */
[----:B------:R-:W-:Y:S01]  /*d6d0*/  IMAD.MOV.U32 R6, RZ, RZ, RZ ;  /* 0x000000ffff067224 */ /* 0x000fe200078e00ff */
[----:B------:R-:W-:-:S02]  /*d6e0*/  ULDC.64 UR6, c[0x0][0xa08] ;  /* 0x0002820000067ab9 */ /* 0x000fc40000000a00 */
[----:B------:R-:W-:Y:S02]  /*d6f0*/  ISETP.NE.AND.EX P0, PT, RZ, UR5, PT, P0 ;  /* 0x00000005ff007c0c */ /* 0x000fe4000bf05300 */
[----:B--2---:R-:W-:Y:S01]  /*d700*/  SHF.R.S32.HI R4, RZ, 0x1f, R5 ;  /* 0x0000001fff047819 */ /* 0x004fe20000011405 */
[----:B------:R1:W-:Y:S10]  /*d710*/  STL [R1+0x10], R5 ;  /* 0x0000100501007387 */ /* 0x0003f40000100800 */
[----:B------:R-:W-:-:S04]  /*d720*/  @P0 LEA R2, P1, R5, UR4, 0x2 ;  /* 0x0000000405020c11 */ /* 0x000fc8000f8210ff */
[C-C-:B------:R-:W-:Y:S01]  /*d730*/  @P0 LEA.HI.X R3, R5.reuse, UR5, R4.reuse, 0x2, P1 ;  /* 0x0000000505030c11 */ /* 0x140fe200088f1404 */
[----:B------:R-:W-:Y:S02]  /*d740*/  ULDC.64 UR4, c[0x0][0xa18] ;  /* 0x0002860000047ab9 */ /* 0x000fe40000000a00 */
[----:B------:R-:W-:Y:S02]  /*d750*/  ISETP.NE.U32.AND P1, PT, RZ, UR4, PT ;  /* 0x00000004ff007c0c */ /* 0x000fe4000bf25070 */
[C---:B------:R-:W-:Y:S01]  /*d760*/  SHF.L.U32 R11, R5.reuse, 0x2, RZ ;  /* 0x00000002050b7819 */ /* 0x040fe200000006ff */
[----:B------:R2:W5:Y:S01]  /*d770*/  @P0 LDG.E R0, desc[UR48][R2.64] ;  /* 0x0000003002000981 */ /* 0x000562000c1e1900 */
[----:B------:R-:W-:Y:S02]  /*d780*/  ISETP.NE.AND.EX P1, PT, RZ, UR5, PT, P1 ;  /* 0x00000005ff007c0c */ /* 0x000fe4000bf25310 */
[----:B------:R-:W-:Y:S01]  /*d790*/  SHF.L.U64.HI R10, R5, 0x2, R4 ;  /* 0x00000002050a7819 */ /* 0x000fe20000010204 */
[----:B------:R-:W-:Y:S04]  /*d7a0*/  STL [R1+0x18], R11 ;  /* 0x0000180b01007387 */ /* 0x000fe80000100800 */
[----:B------:R-:W-:Y:S06]  /*d7b0*/  STL [R1+0x1c], R10 ;  /* 0x00001c0a01007387 */ /* 0x000fec0000100800 */
[----:B------:R-:W-:-:S04]  /*d7c0*/  @P1 IADD3 R8, P0, R11, UR4, RZ ;  /* 0x000000040b081c10 */ /* 0x000fc8000ff1e0ff */
[C---:B------:R-:W-:Y:S01]  /*d7d0*/  @P1 IADD3.X R9, R10.reuse, UR5, RZ, P0, !PT ;  /* 0x000000050a091c10 */ /* 0x040fe200087fe4ff */
[----:B------:R-:W-:Y:S02]  /*d7e0*/  ULDC.64 UR4, c[0x0][0xa00] ;  /* 0x0002800000047ab9 */ /* 0x000fe40000000a00 */
[----:B------:R-:W-:Y:S02]  /*d7f0*/  ISETP.NE.U32.AND P2, PT, RZ, UR4, PT ;  /* 0x00000004ff007c0c */ /* 0x000fe4000bf45070 */
[C---:B--2---:R-:W-:Y:S02]  /*d800*/  IADD3 R2, P0, R11.reuse, UR4, RZ ;  /* 0x000000040b027c10 */ /* 0x044fe4000ff1e0ff */
[----:B------:R-:W-:Y:S02]  /*d810*/  ISETP.NE.AND.EX P2, PT, RZ, UR5, PT, P2 ;  /* 0x00000005ff007c0c */ /* 0x000fe4000bf45320 */
[----:B------:R-:W-:Y:S01]  /*d820*/  IADD3.X R3, R10, UR5, RZ, P0, !PT ;  /* 0x000000050a037c10 */ /* 0x000fe200087fe4ff */
[----:B------:R-:W-:Y:S01]  /*d830*/  ULDC UR4, c[0x0][0x288] ;  /* 0x0000a20000047ab9 */ /* 0x000fe20000000800 */
[----:B------:R-:W-:-:S04]  /*d840*/  IADD3 R4, P0, R11, UR6, RZ ;  /* 0x000000060b047c10 */ /* 0x000fc8000ff1e0ff */
[----:B-1----:R-:W-:-:S05]  /*d850*/  IADD3.X R5, R10, UR7, RZ, P0, !PT ;  /* 0x000000070a057c10 */ /* 0x002fca00087fe4ff */
[----:B------:R-:W2:Y:S01]  /*d860*/  @P2 LDG.E R6, desc[UR48][R2.64] ;  /* 0x0000003002062981 */ /* 0x000ea2000c1e1900 */
[----:B------:R-:W-:-:S03]  /*d870*/  ISETP.NE.U32.AND P0, PT, RZ, UR6, PT ;  /* 0x00000006ff007c0c */ /* 0x000fc6000bf05070 */
[----:B--2---:R1:W-:Y:S02]  /*d880*/  STL [R1+0x24], R6 ;  /* 0x0000240601007387 */ /* 0x0043e40000100800 */
[----:B-1----:R-:W-:Y:S01]  /*d890*/  IMAD.U32 R6, RZ, RZ, UR4 ;  /* 0x00000004ff067e24 */ /* 0x002fe2000f8e00ff */
[----:B------:R-:W-:-:S05]  /*d8a0*/  ULDC.64 UR4, c[0x0][0x3f8] ;  /* 0x0000fe0000047ab9 */ /* 0x000fca0000000a00 */
[----:B------:R1:W5:Y:S01]  /*d8b0*/  @P1 LDG.E R6, desc[UR48][R8.64] ;  /* 0x0000003008061981 */ /* 0x000362000c1e1900 */
[----:B------:R-:W-:Y:S01]  /*d8c0*/  UISETP.NE.U32.AND UP0, UPT, UR4, URZ, UPT ;  /* 0x0000003f0400728c */ /* 0x000fe2000bf05070 */
[----:B------:R-:W-:Y:S02]  /*d8d0*/  ISETP.NE.AND.EX P0, PT, RZ, UR7, PT, P0 ;  /* 0x00000007ff007c0c */ /* 0x000fe4000bf05300 */
[----:B------:R-:W-:Y:S01]  /*d8e0*/  ULDC UR4, c[0x0][0x404] ;  /* 0x0001010000047ab9 */ /* 0x000fe20000000800 */
[----:B------:R-:W-:-:S03]  /*d8f0*/  UISETP.NE.AND.EX UP0, UPT, UR5, URZ, UPT, UP0 ;  /* 0x0000003f0500728c */ /* 0x000fc6000bf05300 */
[----:B------:R-:W-:Y:S01]  /*d900*/  ULDC UR5, c[0x0][0x2e0] ;  /* 0x0000b80000057ab9 */ /* 0x000fe20000000800 */
[----:B------:R-:W-:-:S04]  /*d910*/  USEL UR4, UR4, 0x1, UP0 ;  /* 0x0000000104047887 */ /* 0x000fc80008000000 */
[----:B------:R-:W-:-:S06]  /*d920*/  UIMAD UR4, UR4, UR5, URZ ;  /* 0x00000005040472a4 */ /* 0x000fcc000f8e023f */
[----:B------:R-:W-:Y:S01]  /*d930*/  IMAD.U32 R7, RZ, RZ, UR4 ;  /* 0x00000004ff077e24 */ /* 0x000fe2000f8e00ff */
[----:B-1----:R-:W-:Y:S06]  /*d940*/  @P1 BRA `(.L_x_2092) ;  /* 0x0000000000101947 */ /* 0x002fec0003800000 */
[----:B------:R-:W-:Y:S05]  /*d950*/  @!P2 BRA `(.L_x_2092) ;  /* 0x00000000000ca947 */ /* 0x000fea0003800000 */
[----:B-----5:R-:W2:Y:S04]  /*d960*/  LDG.E R6, desc[UR48][R2.64] ;  /* 0x0000003002067981 */ /* 0x020ea8000c1e1900 */
[----:B------:R-:W2:Y:S02]  /*d970*/  LDG.E R9, desc[UR48][R2.64+0x4] ;  /* 0x0000043002097981 */ /* 0x000ea4000c1e1900 */
[----:B--2---:R-:W-:-:S07]  /*d980*/  IMAD.IADD R6, R9, 0x1, -R6 ;  /* 0x0000000109067824 */ /* 0x004fce00078e0a06 */
.L_x_2092:
[----:B------:R-:W-:Y:S01]  /*d990*/  IMAD.MOV.U32 R3, RZ, RZ, RZ ;  /* 0x000000ffff037224 */ /* 0x000fe200078e00ff */
[----:B------:R-:W-:-:S05]  /*d9a0*/  ULDC.64 UR4, c[0x0][0xa20] ;  /* 0x0002880000047ab9 */ /* 0x000fca0000000a00 */
[----:B------:R-:W2:Y:S01]  /*d9b0*/  @P0 LDG.E R3, desc[UR48][R4.64] ;  /* 0x0000003004030981 */ /* 0x000ea2000c1e1900 */
[----:B------:R-:W-:-:S04]  /*d9c0*/  ISETP.NE.U32.AND P1, PT, RZ, UR4, PT ;  /* 0x00000004ff007c0c */ /* 0x000fc8000bf25070 */
[----:B------:R-:W-:Y:S01]  /*d9d0*/  ISETP.NE.AND.EX P1, PT, RZ, UR5, PT, P1 ;  /* 0x00000005ff007c0c */ /* 0x000fe2000bf25310 */
[----:B--2--5:R-:W-:-:S05]  /*d9e0*/  IMAD.IADD R2, R3, 0x1, R0 ;  /* 0x0000000103027824 */ /* 0x024fca00078e0200 */
[----:B------:R1:W-:Y:S07]  /*d9f0*/  STL [R1+0x4], R2 ;  /* 0x0000040201007387 */ /* 0x0003ee0000100800 */
[----:B------:R-:W-:Y:S05]  /*da00*/  @!P1 BRA `(.L_x_2093) ;  /* 0x0000000000109947 */ /* 0x000fea0003800000 */
[----:B-1----:R-:W-:-:S04]  /*da10*/  IADD3 R2, P0, R11, UR4, RZ ;  /* 0x000000040b027c10 */ /* 0x002fc8000ff1e0ff */
[----:B------:R-:W-:-:S05]  /*da20*/  IADD3.X R3, R10, UR5, RZ, P0, !PT ;  /* 0x000000050a037c10 */ /* 0x000fca00087fe4ff */
[----:B------:R1:W5:Y:S01]  /*da30*/  LDG.E R7, desc[UR48][R2.64] ;  /* 0x0000003002077981 */ /* 0x000362000c1e1900 */
[----:B------:R-:W-:Y:S05]  /*da40*/  BRA `(.L_x_2094) ;  /* 0x0000000000107947 */ /* 0x000fea0003800000 */
.L_x_2093:
[----:B------:R-:W-:Y:S05]  /*da50*/  @!P0 BRA `(.L_x_2094) ;  /* 0x00000000000c8947 */ /* 0x000fea0003800000 */
[----:B-1----:R-:W2:Y:S04]  /*da60*/  LDG.E R2, desc[UR48][R4.64] ;  /* 0x0000003004027981 */ /* 0x002ea8000c1e1900 */
[----:B------:R-:W2:Y:S02]  /*da70*/  LDG.E R7, desc[UR48][R4.64+0x4] ;  /* 0x0000043004077981 */ /* 0x000ea4000c1e1900 */
[----:B--2---:R-:W-:-:S07]  /*da80*/  IMAD.IADD R7, R7, 0x1, -R2 ;  /* 0x0000000107077824 */ /* 0x004fce00078e0a02 */
.L_x_2094:
[----:B-----5:R-:W-:Y:S01]  /*da90*/  IMAD.IADD R7, R7, 0x1, -R0 ;  /* 0x0000000107077824 */ /* 0x020fe200078e0a00 */
[----:B------:R-:W-:Y:S01]  /*daa0*/  LEA R0, R17, 0xff, 0x7 ;  /* 0x000000ff11007811 */ /* 0x000fe200078e38ff */
[----:B------:R-:W-:Y:S03]  /*dab0*/  BSSY B6, `(.L_x_2095) ;  /* 0x00002df000067945 */ /* 0x000fe60003800000 */
[C---:B------:R-:W-:Y:S01]  /*dac0*/  IADD3 R6, R7.reuse, R0, -R6 ;  /* 0x0000000007067210 */ /* 0x040fe20007ffe806 */
[----:B------:R-:W-:-:S03]  /*dad0*/  VIADD R7, R7, 0x7f ;  /* 0x0000007f07077836 */ /* 0x000fc60000000000 */
[----:B-1----:R-:W-:Y:S02]  /*dae0*/  SHF.R.S32.HI R3, RZ, 0x1f, R6 ;  /* 0x0000001fff037819 */ /* 0x002fe40000011406 */
[----:B------:R-:W-:Y:S02]  /*daf0*/  SHF.R.S32.HI R0, RZ, 0x1f, R7 ;  /* 0x0000001fff007819 */ /* 0x000fe40000011407 */
[----:B------:R-:W-:Y:S02]  /*db00*/  LEA.HI R3, R3, R6, RZ, 0x7 ;  /* 0x0000000603037211 */ /* 0x000fe400078f38ff */
[----:B------:R-:W-:Y:S02]  /*db10*/  LEA.HI R0, R0, R7, RZ, 0x7 ;  /* 0x0000000700007211 */ /* 0x000fe400078f38ff */
[----:B------:R-:W-:Y:S02]  /*db20*/  SHF.R.S32.HI R3, RZ, 0x7, R3 ;  /* 0x00000007ff037819 */ /* 0x000fe40000011403 */
[----:B------:R-:W-:-:S04]  /*db30*/  SHF.R.S32.HI R0, RZ, 0x7, R0 ;  /* 0x00000007ff007819 */ /* 0x000fc80000011400 */
[----:B------:R-:W-:-:S04]  /*db40*/  VIMNMX R2, R0, R3, PT ;  /* 0x0000000300027248 */ /* 0x000fc80003fe0100 */
[----:B------:R-:W-:Y:S01]  /*db50*/  ISETP.GT.AND P0, PT, R2, RZ, PT ;  /* 0x000000ff0200720c */ /* 0x000fe20003f04270 */
[----:B------:R1:W-:-:S12]  /*db60*/  STL [R1+0x14], R2 ;  /* 0x0000140201007387 */ /* 0x0003d80000100800 */
[----:B-1----:R-:W-:Y:S05]  /*db70*/  @P0 BRA `(.L_x_2096) ;  /* 0x0000000000440947 */ /* 0x002fea0003800000 */
[----:B------:R-:W1:Y:S02]  /*db80*/  S2R R2, SR_TID.X ;  /* 0x0000000000027919 */ /* 0x000e640000002100 */
        /* <DEDUP_REMOVED lines=14> */
[----:B-1----:R-:W-:Y:S01]  /*dc70*/  IADD3 R16, R0, UR37, R7 ;  /* 0x0000002500107c10 */ /* 0x002fe2000fffe007 */
[----:B------:R-:W-:Y:S06]  /*dc80*/  BRA `(.L_x_2097) ;  /* 0x0000002c00047947 */ /* 0x000fec0003800000 */
.L_x_2096:
[----:B------:R-:W1:Y:S01]  /*dc90*/  S2R R3, SR_CgaCtaId ;  /* 0x0000000000037919 */ /* 0x000e620000008800 */
[----:B------:R-:W-:-:S04]  /*dca0*/  MOV R0, 0x400 ;  /* 0x0000040000007802 */ /* 0x000fc80000000f00 */
[----:B-1----:R-:W-:-:S05]  /*dcb0*/  LEA R2, R3, R0, 0x18 ;  /* 0x0000000003027211 */ /* 0x002fca00078ec0ff */
[----:B------:R1:W-:Y:S01]  /*dcc0*/  STL [R1+0xc], R2 ;  /* 0x00000c0201007387 */ /* 0x0003e20000100800 */
[----:B------:R-:W-:-:S05]  /*dcd0*/  VIADD R0, R2, 0x18400 ;  /* 0x0001840002007836 */ /* 0x000fca0000000000 */
[----:B------:R-:W-:-:S13]  /*dce0*/  LOP3.LUT P0, RZ, R0, 0x3ff, RZ, 0xc0, !PT ;  /* 0x000003ff00ff7812 */ /* 0x000fda000780c0ff */
[----:B-1----:R-:W-:Y:S05]  /*dcf0*/  @!P0 BRA `(.L_x_2098) ;  /* 0x0000000000408947 */ /* 0x002fea0003800000 */
[----:B------:R-:W-:Y:S01]  /*dd00*/  MOV R2, 0x0 ;  /* 0x0000000000027802 */ /* 0x000fe20000000f00 */
[----:B------:R-:W-:Y:S01]  /*dd10*/  ULDC.64 UR6, c[0x4][0xa0] ;  /* 0x0100280000067ab9 */ /* 0x000fe20000000a00 */
[----:B------:R-:W-:Y:S01]  /*dd20*/  ULDC.64 UR8, c[0x4][0xa8] ;  /* 0x01002a0000087ab9 */ /* 0x000fe20000000a00 */
[----:B------:R-:W-:Y:S01]  /*dd30*/  ULDC.64 UR4, c[0x4][0x8] ;  /* 0x0100020000047ab9 */ /* 0x000fe20000000a00 */
[----:B------:R-:W-:Y:S01]  /*dd40*/  MOV R4, UR6 ;  /* 0x0000000600047c02 */ /* 0x000fe20008000f00 */
[----:B------:R-:W-:Y:S01]  /*dd50*/  IMAD.U32 R5, RZ, RZ, UR7 ;  /* 0x00000007ff057e24 */ /* 0x000fe2000f8e00ff */
[----:B------:R-:W1:Y:S01]  /*dd60*/  LDC.64 R2, c[0x4][R2] ;  /* 0x0100000002027b82 */ /* 0x000e620000000a00 */
        /* <DEDUP_REMOVED lines=9> */
.L_x_2098:
        /* <DEDUP_REMOVED lines=11> */
[----:B------:R-:W-:Y:S02]  /*deb0*/  IMAD.U32 R6, RZ, RZ, UR8 ;  /* 0x00000008ff067e24 */ /* 0x000fe4000f8e00ff */
[----:B------:R-:W-:Y:S02]  /*dec0*/  IMAD.U32 R7, RZ, RZ, UR9 ;  /* 0x00000009ff077e24 */ /* 0x000fe4000f8e00ff */
[----:B------:R-:W-:-:S02]  /*ded0*/  IMAD.U32 R10, RZ, RZ, UR4 ;  /* 0x00000004ff0a7e24 */ /* 0x000fc4000f8e00ff */
[----:B------:R-:W-:Y:S02]  /*dee0*/  IMAD.U32 R11, RZ, RZ, UR5 ;  /* 0x00000005ff0b7e24 */ /* 0x000fe4000f8e00ff */
[----:B------:R-:W-:Y:S02]  /*def0*/  IMAD.MOV.U32 R8, RZ, RZ, 0x70 ;  /* 0x00000070ff087424 */ /* 0x000fe400078e00ff */
[----:B------:R-:W-:Y:S02]  /*df00*/  IMAD.MOV.U32 R12, RZ, RZ, 0x1 ;  /* 0x00000001ff0c7424 */ /* 0x000fe400078e00ff */
[----:B01----:R-:W-:-:S07]  /*df10*/  IMAD.MOV.U32 R13, RZ, RZ, RZ ;  /* 0x000000ffff0d7224 */ /* 0x003fce00078e00ff */
[----:B------:R-:W-:-:S07]  /*df20*/  LEPC R20, `(.L_x_2100) ;  /* 0x000000001014794e */ /* 0x000fce0000000000 */
[----:B--2---:R-:W-:Y:S05]  /*df30*/  CALL.ABS.NOINC R2 ;  /* 0x0000000002007343 */ /* 0x004fea0003c00000 */
.L_x_2100:
        /* <DEDUP_REMOVED lines=16> */
.L_x_2099:
[----:B------:R-:W2:Y:S01]  /*e040*/  LDL.LU R2, [R1+0x18] ;  /* 0x0000180001027983 */ /* 0x000ea20000300800 */
[----:B------:R-:W-:-:S03]  /*e050*/  ULDC.64 UR4, c[0x0][0x9f8] ;  /* 0x00027e0000047ab9 */ /* 0x000fc60000000a00 */
[----:B------:R-:W3:Y:S04]  /*e060*/  LDL.LU R0, [R1+0x1c] ;  /* 0x00001c0001007983 */ /* 0x000ee80000300800 */
[----:B------:R-:W4:Y:S04]  /*e070*/  LDL.LU R7, [R1+0x10] ;  /* 0x0000100001077983 */ /* 0x000f280000300800 */
[----:B------:R-:W4:Y:S01]  /*e080*/  LDL.LU R8, [R1+0x24] ;  /* 0x0000240001087983 */ /* 0x000f220000300800 */
[----:B------:R-:W-:-:S04]  /*e090*/  ISETP.NE.U32.AND P0, PT, RZ, UR4, PT ;  /* 0x00000004ff007c0c */ /* 0x000fc8000bf05070 */
[----:B------:R-:W-:Y:S01]  /*e0a0*/  ISETP.NE.AND.EX P0, PT, RZ, UR5, PT, P0 ;  /* 0x00000005ff007c0c */ /* 0x000fe2000bf05300 */
[----:B------:R-:W1:Y:S02]  /*e0b0*/  S2R R9, SR_TID.X ;  /* 0x0000000000097919 */ /* 0x000e640000002100 */
[----:B-1----:R-:W-:-:S04]  /*e0c0*/  LOP3.LUT R9, R9, 0x1f, RZ, 0xc0, !PT ;  /* 0x0000001f09097812 */ /* 0x002fc800078ec0ff */
        /* <DEDUP_REMOVED lines=8> */
[----:B------:R-:W1:Y:S01]  /*e150*/  LDC R0, c[0x0][0x428] ;  /* 0x00010a00ff007b82 */ /* 0x000e620000000800 */
[----:B----4-:R-:W-:-:S06]  /*e160*/  IMAD.MOV.U32 R4, RZ, RZ, R7 ;  /* 0x000000ffff047224 */ /* 0x010fcc00078e0007 */
[----:B------:R2:W5:Y:S01]  /*e170*/  @P0 LDG.E R4, desc[UR48][R2.64] ;  /* 0x0000003002040981 */ /* 0x000562000c1e1900 */
[----:B------:R-:W-:Y:S01]  /*e180*/  IMAD R17, R17, 0x80, R8 ;  /* 0x0000008011117824 */ /* 0x000fe200078e0208 */
[----:B------:R-:W-:Y:S02]  /*e190*/  PLOP3.LUT P1, PT, P6, PT, PT, 0x8, 0x0 ;  /* 0x000000000000781c */ /* 0x000fe4000372e170 */
[----:B-1----:R-:W-:Y:S01]  /*e1a0*/  ISETP.NE.AND P0, PT, R0, 0x1, PT ;  /* 0x000000010000780c */ /* 0x002fe20003f05270 */
[----:B------:R-:W-:-:S12]  /*e1b0*/  IMAD.MOV.U32 R0, RZ, RZ, R18 ;  /* 0x000000ffff007224 */ /* 0x000fd800078e0012 */
[----:B------:R-:W1:Y:S08]  /*e1c0*/  @P0 LDC R5, c[0x0][0x42c] ;  /* 0x00010b00ff050b82 */ /* 0x000e700000000800 */
[----:B------:R-:W3:Y:S01]  /*e1d0*/  @P0 LDC R6, c[0x0][0x430] ;  /* 0x00010c00ff060b82 */ /* 0x000ee20000000800 */
[----:B-1----:R-:W-:-:S05]  /*e1e0*/  @P0 IMAD.HI.U32 R5, R18, R5, RZ ;  /* 0x0000000512050227 */ /* 0x002fca00078e00ff */
[----:B---3--:R-:W-:Y:S02]  /*e1f0*/  @P0 SHF.R.U32.HI R0, RZ, R6, R5 ;  /* 0x00000006ff000219 */ /* 0x008fe40000011605 */
[----:B------:R-:W-:-:S04]  /*e200*/  ISETP.NE.U32.AND P0, PT, RZ, UR4, PT ;  /* 0x00000004ff007c0c */ /* 0x000fc8000bf05070 */
[----:B------:R-:W-:-:S04]  /*e210*/  ISETP.NE.AND.EX P0, PT, RZ, UR5, PT, P0 ;  /* 0x00000005ff007c0c */ /* 0x000fc8000bf05300 */
[----:B--2---:R-:W-:-:S09]  /*e220*/  SEL R7, R7, RZ, !P0 ;  /* 0x000000ff07077207 */ /* 0x004fd20004000000 */
.L_x_2101:
        /* <DEDUP_REMOVED lines=16> */
.L_x_2102:
        /* <DEDUP_REMOVED lines=15> */
[----:B-----5:R-:W-:Y:S02]  /*e420*/  SEL R6, R4, RZ, !P0 ;  /* 0x000000ff04067207 */ /* 0x020fe40004000000 */
[----:B--2---:R-:W-:Y:S01]  /*e430*/  IADD3 R5, R5, -0x1, RZ ;  /* 0xffffffff05057810 */ /* 0x004fe20007ffe0ff */
[----:B------:R-:W-:Y:S06]  /*e440*/  BRA.DIV UR4, `(.L_x_2103) ;  /* 0x0000003604b47947 */ /* 0x000fec000b800000 */
.L_x_2173:
[----:B------:R-:W-:Y:S01]  /*e450*/  UMOV UR4, 0xffffffff ;  /* 0xffffffff00047882 */ /* 0x000fe20000000000 */
[----:B0-----:R-:W-:Y:S02]  /*e460*/  SHF.R.S32.HI R13, RZ, 0x1f, R4 ;  /* 0x0000001fff0d7819 */ /* 0x001fe40000011404 */
[----:B------:R-:W-:Y:S05]  /*e470*/  BRA.DIV UR4, `(.L_x_2104) ;  /* 0x0000003604dc7947 */ /* 0x000fea000b800000 */
[----:B------:R-:W-:-:S13]  /*e480*/  ELECT P6, URZ, PT ;  /* 0x00000000003f782f */ /* 0x000fda00038c0000 */
.L_x_2176:
[----:B------:R-:W-:Y:S05]  /*e490*/  @!P6 BRA `(.L_x_2105) ;  /* 0x000000040010e947 */ /* 0x000fea0003800000 */
[----:B------:R-:W-:-:S04]  /*e4a0*/  ISETP.NE.U32.AND P0, PT, R2, RZ, PT ;  /* 0x000000ff0200720c */ /* 0x000fc80003f05070 */
[----:B------:R-:W-:-:S13]  /*e4b0*/  ISETP.NE.AND.EX P0, PT, R3, RZ, PT, P0 ;  /* 0x000000ff0300720c */ /* 0x000fda0003f05300 */
[----:B------:R-:W-:Y:S05]  /*e4c0*/  @!P0 BRA `(.L_x_2106) ;  /* 0x0000000000488947 */ /* 0x000fea0003800000 */
[----:B------:R-:W0:Y:S01]  /*e4d0*/  LDC R10, c[0x0][0x41c] ;  /* 0x00010700ff0a7b82 */ /* 0x000e220000000800 */
[----:B------:R-:W-:Y:S01]  /*e4e0*/  IMAD.MOV.U32 R6, RZ, RZ, R5 ;  /* 0x000000ffff067224 */ /* 0x000fe200078e0005 */
[----:B------:R-:W-:Y:S01]  /*e4f0*/  ULDC.64 UR4, c[0x0][0x408] ;  /* 0x0001020000047ab9 */ /* 0x000fe20000000a00 */
[----:B0-----:R-:W-:-:S13]  /*e500*/  ISETP.NE.AND P0, PT, R10, 0x1, PT ;  /* 0x000000010a00780c */ /* 0x001fda0003f05270 */
[----:B------:R-:W0:Y:S02]  /*e510*/  @P0 LDC.64 R8, c[0x0][0x420] ;  /* 0x00010800ff080b82 */ /* 0x000e240000000a00 */
[----:B0-----:R-:W-:-:S05]  /*e520*/  @P0 IMAD.HI.U32 R8, R5, R8, RZ ;  /* 0x0000000805080227 */ /* 0x001fca00078e00ff */
[----:B------:R-:W-:-:S04]  /*e530*/  @P0 SHF.R.U32.HI R6, RZ, R9, R8 ;  /* 0x00000009ff060219 */ /* 0x000fc80000011608 */
[--C-:B------:R-:W-:Y:S01]  /*e540*/  SHF.R.S32.HI R9, RZ, 0x1f, R6.reuse ;  /* 0x0000001fff097819 */ /* 0x100fe20000011406 */
[----:B------:R-:W-:-:S04]  /*e550*/  IMAD.MOV R8, RZ, RZ, -R6 ;  /* 0x000000ffff087224 */ /* 0x000fc800078e0a06 */
[----:B------:R-:W-:Y:S02]  /*e560*/  IMAD R5, R10, R8, R5 ;  /* 0x000000080a057224 */ /* 0x000fe400078e0205 */
[----:B------:R-:W-:-:S04]  /*e570*/  IMAD R8, R13, UR4, RZ ;  /* 0x000000040d087c24 */ /* 0x000fc8000f8e02ff */
[----:B------:R-:W-:Y:S02]  /*e580*/  IMAD R10, R4, UR5, R8 ;  /* 0x00000005040a7c24 */ /* 0x000fe4000f8e0208 */
[----:B------:R-:W-:-:S04]  /*e590*/  IMAD.MOV.U32 R8, RZ, RZ, R6 ;  /* 0x000000ffff087224 */ /* 0x000fc800078e0006 */
[----:B------:R-:W-:-:S04]  /*e5a0*/  IMAD.WIDE.U32 R8, R4, UR4, R8 ;  /* 0x0000000404087c25 */ /* 0x000fc8000f8e0008 */
[----:B------:R-:W-:Y:S01]  /*e5b0*/  IMAD.IADD R6, R9, 0x1, R10 ;  /* 0x0000000109067824 */ /* 0x000fe200078e020a */
[----:B------:R-:W-:-:S04]  /*e5c0*/  LEA R10, P0, R8, R2, 0x2 ;  /* 0x00000002080a7211 */ /* 0x000fc800078010ff */
[----:B------:R-:W-:-:S05]  /*e5d0*/  LEA.HI.X R11, R8, R3, R6, 0x2, P0 ;  /* 0x00000003080b7211 */ /* 0x000fca00000f1406 */
[----:B------:R0:W5:Y:S04]  /*e5e0*/  LDG.E R6, desc[UR48][R10.64] ;  /* 0x000000300a067981 */ /* 0x000168000c1e1900 */
.L_x_2106:
        /* <DEDUP_REMOVED lines=9> */
.L_x_2177:
        /* <DEDUP_REMOVED lines=11> */
.L_x_2108:
        /* <DEDUP_REMOVED lines=27> */
.L_x_2105:
        /* <DEDUP_REMOVED lines=34> */
[----:B------:R-:W-:-:S04]  /*eb00*/  LOP3.LUT R7, R7, 0xfffffffe, RZ, 0xc0, !PT ;  /* 0xfffffffe07077812 */ /* 0x000fc800078ec0ff */
[----:B------:R-:W-:-:S04]  /*eb10*/  IADD3 R7, R11, -R7, RZ ;  /* 0x800000070b077210 */ /* 0x000fc80007ffe0ff */
[----:B------:R-:W-:-:S04]  /*eb20*/  SHF.L.U32 R7, R7, 0x1f, RZ ;  /* 0x0000001f07077819 */ /* 0x000fc800000006ff */
[----:B------:R-:W1:Y:S02]  /*eb30*/  SYNCS.PHASECHK.TRANS64.TRYWAIT P0, [R9+URZ+0x28820], R7 ;  /* 0x02882007090075a7 */ /* 0x000e64000800017f */
[----:B01----:R-:W-:Y:S05]  /*eb40*/  @!P0 BRA `(.L_x_2110) ;  /* 0x00000030005c8947 */ /* 0x003fea0003800000 */
.L_x_2178:
[----:B------:R-:W-:Y:S05]  /*eb50*/  BSYNC B0 ;  /* 0x0000000000007941 */ /* 0x000fea0003800000 */
.L_x_2109:
[----:B0-----:R-:W2:Y:S01]  /*eb60*/  LDL R8, [R1+0x14] ;  /* 0x0000140001087983 */ /* 0x001ea20000100800 */
[----:B------:R-:W-:Y:S01]  /*eb70*/  BSSY B0, `(.L_x_2111) ;  /* 0x0000185000007945 */ /* 0x000fe20003800000 */
[----:B--2---:R-:W-:-:S13]  /*eb80*/  ISETP.GE.AND P0, PT, R8, 0x2, PT ;  /* 0x000000020800780c */ /* 0x004fda0003f06270 */
[----:B------:R-:W-:Y:S05]  /*eb90*/  @!P0 BRA `(.L_x_2112) ;  /* 0x0000001800088947 */ /* 0x000fea0003800000 */
[C---:B------:R-:W-:Y:S01]  /*eba0*/  LOP3.LUT R7, R8.reuse, 0x1, RZ, 0xc0, !PT ;  /* 0x0000000108077812 */ /* 0x040fe200078ec0ff */
[----:B------:R-:W-:Y:S01]  /*ebb0*/  VIADD R10, R8, 0xfffffffe ;  /* 0xfffffffe080a7836 */ /* 0x000fe20000000000 */
[----:B------:R-:W-:Y:S02]  /*ebc0*/  BSSY B1, `(.L_x_2113) ;  /* 0x0000088000017945 */ /* 0x000fe40003800000 */
[----:B------:R-:W-:Y:S01]  /*ebd0*/  ISETP.NE.U32.AND P0, PT, R7, 0x1, PT ;  /* 0x000000010700780c */ /* 0x000fe20003f05070 */
[----:B------:R-:W-:-:S12]  /*ebe0*/  IMAD.MOV.U32 R7, RZ, RZ, R10 ;  /* 0x000000ffff077224 */ /* 0x000fd800078e000a */
[----:B------:R-:W-:Y:S05]  /*ebf0*/  @!P0 BRA `(.L_x_2114) ;  /* 0x0000000800108947 */ /* 0x000fea0003800000 */
        /* <DEDUP_REMOVED lines=10> */
[----:B------:R-:W-:Y:S02]  /*eca0*/  IMAD.MOV.U32 R8, RZ, RZ, R6 ;  /* 0x000000ffff087224 */ /* 0x000fe400078e0006 */
[----:B------:R-:W-:Y:S01]  /*ecb0*/  IMAD.MOV.U32 R7, RZ, RZ, R10 ;  /* 0x000000ffff077224 */ /* 0x000fe200078e000a */
        /* <DEDUP_REMOVED lines=8> */
[----:B------:R-:W-:Y:S01]  /*ed40*/  @P0 SHF.R.U32.HI R7, RZ, R9, R8 ;  /* 0x00000009ff070219 */ /* 0x000fe20000011608 */
[----:B------:R-:W-:-:S03]  /*ed50*/  IMAD R8, R13, UR4, RZ ;  /* 0x000000040d087c24 */ /* 0x000fc6000f8e02ff */
[--C-:B------:R-:W-:Y:S01]  /*ed60*/  SHF.R.S32.HI R9, RZ, 0x1f, R7.reuse ;  /* 0x0000001fff097819 */ /* 0x100fe20000011407 */
        /* <DEDUP_REMOVED lines=9> */
.L_x_2117:
[----:B0-----:R-:W0:Y:S01]  /*ee00*/  S2R R3, SR_CgaCtaId ;  /* 0x0000000000037919 */ /* 0x001e220000008800 */
[----:B------:R-:W-:-:S04]  /*ee10*/  MOV R2, 0x400 ;  /* 0x0000040000027802 */ /* 0x000fc80000000f00 */
[----:B0-----:R-:W-:Y:S02]  /*ee20*/  LEA R2, R3, R2, 0x18 ;  /* 0x0000000203027211 */ /* 0x001fe400078ec0ff */
[----:B------:R-:W-:Y:S02]  /*ee30*/  SHF.L.U32 R3, R12, 0x1f, RZ ;  /* 0x0000001f0c037819 */ /* 0x000fe400000006ff */
[----:B------:R-:W-:-:S04]  /*ee40*/  LEA R2, R11, R2, 0x3 ;  /* 0x000000020b027211 */ /* 0x000fc800078e18ff */
[----:B------:R-:W0:Y:S02]  /*ee50*/  SYNCS.PHASECHK.TRANS64.TRYWAIT P0, [R2+URZ+0x28840], R3 ;  /* 0x02884003020075a7 */ /* 0x000e24000800017f */
[----:B0-----:R-:W-:Y:S05]  /*ee60*/  @!P0 BRA `(.L_x_2118) ;  /* 0x0000002c00b48947 */ /* 0x001fea0003800000 */
.L_x_2179:
        /* <DEDUP_REMOVED lines=11> */
.L_x_2119:
[----:B------:R-:W2:Y:S04]  /*ef20*/  LDL R17, [R1+0x4] ;  /* 0x0000040001117983 */ /* 0x000ea80000100800 */
[----:B0-----:R-:W3:Y:S01]  /*ef30*/  LDL.LU R3, [R1+0x8] ;  /* 0x0000080001037983 */ /* 0x001ee20000300800 */
        /* <DEDUP_REMOVED lines=31> */
.L_x_2180:
        /* <DEDUP_REMOVED lines=13> */
.L_x_2121:
        /* <DEDUP_REMOVED lines=13> */
[----:B------:R-:W-:Y:S01]  /*f2d0*/  MOV R6, R8 ;  /* 0x0000000800067202 */ /* 0x000fe20000000f00 */
[----:B------:R-:W-:-:S02]  /*f2e0*/  IMAD.MOV.U32 R5, RZ, RZ, R7 ;  /* 0x000000ffff057224 */ /* 0x000fc400078e0007 */
        /* <DEDUP_REMOVED lines=16> */
.L_x_2116:
[----:B------:R-:W-:Y:S05]  /*f3f0*/  BSYNC B2 ;  /* 0x0000000000027941 */ /* 0x000fea0003800000 */
.L_x_2115:
[----:B------:R-:W2:Y:S04]  /*f400*/  LDL.LU R2, [R1+0x14] ;  /* 0x0000140001027983 */ /* 0x000ea80000300800 */
[----:B------:R0:W-:Y:S04]  /*f410*/  STL [R1], R11 ;  /* 0x0000000b01007387 */ /* 0x0001e80000100800 */
[----:B------:R0:W-:Y:S02]  /*f420*/  STL [R1+0x8], R12 ;  /* 0x0000080c01007387 */ /* 0x0001e40000100800 */
[----:B0-2---:R-:W-:-:S07]  /*f430*/  VIADD R7, R2, 0xfffffffd ;  /* 0xfffffffd02077836 */ /* 0x005fce0000000000 */
.L_x_2114:
[----:B------:R-:W-:Y:S05]  /*f440*/  BSYNC B1 ;  /* 0x0000000000017941 */ /* 0x000fea0003800000 */
.L_x_2113:
[----:B------:R-:W-:-:S13]  /*f450*/  ISETP.NE.AND P0, PT, R10, RZ, PT ;  /* 0x000000ff0a00720c */ /* 0x000fda0003f05270 */
[----:B------:R-:W-:Y:S05]  /*f460*/  @!P0 BRA `(.L_x_2112) ;  /* 0x0000000c00d48947 */ /* 0x000fea0003800000 */
[----:B------:R-:W-:-:S07]  /*f470*/  IMAD.MOV.U32 R10, RZ, RZ, R6 ;  /* 0x000000ffff0a7224 */ /* 0x000fce00078e0006 */
.L_x_2136:
        /* <DEDUP_REMOVED lines=32> */
.L_x_2124:
[----:B------:R-:W1:Y:S01]  /*f680*/  S2R R3, SR_CgaCtaId ;  /* 0x0000000000037919 */ /* 0x000e620000008800 */
[----:B------:R-:W-:-:S04]  /*f690*/  MOV R2, 0x400 ;  /* 0x0000040000027802 */ /* 0x000fc80000000f00 */
[----:B-1----:R-:W-:Y:S02]  /*f6a0*/  LEA R2, R3, R2, 0x18 ;  /* 0x0000000203027211 */ /* 0x002fe400078ec0ff */
[----:B------:R-:W-:-:S03]  /*f6b0*/  SHF.L.U32 R3, R9, 0x1f, RZ ;  /* 0x0000001f09037819 */ /* 0x000fc600000006ff */
[----:B------:R-:W-:-:S04]  /*f6c0*/  IMAD R2, R8, 0x8, R2 ;  /* 0x0000000808027824 */ /* 0x000fc800078e0202 */
[----:B------:R-:W1:Y:S02]  /*f6d0*/  SYNCS.PHASECHK.TRANS64.TRYWAIT P0, [R2+URZ+0x28840], R3 ;  /* 0x02884003020075a7 */ /* 0x000e64000800017f */
[----:B-1----:R-:W-:Y:S05]  /*f6e0*/  @!P0 BRA `(.L_x_2125) ;  /* 0x0000002400bc8947 */ /* 0x002fea0003800000 */
.L_x_2181:
[----:B0-----:R-:W0:Y:S02]  /*f6f0*/  S2R R11, SR_TID.X ;  /* 0x00000000000b7919 */ /* 0x001e240000002100 */
[----:B0-----:R-:W-:-:S04]  /*f700*/  LOP3.LUT R11, R11, 0x7f, RZ, 0xc0, !PT ;  /* 0x0000007f0b0b7812 */ /* 0x001fc800078ec0ff */
[----:B------:R-:W-:-:S13]  /*f710*/  ISETP.NE.AND P0, PT, R11, RZ, PT ;  /* 0x000000ff0b00720c */ /* 0x000fda0003f05270 */
[----:B------:R-:W-:Y:S05]  /*f720*/  @P0 BRA `(.L_x_2126) ;  /* 0x00000000001c0947 */ /* 0x000fea0003800000 */
[----:B------:R-:W0:Y:S01]  /*f730*/  S2R R11, SR_TID.X ;  /* 0x00000000000b7919 */ /* 0x000e220000002100 */
[----:B-1----:R-:W-:-:S04]  /*f740*/  MOV R3, 0x8000 ;  /* 0x0000800000037802 */ /* 0x002fc80000000f00 */
[----:B------:R2:W-:Y:S01]  /*f750*/  SYNCS.ARRIVE.TRANS64 RZ, [R2+URZ+0x28830], R3 ;  /* 0x0288300302ff79a7 */ /* 0x0005e2000800003f */
[----:B0-----:R-:W-:-:S04]  /*f760*/  LOP3.LUT R11, R11, 0x1f, RZ, 0xc0, !PT ;  /* 0x0000001f0b0b7812 */ /* 0x001fc800078ec0ff */
[----:B------:R-:W-:-:S13]  /*f770*/  ISETP.NE.AND P1, PT, R11, RZ, PT ;  /* 0x000000ff0b00720c */ /* 0x000fda0003f25270 */
[----:B--2---:R-:W-:Y:S05]  /*f780*/  @!P1 BRA `(.L_x_2126) ;  /* 0x0000000000049947 */ /* 0x004fea0003800000 */
[----:B------:R-:W-:Y:S01]  /*f790*/  BPT.TRAP 0x1 ;  /* 0x000000040000795c */ /* 0x000fe20000300000 */
.L_x_2126:
        /* <DEDUP_REMOVED lines=33> */
.L_x_2182:
        /* <DEDUP_REMOVED lines=8> */
.L_x_2128:
        /* <DEDUP_REMOVED lines=29> */
.L_x_2123:
[----:B------:R-:W-:Y:S05]  /*fc00*/  BSYNC B1 ;  /* 0x0000000000017941 */ /* 0x000fea0003800000 */
.L_x_2122:
        /* <DEDUP_REMOVED lines=16> */
[----:B-1----:R-:W-:-:S13]  /*fd10*/  ISETP.NE.AND P0, PT, R11, 0x1, PT ;  /* 0x000000010b00780c */ /* 0x002fda0003f05270 */
[----:B------:R-:W1:Y:S02]  /*fd20*/  @P0 LDC.64 R2, c[0x0][0x420] ;  /* 0x00010800ff020b82 */ /* 0x000e640000000a00 */
[----:B-1----:R-:W-:Y:S01]  /*fd30*/  @P0 IMAD.HI.U32 R10, R12, R2, RZ ;  /* 0x000000020c0a0227 */ /* 0x002fe200078e00ff */
[----:B------:R-:W-:-:S04]  /*fd40*/  MOV R2, R12 ;  /* 0x0000000c00027202 */ /* 0x000fc80000000f00 */
        /* <DEDUP_REMOVED lines=11> */
.L_x_2131:
[----:B------:R-:W2:Y:S01]  /*fe00*/  S2R R3, SR_CgaCtaId ;  /* 0x0000000000037919 */ /* 0x000ea20000008800 */
[----:B------:R-:W-:-:S04]  /*fe10*/  MOV R2, 0x400 ;  /* 0x0000040000027802 */ /* 0x000fc80000000f00 */
[----:B--2---:R-:W-:Y:S02]  /*fe20*/  LEA R2, R3, R2, 0x18 ;  /* 0x0000000203027211 */ /* 0x004fe400078ec0ff */
[----:B------:R-:W-:-:S03]  /*fe30*/  SHF.L.U32 R3, R14, 0x1f, RZ ;  /* 0x0000001f0e037819 */ /* 0x000fc600000006ff */
[----:B------:R-:W-:-:S04]  /*fe40*/  IMAD R2, R15, 0x8, R2 ;  /* 0x000000080f027824 */ /* 0x000fc800078e0202 */
[----:B------:R-:W2:Y:S02]  /*fe50*/  SYNCS.PHASECHK.TRANS64.TRYWAIT P0, [R2+URZ+0x28840], R3 ;  /* 0x02884003020075a7 */ /* 0x000ea4000800017f */
[----:B--2---:R-:W-:Y:S05]  /*fe60*/  @!P0 BRA `(.L_x_2132) ;  /* 0x0000002000048947 */ /* 0x004fea0003800000 */
.L_x_2183:
        /* <DEDUP_REMOVED lines=11> */
.L_x_2133:
        /* <DEDUP_REMOVED lines=33> */
.L_x_2184:
        /* <DEDUP_REMOVED lines=8> */
.L_x_2135:
        /* <DEDUP_REMOVED lines=8> */
[----:B0-----:R-:W-:-:S04]  /*10230*/  LEA R9, R11, R9, 0x18 ;  /* 0x000000090b097211 */ /* 0x001fc800078ec0ff */
[----:B------:R-:W-:-:S04]  /*10240*/  LEA R8, R8, R9, 0xf ;  /* 0x0000000908087211 */ /* 0x000fc800078e78ff */
        /* <DEDUP_REMOVED lines=18> */
.L_x_2130:
[----:B------:R-:W-:Y:S05]  /*10370*/  BSYNC B1 ;  /* 0x0000000000017941 */ /* 0x000fea0003800000 */
.L_x_2129:
[C---:B------:R-:W-:Y:S01]  /*10380*/  ISETP.GT.AND P0, PT, R7.reuse, 0x1, PT ;  /* 0x000000010700780c */ /* 0x040fe20003f04270 */
[----:B------:R-:W-:-:S04]  /*10390*/  VIADD R2, R7, 0xfffffffe ;  /* 0xfffffffe07027836 */ /* 0x000fc80000000000 */
[----:B------:R-:W-:-:S08]  /*103a0*/  IMAD.MOV.U32 R7, RZ, RZ, R2 ;  /* 0x000000ffff077224 */ /* 0x000fd000078e0002 */
[----:B------:R-:W-:Y:S05]  /*103b0*/  @P0 BRA `(.L_x_2136) ;  /* 0xfffffff000300947 */ /* 0x000fea000383ffff */
.L_x_2112:
[----:B------:R-:W-:Y:S05]  /*103c0*/  BSYNC B0 ;  /* 0x0000000000007941 */ /* 0x000fea0003800000 */
.L_x_2111:
        /* <DEDUP_REMOVED lines=17> */
.L_x_2138:
[----:B------:R-:W-:Y:S05]  /*104e0*/  BSYNC B0 ;  /* 0x0000000000007941 */ /* 0x000fea0003800000 */
.L_x_2137:
        /* <DEDUP_REMOVED lines=11> */
.L_x_2185:
        /* <DEDUP_REMOVED lines=11> */
.L_x_2142:
        /* <DEDUP_REMOVED lines=27> */
.L_x_2140:
[----:B------:R-:W-:Y:S05]  /*10800*/  BSYNC B0 ;  /* 0x0000000000007941 */ /* 0x000fea0003800000 */
.L_x_2139:
        /* <DEDUP_REMOVED lines=9> */
.L_x_2097:
[----:B------:R-:W-:Y:S05]  /*108a0*/  BSYNC B6 ;  /* 0x0000000000067941 */ /* 0x000fea0003800000 */
.L_x_2095:
[----:B------:R-:W-:-:S03]  /*108b0*/  UMOV UR4, 0xffffffff ;  /* 0xffffffff00047882 */ /* 0x000fc60000000000 */
[----:B------:R-:W-:Y:S05]  /*108c0*/  BRA.DIV UR4, `(.L_x_2143) ;  /* 0x0000001604a87947 */ /* 0x000fea000b800000 */
[----:B------:R2:W3:Y:S04]  /*108d0*/  SHFL.IDX PT, R4, R16, RZ, 0x1f ;  /* 0x00001fff10047589 */ /* 0x0004e800000e0000 */
[----:B------:R2:W4:Y:S02]  /*108e0*/  SHFL.IDX PT, R7, R16, 0x1, 0x1f ;  /* 0x00201f0010077f89 */ /* 0x00052400000e0000 */
.L_x_2189:
[----:B-1----:R-:W1:Y:S01]  /*108f0*/  S2R R0, SR_TID.X ;  /* 0x0000000000007919 */ /* 0x002e620000002100 */
[----:B------:R-:W-:Y:S01]  /*10900*/  ULDC UR4, c[0x0][0xc14] ;  /* 0x0003050000047ab9 */ /* 0x000fe20000000800 */
[----:B------:R-:W-:Y:S01]  /*10910*/  BSSY B0, `(.L_x_2144) ;  /* 0x000000b000007945 */ /* 0x000fe20003800000 */
[----:B------:R-:W-:Y:S01]  /*10920*/  IMAD.MOV.U32 R17, RZ, RZ, RZ ;  /* 0x000000ffff117224 */ /* 0x000fe200078e00ff */
[----:B-1----:R-:W-:Y:S02]  /*10930*/  LOP3.LUT R6, R0, 0x1f, RZ, 0xc0, !PT ;  /* 0x0000001f00067812 */ /* 0x002fe400078ec0ff */
[----:B------:R-:W-:Y:S02]  /*10940*/  MOV R0, UR4 ;  /* 0x0000000400007c02 */ /* 0x000fe40008000f00 */
[C---:B------:R-:W-:Y:S01]  /*10950*/  ISETP.NE.AND P0, PT, R6.reuse, 0x1f, PT ;  /* 0x0000001f0600780c */ /* 0x040fe20003f05270 */
[----:B------:R-:W-:-:S05]  /*10960*/  IMAD.IADD R5, R6, 0x1, R19 ;  /* 0x0000000106057824 */ /* 0x000fca00078e0213 */
[----:B------:R-:W-:-:S13]  /*10970*/  ISETP.GE.OR P0, PT, R5, R0, !P0 ;  /* 0x000000000500720c */ /* 0x000fda0004706670 */
[----:B------:R-:W-:Y:S05]  /*10980*/  @P0 BRA `(.L_x_2145) ;  /* 0x00000000000c0947 */ /* 0x000fea0003800000 */
[----:B------:R-:W1:Y:S02]  /*10990*/  LDC.64 R2, c[0x0][0xc58] ;  /* 0x00031600ff027b82 */ /* 0x000e640000000a00 */
[----:B-1----:R-:W-:-:S05]  /*109a0*/  IMAD.WIDE R2, R5, 0x4, R2 ;  /* 0x0000000405027825 */ /* 0x002fca00078e0202 */
[----:B------:R1:W5:Y:S02]  /*109b0*/  LDG.E R17, desc[UR48][R2.64] ;  /* 0x0000003002117981 */ /* 0x000364000c1e1900 */
.L_x_2145:
[----:B------:R-:W-:Y:S05]  /*109c0*/  BSYNC B0 ;  /* 0x0000000000007941 */ /* 0x000fea0003800000 */
.L_x_2144:
        /* <DEDUP_REMOVED lines=23> */
.L_x_2197:
[----:B------:R-:W-:Y:S02]  /*10b40*/  ULDC UR4, c[0x0][0xc10] ;  /* 0x0003040000047ab9 */ /* 0x000fe40000000800 */
[----:B------:R-:W-:-:S04]  /*10b50*/  IMAD.U32 R5, RZ, RZ, UR4 ;  /* 0x00000004ff057e24 */ /* 0x000fc8000f8e00ff */
[----:B-1----:R-:W-:-:S04]  /*10b60*/  IMAD R14, R14, R5, RZ ;  /* 0x000000050e0e7224 */ /* 0x002fc800078e02ff */
[----:B----4-:R-:W-:-:S05]  /*10b70*/  IMAD.IADD R7, R7, 0x1, R14 ;  /* 0x0000000107077824 */ /* 0x010fca00078e020e */
[----:B---3--:R-:W-:-:S13]  /*10b80*/  ISETP.GT.AND P0, PT, R7, R4, PT ;  /* 0x000000040700720c */ /* 0x008fda0003f04270 */
[----:B------:R-:W-:Y:S05]  /*10b90*/  @P0 BRA `(.L_x_2147) ;  /* 0x0000000000b40947 */ /* 0x000fea0003800000 */
[----:B------:R-:W1:Y:S02]  /*10ba0*/  LDC R0, c[0x0][0xc14] ;  /* 0x00030500ff007b82 */ /* 0x000e640000000800 */
.L_x_2152:
[----:B------:R-:W-:-:S05]  /*10bb0*/  VIADD R19, R19, 0x1f ;  /* 0x0000001f13137836 */ /* 0x000fca0000000000 */
[----:B-1----:R-:W-:-:S13]  /*10bc0*/  ISETP.GE.AND P0, PT, R19, R0, PT ;  /* 0x000000001300720c */ /* 0x002fda0003f06270 */
[----:B------:R-:W-:Y:S05]  /*10bd0*/  @P0 BRA `(.L_x_2148) ;  /* 0x0000000400ec0947 */ /* 0x000fea0003800000 */
[----:B0-----:R-:W0:Y:S01]  /*10be0*/  S2R R2, SR_TID.X ;  /* 0x0000000000027919 */ /* 0x001e220000002100 */
[----:B------:R-:W-:Y:S01]  /*10bf0*/  BSSY B0, `(.L_x_2149) ;  /* 0x000000a000007945 */ /* 0x000fe20003800000 */
[----:B------:R-:W-:Y:S01]  /*10c00*/  IMAD.MOV.U32 R17, RZ, RZ, RZ ;  /* 0x000000ffff117224 */ /* 0x000fe200078e00ff */
[----:B0-----:R-:W-:-:S04]  /*10c10*/  LOP3.LUT R6, R2, 0x1f, RZ, 0xc0, !PT ;  /* 0x0000001f02067812 */ /* 0x001fc800078ec0ff */
[C---:B------:R-:W-:Y:S02]  /*10c20*/  ISETP.NE.AND P1, PT, R6.reuse, 0x1f, PT ;  /* 0x0000001f0600780c */ /* 0x040fe40003f25270 */
[----:B------:R-:W-:-:S04]  /*10c30*/  IADD3 R5, R6, R19, RZ ;  /* 0x0000001306057210 */ /* 0x000fc80007ffe0ff */
[----:B------:R-:W-:-:S13]  /*10c40*/  ISETP.GE.OR P0, PT, R5, R0, !P1 ;  /* 0x000000000500720c */ /* 0x000fda0004f06670 */
[----:B------:R-:W-:Y:S05]  /*10c50*/  @P0 BRA `(.L_x_2150) ;  /* 0x00000000000c0947 */ /* 0x000fea0003800000 */
[----:B------:R-:W0:Y:S02]  /*10c60*/  LDC.64 R2, c[0x0][0xc58] ;  /* 0x00031600ff027b82 */ /* 0x000e240000000a00 */
[----:B0-----:R-:W-:-:S05]  /*10c70*/  IMAD.WIDE R2, R5, 0x4, R2 ;  /* 0x0000000405027825 */ /* 0x001fca00078e0202 */
[----:B------:R0:W5:Y:S02]  /*10c80*/  LDG.E R17, desc[UR48][R2.64] ;  /* 0x0000003002117981 */ /* 0x000164000c1e1900 */
.L_x_2150:
[----:B------:R-:W-:Y:S05]  /*10c90*/  BSYNC B0 ;  /* 0x0000000000007941 */ /* 0x000fea0003800000 */
.L_x_2149:
        /* <DEDUP_REMOVED lines=23> */
.L_x_2205:
[----:B------:R-:W-:Y:S02]  /*10e10*/  ULDC UR4, c[0x0][0xc10] ;  /* 0x0003040000047ab9 */ /* 0x000fe40000000800 */
[----:B------:R-:W-:-:S04]  /*10e20*/  IMAD.U32 R5, RZ, RZ, UR4 ;  /* 0x00000004ff057e24 */ /* 0x000fc8000f8e00ff */
[----:B-1----:R-:W-:-:S04]  /*10e30*/  IMAD R14, R14, R5, RZ ;  /* 0x000000050e0e7224 */ /* 0x002fc800078e02ff */
[----:B------:R-:W-:-:S05]  /*10e40*/  IMAD.IADD R7, R14, 0x1, R7 ;  /* 0x000000010e077824 */ /* 0x000fca00078e0207 */
[----:B------:R-:W-:-:S13]  /*10e50*/  ISETP.GT.AND P0, PT, R7, R4, PT ;  /* 0x000000040700720c */ /* 0x000fda0003f04270 */
[----:B------:R-:W-:Y:S05]  /*10e60*/  @!P0 BRA `(.L_x_2152) ;  /* 0xfffffffc00508947 */ /* 0x000fea000383ffff */
.L_x_2147:
        /* <DEDUP_REMOVED lines=8> */
.L_x_2209:
[----:B------:R-:W-:Y:S02]  /*10ef0*/  ISETP.NE.AND P0, PT, R3, RZ, PT ;  /* 0x000000ff0300720c */ /* 0x000fe40003f05270 */
[----:B------:R-:W-:-:S11]  /*10f00*/  MOV R7, RZ ;  /* 0x000000ff00077202 */ /* 0x000fd60000000f00 */
[----:B------:R-:W-:Y:S05]  /*10f10*/  @!P0 BRA `(.L_x_2154) ;  /* 0x0000000000108947 */ /* 0x000fea0003800000 */
[----:B------:R-:W-:Y:S01]  /*10f20*/  UMOV UR4, 0xffffffff ;  /* 0xffffffff00047882 */ /* 0x000fe20000000000 */
[----:B------:R-:W-:Y:S02]  /*10f30*/  VIADD R12, R6, 0xffffffff ;  /* 0xffffffff060c7836 */ /* 0x000fe40000000000 */
[----:B------:R-:W-:Y:S05]  /*10f40*/  BRA.DIV UR4, `(.L_x_2155) ;  /* 0x0000001a043c7947 */ /* 0x000fea000b800000 */
[----:B------:R3:W4:Y:S02]  /*10f50*/  SHFL.IDX PT, R7, R2, R12, 0x1f ;  /* 0x00001f0c02077589 */ /* 0x00072400000e0000 */
.L_x_2154:
        /* <DEDUP_REMOVED lines=26> */
[----:B------:R-:W-:Y:S02]  /*11100*/  @P0 IADD3 R2, R2, 0x1, RZ ;  /* 0x0000000102020810 */ /* 0x000fe40007ffe0ff */
        /* <DEDUP_REMOVED lines=26> */
[----:B------:R-:W-:Y:S01]  /*112b0*/  @!P0 IMAD.IADD R2, R2, 0x1, -R5 ;  /* 0x0000000102028824 */ /* 0x000fe200078e0a05 */
[----:B------:R-:W-:-:S04]  /*112c0*/  @!P0 IADD3 R3, R3, 0x1, RZ ;  /* 0x0000000103038810 */ /* 0x000fc80007ffe0ff */
        /* <DEDUP_REMOVED lines=12> */
.L_x_2148:
[----:B------:R-:W-:Y:S01]  /*11390*/  UMOV UR4, URZ ;  /* 0x0000003f00047c82 */ /* 0x000fe20008000000 */
[----:B------:R-:W-:Y:S01]  /*113a0*/  UMOV UR5, URZ ;  /* 0x0000003f00057c82 */ /* 0x000fe20008000000 */
[----:B------:R-:W-:Y:S01]  /*113b0*/  ULDC UR6, c[0x0][0xc14] ;  /* 0x0003050000067ab9 */ /* 0x000fe20000000800 */
[----:B--2---:R-:W-:Y:S02]  /*113c0*/  IMAD.MOV.U32 R16, RZ, RZ, R4 ;  /* 0x000000ffff107224 */ /* 0x004fe400078e0004 */
[----:B------:R-:W-:Y:S02]  /*113d0*/  IMAD.U32 R17, RZ, RZ, UR4 ;  /* 0x00000004ff117e24 */ /* 0x000fe4000f8e00ff */
[----:B------:R-:W-:Y:S02]  /*113e0*/  IMAD.U32 R18, RZ, RZ, UR5 ;  /* 0x00000005ff127e24 */ /* 0x000fe4000f8e00ff */
[----:B------:R-:W-:-:S07]  /*113f0*/  IMAD.U32 R19, RZ, RZ, UR6 ;  /* 0x00000006ff137e24 */ /* 0x000fce000f8e00ff */
.L_x_2156:
        /* <DEDUP_REMOVED lines=12> */
.L_x_2091:
[----:B-1----:R-:W3:Y:S01]  /*114c0*/  LDL.LU R0, [R1+0x20] ;  /* 0x0000200001007983 */ /* 0x002ee20000300800 */
[----:B------:R-:W-:Y:S01]  /*114d0*/  BSSY B0, `(.L_x_2158) ;  /* 0x000000b000007945 */ /* 0x000fe20003800000 */
[----:B------:R-:W1:Y:S01]  /*114e0*/  S2R R5, SR_CgaCtaId ;  /* 0x0000000000057919 */ /* 0x000e620000008800 */
[----:B---3--:R-:W-:-:S04]  /*114f0*/  IADD3 R0, R0, 0x1, RZ ;  /* 0x0000000100007810 */ /* 0x008fc80007ffe0ff */
        /* <DEDUP_REMOVED lines=8> */
.L_x_2212:
[----:B------:R-:W-:Y:S05]  /*11580*/  BSYNC B0 ;  /* 0x0000000000007941 */ /* 0x000fea0003800000 */
.L_x_2158:
[----:B------:R-:W-:-:S03]  /*11590*/  UMOV UR4, 0xffffffff ;  /* 0xffffffff00047882 */ /* 0x000fc60000000000 */
[----:B------:R-:W-:Y:S05]  /*115a0*/  BRA.DIV UR4, `(.L_x_2160) ;  /* 0x0000001204e07947 */ /* 0x000fea000b800000 */
[----:B------:R-:W2:Y:S02]  /*115b0*/  S2R R2, SR_TID.X ;  /* 0x0000000000027919 */ /* 0x000ea40000002100 */
[----:B--2---:R-:W-:-:S04]  /*115c0*/  SHF.R.U32.HI R2, RZ, 0x5, R2 ;  /* 0x00000005ff027819 */ /* 0x004fc80000011602 */
[----:B------:R-:W-:-:S05]  /*115d0*/  LOP3.LUT R2, R2, 0x3, RZ, 0xc0, !PT ;  /* 0x0000000302027812 */ /* 0x000fca00078ec0ff */
[----:B------:R2:W3:Y:S02]  /*115e0*/  SHFL.IDX PT, R14, R2, RZ, 0x1f ;  /* 0x00001fff020e7589 */ /* 0x0004e400000e0000 */
.L_x_2215:
[----:B---3--:R-:W-:Y:S01]  /*115f0*/  ISETP.NE.AND P0, PT, R14, RZ, PT ;  /* 0x000000ff0e00720c */ /* 0x008fe20003f05270 */
[----:B------:R-:W-:-:S12]  /*11600*/  BSSY B0, `(.L_x_2161) ;  /* 0x0000027000007945 */ /* 0x000fd80003800000 */
[----:B------:R-:W-:Y:S05]  /*11610*/  @P0 BRA `(.L_x_2162) ;  /* 0x0000000000940947 */ /* 0x000fea0003800000 */
[----:B------:R-:W-:-:S03]  /*11620*/  UMOV UR4, 0xffffffff ;  /* 0xffffffff00047882 */ /* 0x000fc60000000000 */
[----:B------:R-:W-:Y:S05]  /*11630*/  BRA.DIV UR4, `(.L_x_2163) ;  /* 0x0000001204f07947 */ /* 0x000fea000b800000 */
[----:B------:R-:W-:-:S13]  /*11640*/  ELECT P6, URZ, PT ;  /* 0x00000000003f782f */ /* 0x000fda00038c0000 */
.L_x_2218:
[----:B------:R-:W-:Y:S05]  /*11650*/  @!P6 BRA `(.L_x_2162) ;  /* 0x000000000084e947 */ /* 0x000fea0003800000 */
[----:B------:R-:W-:-:S06]  /*11660*/  ULOP3.LUT UR4, UR36, 0x2, URZ, 0xfc, !UPT ;  /* 0x0000000224047892 */ /* 0x000fcc000f8efc3f */
[----:B--2---:R-:W-:-:S05]  /*11670*/  IMAD.U32 R2, RZ, RZ, UR4 ;  /* 0x00000004ff027e24 */ /* 0x004fca000f8e00ff */
[----:B------:R-:W-:-:S13]  /*11680*/  ISETP.NE.AND P2, PT, R2, 0x3, PT ;  /* 0x000000030200780c */ /* 0x000fda0003f45270 */
[----:B------:R-:W-:Y:S05]  /*11690*/  @!P2 BRA `(.L_x_2164) ;  /* 0x000000000004a947 */ /* 0x000fea0003800000 */
[----:B------:R-:W-:Y:S01]  /*116a0*/  BPT.TRAP 0x1 ;  /* 0x000000040000795c */ /* 0x000fe20000300000 */
.L_x_2164:
        /* <DEDUP_REMOVED lines=14> */
.L_x_2219:
[----:B------:R-:W2:Y:S02]  /*11790*/  SYNCS.PHASECHK.TRANS64.TRYWAIT P0, [R7+URZ], R2 ;  /* 0x00000002070075a7 */ /* 0x000ea4000800017f */
[----:B--2---:R-:W-:Y:S05]  /*117a0*/  @!P0 BRA `(.L_x_2166) ;  /* 0x0000001000c88947 */ /* 0x004fea0003800000 */
.L_x_2220:
[----:B------:R-:W-:Y:S05]  /*117b0*/  @!P2 BRA `(.L_x_2167) ;  /* 0x000000000004a947 */ /* 0x000fea0003800000 */
[----:B------:R-:W-:Y:S01]  /*117c0*/  BPT.TRAP 0x1 ;  /* 0x000000040000795c */ /* 0x000fe20000300000 */
.L_x_2167:
[----:B------:R-:W3:Y:S01]  /*117d0*/  LDL.LU R4, [R1] ;  /* 0x0000000001047983 */ /* 0x000ee20000300800 */
[----:B------:R-:W-:-:S04]  /*117e0*/  VIADD R0, R0, 0x28860 ;  /* 0x0002886000007836 */ /* 0x000fc80000000000 */
[----:B---3--:R-:W-:-:S04]  /*117f0*/  IMAD R4, R4, 0x8, R0 ;  /* 0x0000000804047824 */ /* 0x008fc800078e0200 */
[----:B------:R-:W3:Y:S02]  /*11800*/  SYNCS.PHASECHK.TRANS64.TRYWAIT P0, [R4+URZ], R5 ;  /* 0x00000005040075a7 */ /* 0x000ee4000800017f */
[----:B---3--:R-:W-:Y:S05]  /*11810*/  @!P0 BRA `(.L_x_2168) ;  /* 0x0000001000c08947 */ /* 0x008fea0003800000 */
.L_x_2221:
[----:B------:R-:W-:-:S07]  /*11820*/  IMAD R3, R3, 0x8, R0 ;  /* 0x0000000803037824 */ /* 0x000fce00078e0200 */
.L_x_2169:
[----:B----4-:R4:W0:Y:S02]  /*11830*/  SYNCS.PHASECHK.TRANS64.TRYWAIT P0, [R3+URZ], R2 ;  /* 0x00000002030075a7 */ /* 0x010824000800017f */
[----:B0-----:R-:W-:Y:S05]  /*11840*/  @!P0 NANOSLEEP.SYNCS 0x989680 ;  /* 0x009896800000895d */ /* 0x001fea0003900000 */
[----:B------:R-:W0:Y:S02]  /*11850*/  @!P0 SYNCS.PHASECHK.TRANS64 P0, [R3+URZ], R2 ;  /* 0x00000002030085a7 */ /* 0x000e24000800007f */
[----:B0-----:R-:W-:Y:S05]  /*11860*/  @!P0 BRA `(.L_x_2169) ;  /* 0xfffffffc00f08947 */ /* 0x001fea000383ffff */
.L_x_2162:
[----:B------:R-:W-:Y:S05]  /*11870*/  BSYNC B0 ;  /* 0x0000000000007941 */ /* 0x000fea0003800000 */
.L_x_2161:
[----:B------:R-:W-:Y:S05]  /*11880*/  EXIT ;  /* 0x000000000000794d */ /* 0x000fea0003800000 */
.L_x_2035:
[----:B0-----:R-:W-:-:S04]  /*11890*/  MOV R3, UR41 ;  /* 0x0000002900037c02 */ /* 0x001fc80008000f00 */
[----:B------:R0:W1:Y:S03]  /*118a0*/  SYNCS.PHASECHK.TRANS64.TRYWAIT P1, [R3+URZ+0x28800], R0 ;  /* 0x02880000030075a7 */ /* 0x000066000802017f */
[----:B-1----:R-:W-:Y:S05]  /*118b0*/  @!P1 NANOSLEEP.SYNCS 0x989680 ;  /* 0x009896800000995d */ /* 0x002fea0003900000 */
[----:B------:R-:W1:Y:S02]  /*118c0*/  @!P1 SYNCS.PHASECHK.TRANS64 P1, [R3+URZ+0x28800], R0 ;  /* 0x02880000030095a7 */ /* 0x000e64000802007f */
[----:B-1----:R-:W-:Y:S05]  /*118d0*/  @!P1 BRA `(.L_x_2035) ;  /* 0xfffffffc00ec9947 */ /* 0x002fea000383ffff */
[----:B------:R-:W-:Y:S05]  /*118e0*/  BRA `(.L_x_2170) ;  /* 0xfffffefc00c47947 */ /* 0x000fea000383ffff */
.L_x_2039:
[----:B-1----:R1:W2:Y:S02]  /*118f0*/  SYNCS.PHASECHK.TRANS64.TRYWAIT P2, [R0+URZ+0x28830], R3 ;  /* 0x02883003000075a7 */ /* 0x0022a4000804017f */
[----:B--2---:R-:W-:Y:S05]  /*11900*/  @!P2 NANOSLEEP.SYNCS 0x989680 ;  /* 0x009896800000a95d */ /* 0x004fea0003900000 */
[----:B------:R-:W2:Y:S02]  /*11910*/  @!P2 SYNCS.PHASECHK.TRANS64 P2, [R0+URZ+0x28830], R3 ;  /* 0x028830030000a5a7 */ /* 0x000ea4000804007f */
[----:B--2---:R-:W-:Y:S05]  /*11920*/  @!P2 BRA `(.L_x_2039) ;  /* 0xfffffffc00f0a947 */ /* 0x004fea000383ffff */
[----:B------:R-:W-:Y:S05]  /*11930*/  BRA `(.L_x_2038) ;  /* 0xfffffefc00ec7947 */ /* 0x000fea000383ffff */
.L_x_2044:
[----:B-1----:R-:W-:-:S04]  /*11940*/  IMAD.U32 R7, RZ, RZ, UR6 ;  /* 0x00000006ff077e24 */ /* 0x002fc8000f8e00ff */
[----:B------:R1:W2:Y:S03]  /*11950*/  SYNCS.PHASECHK.TRANS64.TRYWAIT P2, [R7+URZ+0x28830], R4 ;  /* 0x02883004070075a7 */ /* 0x0002a6000804017f */
[----:B--2---:R-:W-:Y:S05]  /*11960*/  @!P2 NANOSLEEP.SYNCS 0x989680 ;  /* 0x009896800000a95d */ /* 0x004fea0003900000 */
[----:B------:R-:W2:Y:S02]  /*11970*/  @!P2 SYNCS.PHASECHK.TRANS64 P2, [R7+URZ+0x28830], R4 ;  /* 0x028830040700a5a7 */ /* 0x000ea4000804007f */
[----:B--2---:R-:W-:Y:S05]  /*11980*/  @!P2 BRA `(.L_x_2044) ;  /* 0xfffffffc00eca947 */ /* 0x004fea000383ffff */
[----:B------:R-:W-:Y:S05]  /*11990*/  BRA `(.L_x_2041) ;  /* 0xffffff2c00c07947 */ /* 0x000fea000383ffff */
.L_x_2048:
[----:B-1----:R-:W-:-:S04]  /*119a0*/  IMAD.U32 R7, RZ, RZ, UR6 ;  /* 0x00000006ff077e24 */ /* 0x002fc8000f8e00ff */
[----:B------:R1:W2:Y:S03]  /*119b0*/  SYNCS.PHASECHK.TRANS64.TRYWAIT P2, [R7+URZ+0x28850], R4 ;  /* 0x02885004070075a7 */ /* 0x0002a6000804017f */
[----:B--2---:R-:W-:Y:S05]  /*119c0*/  @!P2 NANOSLEEP.SYNCS 0x989680 ;  /* 0x009896800000a95d */ /* 0x004fea0003900000 */
[----:B------:R-:W2:Y:S02]  /*119d0*/  @!P2 SYNCS.PHASECHK.TRANS64 P2, [R7+URZ+0x28850], R4 ;  /* 0x028850040700a5a7 */ /* 0x000ea4000804007f */
[----:B--2---:R-:W-:Y:S05]  /*119e0*/  @!P2 BRA `(.L_x_2048) ;  /* 0xfffffffc00eca947 */ /* 0x004fea000383ffff */
[----:B------:R-:W-:Y:S05]  /*119f0*/  BRA `(.L_x_2045) ;  /* 0xffffff3000807947 */ /* 0x000fea000383ffff */
.L_x_2054:
[----:B-1----:R-:W-:-:S04]  /*11a00*/  IMAD.U32 R5, RZ, RZ, UR6 ;  /* 0x00000006ff057e24 */ /* 0x002fc8000f8e00ff */
[----:B------:R1:W2:Y:S03]  /*11a10*/  SYNCS.PHASECHK.TRANS64.TRYWAIT P2, [R5+URZ+0x28830], R4 ;  /* 0x02883004050075a7 */ /* 0x0002a6000804017f */
[----:B--2---:R-:W-:Y:S05]  /*11a20*/  @!P2 NANOSLEEP.SYNCS 0x989680 ;  /* 0x009896800000a95d */ /* 0x004fea0003900000 */
[----:B------:R-:W2:Y:S02]  /*11a30*/  @!P2 SYNCS.PHASECHK.TRANS64 P2, [R5+URZ+0x28830], R4 ;  /* 0x028830040500a5a7 */ /* 0x000ea4000804007f */
[----:B--2---:R-:W-:Y:S05]  /*11a40*/  @!P2 BRA `(.L_x_2054) ;  /* 0xfffffffc00eca947 */ /* 0x004fea000383ffff */
[----:B------:R-:W-:Y:S05]  /*11a50*/  BRA `(.L_x_2051) ;  /* 0xffffff5c00cc7947 */ /* 0x000fea000383ffff */
.L_x_2058:
[----:B-1----:R-:W-:-:S04]  /*11a60*/  IMAD.U32 R5, RZ, RZ, UR6 ;  /* 0x00000006ff057e24 */ /* 0x002fc8000f8e00ff */
[----:B------:R1:W2:Y:S03]  /*11a70*/  SYNCS.PHASECHK.TRANS64.TRYWAIT P2, [R5+URZ+0x28850], R4 ;  /* 0x02885004050075a7 */ /* 0x0002a6000804017f */
[----:B--2---:R-:W-:Y:S05]  /*11a80*/  @!P2 NANOSLEEP.SYNCS 0x989680 ;  /* 0x009896800000a95d */ /* 0x004fea0003900000 */
[----:B------:R-:W2:Y:S02]  /*11a90*/  @!P2 SYNCS.PHASECHK.TRANS64 P2, [R5+URZ+0x28850], R4 ;  /* 0x028850040500a5a7 */ /* 0x000ea4000804007f */
[----:B--2---:R-:W-:Y:S05]  /*11aa0*/  @!P2 BRA `(.L_x_2058) ;  /* 0xfffffffc00eca947 */ /* 0x004fea000383ffff */
[----:B------:R-:W-:Y:S05]  /*11ab0*/  BRA `(.L_x_2055) ;  /* 0xffffff60008c7947 */ /* 0x000fea000383ffff */
.L_x_2063:
[----:B-1----:R-:W-:-:S04]  /*11ac0*/  IMAD.U32 R6, RZ, RZ, UR5 ;  /* 0x00000005ff067e24 */ /* 0x002fc8000f8e00ff */
[----:B------:R1:W2:Y:S03]  /*11ad0*/  SYNCS.PHASECHK.TRANS64.TRYWAIT P0, [R6+URZ+0x28850], R5 ;  /* 0x02885005060075a7 */ /* 0x0002a6000800017f */
[----:B--2---:R-:W-:Y:S05]  /*11ae0*/  @!P0 NANOSLEEP.SYNCS 0x989680 ;  /* 0x009896800000895d */ /* 0x004fea0003900000 */
[----:B------:R-:W2:Y:S02]  /*11af0*/  @!P0 SYNCS.PHASECHK.TRANS64 P0, [R6+URZ+0x28850], R5 ;  /* 0x02885005060085a7 */ /* 0x000ea4000800007f */
[----:B--2---:R-:W-:Y:S05]  /*11b00*/  @!P0 BRA `(.L_x_2063) ;  /* 0xfffffffc00ec8947 */ /* 0x004fea000383ffff */
[----:B------:R-:W-:Y:S05]  /*11b10*/  BRA `(.L_x_2062) ;  /* 0xffffff84006c7947 */ /* 0x000fea000383ffff */
.L_x_2103:
        /* <DEDUP_REMOVED lines=11> */
.L_x_2172:
[----:B------:R-:W-:Y:S05]  /*11bd0*/  BSYNC B0 ;  /* 0x0000000000007941 */ /* 0x000fea0003800000 */
.L_x_2171:
[----:B------:R-:W-:Y:S05]  /*11be0*/  BRA `(.L_x_2173) ;  /* 0xffffffc800187947 */ /* 0x000fea000383ffff */
.L_x_2104:
[----:B------:R-:W-:Y:S01]  /*11bf0*/  BSSY B0, `(.L_x_2174) ;  /* 0x0000006000007945 */ /* 0x000fe20003800000 */
[----:B------:R-:W-:-:S07]  /*11c00*/  MOV R15, 0xffffffff ;  /* 0xffffffff000f7802 */ /* 0x000fce0000000f00 */
[----:B------:R-:W-:Y:S05]  /*11c10*/  WARPSYNC.COLLECTIVE R15, `(.L_x_2175) ;  /* 0x000000000f0c7348 */ /* 0x000fea0003c00000 */
[----:B------:R-:W-:Y:S02]  /*11c20*/  ELECT P6, UR62, PT ;  /* 0x00000000003e782f */ /* 0x000fe400038c0000 */
[----:B------:R-:W-:Y:S01]  /*11c30*/  MOV R14, UR62 ;  /* 0x0000003e000e7c02 */ /* 0x000fe20008000f00 */
[----:B------:R-:W-:Y:S10]  /*11c40*/  ENDCOLLECTIVE ;  /* 0x000000000000791b */ /* 0x000ff40003800000 */
.L_x_2175:
[----:B------:R-:W-:Y:S05]  /*11c50*/  BSYNC B0 ;  /* 0x0000000000007941 */ /* 0x000fea0003800000 */
.L_x_2174:
[----:B------:R-:W-:Y:S05]  /*11c60*/  BRA `(.L_x_2176) ;  /* 0xffffffc800087947 */ /* 0x000fea000383ffff */
.L_x_2107:
[----:B0-----:R0:W1:Y:S02]  /*11c70*/  SYNCS.PHASECHK.TRANS64.TRYWAIT P0, [R8+URZ+0x28840], R9 ;  /* 0x02884009080075a7 */ /* 0x001064000800017f */
[----:B-1----:R-:W-:Y:S05]  /*11c80*/  @!P0 NANOSLEEP.SYNCS 0x989680 ;  /* 0x009896800000895d */ /* 0x002fea0003900000 */
[----:B------:R-:W1:Y:S02]  /*11c90*/  @!P0 SYNCS.PHASECHK.TRANS64 P0, [R8+URZ+0x28840], R9 ;  /* 0x02884009080085a7 */ /* 0x000e64000800007f */
[----:B-1----:R-:W-:Y:S05]  /*11ca0*/  @!P0 BRA `(.L_x_2107) ;  /* 0xfffffffc00f08947 */ /* 0x002fea000383ffff */
[----:B------:R-:W-:Y:S05]  /*11cb0*/  BRA `(.L_x_2177) ;  /* 0xffffffc800707947 */ /* 0x000fea000383ffff */
.L_x_2110:
        /* <DEDUP_REMOVED lines=8> */
.L_x_2118:
[----:B0-----:R0:W1:Y:S02]  /*11d40*/  SYNCS.PHASECHK.TRANS64.TRYWAIT P0, [R2+URZ+0x28840], R3 ;  /* 0x02884003020075a7 */ /* 0x001064000800017f */
[----:B-1----:R-:W-:Y:S05]  /*11d50*/  @!P0 NANOSLEEP.SYNCS 0x989680 ;  /* 0x009896800000895d */ /* 0x002fea0003900000 */
[----:B------:R-:W1:Y:S02]  /*11d60*/  @!P0 SYNCS.PHASECHK.TRANS64 P0, [R2+URZ+0x28840], R3 ;  /* 0x02884003020085a7 */ /* 0x000e64000800007f */
[----:B-1----:R-:W-:Y:S05]  /*11d70*/  @!P0 BRA `(.L_x_2118) ;  /* 0xfffffffc00f08947 */ /* 0x002fea000383ffff */
[----:B------:R-:W-:Y:S05]  /*11d80*/  BRA `(.L_x_2179) ;  /* 0xffffffd000387947 */ /* 0x000fea000383ffff */
.L_x_2120:
[----:B0-----:R0:W1:Y:S02]  /*11d90*/  SYNCS.PHASECHK.TRANS64.TRYWAIT P0, [R2+URZ+0x60], R3 ;  /* 0x00006003020075a7 */ /* 0x001064000800017f */
[----:B-1----:R-:W-:Y:S05]  /*11da0*/  @!P0 NANOSLEEP.SYNCS 0x989680 ;  /* 0x009896800000895d */ /* 0x002fea0003900000 */
[----:B------:R-:W1:Y:S02]  /*11db0*/  @!P0 SYNCS.PHASECHK.TRANS64 P0, [R2+URZ+0x60], R3 ;  /* 0x00006003020085a7 */ /* 0x000e64000800007f */
[----:B-1----:R-:W-:Y:S05]  /*11dc0*/  @!P0 BRA `(.L_x_2120) ;  /* 0xfffffffc00f08947 */ /* 0x002fea000383ffff */
[----:B------:R-:W-:Y:S05]  /*11dd0*/  BRA `(.L_x_2180) ;  /* 0xffffffd000d47947 */ /* 0x000fea000383ffff */
.L_x_2125:
[----:B-1----:R1:W2:Y:S02]  /*11de0*/  SYNCS.PHASECHK.TRANS64.TRYWAIT P0, [R2+URZ+0x28840], R3 ;  /* 0x02884003020075a7 */ /* 0x0022a4000800017f */
[----:B--2---:R-:W-:Y:S05]  /*11df0*/  @!P0 NANOSLEEP.SYNCS 0x989680 ;  /* 0x009896800000895d */ /* 0x004fea0003900000 */
[----:B------:R-:W2:Y:S02]  /*11e00*/  @!P0 SYNCS.PHASECHK.TRANS64 P0, [R2+URZ+0x28840], R3 ;  /* 0x02884003020085a7 */ /* 0x000ea4000800007f */
[----:B--2---:R-:W-:Y:S05]  /*11e10*/  @!P0 BRA `(.L_x_2125) ;  /* 0xfffffffc00f08947 */ /* 0x004fea000383ffff */
[----:B------:R-:W-:Y:S05]  /*11e20*/  BRA `(.L_x_2181) ;  /* 0xffffffd800307947 */ /* 0x000fea000383ffff */
.L_x_2127:
[----:B0-----:R0:W1:Y:S02]  /*11e30*/  SYNCS.PHASECHK.TRANS64.TRYWAIT P1, [R2+URZ+0x60], R3 ;  /* 0x00006003020075a7 */ /* 0x001064000802017f */
[----:B-1----:R-:W-:Y:S05]  /*11e40*/  @!P1 NANOSLEEP.SYNCS 0x989680 ;  /* 0x009896800000995d */ /* 0x002fea0003900000 */
[----:B------:R-:W1:Y:S02]  /*11e50*/  @!P1 SYNCS.PHASECHK.TRANS64 P1, [R2+URZ+0x60], R3 ;  /* 0x00006003020095a7 */ /* 0x000e64000802007f */
[----:B-1----:R-:W-:Y:S05]  /*11e60*/  @!P1 BRA `(.L_x_2127) ;  /* 0xfffffffc00f09947 */ /* 0x002fea000383ffff */
[----:B------:R-:W-:Y:S05]  /*11e70*/  BRA `(.L_x_2182) ;  /* 0xffffffd800cc7947 */ /* 0x000fea000383ffff */
.L_x_2132:
[----:B--2---:R2:W3:Y:S02]  /*11e80*/  SYNCS.PHASECHK.TRANS64.TRYWAIT P0, [R2+URZ+0x28840], R3 ;  /* 0x02884003020075a7 */ /* 0x0044e4000800017f */
[----:B---3--:R-:W-:Y:S05]  /*11e90*/  @!P0 NANOSLEEP.SYNCS 0x989680 ;  /* 0x009896800000895d */ /* 0x008fea0003900000 */
[----:B------:R-:W3:Y:S02]  /*11ea0*/  @!P0 SYNCS.PHASECHK.TRANS64 P0, [R2+URZ+0x28840], R3 ;  /* 0x02884003020085a7 */ /* 0x000ee4000800007f */
[----:B---3--:R-:W-:Y:S05]  /*11eb0*/  @!P0 BRA `(.L_x_2132) ;  /* 0xfffffffc00f08947 */ /* 0x008fea000383ffff */
[----:B------:R-:W-:Y:S05]  /*11ec0*/  BRA `(.L_x_2183) ;  /* 0xffffffdc00e87947 */ /* 0x000fea000383ffff */
.L_x_2134:
[----:B0-----:R0:W1:Y:S02]  /*11ed0*/  SYNCS.PHASECHK.TRANS64.TRYWAIT P1, [R2+URZ+0x60], R9 ;  /* 0x00006009020075a7 */ /* 0x001064000802017f */
[----:B-1----:R-:W-:Y:S05]  /*11ee0*/  @!P1 NANOSLEEP.SYNCS 0x989680 ;  /* 0x009896800000995d */ /* 0x002fea0003900000 */
[----:B------:R-:W1:Y:S02]  /*11ef0*/  @!P1 SYNCS.PHASECHK.TRANS64 P1, [R2+URZ+0x60], R9 ;  /* 0x00006009020095a7 */ /* 0x000e64000802007f */
[----:B-1----:R-:W-:Y:S05]  /*11f00*/  @!P1 BRA `(.L_x_2134) ;  /* 0xfffffffc00f09947 */ /* 0x002fea000383ffff */
[----:B------:R-:W-:Y:S05]  /*11f10*/  BRA `(.L_x_2184) ;  /* 0xffffffe000847947 */ /* 0x000fea000383ffff */
.L_x_2141:
[----:B-1----:R1:W2:Y:S02]  /*11f20*/  SYNCS.PHASECHK.TRANS64.TRYWAIT P0, [R3+URZ+0x28860], R2 ;  /* 0x02886002030075a7 */ /* 0x0022a4000800017f */
[----:B--2---:R-:W-:Y:S05]  /*11f30*/  @!P0 NANOSLEEP.SYNCS 0x989680 ;  /* 0x009896800000895d */ /* 0x004fea0003900000 */
[----:B------:R-:W2:Y:S02]  /*11f40*/  @!P0 SYNCS.PHASECHK.TRANS64 P0, [R3+URZ+0x28860], R2 ;  /* 0x02886002030085a7 */ /* 0x000ea4000800007f */
[----:B--2---:R-:W-:Y:S05]  /*11f50*/  @!P0 BRA `(.L_x_2141) ;  /* 0xfffffffc00f08947 */ /* 0x004fea000383ffff */
[----:B------:R-:W-:Y:S05]  /*11f60*/  BRA `(.L_x_2185) ;  /* 0xffffffe4008c7947 */ /* 0x000fea000383ffff */
.L_x_2143:
        /* <DEDUP_REMOVED lines=8> */
.L_x_2187:
[----:B------:R-:W-:Y:S05]  /*11ff0*/  BSYNC B0 ;  /* 0x0000000000007941 */ /* 0x000fea0003800000 */
.L_x_2186:
        /* <DEDUP_REMOVED lines=8> */
.L_x_2188:
[----:B------:R-:W-:Y:S01]  /*12080*/  MOV R7, R14 ;  /* 0x0000000e00077202 */ /* 0x000fe20000000f00 */
[----:B------:R-:W-:Y:S06]  /*12090*/  BRA `(.L_x_2189) ;  /* 0xffffffe800147947 */ /* 0x000fec000383ffff */
.L_x_2146:
        /* <DEDUP_REMOVED lines=8> */
.L_x_2191:
[----:B------:R-:W-:Y:S05]  /*12120*/  BSYNC B0 ;  /* 0x0000000000007941 */ /* 0x000fea0003800000 */
.L_x_2190:
        /* <DEDUP_REMOVED lines=10> */
.L_x_2192:
[----:B------:R-:W-:Y:S01]  /*121d0*/  IMAD.MOV.U32 R12, RZ, RZ, 0x4 ;  /* 0x00000004ff0c7424 */ /* 0x000fe200078e00ff */
[----:B------:R-:W-:Y:S02]  /*121e0*/  SEL R2, R14, RZ, P0 ;  /* 0x000000ff0e027207 */ /* 0x000fe40000000000 */
[----:B------:R-:W-:-:S03]  /*121f0*/  ISETP.GE.U32.AND P0, PT, R6, 0x4, PT ;  /* 0x000000040600780c */ /* 0x000fc60003f06070 */
[----:B------:R-:W-:-:S05]  /*12200*/  IMAD.IADD R2, R13, 0x1, R2 ;  /* 0x000000010d027824 */ /* 0x000fca00078e0202 */
[----:B------:R-:W-:-:S07]  /*12210*/  MOV R13, R2 ;  /* 0x00000002000d7202 */ /* 0x000fce0000000f00 */
[----:B------:R-:W-:Y:S05]  /*12220*/  WARPSYNC.COLLECTIVE R15, `(.L_x_2193) ;  /* 0x000000000f087348 */ /* 0x000fea0003c00000 */
[----:B------:R0:W1:Y:S02]  /*12230*/  SHFL.UP P6, R14, R13, R12, R11 ;  /* 0x0400000c0d0e7389 */ /* 0x00006400000c000b */
[----:B01----:R-:W-:Y:S01]  /*12240*/  ENDCOLLECTIVE ;  /* 0x000000000000791b */ /* 0x003fe20003800000 */
.L_x_2193:
        /* <DEDUP_REMOVED lines=8> */
.L_x_2194:
        /* <DEDUP_REMOVED lines=8> */
.L_x_2195:
[----:B------:R-:W-:Y:S01]  /*12350*/  MOV R12, 0x1f ;  /* 0x0000001f000c7802 */ /* 0x000fe20000000f00 */
[----:B------:R-:W-:Y:S01]  /*12360*/  IMAD.MOV.U32 R11, RZ, RZ, 0x1f ;  /* 0x0000001fff0b7424 */ /* 0x000fe200078e00ff */
[----:B------:R-:W-:-:S05]  /*12370*/  SEL R2, R14, RZ, P0 ;  /* 0x000000ff0e027207 */ /* 0x000fca0000000000 */
[----:B------:R-:W-:-:S04]  /*12380*/  IMAD.IADD R2, R5, 0x1, R2 ;  /* 0x0000000105027824 */ /* 0x000fc800078e0202 */
[----:B------:R-:W-:-:S07]  /*12390*/  IMAD.MOV.U32 R13, RZ, RZ, R2 ;  /* 0x000000ffff0d7224 */ /* 0x000fce00078e0002 */
[----:B------:R-:W-:Y:S05]  /*123a0*/  WARPSYNC.COLLECTIVE R15, `(.L_x_2196) ;  /* 0x000000000f087348 */ /* 0x000fea0003c00000 */
[----:B------:R0:W1:Y:S02]  /*123b0*/  SHFL.IDX P6, R14, R13, R12, R11 ;  /* 0x0000000c0d0e7389 */ /* 0x00006400000c000b */
[----:B01----:R-:W-:Y:S01]  /*123c0*/  ENDCOLLECTIVE ;  /* 0x000000000000791b */ /* 0x003fe20003800000 */
.L_x_2196:
[----:B------:R-:W-:Y:S05]  /*123d0*/  BRA `(.L_x_2197) ;  /* 0xffffffe400d87947 */ /* 0x000fea000383ffff */
.L_x_2151:
        /* <DEDUP_REMOVED lines=8> */
.L_x_2199:
[----:B------:R-:W-:Y:S05]  /*12460*/  BSYNC B0 ;  /* 0x0000000000007941 */ /* 0x000fea0003800000 */
.L_x_2198:
        /* <DEDUP_REMOVED lines=10> */
.L_x_2200:
[----:B------:R-:W-:Y:S01]  /*12510*/  IMAD.MOV.U32 R12, RZ, RZ, 0x4 ;  /* 0x00000004ff0c7424 */ /* 0x000fe200078e00ff */
[----:B------:R-:W-:Y:S02]  /*12520*/  SEL R2, R14, RZ, P0 ;  /* 0x000000ff0e027207 */ /* 0x000fe40000000000 */
[----:B------:R-:W-:Y:S02]  /*12530*/  ISETP.GE.U32.AND P0, PT, R6, 0x4, PT ;  /* 0x000000040600780c */ /* 0x000fe40003f06070 */
[----:B------:R-:W-:-:S05]  /*12540*/  IADD3 R2, R13, R2, RZ ;  /* 0x000000020d027210 */ /* 0x000fca0007ffe0ff */
[----:B------:R-:W-:-:S07]  /*12550*/  IMAD.MOV.U32 R13, RZ, RZ, R2 ;  /* 0x000000ffff0d7224 */ /* 0x000fce00078e0002 */
[----:B------:R-:W-:Y:S05]  /*12560*/  WARPSYNC.COLLECTIVE R15, `(.L_x_2201) ;  /* 0x000000000f087348 */ /* 0x000fea0003c00000 */
[----:B------:R0:W1:Y:S02]  /*12570*/  SHFL.UP P6, R14, R13, R12, R11 ;  /* 0x0400000c0d0e7389 */ /* 0x00006400000c000b */
[----:B01----:R-:W-:Y:S01]  /*12580*/  ENDCOLLECTIVE ;  /* 0x000000000000791b */ /* 0x003fe20003800000 */
.L_x_2201:
        /* <DEDUP_REMOVED lines=8> */
.L_x_2202:
        /* <DEDUP_REMOVED lines=8> */
.L_x_2203:
        /* <DEDUP_REMOVED lines=8> */
.L_x_2204:
[----:B------:R-:W-:Y:S05]  /*12710*/  BRA `(.L_x_2205) ;  /* 0xffffffe400bc7947 */ /* 0x000fea000383ffff */
.L_x_2153:
[----:B------:R-:W-:Y:S01]  /*12720*/  BSSY B0, `(.L_x_2206) ;  /* 0x0000006000007945 */ /* 0x000fe20003800000 */
[----:B------:R-:W-:Y:S01]  /*12730*/  PLOP3.LUT P6, PT, P6, PT, PT, 0x8, 0x0 ;  /* 0x000000000000781c */ /* 0x000fe200037ce170 */
[----:B------:R-:W-:-:S12]  /*12740*/  IMAD.MOV.U32 R15, RZ, RZ, -0x1 ;  /* 0xffffffffff0f7424 */ /* 0x000fd800078e00ff */
[----:B0-----:R-:W-:Y:S05]  /*12750*/  WARPSYNC.COLLECTIVE R15, `(.L_x_2207) ;  /* 0x000000000f087348 */ /* 0x001fea0003c00000 */
[----:B------:R-:W-:Y:S01]  /*12760*/  VOTE.ANY R14, PT, P6 ;  /* 0x00000000000e7806 */ /* 0x000fe200030e0100 */
[----:B0-----:R-:W-:Y:S06]  /*12770*/  ENDCOLLECTIVE ;  /* 0x000000000000791b */ /* 0x001fec0003800000 */
.L_x_2207:
[----:B------:R-:W-:Y:S05]  /*12780*/  BSYNC B0 ;  /* 0x0000000000007941 */ /* 0x000fea0003800000 */
.L_x_2206:
        /* <DEDUP_REMOVED lines=9> */
.L_x_2208:
[----:B------:R-:W-:Y:S01]  /*12820*/  IMAD.MOV.U32 R17, RZ, RZ, R14 ;  /* 0x000000ffff117224 */ /* 0x000fe200078e000e */
[----:B------:R-:W-:Y:S06]  /*12830*/  BRA `(.L_x_2209) ;  /* 0xffffffe400ac7947 */ /* 0x000fec000383ffff */
.L_x_2155:
[----:B------:R-:W-:Y:S01]  /*12840*/  BSSY B0, `(.L_x_2210) ;  /* 0x0000007000007945 */ /* 0x000fe20003800000 */
[----:B------:R-:W-:Y:S01]  /*12850*/  MOV R13, R2 ;  /* 0x00000002000d7202 */ /* 0x000fe20000000f00 */
[----:B------:R-:W-:Y:S02]  /*12860*/  IMAD.MOV.U32 R11, RZ, RZ, 0x1f ;  /* 0x0000001fff0b7424 */ /* 0x000fe400078e00ff */
[----:B------:R-:W-:-:S07]  /*12870*/  IMAD.MOV.U32 R15, RZ, RZ, -0x1 ;  /* 0xffffffffff0f7424 */ /* 0x000fce00078e00ff */
[----:B012---:R-:W-:Y:S05]  /*12880*/  WARPSYNC.COLLECTIVE R15, `(.L_x_2211) ;  /* 0x000000000f087348 */ /* 0x007fea0003c00000 */
[----:B------:R3:W4:Y:S02]  /*12890*/  SHFL.IDX P6, R14, R13, R12, R11 ;  /* 0x0000000c0d0e7389 */ /* 0x00072400000c000b */
[----:B01234-:R-:W-:Y:S01]  /*128a0*/  ENDCOLLECTIVE ;  /* 0x000000000000791b */ /* 0x01ffe20003800000 */
.L_x_2211:
[----:B------:R-:W-:Y:S05]  /*128b0*/  BSYNC B0 ;  /* 0x0000000000007941 */ /* 0x000fea0003800000 */
.L_x_2210:
[----:B------:R-:W-:Y:S01]  /*128c0*/  IMAD.MOV.U32 R7, RZ, RZ, R14 ;  /* 0x000000ffff077224 */ /* 0x000fe200078e000e */
[----:B------:R-:W-:Y:S06]  /*128d0*/  BRA `(.L_x_2154) ;  /* 0xffffffe400a07947 */ /* 0x000fec000383ffff */
.L_x_2159:
[----:B-1----:R1:W2:Y:S02]  /*128e0*/  SYNCS.PHASECHK.TRANS64.TRYWAIT P0, [R0+URZ+0x28820], R3 ;  /* 0x02882003000075a7 */ /* 0x0022a4000800017f */
[----:B--2---:R-:W-:Y:S05]  /*128f0*/  @!P0 NANOSLEEP.SYNCS 0x989680 ;  /* 0x009896800000895d */ /* 0x004fea0003900000 */
[----:B------:R-:W2:Y:S02]  /*12900*/  @!P0 SYNCS.PHASECHK.TRANS64 P0, [R0+URZ+0x28820], R3 ;  /* 0x02882003000085a7 */ /* 0x000ea4000800007f */
[----:B--2---:R-:W-:Y:S05]  /*12910*/  @!P0 BRA `(.L_x_2159) ;  /* 0xfffffffc00f08947 */ /* 0x004fea000383ffff */
[----:B------:R-:W-:Y:S05]  /*12920*/  BRA `(.L_x_2212) ;  /* 0xffffffec00147947 */ /* 0x000fea000383ffff */
.L_x_2160:
        /* <DEDUP_REMOVED lines=11> */
.L_x_2214:
[----:B------:R-:W-:Y:S05]  /*129e0*/  BSYNC B0 ;  /* 0x0000000000007941 */ /* 0x000fea0003800000 */
.L_x_2213:
[----:B------:R-:W-:Y:S05]  /*129f0*/  BRA `(.L_x_2215) ;  /* 0xffffffe800fc7947 */ /* 0x000fea000383ffff */
.L_x_2163:
[----:B------:R-:W-:Y:S01]  /*12a00*/  BSSY B1, `(.L_x_2216) ;  /* 0x0000006000017945 */ /* 0x000fe20003800000 */
[----:B------:R-:W-:-:S07]  /*12a10*/  IMAD.MOV.U32 R15, RZ, RZ, -0x1 ;  /* 0xffffffffff0f7424 */ /* 0x000fce00078e00ff */
[----:B012---:R-:W-:Y:S05]  /*12a20*/  WARPSYNC.COLLECTIVE R15, `(.L_x_2217) ;  /* 0x000000000f0c7348 */ /* 0x007fea0003c00000 */
[----:B------:R-:W-:Y:S02]  /*12a30*/  ELECT P6, UR62, PT ;  /* 0x00000000003e782f */ /* 0x000fe400038c0000 */
[----:B------:R-:W-:Y:S01]  /*12a40*/  MOV R14, UR62 ;  /* 0x0000003e000e7c02 */ /* 0x000fe20008000f00 */
[----:B012---:R-:W-:Y:S10]  /*12a50*/  ENDCOLLECTIVE ;  /* 0x000000000000791b */ /* 0x007ff40003800000 */
.L_x_2217:
[----:B------:R-:W-:Y:S05]  /*12a60*/  BSYNC B1 ;  /* 0x0000000000017941 */ /* 0x000fea0003800000 */
.L_x_2216:
[----:B------:R-:W-:Y:S05]  /*12a70*/  BRA `(.L_x_2218) ;  /* 0xffffffe800f47947 */ /* 0x000fea000383ffff */
.L_x_2165:
[----:B-1----:R1:W2:Y:S02]  /*12a80*/  SYNCS.PHASECHK.TRANS64.TRYWAIT P0, [R6+URZ], R5 ;  /* 0x00000005060075a7 */ /* 0x0022a4000800017f */
[----:B--2---:R-:W-:Y:S05]  /*12a90*/  @!P0 NANOSLEEP.SYNCS 0x989680 ;  /* 0x009896800000895d */ /* 0x004fea0003900000 */
[----:B------:R-:W2:Y:S02]  /*12aa0*/  @!P0 SYNCS.PHASECHK.TRANS64 P0, [R6+URZ], R5 ;  /* 0x00000005060085a7 */ /* 0x000ea4000800007f */
[----:B--2---:R-:W-:Y:S05]  /*12ab0*/  @!P0 BRA `(.L_x_2165) ;  /* 0xfffffffc00f08947 */ /* 0x004fea000383ffff */
[----:B------:R-:W-:Y:S05]  /*12ac0*/  BRA `(.L_x_2219) ;  /* 0xffffffec00307947 */ /* 0x000fea000383ffff */
.L_x_2166:
[----:B--2---:R2:W3:Y:S02]  /*12ad0*/  SYNCS.PHASECHK.TRANS64.TRYWAIT P0, [R7+URZ], R2 ;  /* 0x00000002070075a7 */ /* 0x0044e4000800017f */
[----:B---3--:R-:W-:Y:S05]  /*12ae0*/  @!P0 NANOSLEEP.SYNCS 0x989680 ;  /* 0x009896800000895d */ /* 0x008fea0003900000 */
[----:B------:R-:W3:Y:S02]  /*12af0*/  @!P0 SYNCS.PHASECHK.TRANS64 P0, [R7+URZ], R2 ;  /* 0x00000002070085a7 */ /* 0x000ee4000800007f */
[----:B---3--:R-:W-:Y:S05]  /*12b00*/  @!P0 BRA `(.L_x_2166) ;  /* 0xfffffffc00f08947 */ /* 0x008fea000383ffff */
[----:B------:R-:W-:Y:S05]  /*12b10*/  BRA `(.L_x_2220) ;  /* 0xffffffec00247947 */ /* 0x000fea000383ffff */
.L_x_2168:
[----:B---3--:R3:W4:Y:S02]  /*12b20*/  SYNCS.PHASECHK.TRANS64.TRYWAIT P0, [R4+URZ], R5 ;  /* 0x00000005040075a7 */ /* 0x008724000800017f */
[----:B----4-:R-:W-:Y:S05]  /*12b30*/  @!P0 NANOSLEEP.SYNCS 0x989680 ;  /* 0x009896800000895d */ /* 0x010fea0003900000 */
[----:B------:R-:W4:Y:S02]  /*12b40*/  @!P0 SYNCS.PHASECHK.TRANS64 P0, [R4+URZ], R5 ;  /* 0x00000005040085a7 */ /* 0x000f24000800007f */
[----:B----4-:R-:W-:Y:S05]  /*12b50*/  @!P0 BRA `(.L_x_2168) ;  /* 0xfffffffc00f08947 */ /* 0x010fea000383ffff */
[----:B------:R-:W-:Y:S05]  /*12b60*/  BRA `(.L_x_2221) ;  /* 0xffffffec002c7947 */ /* 0x000fea000383ffff */
.L_x_2222:
        /* <DEDUP_REMOVED lines=9> */
.L_x_2734:


//--------------------- .text._ZN7cutlass13device_kernelIN5flash11enable_sm90INS1_16FlashAttnFwdSm90INS1_25CollectiveMainloopFwdSm90ILi2EN4cute5tupleIJNS5_1CILi1EEES8_S8_EEENS6_IJNS7_ILi128EEESA_SA_EEELi128ENS_10bfloat16_tEfNS_4arch4Sm90ELb1ELb0ELb1ELb1ELb0ELb1ELb0ELb1ELb1ELb0ELb0ELb0EEENS1_21CollectiveEpilogueFwdISB_S9_SC_SE_Li256ELb1ELb0ELb0ELb0EEENS1_36VarlenDynamicPersistentTileSchedulerILi128ELi128ELi256ELi32ELb0ELb0ELb1ELb1ELb1ELb1EEEEEEEEEvNT_6ParamsE --------------------------
	.section	.text._ZN7cutlass13device_kernelIN5flash11enable_sm90INS1_16FlashAttnFwdSm90INS1_25CollectiveMainloopFwdSm90ILi2EN4cute5tupleIJNS5_1CILi1EEES8_S8_EEENS6_IJNS7_ILi128EEESA_SA_EEELi128ENS_10bfloat16_tEfNS_4arch4Sm90ELb1ELb0ELb1ELb1ELb0ELb1ELb0ELb1ELb1ELb0ELb0ELb0EEENS1_21CollectiveEpilogueFwdISB_S9_SC_SE_Li256ELb1ELb0ELb0ELb0EEENS1_36VarlenDynamicPersistentTileSchedulerILi128ELi128ELi256ELi32ELb0ELb0ELb1ELb1ELb1ELb1EEEEEEEEEvNT_6ParamsE,"ax",@progbits
	.align	128
.text._ZN7cutlass13device_kernelIN5flash11enable_sm90INS1_16FlashAttnFwdSm90INS1_25CollectiveMainloopFwdSm90ILi2EN4cute5tupleIJNS5_1CILi1EEES8_S8_EEENS6_IJNS7_ILi128EEESA_SA_EEELi128ENS_10bfloat16_tEfNS_4arch4Sm90ELb1ELb0ELb1ELb1ELb0ELb1ELb0ELb1ELb1ELb0ELb0ELb0EEENS1_21CollectiveEpilogueFwdISB_S9_SC_SE_Li256ELb1ELb0ELb0ELb0EEENS1_36VarlenDynamicPersistentTileSchedulerILi128ELi128ELi256ELi32ELb0ELb0ELb1ELb1ELb1ELb1EEEEEEEEEvNT_6ParamsE:
        .type           _ZN7cutlass13device_kernelIN5flash11enable_sm90INS1_16FlashAttnFwdSm90INS1_25CollectiveMainloopFwdSm90ILi2EN4cute5tupleIJNS5_1CILi1EEES8_S8_EEENS6_IJNS7_ILi128EEESA_SA_EEELi128ENS_10bfloat16_tEfNS_4arch4Sm90ELb1ELb0ELb1ELb1ELb0ELb1ELb0ELb1ELb1ELb0ELb0ELb0EEENS1_21CollectiveEpilogueFwdISB_S9_SC_SE_Li256ELb1ELb0ELb0ELb0EEENS1_36VarlenDynamicPersistentTileSchedulerILi128ELi128ELi256ELi32ELb0ELb0ELb1ELb1ELb1ELb1EEEEEEEEEvNT_6ParamsE,@function
        .size           _ZN7cutlass13device_kernelIN5flash11enable_sm90INS1_16FlashAttnFwdSm90INS1_25CollectiveMainloopFwdSm90ILi2EN4cute5tupleIJNS5_1CILi1EEES8_S8_EEENS6_IJNS7_ILi128EEESA_SA_EEELi128ENS_10bfloat16_tEfNS_4arch4Sm90ELb1ELb0ELb1ELb1ELb0ELb1ELb0ELb1ELb1ELb0ELb0ELb0EEENS1_21CollectiveEpilogueFwdISB_S9_SC_SE_Li256ELb1ELb0ELb0ELb0EEENS1_36VarlenDynamicPersistentTileSchedulerILi128ELi128ELi256ELi32ELb0ELb0ELb1ELb1ELb1ELb1EEEEEEEEEvNT_6ParamsE,(.L_x_2735 - _ZN7cutlass13device_kernelIN5flash11enable_sm90INS1_16FlashAttnFwdSm90INS1_25CollectiveMainloopFwdSm90ILi2EN4cute5tupleIJNS5_1CILi1EEES8_S8_EEENS6_IJNS7_ILi128EEESA_SA_EEELi128ENS_10bfloat16_tEfNS_4arch4Sm90ELb1ELb0ELb1ELb1ELb0ELb1ELb0ELb1ELb1ELb0ELb0ELb0EEENS1_21CollectiveEpilogueFwdISB_S9_SC_SE_Li256ELb1ELb0ELb0ELb0EEENS1_36VarlenDynamicPersistentTileSchedulerILi128ELi128ELi256ELi32ELb0ELb0ELb1ELb1ELb1ELb1EEEEEEEEEvNT_6ParamsE)
        .other          _ZN7cutlass13device_kernelIN5flash11enable_sm90INS1_16FlashAttnFwdSm90INS1_25CollectiveMainloopFwdSm90ILi2EN4cute5tupleIJNS5_1CILi1EEES8_S8_EEENS6_IJNS7_ILi128EEESA_SA_EEELi128ENS_10bfloat16_tEfNS_4arch4Sm90ELb1ELb0ELb1ELb1ELb0ELb1ELb0ELb1ELb1ELb0ELb0ELb0EEENS1_21CollectiveEpilogueFwdISB_S9_SC_SE_Li256ELb1ELb0ELb0ELb0EEENS1_36VarlenDynamicPersistentTileSchedulerILi128ELi128ELi256ELi32ELb0ELb0ELb1ELb1ELb1ELb1EEEEEEEEEvNT_6ParamsE,@"STO_CUDA_ENTRY STV_DEFAULT"
_ZN7cutlass13device_kernelIN5flash11enable_sm90INS1_16FlashAttnFwdSm90INS1_25CollectiveMainloopFwdSm90ILi2EN4cute5tupleIJNS5_1CILi1EEES8_S8_EEENS6_IJNS7_ILi128EEESA_SA_EEELi128ENS_10bfloat16_tEfNS_4arch4Sm90ELb1ELb0ELb1ELb1ELb0ELb1ELb0ELb1ELb1ELb0ELb0ELb0EEENS1_21CollectiveEpilogueFwdISB_S9_SC_SE_Li256ELb1ELb0ELb0ELb0EEENS1_36VarlenDynamicPersistentTileSchedulerILi128ELi128ELi256ELi32ELb0ELb0ELb1ELb1ELb1ELb1EEEEEEEEEvNT_6ParamsE:
        /* <DEDUP_REMOVED lines=26> */
.L_x_2224:
[----:B------:R-:W-:Y:S05]  /*01a0*/  BSYNC B0 ;  /* 0x0000000000007941 */ /* 0x000fea0003800000 */
.L_x_2223:
        /* <DEDUP_REMOVED lines=40> */
.L_x_2225:
        /* <DEDUP_REMOVED lines=22> */
.L_x_2226:
        /* <DEDUP_REMOVED lines=18> */
.L_x_2227:
        /* <DEDUP_REMOVED lines=22> */
.L_x_2228:
        /* <DEDUP_REMOVED lines=22> */
.L_x_2229:
[----:B--2---:R-:W-:Y:S01]  /*0970*/  ISETP.NE.AND P0, PT, R2, RZ, PT ;  /* 0x000000ff0200720c */ /* 0x004fe20003f05270 */
[----:B------:R-:W-:Y:S01]  /*0980*/  IMAD.MOV.U32 R2, RZ, RZ, 0x1 ;  /* 0x00000001ff027424 */ /* 0x000fe200078e00ff */
[----:B------:R-:W-:Y:S01]  /*0990*/  NOP ;  /* 0x0000000000007918 */ /* 0x000fe20000000000 */
[----:B------:R-:W-:Y:S01]  /*09a0*/  ULDC.64 UR38, c[0x0][0x208] ;  /* 0x0000820000267ab9 */ /* 0x000fe20000000a00 */
[----:B------:R-:W-:Y:S02]  /*09b0*/  BSSY B7, `(.L_x_2230) ;  /* 0x0001ed7000077945 */ /* 0x000fe40003800000 */
[----:B------:R-:W-:-:S05]  /*09c0*/  SEL R2, R2, 0x2, !P0 ;  /* 0x0000000202027807 */ /* 0x000fca0004000000 */
[----:B------:R2:W-:Y:S01]  /*09d0*/  STL [R1+0x30], R2 ;  /* 0x0000300201007387 */ /* 0x0005e20000100800 */
[----:B01-34-:R-:W-:Y:S06]  /*09e0*/  BAR.SYNC.DEFER_BLOCKING 0x0 ;  /* 0x0000000000007b1d */ /* 0x01bfec0000010000 */
[----:B------:R-:W-:Y:S05]  /*09f0*/  @!P0 BRA `(.L_x_2231) ;  /* 0x0000019000148947 */ /* 0x000fea0003800000 */
.L_x_2232:
        /* <DEDUP_REMOVED lines=12> */
[----:B--2---:R-:W-:-:S02]  /*0ac0*/  IMAD.U32 R2, RZ, RZ, UR4 ;  /* 0x00000004ff027e24 */ /* 0x004fc4000f8e00ff */
[----:B------:R-:W-:-:S03]  /*0ad0*/  ULDC UR4, c[0x0][0xc14] ;  /* 0x0003050000047ab9 */ /* 0x000fc60000000800 */
[----:B------:R-:W0:Y:S01]  /*0ae0*/  LDS.128 R192, [R2+0x288d0] ;  /* 0x0288d00002c07984 */ /* 0x000e220000000c00 */
[----:B------:R-:W-:Y:S06]  /*0af0*/  BAR.ARV 0x4, 0x120 ;  /* 0x0104800000007b1d */ /* 0x000fec0000002000 */
[----:B0-----:R-:W-:-:S13]  /*0b00*/  ISETP.GE.AND P0, PT, R195, UR4, PT ;  /* 0x00000004c3007c0c */ /* 0x001fda000bf06270 */
[----:B------:R-:W-:Y:S05]  /*0b10*/  @P0 BRA `(.L_x_2233) ;  /* 0x000001ec00000947 */ /* 0x000fea0003800000 */
[----:B------:R-:W2:Y:S01]  /*0b20*/  LDL.LU R11, [R1+0x30] ;  /* 0x00003000010b7983 */ /* 0x000ea20000300800 */
[----:B------:R-:W-:Y:S01]  /*0b30*/  VIADD R233, R3, 0xffffff80 ;  /* 0xffffff8003e97836 */ /* 0x000fe20000000000 */
[----:B------:R-:W-:Y:S01]  /*0b40*/  CS2R R184, SRZ ;  /* 0x0000000000b87805 */ /* 0x000fe2000001ff00 */
[----:B------:R-:W-:Y:S01]  /*0b50*/  VIADD R226, R2, 0x10400 ;  /* 0x0001040002e27836 */ /* 0x000fe20000000000 */
[----:B------:R-:W-:Y:S01]  /*0b60*/  CS2R R190, SRZ ;  /* 0x0000000000be7805 */ /* 0x000fe2000001ff00 */
[----:B------:R-:W-:Y:S01]  /*0b70*/  IMAD.MOV.U32 R223, RZ, RZ, RZ ;  /* 0x000000ffffdf7224 */ /* 0x000fe200078e00ff */
[----:B------:R-:W-:-:S04]  /*0b80*/  SHF.R.S32.HI R0, RZ, 0x1f, R233 ;  /* 0x0000001fff007819 */ /* 0x000fc800000114e9 */
[CC--:B------:R-:W-:Y:S02]  /*0b90*/  LEA.HI R4, R0.reuse, R233.reuse, RZ, 0x7 ;  /* 0x000000e900047211 */ /* 0x0c0fe400078f38ff */
[----:B------:R-:W-:Y:S02]  /*0ba0*/  LEA.HI R5, R0, R233, RZ, 0x5 ;  /* 0x000000e900057211 */ /* 0x000fe400078f28ff */
[C---:B------:R-:W-:Y:S02]  /*0bb0*/  LOP3.LUT R6, R4.reuse, 0xffffff80, RZ, 0xc0, !PT ;  /* 0xffffff8004067812 */ /* 0x040fe400078ec0ff */
[----:B------:R-:W-:Y:S01]  /*0bc0*/  SHF.R.S32.HI R231, RZ, 0x7, R4 ;  /* 0x00000007ffe77819 */ /* 0x000fe20000011404 */
[----:B------:R-:W-:Y:S02]  /*0bd0*/  IMAD.SHL.U32 R5, R5, 0x20, RZ ;  /* 0x0000002005057824 */ /* 0x000fe400078e00ff */
[----:B------:R-:W-:Y:S01]  /*0be0*/  IMAD.IADD R227, R233, 0x1, -R6 ;  /* 0x00000001e9e37824 */ /* 0x000fe200078e0a06 */
[----:B------:R-:W-:-:S02]  /*0bf0*/  LEA.HI R4, R4, R231, RZ, 0x1 ;  /* 0x000000e704047211 */ /* 0x000fc400078f08ff */
[----:B------:R-:W-:Y:S02]  /*0c00*/  LOP3.LUT R5, R5, 0xfffffc00, RZ, 0xc0, !PT ;  /* 0xfffffc0005057812 */ /* 0x000fe400078ec0ff */
[----:B------:R-:W-:Y:S02]  /*0c10*/  SHF.R.S32.HI R10, RZ, 0x1f, R227 ;  /* 0x0000001fff0a7819 */ /* 0x000fe400000114e3 */
[----:B------:R-:W-:Y:S02]  /*0c20*/  LOP3.LUT R4, R4, 0x3fffffe, RZ, 0xc0, !PT ;  /* 0x03fffffe04047812 */ /* 0x000fe400078ec0ff */
[CC--:B------:R-:W-:Y:S02]  /*0c30*/  LEA.HI R7, R10.reuse, R227.reuse, RZ, 0x2 ;  /* 0x000000e30a077211 */ /* 0x0c0fe400078f10ff */
[----:B------:R-:W-:Y:S01]  /*0c40*/  LEA.HI R10, R10, R227, RZ, 0x5 ;  /* 0x000000e30a0a7211 */ /* 0x000fe200078f28ff */
[----:B------:R-:W-:Y:S01]  /*0c50*/  IMAD.IADD R4, R231, 0x1, -R4 ;  /* 0x00000001e7047824 */ /* 0x000fe200078e0a04 */
[----:B------:R-:W-:-:S02]  /*0c60*/  SHF.R.S32.HI R6, RZ, 0x2, R7 ;  /* 0x00000002ff067819 */ /* 0x000fc40000011407 */
[----:B------:R-:W-:Y:S02]  /*0c70*/  SHF.R.S32.HI R3, RZ, 0x1f, R7 ;  /* 0x0000001fff037819 */ /* 0x000fe40000011407 */
[----:B------:R-:W-:Y:S02]  /*0c80*/  SHF.R.S32.HI R10, RZ, 0x5, R10 ;  /* 0x00000005ff0a7819 */ /* 0x000fe4000001140a */
[----:B------:R-:W-:Y:S02]  /*0c90*/  LEA.HI R8, R3, R6, RZ, 0x3 ;  /* 0x0000000603087211 */ /* 0x000fe400078f18ff */
[----:B------:R-:W-:Y:S02]  /*0ca0*/  LEA.HI R3, R0, R233, RZ, 0x4 ;  /* 0x000000e900037211 */ /* 0x000fe400078f20ff */
[----:B------:R-:W-:Y:S02]  /*0cb0*/  LOP3.LUT R9, R8, 0xfffffff8, RZ, 0xc0, !PT ;  /* 0xfffffff808097812 */ /* 0x000fe400078ec0ff */
[----:B------:R-:W-:-:S02]  /*0cc0*/  SHF.R.S32.HI R8, RZ, 0x4, R3 ;  /* 0x00000004ff087819 */ /* 0x000fc40000011403 */
[----:B------:R-:W-:Y:S01]  /*0cd0*/  LOP3.LUT R212, R7, 0x7ffffffc, RZ, 0xc0, !PT ;  /* 0x7ffffffc07d47812 */ /* 0x000fe200078ec0ff */
        /* <DEDUP_REMOVED lines=8> */
[----:B------:R-:W-:Y:S02]  /*0d60*/  IMAD.IADD R3, R8, 0x1, -R3 ;  /* 0x0000000108037824 */ /* 0x000fe400078e0a03 */
[----:B------:R-:W-:Y:S02]  /*0d70*/  IMAD.IADD R212, R227, 0x1, -R212 ;  /* 0x00000001e3d47824 */ /* 0x000fe400078e0ad4 */
        /* <DEDUP_REMOVED lines=35> */
[----:B------:R-:W-:-:S02]  /*0fb0*/  SHF.R.U32.HI R207, RZ, 0x3, R201 ;  /* 0x00000003ffcf7819 */ /* 0x000fc400000116c9 */
[----:B------:R-:W-:Y:S02]  /*0fc0*/  LOP3.LUT R3, R201, 0x38, R16, 0xf8, !PT ;  /* 0x00000038c9037812 */ /* 0x000fe400078ef810 */
[----:B------:R-:W-:Y:S02]  /*0fd0*/  SHF.R.U32.HI R205, RZ, 0x3, R200 ;  /* 0x00000003ffcd7819 */ /* 0x000fe400000116c8 */
[--C-:B------:R-:W-:Y:S02]  /*0fe0*/  LOP3.LUT R6, R200, 0x38, R16.reuse, 0xf8, !PT ;  /* 0x00000038c8067812 */ /* 0x100fe400078ef810 */
[----:B------:R-:W-:Y:S02]  /*0ff0*/  SHF.R.U32.HI R203, RZ, 0x3, R199 ;  /* 0x00000003ffcb7819 */ /* 0x000fe400000116c7 */
[----:B------:R-:W-:Y:S02]  /*1000*/  LOP3.LUT R7, R199, 0x38, R16, 0xf8, !PT ;  /* 0x00000038c7077812 */ /* 0x000fe400078ef810 */
[----:B------:R-:W-:-:S02]  /*1010*/  LOP3.LUT R208, R5, 0xfffffe00, RZ, 0xc0, !PT ;  /* 0xfffffe0005d07812 */ /* 0x000fc400078ec0ff */
[----:B------:R-:W-:Y:S02]  /*1020*/  LOP3.LUT R206, R0, 0xfffffe00, RZ, 0xc0, !PT ;  /* 0xfffffe0000ce7812 */ /* 0x000fe400078ec0ff */
[----:B------:R-:W-:Y:S02]  /*1030*/  LOP3.LUT R204, R4, 0xfffffe00, RZ, 0xc0, !PT ;  /* 0xfffffe0004cc7812 */ /* 0x000fe400078ec0ff */
[----:B------:R-:W-:Y:S02]  /*1040*/  LOP3.LUT R214, R210, R214, R209, 0xf6, !PT ;  /* 0x000000d6d2d67212 */ /* 0x000fe400078ef6d1 */
[----:B------:R-:W-:Y:S02]  /*1050*/  LOP3.LUT R3, R208, R3, R207, 0xf6, !PT ;  /* 0x00000003d0037212 */ /* 0x000fe400078ef6cf */
[----:B------:R-:W-:Y:S01]  /*1060*/  LOP3.LUT R229, R206, R6, R205, 0xf6, !PT ;  /* 0x00000006cee57212 */ /* 0x000fe200078ef6cd */
[--C-:B------:R-:W-:Y:S01]  /*1070*/  IMAD R211, R214, 0x2, R226.reuse ;  /* 0x00000002d6d37824 */ /* 0x100fe200078e02e2 */
[----:B------:R-:W-:Y:S01]  /*1080*/  LOP3.LUT R7, R204, R7, R203, 0xf6, !PT ;  /* 0x00000007cc077212 */ /* 0x000fe200078ef6cb */
[----:B------:R-:W-:Y:S01]  /*1090*/  IMAD R230, R3, 0x2, R226 ;  /* 0x0000000203e67824 */ /* 0x000fe200078e02e2 */
[----:B------:R-:W-:Y:S01]  /*10a0*/  SHF.R.S32.HI R217, RZ, 0x1f, R188 ;  /* 0x0000001fffd97819 */ /* 0x000fe200000114bc */
[--C-:B------:R-:W-:Y:S01]  /*10b0*/  IMAD R229, R229, 0x2, R226.reuse ;  /* 0x00000002e5e57824 */ /* 0x100fe200078e02e2 */
[----:B------:R-:W-:Y:S01]  /*10c0*/  SHF.R.S32.HI R216, RZ, 0x1f, R187 ;  /* 0x0000001fffd87819 */ /* 0x000fe200000114bb */
[----:B------:R-:W-:Y:S01]  /*10d0*/  IMAD R228, R7, 0x2, R226 ;  /* 0x0000000207e47824 */ /* 0x000fe200078e02e2 */
[----:B------:R-:W-:-:S02]  /*10e0*/  SHF.R.S32.HI R215, RZ, 0x1f, R189 ;  /* 0x0000001fffd77819 */ /* 0x000fc400000114bd */
[----:B------:R-:W-:Y:S02]  /*10f0*/  SHF.R.S32.HI R17, RZ, 0x1f, R16 ;  /* 0x0000001fff117819 */ /* 0x000fe40000011410 */
[----:B--2---:R-:W-:-:S07]  /*1100*/  LOP3.LUT R197, R11, 0x1, RZ, 0xfc, !PT ;  /* 0x000000010bc57812 */ /* 0x004fce00078efcff */
.L_x_2454:
[----:B0----5:R-:W0:Y:S02]  /*1110*/  LDC.64 R4, c[0x0][0xc60] ;  /* 0x00031800ff047b82 */ /* 0x021e240000000a00 */
[----:B0-----:R-:W-:-:S05]  /*1120*/  IMAD.WIDE R4, R195, 0x4, R4 ;  /* 0x00000004c3047825 */ /* 0x001fca00078e0204 */
[----:B------:R-:W2:Y:S01]  /*1130*/  LDG.E R222, desc[UR38][R4.64] ;  /* 0x0000002604de7981 */ /* 0x000ea2000c1e1900 */
[----:B------:R-:W-:Y:S05]  /*1140*/  YIELD ;  /* 0x0000000000007946 */ /* 0x000fea0003800000 */
[----:B------:R-:W-:Y:S01]  /*1150*/  ULDC.64 UR4, c[0x0][0xa28] ;  /* 0x00028a0000047ab9 */ /* 0x000fe20000000a00 */
[----:B------:R-:W-:Y:S01]  /*1160*/  ULDC.64 UR8, c[0x0][0xa18] ;  /* 0x0002860000087ab9 */ /* 0x000fe20000000a00 */
[----:B------:R-:W-:Y:S01]  /*1170*/  ISETP.NE.U32.AND P1, PT, RZ, UR4, PT ;  /* 0x00000004ff007c0c */ /* 0x000fe2000bf25070 */
[----:B------:R-:W-:Y:S01]  /*1180*/  ULDC.64 UR6, c[0x0][0xa08] ;  /* 0x0002820000067ab9 */ /* 0x000fe20000000a00 */
[----:B------:R-:W-:Y:S01]  /*1190*/  IMAD.MOV.U32 R3, RZ, RZ, RZ ;  /* 0x000000ffff037224 */ /* 0x000fe200078e00ff */
[----:B------:R-:W-:Y:S01]  /*11a0*/  ISETP.NE.U32.AND P0, PT, RZ, UR6, PT ;  /* 0x00000006ff007c0c */ /* 0x000fe2000bf05070 */
[----:B------:R-:W-:Y:S01]  /*11b0*/  IMAD.MOV.U32 R29, RZ, RZ, RZ ;  /* 0x000000ffff1d7224 */ /* 0x000fe200078e00ff */
[----:B------:R-:W-:-:S02]  /*11c0*/  ISETP.NE.AND.EX P1, PT, RZ, UR5, PT, P1 ;  /* 0x00000005ff007c0c */ /* 0x000fc4000bf25310 */
[----:B------:R-:W-:Y:S02]  /*11d0*/  ISETP.NE.AND.EX P0, PT, RZ, UR7, PT, P0 ;  /* 0x00000007ff007c0c */ /* 0x000fe4000bf05300 */
[----:B--2---:R-:W-:Y:S01]  /*11e0*/  SHF.R.S32.HI R225, RZ, 0x1f, R222 ;  /* 0x0000001fffe17819 */ /* 0x004fe200000114de */
[----:B------:R-:W-:-:S08]  /*11f0*/  IMAD.SHL.U32 R220, R222, 0x4, RZ ;  /* 0x00000004dedc7824 */ /* 0x000fd000078e00ff */
[C---:B---34-:R-:W-:Y:S02]  /*1200*/  @P1 LEA R6, P2, R222.reuse, UR4, 0x2 ;  /* 0x00000004de061c11 */ /* 0x058fe4000f8410ff */
[C-C-:B------:R-:W-:Y:S02]  /*1210*/  SHF.L.U64.HI R221, R222.reuse, 0x2, R225.reuse ;  /* 0x00000002dedd7819 */ /* 0x140fe400000102e1 */
[----:B------:R-:W-:Y:S02]  /*1220*/  @P1 LEA.HI.X R7, R222, UR5, R225, 0x2, P2 ;  /* 0x00000005de071c11 */ /* 0x000fe400090f14e1 */
[----:B------:R-:W-:Y:S01]  /*1230*/  ISETP.NE.U32.AND P2, PT, RZ, UR8, PT ;  /* 0x00000008ff007c0c */ /* 0x000fe2000bf45070 */
[----:B------:R-:W-:Y:S01]  /*1240*/  ULDC UR4, c[0x0][0x288] ;  /* 0x0000a20000047ab9 */ /* 0x000fe20000000800 */
[----:B------:R-:W-:Y:S01]  /*1250*/  IADD3 R8, P3, R220, UR6, RZ ;  /* 0x00000006dc087c10 */ /* 0x000fe2000ff7e0ff */
[----:B------:R0:W5:Y:S01]  /*1260*/  @P1 LDG.E R3, desc[UR38][R6.64] ;  /* 0x0000002606031981 */ /* 0x000162000c1e1900 */
[----:B------:R-:W-:Y:S01]  /*1270*/  ISETP.NE.AND.EX P2, PT, RZ, UR9, PT, P2 ;  /* 0x00000009ff007c0c */ /* 0x000fe2000bf45320 */
[----:B------:R-:W-:Y:S01]  /*1280*/  IMAD.U32 R195, RZ, RZ, UR4 ;  /* 0x00000004ffc37e24 */ /* 0x000fe2000f8e00ff */
[----:B------:R-:W-:Y:S01]  /*1290*/  IADD3.X R9, R221, UR7, RZ, P3, !PT ;  /* 0x00000007dd097c10 */ /* 0x000fe20009ffe4ff */
[----:B------:R-:W-:-:S04]  /*12a0*/  ULDC.64 UR4, c[0x0][0x3f8] ;  /* 0x0000fe0000047ab9 */ /* 0x000fc80000000a00 */
[----:B------:R0:W5:Y:S06]  /*12b0*/  @P0 LDG.E R29, desc[UR38][R8.64] ;  /* 0x00000026081d0981 */ /* 0x00016c000c1e1900 */
[----:B------:R-:W-:-:S04]  /*12c0*/  @P2 IADD3 R4, P1, R220, UR8, RZ ;  /* 0x00000008dc042c10 */ /* 0x000fc8000ff3e0ff */
[----:B------:R-:W-:-:S05]  /*12d0*/  @P2 IADD3.X R5, R221, UR9, RZ, P1, !PT ;  /* 0x00000009dd052c10 */ /* 0x000fca0008ffe4ff */
        /* <DEDUP_REMOVED lines=9> */
[----:B------:R-:W-:Y:S02]  /*1370*/  IMAD.U32 R28, RZ, RZ, UR4 ;  /* 0x00000004ff1c7e24 */ /* 0x000fe4000f8e00ff */
[----:B------:R-:W-:Y:S01]  /*1380*/  IMAD.MOV.U32 R27, RZ, RZ, R222 ;  /* 0x000000ffff1b7224 */ /* 0x000fe200078e00de */
[----:B01----:R-:W-:Y:S06]  /*1390*/  @P2 BRA `(.L_x_2234) ;  /* 0x0000000000242947 */ /* 0x003fec0003800000 */
        /* <DEDUP_REMOVED lines=9> */
.L_x_2234:
[----:B------:R-:W-:Y:S01]  /*1430*/  ULDC.64 UR4, c[0x0][0xa20] ;  /* 0x0002880000047ab9 */ /* 0x000fe20000000a00 */
[----:B------:R-:W-:Y:S01]  /*1440*/  IMAD.MOV.U32 R224, RZ, RZ, R193 ;  /* 0x000000ffffe07224 */ /* 0x000fe200078e00c1 */
[----:B------:R-:W-:Y:S01]  /*1450*/  ISETP.NE.U32.AND P1, PT, RZ, UR4, PT ;  /* 0x00000004ff007c0c */ /* 0x000fe2000bf25070 */
[----:B------:R-:W-:-:S03]  /*1460*/  IMAD.MOV.U32 R218, RZ, RZ, R194 ;  /* 0x000000ffffda7224 */ /* 0x000fc600078e00c2 */
[----:B------:R-:W-:-:S13]  /*1470*/  ISETP.NE.AND.EX P1, PT, RZ, UR5, PT, P1 ;  /* 0x00000005ff007c0c */ /* 0x000fda000bf25310 */
[----:B------:R-:W-:Y:S05]  /*1480*/  @!P1 BRA `(.L_x_2235) ;  /* 0x0000000000109947 */ /* 0x000fea0003800000 */
[----:B------:R-:W-:-:S04]  /*1490*/  IADD3 R4, P0, R220, UR4, RZ ;  /* 0x00000004dc047c10 */ /* 0x000fc8000ff1e0ff */
[----:B------:R-:W-:-:S05]  /*14a0*/  IADD3.X R5, R221, UR5, RZ, P0, !PT ;  /* 0x00000005dd057c10 */ /* 0x000fca00087fe4ff */
[----:B------:R0:W5:Y:S01]  /*14b0*/  LDG.E R28, desc[UR38][R4.64] ;  /* 0x00000026041c7981 */ /* 0x000162000c1e1900 */
[----:B------:R-:W-:Y:S05]  /*14c0*/  BRA `(.L_x_2236) ;  /* 0x0000000000107947 */ /* 0x000fea0003800000 */
.L_x_2235:
[----:B------:R-:W-:Y:S05]  /*14d0*/  @!P0 BRA `(.L_x_2236) ;  /* 0x00000000000c8947 */ /* 0x000fea0003800000 */
[----:B------:R-:W2:Y:S04]  /*14e0*/  LDG.E R5, desc[UR38][R8.64] ;  /* 0x0000002608057981 */ /* 0x000ea8000c1e1900 */
[----:B------:R-:W2:Y:S02]  /*14f0*/  LDG.E R28, desc[UR38][R8.64+0x4] ;  /* 0x00000426081c7981 */ /* 0x000ea4000c1e1900 */
[----:B--2---:R-:W-:-:S07]  /*1500*/  IMAD.IADD R28, R28, 0x1, -R5 ;  /* 0x000000011c1c7824 */ /* 0x004fce00078e0a05 */
.L_x_2236:
[----:B------:R-:W-:Y:S02]  /*1510*/  ULDC.64 UR4, c[0x0][0xa10] ;  /* 0x0002840000047ab9 */ /* 0x000fe40000000a00 */
[----:B------:R-:W-:-:S04]  /*1520*/  ISETP.NE.U32.AND P0, PT, RZ, UR4, PT ;  /* 0x00000004ff007c0c */ /* 0x000fc8000bf05070 */
[----:B------:R-:W-:Y:S01]  /*1530*/  ISETP.NE.AND.EX P0, PT, RZ, UR5, PT, P0 ;  /* 0x00000005ff007c0c */ /* 0x000fe2000bf05300 */
[----:B-----5:R-:W-:Y:S01]  /*1540*/  IMAD.IADD R8, R28, 0x1, -R3 ;  /* 0x000000011c087824 */ /* 0x020fe200078e0a03 */
[----:B------:R-:W-:-:S11]  /*1550*/  ULDC.64 UR4, c[0x0][0xa30] ;  /* 0x00028c0000047ab9 */ /* 0x000fd60000000a00 */
[----:B0-----:R-:W0:Y:S02]  /*1560*/  @P0 LDC.64 R4, c[0x0][0xa10] ;  /* 0x00028400ff040b82 */ /* 0x001e240000000a00 */
[----:B0-----:R-:W-:-:S05]  /*1570*/  @P0 IMAD.WIDE R4, R27, 0x4, R4 ;  /* 0x000000041b040825 */ /* 0x001fca00078e0204 */
[----:B------:R-:W2:Y:S04]  /*1580*/  @P0 LDG.E R0, desc[UR38][R4.64] ;  /* 0x0000002604000981 */ /* 0x000ea8000c1e1900 */
[----:B------:R-:W2:Y:S01]  /*1590*/  @P0 LDG.E R9, desc[UR38][R4.64+0x4] ;  /* 0x0000042604090981 */ /* 0x000ea2000c1e1900 */
[----:B------:R-:W-:Y:S01]  /*15a0*/  LEA R3, R193, 0xff, 0x7 ;  /* 0x000000ffc1037811 */ /* 0x000fe200078e38ff */
[----:B------:R-:W-:Y:S01]  /*15b0*/  IMAD.MOV R25, RZ, RZ, -R8 ;  /* 0x000000ffff197224 */ /* 0x000fe200078e0a08 */
[----:B------:R-:W-:Y:S01]  /*15c0*/  ISETP.NE.U32.AND P1, PT, RZ, UR4, PT ;  /* 0x00000004ff007c0c */ /* 0x000fe2000bf25070 */
[----:B------:R-:W-:-:S03]  /*15d0*/  IMAD.MOV.U32 R117, RZ, RZ, R28 ;  /* 0x000000ffff757224 */ /* 0x000fc600078e001c */
[----:B------:R-:W-:Y:S02]  /*15e0*/  VIMNMX R25, RZ, R25, !PT ;  /* 0x00000019ff197248 */ /* 0x000fe40007fe0100 */
[----:B------:R-:W-:-:S13]  /*15f0*/  ISETP.NE.AND.EX P1, PT, RZ, UR5, PT, P1 ;  /* 0x00000005ff007c0c */ /* 0x000fda000bf25310 */
[----:B------:R-:W-:-:S04]  /*1600*/  @P1 IADD3 R6, P2, R220, UR4, RZ ;  /* 0x00000004dc061c10 */ /* 0x000fc8000ff5e0ff */
[----:B------:R-:W-:-:S05]  /*1610*/  @P1 IADD3.X R7, R221, UR5, RZ, P2, !PT ;  /* 0x00000005dd071c10 */ /* 0x000fca00097fe4ff */
[----:B------:R0:W5:Y:S01]  /*1620*/  @P1 LDG.E R117, desc[UR38][R6.64] ;  /* 0x0000002606751981 */ /* 0x000162000c1e1900 */
[----:B--2---:R-:W-:-:S04]  /*1630*/  @P0 IMAD.IADD R24, R9, 0x1, -R0 ;  /* 0x0000000109180824 */ /* 0x004fc800078e0a00 */
[----:B------:R-:W-:-:S04]  /*1640*/  IMAD.IADD R198, R8, 0x1, R24 ;  /* 0x0000000108c67824 */ /* 0x000fc800078e0218 */
[C---:B------:R-:W-:Y:S01]  /*1650*/  VIADD R0, R198.reuse, 0x7f ;  /* 0x0000007fc6007836 */ /* 0x040fe20000000000 */
[----:B------:R-:W-:-:S04]  /*1660*/  IADD3 R4, R198, R3, -R195 ;  /* 0x00000003c6047210 */ /* 0x000fc80007ffe8c3 */
[----:B------:R-:W-:Y:S02]  /*1670*/  SHF.R.S32.HI R3, RZ, 0x1f, R0 ;  /* 0x0000001fff037819 */ /* 0x000fe40000011400 */
[----:B------:R-:W-:Y:S02]  /*1680*/  SHF.R.S32.HI R5, RZ, 0x1f, R4 ;  /* 0x0000001fff057819 */ /* 0x000fe40000011404 */
[----:B------:R-:W-:Y:S02]  /*1690*/  LEA.HI R3, R3, R0, RZ, 0x7 ;  /* 0x0000000003037211 */ /* 0x000fe400078f38ff */
[----:B------:R-:W-:Y:S02]  /*16a0*/  LEA.HI R5, R5, R4, RZ, 0x7 ;  /* 0x0000000405057211 */ /* 0x000fe400078f38ff */
[----:B------:R-:W-:Y:S02]  /*16b0*/  SHF.R.S32.HI R3, RZ, 0x7, R3 ;  /* 0x00000007ff037819 */ /* 0x000fe40000011403 */
[----:B------:R-:W-:-:S04]  /*16c0*/  SHF.R.S32.HI R0, RZ, 0x7, R5 ;  /* 0x00000007ff007819 */ /* 0x000fc80000011405 */
[----:B------:R-:W-:-:S05]  /*16d0*/  VIMNMX R123, R3, R0, PT ;  /* 0x00000000037b7248 */ /* 0x000fca0003fe0100 */
[----:B------:R-:W-:-:S05]  /*16e0*/  IMAD R3, R123, 0x80, -R8 ;  /* 0x000000807b037824 */ /* 0x000fca00078e0a08 */
[----:B------:R-:W-:-:S04]  /*16f0*/  VIMNMX R0, R3, R24, PT ;  /* 0x0000001803007248 */ /* 0x000fc80003fe0100 */
[----:B------:R-:W-:Y:S02]  /*1700*/  ISETP.GT.AND P0, PT, R0, R25, PT ;  /* 0x000000190000720c */ /* 0x000fe40003f04270 */
[----:B------:R-:W-:-:S05]  /*1710*/  SHF.R.U32.HI R25, RZ, 0x7, R25 ;  /* 0x00000007ff197819 */ /* 0x000fca0000011619 */
[----:B------:R-:W-:-:S06]  /*1720*/  IMAD.MOV.U32 R26, RZ, RZ, R25 ;  /* 0x000000ffff1a7224 */ /* 0x000fcc00078e0019 */
[----:B------:R-:W-:-:S05]  /*1730*/  @P0 VIADD R0, R0, 0x7f ;  /* 0x0000007f00000836 */ /* 0x000fca0000000000 */
[----:B------:R-:W-:-:S04]  /*1740*/  @P0 SHF.R.S32.HI R3, RZ, 0x1f, R0 ;  /* 0x0000001fff030819 */ /* 0x000fc80000011400 */
[----:B------:R-:W-:-:S04]  /*1750*/  @P0 LEA.HI R3, R3, R0, RZ, 0x7 ;  /* 0x0000000003030211 */ /* 0x000fc800078f38ff */
[----:B------:R-:W-:Y:S02]  /*1760*/  @P0 SHF.R.S32.HI R26, RZ, 0x7, R3 ;  /* 0x00000007ff1a0819 */ /* 0x000fe40000011403 */
        /* <DEDUP_REMOVED lines=23> */
.L_x_2239:
[----:B------:R-:W-:Y:S05]  /*18e0*/  BSYNC B6 ;  /* 0x0000000000067941 */ /* 0x000fea0003800000 */
.L_x_2238:
        /* <DEDUP_REMOVED lines=20> */
.L_x_2241:
[----:B------:R-:W-:Y:S05]  /*1a30*/  BSYNC B6 ;  /* 0x0000000000067941 */ /* 0x000fea0003800000 */
.L_x_2240:
[----:B------:R-:W-:Y:S01]  /*1a40*/  ULDC.64 UR4, c[0x0][0x9f8] ;  /* 0x00027e0000047ab9 */ /* 0x000fe20000000a00 */
[----:B------:R-:W0:Y:S01]  /*1a50*/  LDC R0, c[0x0][0x428] ;  /* 0x00010a00ff007b82 */ /* 0x000e220000000800 */
[----:B------:R-:W-:-:S07]  /*1a60*/  ISETP.NE.U32.AND P0, PT, RZ, UR4, PT ;  /* 0x00000004ff007c0c */ /* 0x000fce000bf05070 */
[----:B------:R-:W1:Y:S01]  /*1a70*/  LDC.64 R40, c[0x0][0x2f0] ;  /* 0x0000bc00ff287b82 */ /* 0x000e620000000a00 */
[----:B------:R-:W-:Y:S01]  /*1a80*/  ISETP.NE.AND.EX P0, PT, RZ, UR5, PT, P0 ;  /* 0x00000005ff007c0c */ /* 0x000fe2000bf05300 */
[----:B------:R-:W2:Y:S01]  /*1a90*/  S2R R21, SR_TID.X ;  /* 0x0000000000157919 */ /* 0x000ea20000002100 */
[----:B------:R-:W-:Y:S01]  /*1aa0*/  IMAD.IADD R85, R29, 0x1, R28 ;  /* 0x000000011d557824 */ /* 0x000fe200078e021c */
[----:B------:R-:W-:-:S04]  /*1ab0*/  ULDC.64 UR6, c[0x0][0xa08] ;  /* 0x0002820000067ab9 */ /* 0x000fc80000000a00 */
[----:B------:R-:W3:Y:S06]  /*1ac0*/  LDC.64 R108, c[0x0][0x3d8] ;  /* 0x0000f600ff6c7b82 */ /* 0x000eec0000000a00 */
[----:B------:R-:W-:Y:S02]  /*1ad0*/  @P0 IADD3 R4, P1, R220, UR4, RZ ;  /* 0x00000004dc040c10 */ /* 0x000fe4000ff3e0ff */
[----:B------:R-:W4:Y:S02]  /*1ae0*/  LDC R29, c[0x0][0x3d4] ;  /* 0x0000f500ff1d7b82 */ /* 0x000f240000000800 */
[----:B------:R-:W-:Y:S01]  /*1af0*/  @P0 IADD3.X R5, R221, UR5, RZ, P1, !PT ;  /* 0x00000005dd050c10 */ /* 0x000fe20008ffe4ff */
[----:B------:R-:W-:-:S04]  /*1b00*/  ULDC.64 UR4, c[0x0][0x2f8] ;  /* 0x0000be0000047ab9 */ /* 0x000fc80000000a00 */
[----:B------:R2:W4:Y:S01]  /*1b10*/  @P0 LDG.E R27, desc[UR38][R4.64] ;  /* 0x00000026041b0981 */ /* 0x000522000c1e1900 */
[----:B0-----:R-:W-:Y:S01]  /*1b20*/  ISETP.NE.AND P0, PT, R0, 0x1, PT ;  /* 0x000000010000780c */ /* 0x001fe20003f05270 */
[----:B-1----:R-:W-:Y:S01]  /*1b30*/  IMAD.SHL.U32 R92, R40, 0x20, RZ ;  /* 0x00000020285c7824 */ /* 0x002fe200078e00ff */
[----:B------:R-:W-:Y:S01]  /*1b40*/  SHF.R.S32.HI R35, RZ, 0x1f, R85 ;  /* 0x0000001fff237819 */ /* 0x000fe20000011455 */
[-C--:B------:R-:W-:Y:S01]  /*1b50*/  IMAD.WIDE.U32 R42, R18, R40.reuse, R16 ;  /* 0x00000028122a7225 */ /* 0x080fe200078e0010 */
[----:B------:R-:W-:Y:S02]  /*1b60*/  SHF.R.S32.HI R23, RZ, 0x1f, R22 ;  /* 0x0000001fff177819 */ /* 0x000fe40000011416 */
[----:B------:R-:W-:Y:S01]  /*1b70*/  SHF.L.U64.HI R93, R40, 0x5, R41 ;  /* 0x00000005285d7819 */ /* 0x000fe20000010229 */
[-C--:B------:R-:W-:Y:S01]  /*1b80*/  IMAD R6, R35, R40.reuse, RZ ;  /* 0x0000002823067224 */ /* 0x080fe200078e02ff */
[----:B---3--:R-:W-:Y:S01]  /*1b90*/  SHF.L.U64.HI R15, R108, 0x5, R109 ;  /* 0x000000056c0f7819 */ /* 0x008fe2000001026d */
[----:B--2---:R-:W-:Y:S01]  /*1ba0*/  IMAD.WIDE.U32 R4, R85, R40, RZ ;  /* 0x0000002855047225 */ /* 0x004fe200078e00ff */
[----:B------:R-:W-:-:S03]  /*1bb0*/  SHF.R.U32.HI R21, RZ, 0x7, R21 ;  /* 0x00000007ff157819 */ /* 0x000fc60000011615 */
[----:B------:R-:W0:Y:S01]  /*1bc0*/  @P0 LDC R3, c[0x0][0x42c] ;  /* 0x00010b00ff030b82 */ /* 0x000e220000000800 */
[----:B------:R-:W-:Y:S01]  /*1bd0*/  ISETP.NE.AND P6, PT, R21, 0x1, PT ;  /* 0x000000011500780c */ /* 0x000fe20003fc5270 */
[----:B------:R-:W-:Y:S01]  /*1be0*/  IMAD.WIDE.U32 R10, R18, R108, R16 ;  /* 0x0000006c120a7225 */ /* 0x000fe200078e0010 */
[----:B----4-:R-:W-:-:S03]  /*1bf0*/  ISETP.GE.AND P2, PT, R16, R29, PT ;  /* 0x0000001d1000720c */ /* 0x010fc60003f46270 */
[----:B------:R-:W-:Y:S02]  /*1c00*/  IMAD.WIDE.U32 R90, R18, R40, R92 ;  /* 0x00000028125a7225 */ /* 0x000fe400078e005c */
[----:B------:R-:W1:Y:S02]  /*1c10*/  @P0 LDC R7, c[0x0][0x430] ;  /* 0x00010c00ff070b82 */ /* 0x000e640000000800 */
[----:B------:R-:W-:Y:S02]  /*1c20*/  IMAD.SHL.U32 R116, R29, 0x2, RZ ;  /* 0x000000021d747824 */ /* 0x000fe400078e00ff */
[----:B------:R-:W-:Y:S01]  /*1c30*/  VIADD R126, R21, 0x8 ;  /* 0x00000008157e7836 */ /* 0x000fe20000000000 */
[C---:B------:R-:W-:Y:S01]  /*1c40*/  SHF.L.U64.HI R21, R40.reuse, 0x6, R41 ;  /* 0x0000000628157819 */ /* 0x040fe20000010229 */
        /* <DEDUP_REMOVED lines=14> */
[----:B0-----:R-:W-:-:S04]  /*1d30*/  IMAD R12, R19, R6, RZ ;  /* 0x00000006130c7224 */ /* 0x001fc800078e02ff */
[----:B------:R-:W-:Y:S01]  /*1d40*/  IMAD R87, R18, R7, R12 ;  /* 0x0000000712577224 */ /* 0x000fe200078e020c */
[----:B------:R-:W-:Y:S02]  /*1d50*/  SHF.R.S32.HI R0, RZ, 0x1f, R27 ;  /* 0x0000001fff007819 */ /* 0x000fe4000001141b */
[----:B------:R-:W-:Y:S02]  /*1d60*/  SEL R99, R27, RZ, !P0 ;  /* 0x000000ff1b637207 */ /* 0x000fe40004000000 */
[----:B------:R-:W-:Y:S02]  /*1d70*/  SEL R9, R0, RZ, !P0 ;  /* 0x000000ff00097207 */ /* 0x000fe40004000000 */
[----:B------:R-:W-:Y:S01]  /*1d80*/  IADD3 R84, P0, R18, R85, RZ ;  /* 0x0000005512547210 */ /* 0x000fe20007f1e0ff */
[----:B------:R-:W-:-:S04]  /*1d90*/  IMAD.WIDE.U32 R100, R99, UR4, R4 ;  /* 0x0000000463647c25 */ /* 0x000fc8000f8e0004 */
[----:B------:R-:W-:Y:S02]  /*1da0*/  IMAD R0, R9, UR4, RZ ;  /* 0x0000000409007c24 */ /* 0x000fe4000f8e02ff */
[----:B------:R-:W-:Y:S01]  /*1db0*/  IMAD.X R85, R19, 0x1, R35, P0 ;  /* 0x0000000113557824 */ /* 0x000fe200000e0623 */
[----:B------:R-:W-:Y:S01]  /*1dc0*/  IADD3 R35, P3, R100, 0x40, RZ ;  /* 0x0000004064237810 */ /* 0x000fe20007f7e0ff */
        /* <DEDUP_REMOVED lines=15> */
[----:B------:R-:W-:Y:S02]  /*1ec0*/  IMAD.MOV.U32 R88, RZ, RZ, R8 ;  /* 0x000000ffff587224 */ /* 0x000fe400078e0008 */
[----:B------:R-:W-:Y:S01]  /*1ed0*/  IMAD.WIDE.U32 R98, R99, UR4, R4 ;  /* 0x0000000463627c25 */ /* 0x000fe2000f8e0004 */
[----:B------:R-:W-:Y:S01]  /*1ee0*/  ULDC UR4, c[0x0][0x2e4] ;  /* 0x0000b90000047ab9 */ /* 0x000fe20000000800 */
[----:B------:R-:W-:Y:S01]  /*1ef0*/  @!P6 BAR.SYNC.DEFER_BLOCKING 0x9, 0x100 ;  /* 0x024400000000eb1d */ /* 0x000fe20000010000 */
[C---:B------:R-:W-:Y:S01]  /*1f00*/  ISETP.GE.AND P2, PT, R16.reuse, UR4, PT ;  /* 0x0000000410007c0c */ /* 0x040fe2000bf46270 */
[----:B------:R-:W-:Y:S02]  /*1f10*/  IMAD.IADD R3, R16, 0x1, R3 ;  /* 0x0000000110037824 */ /* 0x000fe400078e0203 */
[----:B------:R-:W-:-:S03]  /*1f20*/  IMAD.WIDE.U32 R4, R18, R108, R22 ;  /* 0x0000006c12047225 */ /* 0x000fc600078e0016 */
[----:B------:R-:W-:Y:S01]  /*1f30*/  SHF.R.S32.HI R14, RZ, 0x1f, R3 ;  /* 0x0000001fff0e7819 */ /* 0x000fe20000011403 */
[----:B------:R-:W-:Y:S01]  /*1f40*/  IMAD.IADD R89, R9, 0x1, R87 ;  /* 0x0000000109597824 */ /* 0x000fe200078e0257 */
[----:B-----5:R-:W-:Y:S01]  /*1f50*/  SHF.R.S32.HI R9, RZ, 0x1f, R117 ;  /* 0x0000001fff097819 */ /* 0x020fe20000011475 */
[----:B------:R-:W-:Y:S01]  /*1f60*/  IMAD.IADD R5, R5, 0x1, R13 ;  /* 0x0000000105057824 */ /* 0x000fe200078e020d */
[CC--:B------:R-:W-:Y:S01]  /*1f70*/  LEA.HI R8, R14.reuse, R3.reuse, RZ, 0x6 ;  /* 0x000000030e087211 */ /* 0x0c0fe200078f30ff */
[----:B------:R-:W-:Y:S01]  /*1f80*/  IMAD.IADD R11, R13, 0x1, R11 ;  /* 0x000000010d0b7824 */ /* 0x000fe200078e020b */
[----:B------:R-:W-:Y:S01]  /*1f90*/  LEA.HI R44, R14, R3, RZ, 0x3 ;  /* 0x000000030e2c7211 */ /* 0x000fe200078f18ff */
[----:B------:R-:W-:-:S03]  /*1fa0*/  IMAD.WIDE.U32 R96, R117, R108, R4 ;  /* 0x0000006c75607225 */ /* 0x000fc600078e0004 */
[----:B------:R-:W-:Y:S01]  /*1fb0*/  LOP3.LUT R3, R44, 0x38, RZ, 0xc0, !PT ;  /* 0x000000382c037812 */ /* 0x000fe200078ec0ff */
[----:B------:R-:W-:Y:S01]  /*1fc0*/  IMAD.SHL.U32 R8, R8, 0x80, RZ ;  /* 0x0000008008087824 */ /* 0x000fe200078e00ff */
[----:B------:R-:W-:Y:S01]  /*1fd0*/  LOP3.LUT R20, R199, 0x38, R44, 0xf8, !PT ;  /* 0x00000038c7147812 */ /* 0x000fe200078ef82c */
[-C--:B------:R-:W-:Y:S01]  /*1fe0*/  IMAD.WIDE.U32 R12, R18, R6.reuse, R16 ;  /* 0x00000006120c7225 */ /* 0x080fe200078e0010 */
[----:B------:R-:W-:Y:S02]  /*1ff0*/  LOP3.LUT R14, R200, 0x38, R44, 0xf8, !PT ;  /* 0x00000038c80e7812 */ /* 0x000fe400078ef82c */
[----:B------:R-:W-:Y:S01]  /*2000*/  LOP3.LUT R115, R8, 0xffffe000, RZ, 0xc0, !PT ;  /* 0xffffe00008737812 */ /* 0x000fe200078ec0ff */
[----:B------:R-:W-:Y:S01]  /*2010*/  IMAD R4, R9, R6, RZ ;  /* 0x0000000609047224 */ /* 0x000fe200078e02ff */
[----:B------:R-:W-:Y:S01]  /*2020*/  LOP3.LUT R8, R3, 0x1c0, R202, 0xf8, !PT ;  /* 0x000001c003087812 */ /* 0x000fe200078ef8ca */
[----:B------:R-:W-:Y:S01]  /*2030*/  IMAD R3, R19, R40, RZ ;  /* 0x0000002813037224 */ /* 0x000fe200078e02ff */
[----:B------:R-:W-:Y:S01]  /*2040*/  LOP3.LUT R20, R20, R203, RZ, 0x3c, !PT ;  /* 0x000000cb14147212 */ /* 0x000fe200078e3cff */
[----:B------:R-:W-:Y:S01]  /*2050*/  IMAD.MOV.U32 R86, RZ, RZ, R12 ;  /* 0x000000ffff567224 */ /* 0x000fe200078e000c */
[----:B------:R-:W-:Y:S01]  /*2060*/  LOP3.LUT R12, R201, 0x38, R44, 0xf8, !PT ;  /* 0x00000038c90c7812 */ /* 0x000fe200078ef82c */
[----:B------:R-:W-:Y:S01]  /*2070*/  IMAD R27, R18, R41, R3 ;  /* 0x00000029121b7224 */ /* 0x000fe200078e0203 */
[----:B------:R-:W-:Y:S01]  /*2080*/  LOP3.LUT R14, R14, R205, RZ, 0x3c, !PT ;  /* 0x000000cd0e0e7212 */ /* 0x000fe200078e3cff */
[----:B------:R-:W-:Y:S01]  /*2090*/  IMAD R39, R117, R7, R4 ;  /* 0x0000000775277224 */ /* 0x000fe200078e0204 */
[----:B------:R-:W-:Y:S01]  /*20a0*/  IADD3 R4, P1, R92, R90, RZ ;  /* 0x0000005a5c047210 */ /* 0x000fe20007f3e0ff */
[----:B------:R-:W-:Y:S01]  /*20b0*/  IMAD.IADD R32, R101, 0x1, R33 ;  /* 0x0000000165207824 */ /* 0x000fe200078e0221 */
[----:B------:R-:W-:Y:S01]  /*20c0*/  IADD3 R33, P0, R100, R42, RZ ;  /* 0x0000002a64217210 */ /* 0x000fe20007f1e0ff */
[----:B------:R-:W-:Y:S01]  /*20d0*/  IMAD.IADD R5, R27, 0x1, R91 ;  /* 0x000000011b057824 */ /* 0x000fe200078e025b */
[----:B------:R-:W-:Y:S01]  /*20e0*/  LOP3.LUT R12, R12, R207, RZ, 0x3c, !PT ;  /* 0x000000cf0c0c7212 */ /* 0x000fe200078e3cff */
[----:B------:R-:W-:Y:S01]  /*20f0*/  IMAD R28, R9, R108, RZ ;  /* 0x0000006c091c7224 */ /* 0x000fe200078e02ff */
[----:B------:R-:W-:Y:S01]  /*2100*/  IADD3 R111, R20, R115, R204 ;  /* 0x00000073146f7210 */ /* 0x000fe20007ffe0cc */
[----:B------:R-:W-:Y:S01]  /*2110*/  IMAD.IADD R27, R43, 0x1, R27 ;  /* 0x000000012b1b7824 */ /* 0x000fe200078e021b */
[----:B------:R-:W-:Y:S01]  /*2120*/  LOP3.LUT R8, R8, R209, RZ, 0x3c, !PT ;  /* 0x000000d108087212 */ /* 0x000fe200078e3cff */
[----:B------:R-:W-:Y:S01]  /*2130*/  IMAD.IADD R87, R87, 0x1, R13 ;  /* 0x0000000157577824 */ /* 0x000fe200078e020d */
[----:B------:R-:W-:Y:S01]  /*2140*/  IADD3 R112, R14, R115, R206 ;  /* 0x000000730e707210 */ /* 0x000fe20007ffe0ce */
[----:B------:R-:W-:Y:S01]  /*2150*/  IMAD.X R20, R5, 0x1, R93, P1 ;  /* 0x0000000105147824 */ /* 0x000fe200008e065d */
[----:B------:R-:W-:Y:S01]  /*2160*/  IADD3 R107, P1, R4, R92, RZ ;  /* 0x0000005c046b7210 */ /* 0x000fe20007f3e0ff */
[C---:B------:R-:W-:Y:S01]  /*2170*/  IMAD R31, R117.reuse, R109, R28 ;  /* 0x0000006d751f7224 */ /* 0x040fe200078e021c */
[----:B------:R-:W-:Y:S01]  /*2180*/  IADD3 R113, R12, R115, R208 ;  /* 0x000000730c717210 */ /* 0x000fe20007ffe0d0 */
[----:B------:R-:W-:Y:S01]  /*2190*/  IMAD.WIDE.U32 R94, R117, R108, R10 ;  /* 0x0000006c755e7225 */ /* 0x000fe200078e000a */
[----:B------:R-:W-:-:S02]  /*21a0*/  SHF.L.U64.HI R14, R108, 0x6, R109 ;  /* 0x000000066c0e7819 */ /* 0x000fc4000001026d */
[----:B------:R-:W-:Y:S01]  /*21b0*/  LOP3.LUT R34, R44, 0xfffffff8, RZ, 0xc0, !PT ;  /* 0xfffffff82c227812 */ /* 0x000fe200078ec0ff */
[----:B------:R-:W-:Y:S01]  /*21c0*/  IMAD.X R36, R27, 0x1, R32, P0 ;  /* 0x000000011b247824 */ /* 0x000fe200000e0620 */
[----:B------:R-:W-:Y:S01]  /*21d0*/  IADD3 R37, P0, R33, 0x40, RZ ;  /* 0x0000004021257810 */ /* 0x000fe20007f1e0ff */
[CC--:B------:R-:W-:Y:S01]  /*21e0*/  IMAD.WIDE.U32 R88, R117.reuse, R6.reuse, R88 ;  /* 0x0000000675587225 */ /* 0x0c0fe200078e0058 */
[----:B------:R-:W-:Y:S02]  /*21f0*/  SHF.L.U64.HI R109, R108, 0x7, R109 ;  /* 0x000000076c6d7819 */ /* 0x000fe4000001026d */
[----:B------:R-:W-:Y:S01]  /*2200*/  IADD3 R115, R8, R115, R210 ;  /* 0x0000007308737210 */ /* 0x000fe20007ffe0d2 */
[----:B------:R-:W-:Y:S01]  /*2210*/  IMAD.WIDE.U32 R86, R117, R6, R86 ;  /* 0x0000000675567225 */ /* 0x000fe200078e0056 */
[C-C-:B------:R-:W-:Y:S02]  /*2220*/  SHF.L.U64.HI R10, R6.reuse, 0x5, R7.reuse ;  /* 0x00000005060a7819 */ /* 0x140fe40000010207 */
[----:B------:R-:W-:Y:S01]  /*2230*/  SHF.L.U64.HI R9, R6, 0x6, R7 ;  /* 0x0000000606097819 */ /* 0x000fe20000010207 */
[----:B------:R-:W-:Y:S01]  /*2240*/  IMAD.SHL.U32 R13, R108, 0x20, RZ ;  /* 0x000000206c0d7824 */ /* 0x000fe200078e00ff */
[----:B------:R-:W-:Y:S01]  /*2250*/  SHF.L.U64.HI R3, R40, 0x7, R41 ;  /* 0x0000000728037819 */ /* 0x000fe20000010229 */
[C---:B------:R-:W-:Y:S01]  /*2260*/  IMAD.SHL.U32 R12, R108.reuse, 0x40, RZ ;  /* 0x000000406c0c7824 */ /* 0x040fe200078e00ff */
[----:B------:R-:W-:Y:S01]  /*2270*/  SHF.R.S32.HI R41, RZ, 0x1f, R34 ;  /* 0x0000001fff297819 */ /* 0x000fe20000011422 */
[----:B------:R-:W-:Y:S01]  /*2280*/  IMAD.SHL.U32 R11, R108, 0x80, RZ ;  /* 0x000000806c0b7824 */ /* 0x000fe200078e00ff */
[----:B------:R-:W-:Y:S01]  /*2290*/  SHF.L.U64.HI R108, R6, 0x7, R7 ;  /* 0x00000007066c7819 */ /* 0x000fe20000010207 */
[----:B------:R-:W-:-:S02]  /*22a0*/  IMAD.IADD R29, R97, 0x1, R31 ;  /* 0x00000001611d7824 */ /* 0x000fc400078e021f */
[----:B------:R-:W-:Y:S02]  /*22b0*/  IMAD.IADD R30, R31, 0x1, R95 ;  /* 0x000000011f1e7824 */ /* 0x000fe400078e025f */
[C---:B------:R-:W-:Y:S02]  /*22c0*/  IMAD.SHL.U32 R8, R6.reuse, 0x20, RZ ;  /* 0x0000002006087824 */ /* 0x040fe400078e00ff */
[----:B------:R-:W-:Y:S02]  /*22d0*/  IMAD.SHL.U32 R7, R6, 0x40, RZ ;  /* 0x0000004006077824 */ /* 0x000fe400078e00ff */
[----:B------:R-:W-:Y:S01]  /*22e0*/  IMAD.X R28, R20, 0x1, R93, P1 ;  /* 0x00000001141c7824 */ /* 0x000fe200008e065d */
[----:B------:R-:W-:Y:S01]  /*22f0*/  ISETP.GE.AND P1, PT, R196, UR4, PT ;  /* 0x00000004c4007c0c */ /* 0x000fe2000bf26270 */
[----:B------:R-:W-:Y:S02]  /*2300*/  IMAD.IADD R31, R89, 0x1, R39 ;  /* 0x00000001591f7824 */ /* 0x000fe400078e0227 */
[----:B------:R-:W-:Y:S01]  /*2310*/  IMAD.IADD R38, R39, 0x1, R87 ;  /* 0x0000000127267824 */ /* 0x000fe200078e0257 */
[----:B------:R-:W-:Y:S01]  /*2320*/  SHF.R.S32.HI R39, RZ, 0x3, R44 ;  /* 0x00000003ff277819 */ /* 0x000fe2000001142c */
[----:B------:R-:W-:-:S02]  /*2330*/  IMAD.SHL.U32 R6, R6, 0x80, RZ ;  /* 0x0000008006067824 */ /* 0x000fc400078e00ff */
[----:B------:R-:W-:Y:S02]  /*2340*/  IMAD.X R102, RZ, RZ, R32, P3 ;  /* 0x000000ffff667224 */ /* 0x000fe400018e0620 */
[----:B------:R-:W-:Y:S02]  /*2350*/  IMAD.X R103, RZ, RZ, R36, P0 ;  /* 0x000000ffff677224 */ /* 0x000fe400000e0624 */
[----:B------:R-:W-:-:S07]  /*2360*/  IMAD.IADD R104, R99, 0x1, R45 ;  /* 0x0000000163687824 */ /* 0x000fce00078e022d */
.L_x_2327:
        /* <DEDUP_REMOVED lines=18> */
[----:B------:R-:W-:Y:S01]  /*2490*/  IMAD R47, R44, R11, R46 ;  /* 0x0000000b2c2f7224 */ /* 0x000fe200078e022e */
        /* <DEDUP_REMOVED lines=37> */
.L_x_2246:
[----:B------:R-:W-:Y:S05]  /*26f0*/  BSYNC B1 ;  /* 0x0000000000017941 */ /* 0x000fea0003800000 */
.L_x_2245:
        /* <DEDUP_REMOVED lines=42> */
.L_x_2248:
[----:B------:R-:W-:Y:S05]  /*29a0*/  BSYNC B1 ;  /* 0x0000000000017941 */ /* 0x000fea0003800000 */
.L_x_2247:
        /* <DEDUP_REMOVED lines=48> */
.L_x_2250:
[----:B------:R-:W-:Y:S05]  /*2cb0*/  BSYNC B1 ;  /* 0x0000000000017941 */ /* 0x000fea0003800000 */
.L_x_2249:
        /* <DEDUP_REMOVED lines=31> */
.L_x_2252:
[----:B------:R-:W-:Y:S05]  /*2eb0*/  BSYNC B1 ;  /* 0x0000000000017941 */ /* 0x000fea0003800000 */
.L_x_2251:
[----:B01---5:R-:W-:Y:S01]  /*2ec0*/  IMAD.MOV.U32 R44, RZ, RZ, R56 ;  /* 0x000000ffff2c7224 */ /* 0x023fe200078e0038 */
[----:B------:R-:W-:Y:S01]  /*2ed0*/  ISETP.NE.AND P0, PT, R197, 0x3, PT ;  /* 0x00000003c500780c */ /* 0x000fe20003f05270 */
        /* <DEDUP_REMOVED lines=30> */
[----:B------:R-:W-:Y:S01]  /*30c0*/  PRMT R139, R47, 0x7610, R139 ;  /* 0x000076102f8b7816 */ /* 0x000fe2000000008b */
[----:B------:R-:W-:Y:S06]  /*30d0*/  @!P0 BRA `(.L_x_2253) ;  /* 0x0000000000048947 */ /* 0x000fec0003800000 */
[----:B------:R-:W-:Y:S01]  /*30e0*/  BPT.TRAP 0x1 ;  /* 0x000000040000795c */ /* 0x000fe20000300000 */
.L_x_2253:
[----:B------:R-:W-:Y:S01]  /*30f0*/  IMAD R105, R184, 0x8, R2 ;  /* 0x00000008b8697824 */ /* 0x000fe200078e0202 */
[----:B------:R-:W-:Y:S01]  /*3100*/  SHF.L.U32 R122, R191, 0x1f, RZ ;  /* 0x0000001fbf7a7819 */ /* 0x000fe200000006ff */
[----:B------:R-:W-:Y:S03]  /*3110*/  BSSY B1, `(.L_x_2254) ;  /* 0x0000003000017945 */ /* 0x000fe60003800000 */
[----:B------:R-:W0:Y:S02]  /*3120*/  SYNCS.PHASECHK.TRANS64.TRYWAIT P6, [R105+URZ+0x28890], R122 ;  /* 0x0288907a690075a7 */ /* 0x000e2400080c017f */
[----:B0-----:R-:W-:Y:S05]  /*3130*/  @!P6 BRA `(.L_x_2255) ;  /* 0x000001c40080e947 */ /* 0x001fea0003800000 */
.L_x_2558:
[----:B------:R-:W-:Y:S05]  /*3140*/  BSYNC B1 ;  /* 0x0000000000017941 */ /* 0x000fea0003800000 */
.L_x_2254:
        /* <DEDUP_REMOVED lines=25> */
[----:B------:R-:W-:Y:S01]  /*32e0*/  LOP3.LUT R83, R159, 0xffff0000, RZ, 0xc0, !PT ;  /* 0xffff00009f537812 */ /* 0x000fe200078ec0ff */
[----:B------:R-:W-:Y:S01]  /*32f0*/  IMAD.U32 R157, R157, 0x10000, RZ ;  /* 0x000100009d9d7824 */ /* 0x000fe200078e00ff */
[----:B------:R-:W-:Y:S01]  /*3300*/  LOP3.LUT R81, R46, 0xffff0000, RZ, 0xc0, !PT ;  /* 0xffff00002e517812 */ /* 0x000fe200078ec0ff */
[C---:B------:R-:W-:Y:S01]  /*3310*/  IMAD.U32 R46, R47.reuse, 0x10000, RZ ;  /* 0x000100002f2e7824 */ /* 0x040fe200078e00ff */
[----:B------:R-:W-:Y:S01]  /*3320*/  LOP3.LUT R82, R47, 0xffff0000, RZ, 0xc0, !PT ;  /* 0xffff00002f527812 */ /* 0x000fe200078ec0ff */
[----:B------:R-:W-:-:S02]  /*3330*/  IMAD.U32 R47, R45, 0x10000, RZ ;  /* 0x000100002d2f7824 */ /* 0x000fc400078e00ff */
[C---:B------:R-:W-:Y:S01]  /*3340*/  FMUL.FTZ R164, R76.reuse, R160 ;  /* 0x000000a04ca47220 */ /* 0x040fe20000410000 */
[-C--:B------:R-:W-:Y:S01]  /*3350*/  FMUL.FTZ R163, R76, R83.reuse ;  /* 0x000000534ca37220 */ /* 0x080fe20000410000 */
[C---:B------:R-:W-:Y:S01]  /*3360*/  IMAD.U32 R45, R44.reuse, 0x10000, RZ ;  /* 0x000100002c2d7824 */ /* 0x040fe200078e00ff */
[----:B------:R-:W-:Y:S01]  /*3370*/  LOP3.LUT R44, R44, 0xffff0000, RZ, 0xc0, !PT ;  /* 0xffff00002c2c7812 */ /* 0x000fe200078ec0ff */
[----:B------:R-:W-:Y:S01]  /*3380*/  FMUL.FTZ R165, R81, R162 ;  /* 0x000000a251a57220 */ /* 0x000fe20000410000 */
        /* <DEDUP_REMOVED lines=21> */
.L_x_2261:
[----:B------:R-:W-:Y:S05]  /*34e0*/  BSYNC B3 ;  /* 0x0000000000037941 */ /* 0x000fea0003800000 */
.L_x_2260:
[----:B------:R-:W-:Y:S02]  /*34f0*/  ULDC.64 UR4, c[0x0][0x2d8] ;  /* 0x0000b60000047ab9 */ /* 0x000fe40000000a00 */
[----:B------:R-:W-:-:S04]  /*3500*/  LEA R76, P3, R77, UR4, 0x1 ;  /* 0x000000044d4c7c11 */ /* 0x000fc8000f8608ff */
[----:B------:R-:W-:-:S05]  /*3510*/  LEA.HI.X R77, R77, UR5, R156, 0x1, P3 ;  /* 0x000000054d4d7c11 */ /* 0x000fca00098f0c9c */
[----:B--2---:R1:W-:Y:S04]  /*3520*/  STG.E.128 desc[UR38][R76.64], R44 ;  /* 0x0000002c4c007986 */ /* 0x0043e8000c101d26 */
.L_x_2259:
[----:B------:R-:W-:Y:S05]  /*3530*/  BSYNC B2 ;  /* 0x0000000000027941 */ /* 0x000fea0003800000 */
.L_x_2258:
        /* <DEDUP_REMOVED lines=53> */
.L_x_2263:
[----:B------:R-:W-:Y:S05]  /*3890*/  BSYNC B2 ;  /* 0x0000000000027941 */ /* 0x000fea0003800000 */
.L_x_2262:
[----:B------:R-:W-:Y:S02]  /*38a0*/  ULDC.64 UR4, c[0x0][0x2d8] ;  /* 0x0000b60000047ab9 */ /* 0x000fe40000000a00 */
[----:B------:R-:W-:-:S04]  /*38b0*/  LEA R72, P3, R154, UR4, 0x1 ;  /* 0x000000049a487c11 */ /* 0x000fc8000f8608ff */
[----:B------:R-:W-:-:S05]  /*38c0*/  LEA.HI.X R73, R154, UR5, R153, 0x1, P3 ;  /* 0x000000059a497c11 */ /* 0x000fca00098f0c99 */
[----:B--2---:R2:W-:Y:S04]  /*38d0*/  STG.E.128 desc[UR38][R72.64], R44 ;  /* 0x0000002c48007986 */ /* 0x0045e8000c101d26 */
.L_x_2257:
[----:B------:R-:W-:Y:S05]  /*38e0*/  BSYNC B1 ;  /* 0x0000000000017941 */ /* 0x000fea0003800000 */
.L_x_2256:
        /* <DEDUP_REMOVED lines=14> */
[----:B------:R-:W-:Y:S02]  /*39d0*/  SHF.R.U64 R77, R70, 0x10, R71 ;  /* 0x00000010464d7819 */ /* 0x000fe40000001247 */
[----:B------:R-:W-:Y:S01]  /*39e0*/  SHF.R.U64 R81, R68, 0x10, R69 ;  /* 0x0000001044517819 */ /* 0x000fe20000001245 */
[----:B--2---:R-:W-:Y:S01]  /*39f0*/  IMAD.U32 R68, R46, 0x10000, RZ ;  /* 0x000100002e447824 */ /* 0x004fe200078e00ff */
[----:B------:R-:W-:Y:S02]  /*3a00*/  PRMT R135, R135, 0x5410, R76 ;  /* 0x0000541087877816 */ /* 0x000fe4000000004c */
[----:B------:R-:W-:-:S02]  /*3a10*/  PRMT R133, R133, 0x5410, R80 ;  /* 0x0000541085857816 */ /* 0x000fc40000000050 */
[----:B------:R-:W-:Y:S02]  /*3a20*/  PRMT R134, R134, 0x5410, R77 ;  /* 0x0000541086867816 */ /* 0x000fe4000000004d */
[----:B------:R-:W-:Y:S01]  /*3a30*/  LOP3.LUT R69, R46, 0xffff0000, RZ, 0xc0, !PT ;  /* 0xffff00002e457812 */ /* 0x000fe200078ec0ff */
[----:B------:R-:W-:Y:S01]  /*3a40*/  IMAD.U32 R77, R133, 0x10000, RZ ;  /* 0x00010000854d7824 */ /* 0x000fe200078e00ff */
[----:B------:R-:W-:Y:S01]  /*3a50*/  LOP3.LUT R71, R47, 0xffff0000, RZ, 0xc0, !PT ;  /* 0xffff00002f477812 */ /* 0x000fe200078ec0ff */
[----:B------:R-:W-:Y:S01]  /*3a60*/  IMAD.U32 R46, R45, 0x10000, RZ ;  /* 0x000100002d2e7824 */ /* 0x000fe200078e00ff */
[----:B------:R-:W-:Y:S02]  /*3a70*/  SHF.L.U32 R70, R47, 0x10, RZ ;  /* 0x000000102f467819 */ /* 0x000fe400000006ff */
        /* <DEDUP_REMOVED lines=33> */
.L_x_2269:
[----:B------:R-:W-:Y:S05]  /*3c90*/  BSYNC B3 ;  /* 0x0000000000037941 */ /* 0x000fea0003800000 */
.L_x_2268:
[----:B------:R-:W-:Y:S02]  /*3ca0*/  ULDC.64 UR4, c[0x0][0x2d8] ;  /* 0x0000b60000047ab9 */ /* 0x000fe40000000a00 */
[----:B------:R-:W-:-:S04]  /*3cb0*/  LEA R68, P3, R74, UR4, 0x1 ;  /* 0x000000044a447c11 */ /* 0x000fc8000f8608ff */
[----:B------:R-:W-:-:S05]  /*3cc0*/  LEA.HI.X R69, R74, UR5, R75, 0x1, P3 ;  /* 0x000000054a457c11 */ /* 0x000fca00098f0c4b */
[----:B--2---:R2:W-:Y:S04]  /*3cd0*/  STG.E.128 desc[UR38][R68.64], R44 ;  /* 0x0000002c44007986 */ /* 0x0045e8000c101d26 */
.L_x_2267:
[----:B------:R-:W-:Y:S05]  /*3ce0*/  BSYNC B2 ;  /* 0x0000000000027941 */ /* 0x000fea0003800000 */
.L_x_2266:
[----:B------:R-:W-:Y:S05]  /*3cf0*/  @P1 BRA `(.L_x_2265) ;  /* 0x0000000000e41947 */ /* 0x000fea0003800000 */
[----:B-12---:R1:W2:Y:S01]  /*3d00*/  LDS.128 R44, [R110+0x1d400] ;  /* 0x01d400006e2c7984 */ /* 0x0062a20000000c00 */
        /* <DEDUP_REMOVED lines=51> */
.L_x_2271:
[----:B------:R-:W-:Y:S05]  /*4040*/  BSYNC B2 ;  /* 0x0000000000027941 */ /* 0x000fea0003800000 */
.L_x_2270:
[----:B------:R-:W-:Y:S02]  /*4050*/  ULDC.64 UR4, c[0x0][0x2d8] ;  /* 0x0000b60000047ab9 */ /* 0x000fe40000000a00 */
[----:B------:R-:W-:-:S04]  /*4060*/  LEA R64, P3, R72, UR4, 0x1 ;  /* 0x0000000448407c11 */ /* 0x000fc8000f8608ff */
[----:B------:R-:W-:-:S05]  /*4070*/  LEA.HI.X R65, R72, UR5, R77, 0x1, P3 ;  /* 0x0000000548417c11 */ /* 0x000fca00098f0c4d */
[----:B--2---:R3:W-:Y:S04]  /*4080*/  STG.E.128 desc[UR38][R64.64], R44 ;  /* 0x0000002c40007986 */ /* 0x0047e8000c101d26 */
.L_x_2265:
[----:B------:R-:W-:Y:S05]  /*4090*/  BSYNC B1 ;  /* 0x0000000000017941 */ /* 0x000fea0003800000 */
.L_x_2264:
[----:B------:R-:W-:Y:S01]  /*40a0*/  ISETP.NE.AND P3, PT, R143, RZ, PT ;  /* 0x000000ff8f00720c */ /* 0x000fe20003f65270 */
[----:B------:R-:W-:-:S12]  /*40b0*/  BSSY B1, `(.L_x_2272) ;  /* 0x000007a000017945 */ /* 0x000fd80003800000 */
[----:B------:R-:W-:Y:S05]  /*40c0*/  @P3 BRA `(.L_x_2273) ;  /* 0x0000000400e03947 */ /* 0x000fea0003800000 */
[----:B------:R-:W-:Y:S01]  /*40d0*/  IADD3 R70, P3, P4, R4, R118, R16 ;  /* 0x0000007604467210 */ /* 0x000fe20007c7e010 */
        /* <DEDUP_REMOVED lines=55> */
.L_x_2277:
[----:B------:R-:W-:Y:S05]  /*4450*/  BSYNC B3 ;  /* 0x0000000000037941 */ /* 0x000fea0003800000 */
.L_x_2276:
[----:B------:R-:W-:Y:S02]  /*4460*/  ULDC.64 UR4, c[0x0][0x2d8] ;  /* 0x0000b60000047ab9 */ /* 0x000fe40000000a00 */
[----:B------:R-:W-:-:S04]  /*4470*/  LEA R60, P3, R68, UR4, 0x1 ;  /* 0x00000004443c7c11 */ /* 0x000fc8000f8608ff */
[----:B------:R-:W-:-:S05]  /*4480*/  LEA.HI.X R61, R68, UR5, R73, 0x1, P3 ;  /* 0x00000005443d7c11 */ /* 0x000fca00098f0c49 */
[----:B--2---:R4:W-:Y:S04]  /*4490*/  STG.E.128 desc[UR38][R60.64], R44 ;  /* 0x0000002c3c007986 */ /* 0x0049e8000c101d26 */
.L_x_2275:
[----:B------:R-:W-:Y:S05]  /*44a0*/  BSYNC B2 ;  /* 0x0000000000027941 */ /* 0x000fea0003800000 */
.L_x_2274:
        /* <DEDUP_REMOVED lines=53> */
.L_x_2279:
[----:B------:R-:W-:Y:S05]  /*4800*/  BSYNC B2 ;  /* 0x0000000000027941 */ /* 0x000fea0003800000 */
.L_x_2278:
[----:B------:R-:W-:Y:S02]  /*4810*/  ULDC.64 UR4, c[0x0][0x2d8] ;  /* 0x0000b60000047ab9 */ /* 0x000fe40000000a00 */
[----:B------:R-:W-:-:S04]  /*4820*/  LEA R56, P3, R64, UR4, 0x1 ;  /* 0x0000000440387c11 */ /* 0x000fc8000f8608ff */
[----:B------:R-:W-:-:S05]  /*4830*/  LEA.HI.X R57, R64, UR5, R69, 0x1, P3 ;  /* 0x0000000540397c11 */ /* 0x000fca00098f0c45 */
[----:B--2---:R1:W-:Y:S04]  /*4840*/  STG.E.128 desc[UR38][R56.64], R44 ;  /* 0x0000002c38007986 */ /* 0x0043e8000c101d26 */
.L_x_2273:
[----:B------:R-:W-:Y:S05]  /*4850*/  BSYNC B1 ;  /* 0x0000000000017941 */ /* 0x000fea0003800000 */
.L_x_2272:
        /* <DEDUP_REMOVED lines=56> */
.L_x_2284:
[----:B------:R-:W-:Y:S05]  /*4be0*/  BSYNC B2 ;  /* 0x0000000000027941 */ /* 0x000fea0003800000 */
.L_x_2283:
[----:B------:R-:W-:Y:S01]  /*4bf0*/  ULDC.64 UR4, c[0x0][0x2d8] ;  /* 0x0000b60000047ab9 */ /* 0x000fe20000000a00 */
[----:B------:R-:W-:Y:S01]  /*4c00*/  IMAD.X R54, R57, 0x1, R32, P3 ;  /* 0x0000000139367824 */ /* 0x000fe200018e0620 */
[----:B------:R-:W-:-:S04]  /*4c10*/  LEA R52, P3, R63, UR4, 0x1 ;  /* 0x000000043f347c11 */ /* 0x000fc8000f8608ff */
[----:B------:R-:W-:-:S05]  /*4c20*/  LEA.HI.X R53, R63, UR5, R54, 0x1, P3 ;  /* 0x000000053f357c11 */ /* 0x000fca00098f0c36 */
[----:B--2---:R1:W-:Y:S04]  /*4c30*/  STG.E.128 desc[UR38][R52.64], R44 ;  /* 0x0000002c34007986 */ /* 0x0043e8000c101d26 */
.L_x_2282:
[----:B------:R-:W-:Y:S05]  /*4c40*/  BSYNC B1 ;  /* 0x0000000000017941 */ /* 0x000fea0003800000 */
.L_x_2281:
[----:B------:R-:W-:Y:S05]  /*4c50*/  @P1 BRA `(.L_x_2280) ;  /* 0x0000003400641947 */ /* 0x000fea0003800000 */
[----:B-1234-:R1:W2:Y:S01]  /*4c60*/  LDS.128 R44, [R110+0x1f400] ;  /* 0x01f400006e2c7984 */ /* 0x01e2a20000000c00 */
[----:B------:R-:W-:Y:S01]  /*4c70*/  ISETP.GE.AND P4, PT, R186, R121, PT ;  /* 0x00000079ba00720c */ /* 0x000fe20003f86270 */
[----:B------:R-:W-:Y:S01]  /*4c80*/  BSSY B1, `(.L_x_2285) ;  /* 0x0000031000017945 */ /* 0x000fe20003800000 */
[----:B------:R-:W-:-:S11]  /*4c90*/  IADD3 R56, P3, R118, R35, RZ ;  /* 0x0000002376387210 */ /* 0x000fd60007f7e0ff */
        /* <DEDUP_REMOVED lines=47> */
.L_x_2286:
[----:B------:R-:W-:Y:S05]  /*4f90*/  BSYNC B1 ;  /* 0x0000000000017941 */ /* 0x000fea0003800000 */
.L_x_2285:
[----:B------:R-:W-:Y:S01]  /*4fa0*/  ULDC.64 UR4, c[0x0][0x2d8] ;  /* 0x0000b60000047ab9 */ /* 0x000fe20000000a00 */
[----:B------:R-:W-:Y:S01]  /*4fb0*/  IMAD.X R57, R57, 0x1, R102, P3 ;  /* 0x0000000139397824 */ /* 0x000fe200018e0666 */
[----:B------:R-:W-:-:S04]  /*4fc0*/  LEA R48, P3, R56, UR4, 0x1 ;  /* 0x0000000438307c11 */ /* 0x000fc8000f8608ff */
[----:B------:R-:W-:-:S05]  /*4fd0*/  LEA.HI.X R49, R56, UR5, R57, 0x1, P3 ;  /* 0x0000000538317c11 */ /* 0x000fca00098f0c39 */
[----:B--2---:R1:W-:Y:S01]  /*4fe0*/  STG.E.128 desc[UR38][R48.64], R44 ;  /* 0x0000002c30007986 */ /* 0x0043e2000c101d26 */
[----:B------:R-:W-:Y:S05]  /*4ff0*/  BRA `(.L_x_2280) ;  /* 0x00000030007c7947 */ /* 0x000fea0003800000 */
.L_x_2244:
        /* <DEDUP_REMOVED lines=84> */
.L_x_2288:
[----:B------:R-:W-:Y:S05]  /*5540*/  BSYNC B1 ;  /* 0x0000000000017941 */ /* 0x000fea0003800000 */
.L_x_2287:
[----:B-----5:R-:W-:Y:S01]  /*5550*/  IMAD.MOV.U32 R76, RZ, RZ, R70 ;  /* 0x000000ffff4c7224 */ /* 0x020fe200078e0046 */
        /* <DEDUP_REMOVED lines=66> */
.L_x_2289:
        /* <DEDUP_REMOVED lines=9> */
.L_x_2559:
[----:B------:R-:W-:Y:S05]  /*5a10*/  BSYNC B1 ;  /* 0x0000000000017941 */ /* 0x000fea0003800000 */
.L_x_2290:
        /* <DEDUP_REMOVED lines=34> */
[----:B------:R-:W-:Y:S02]  /*5c40*/  SHF.R.U64 R167, R46, 0x10, R47 ;  /* 0x000000102ea77819 */ /* 0x000fe4000000122f */
[----:B------:R-:W-:Y:S02]  /*5c50*/  PRMT R163, R163, 0x5410, R172 ;  /* 0x00005410a3a37816 */ /* 0x000fe400000000ac */
[----:B------:R-:W-:Y:S02]  /*5c60*/  PRMT R165, R165, 0x5410, R170 ;  /* 0x00005410a5a57816 */ /* 0x000fe400000000aa */
[----:B------:R-:W-:Y:S01]  /*5c70*/  SHF.R.U64 R166, R48, 0x10, R49 ;  /* 0x0000001030a67819 */ /* 0x000fe20000001231 */
[----:B------:R-:W-:Y:S01]  /*5c80*/  IMAD.U32 R49, R82, 0x10000, RZ ;  /* 0x0001000052317824 */ /* 0x000fe200078e00ff */
[--C-:B------:R-:W-:Y:S01]  /*5c90*/  SHF.R.U64 R169, R50, 0x10, R51.reuse ;  /* 0x0000001032a97819 */ /* 0x100fe20000001233 */
[----:B-1----:R-:W-:Y:S01]  /*5ca0*/  IMAD.U32 R48, R78, 0x10000, RZ ;  /* 0x000100004e307824 */ /* 0x002fe200078e00ff */
[----:B------:R-:W-:Y:S01]  /*5cb0*/  SHF.R.U32.HI R171, RZ, 0x10, R51 ;  /* 0x00000010ffab7819 */ /* 0x000fe20000011633 */
[----:B------:R-:W-:Y:S01]  /*5cc0*/  IMAD.U32 R51, R77, 0x10000, RZ ;  /* 0x000100004d337824 */ /* 0x000fe200078e00ff */
[----:B------:R-:W-:Y:S01]  /*5cd0*/  PRMT R164, R164, 0x5410, R167 ;  /* 0x00005410a4a47816 */ /* 0x000fe200000000a7 */
[----:B------:R-:W-:Y:S01]  /*5ce0*/  IMAD.U32 R167, R163, 0x10000, RZ ;  /* 0x00010000a3a77824 */ /* 0x000fe200078e00ff */
[----:B------:R-:W-:-:S02]  /*5cf0*/  SHF.R.U32.HI R173, RZ, 0x10, R47 ;  /* 0x00000010ffad7819 */ /* 0x000fc4000001162f */
[----:B------:R-:W-:Y:S01]  /*5d00*/  LOP3.LUT R46, R77, 0xffff0000, RZ, 0xc0, !PT ;  /* 0xffff00004d2e7812 */ /* 0x000fe200078ec0ff */
[C---:B------:R-:W-:Y:S01]  /*5d10*/  IMAD.U32 R77, R79.reuse, 0x10000, RZ ;  /* 0x000100004f4d7824 */ /* 0x040fe200078e00ff */
[----:B------:R-:W-:Y:S01]  /*5d20*/  LOP3.LUT R47, R79, 0xffff0000, RZ, 0xc0, !PT ;  /* 0xffff00004f2f7812 */ /* 0x000fe200078ec0ff */
[C---:B------:R-:W-:Y:S01]  /*5d30*/  IMAD.U32 R79, R83.reuse, 0x10000, RZ ;  /* 0x00010000534f7824 */ /* 0x040fe200078e00ff */
[----:B------:R-:W-:Y:S01]  /*5d40*/  LOP3.LUT R50, R83, 0xffff0000, RZ, 0xc0, !PT ;  /* 0xffff000053327812 */ /* 0x000fe200078ec0ff */
[----:B------:R-:W-:Y:S01]  /*5d50*/  IMAD.U32 R83, R165, 0x10000, RZ ;  /* 0x00010000a5537824 */ /* 0x000fe200078e00ff */
[----:B------:R-:W-:Y:S02]  /*5d60*/  LOP3.LUT R81, R81, 0xffff0000, RZ, 0xc0, !PT ;  /* 0xffff000051517812 */ /* 0x000fe400078ec0ff */
[----:B------:R-:W-:Y:S01]  /*5d70*/  PRMT R161, R161, 0x5410, R166 ;  /* 0x00005410a1a17816 */ /* 0x000fe200000000a6 */
[----:B------:R-:W-:Y:S01]  /*5d80*/  FMUL.FTZ R166, R168, R167 ;  /* 0x000000a7a8a67220 */ /* 0x000fe20000410000 */
[----:B------:R-:W-:Y:S01]  /*5d90*/  PRMT R171, R158, 0x5410, R171 ;  /* 0x000054109eab7816 */ /* 0x000fe200000000ab */
[-C--:B------:R-:W-:Y:S01]  /*5da0*/  FMUL.FTZ R170, R168, R83.reuse ;  /* 0x00000053a8aa7220 */ /* 0x080fe20000410000 */
[----:B------:R-:W-:Y:S01]  /*5db0*/  LOP3.LUT R163, R163, 0xffff0000, RZ, 0xc0, !PT ;  /* 0xffff0000a3a37812 */ /* 0x000fe200078ec0ff */
[----:B------:R-:W-:Y:S01]  /*5dc0*/  FFMA.FTZ R83, R51, R83, -R166 ;  /* 0x0000005333537223 */ /* 0x000fe200000108a6 */
[----:B------:R-:W-:Y:S01]  /*5dd0*/  PRMT R162, R162, 0x5410, R173 ;  /* 0x00005410a2a27816 */ /* 0x000fe200000000ad */
[----:B------:R-:W-:Y:S01]  /*5de0*/  IMAD.U32 R168, R171, 0x10000, RZ ;  /* 0x00010000aba87824 */ /* 0x000fe200078e00ff */
[----:B------:R-:W-:Y:S01]  /*5df0*/  LOP3.LUT R158, R165, 0xffff0000, RZ, 0xc0, !PT ;  /* 0xffff0000a59e7812 */ /* 0x000fe200078ec0ff */
[----:B------:R-:W-:Y:S01]  /*5e00*/  FMUL.FTZ R165, R81, R163 ;  /* 0x000000a351a57220 */ /* 0x000fe20000410000 */
[----:B------:R-:W-:Y:S01]  /*5e10*/  SHF.R.U64 R156, R44, 0x10, R45 ;  /* 0x000000102c9c7819 */ /* 0x000fe2000000122d */
[----:B------:R-:W-:-:S02]  /*5e20*/  IMAD.U32 R166, R162, 0x10000, RZ ;  /* 0x00010000a2a67824 */ /* 0x000fc400078e00ff */
[----:B------:R-:W-:Y:S01]  /*5e30*/  FFMA.FTZ R51, R51, R167, R170 ;  /* 0x000000a733337223 */ /* 0x000fe200000100aa */
[-C--:B------:R-:W-:Y:S01]  /*5e40*/  FMUL.FTZ R81, R81, R158.reuse ;  /* 0x0000009e51517220 */ /* 0x080fe20000410000 */
[----:B------:R-:W-:Y:S01]  /*5e50*/  PRMT R156, R128, 0x5432, R156 ;  /* 0x00005432809c7816 */ /* 0x000fe2000000009c */
[C---:B------:R-:W-:Y:S01]  /*5e60*/  FFMA.FTZ R158, R46.reuse, R158, -R165 ;  /* 0x0000009e2e9e7223 */ /* 0x040fe200000108a5 */
[C---:B------:R-:W-:Y:S01]  /*5e70*/  FMUL.FTZ R170, R79.reuse, R168 ;  /* 0x000000a84faa7220 */ /* 0x040fe20000410000 */
[-C--:B------:R-:W-:Y:S01]  /*5e80*/  FMUL.FTZ R165, R79, R166.reuse ;  /* 0x000000a64fa57220 */ /* 0x080fe20000410000 */
[----:B------:R-:W-:Y:S01]  /*5e90*/  FFMA.FTZ R46, R46, R163, R81 ;  /* 0x000000a32e2e7223 */ /* 0x000fe20000010051 */
[----:B------:R-:W-:Y:S02]  /*5ea0*/  IMAD.U32 R45, R80, 0x10000, RZ ;  /* 0x00010000502d7824 */ /* 0x000fe400078e00ff */
[----:B------:R-:W-:Y:S01]  /*5eb0*/  FFMA.FTZ R79, R77, R166, -R170 ;  /* 0x000000a64d4f7223 */ /* 0x000fe200000108aa */
[----:B------:R-:W-:Y:S01]  /*5ec0*/  LOP3.LUT R171, R171, 0xffff0000, RZ, 0xc0, !PT ;  /* 0xffff0000abab7812 */ /* 0x000fe200078ec0ff */
[----:B------:R-:W-:Y:S01]  /*5ed0*/  FFMA.FTZ R77, R77, R168, R165 ;  /* 0x000000a84d4d7223 */ /* 0x000fe200000100a5 */
[----:B------:R-:W-:Y:S01]  /*5ee0*/  LOP3.LUT R162, R162, 0xffff0000, RZ, 0xc0, !PT ;  /* 0xffff0000a2a27812 */ /* 0x000fe200078ec0ff */
[----:B------:R-:W-:Y:S01]  /*5ef0*/  IMAD.U32 R81, R156, 0x10000, RZ ;  /* 0x000100009c517824 */ /* 0x000fe200078e00ff */
[----:B------:R-:W-:Y:S01]  /*5f00*/  LOP3.LUT R80, R80, 0xffff0000, RZ, 0xc0, !PT ;  /* 0xffff000050507812 */ /* 0x000fe200078ec0ff */
[C---:B------:R-:W-:Y:S01]  /*5f10*/  IMAD.U32 R163, R161.reuse, 0x10000, RZ ;  /* 0x00010000a1a37824 */ /* 0x040fe200078e00ff */
[----:B------:R-:W-:Y:S01]  /*5f20*/  LOP3.LUT R165, R161, 0xffff0000, RZ, 0xc0, !PT ;  /* 0xffff0000a1a57812 */ /* 0x000fe200078ec0ff */
[----:B------:R-:W-:Y:S01]  /*5f30*/  IMAD.U32 R44, R76, 0x10000, RZ ;  /* 0x000100004c2c7824 */ /* 0x000fe200078e00ff */
[----:B------:R-:W-:Y:S01]  /*5f40*/  LOP3.LUT R161, R156, 0xffff0000, RZ, 0xc0, !PT ;  /* 0xffff00009ca17812 */ /* 0x000fe200078ec0ff */
[C---:B------:R-:W-:Y:S01]  /*5f50*/  FMUL.FTZ R156, R45.reuse, R81 ;  /* 0x000000512d9c7220 */ /* 0x040fe20000410000 */
[----:B------:R-:W-:Y:S01]  /*5f60*/  LOP3.LUT R76, R76, 0xffff0000, RZ, 0xc0, !PT ;  /* 0xffff00004c4c7812 */ /* 0x000fe200078ec0ff */
[----:B------:R-:W-:Y:S01]  /*5f70*/  FMUL.FTZ R166, R50, R171 ;  /* 0x000000ab32a67220 */ /* 0x000fe20000410000 */
[----:B------:R-:W-:Y:S01]  /*5f80*/  PRMT R160, R160, 0x5410, R169 ;  /* 0x00005410a0a07816 */ /* 0x000fe200000000a9 */
[-C--:B------:R-:W-:Y:S01]  /*5f90*/  FMUL.FTZ R168, R50, R162.reuse ;  /* 0x000000a232a87220 */ /* 0x080fe20000410000 */
[----:B------:R-:W-:Y:S01]  /*5fa0*/  FMUL.FTZ R167, R45, R163 ;  /* 0x000000a32da77220 */ /* 0x000fe20000410000 */
[----:B------:R-:W-:Y:S01]  /*5fb0*/  FMUL.FTZ R45, R80, R165 ;  /* 0x000000a5502d7220 */ /* 0x000fe20000410000 */
[C---:B------:R-:W-:Y:S01]  /*5fc0*/  FFMA.FTZ R156, R44.reuse, R163, R156 ;  /* 0x000000a32c9c7223 */ /* 0x040fe2000001009c */
[C---:B------:R-:W-:Y:S01]  /*5fd0*/  FFMA.FTZ R50, R47.reuse, R162, -R166 ;  /* 0x000000a22f327223 */ /* 0x040fe200000108a6 */
[----:B------:R-:W-:Y:S01]  /*5fe0*/  FFMA.FTZ R168, R47, R171, R168 ;  /* 0x000000ab2fa87223 */ /* 0x000fe200000100a8 */
[----:B------:R-:W-:Y:S01]  /*5ff0*/  FFMA.FTZ R167, R44, R81, -R167 ;  /* 0x000000512ca77223 */ /* 0x000fe200000108a7 */
[-C--:B------:R-:W-:Y:S01]  /*6000*/  FMUL.FTZ R163, R80, R161.reuse ;  /* 0x000000a150a37220 */ /* 0x080fe20000410000 */
[----:B------:R-:W-:Y:S01]  /*6010*/  LOP3.LUT R82, R82, 0xffff0000, RZ, 0xc0, !PT ;  /* 0xffff000052527812 */ /* 0x000fe200078ec0ff */
[----:B------:R-:W-:Y:S01]  /*6020*/  FFMA.FTZ R80, R76, R161, -R45 ;  /* 0x000000a14c507223 */ /* 0x000fe2000001082d */
[C---:B------:R-:W-:Y:S01]  /*6030*/  IMAD.U32 R47, R160.reuse, 0x10000, RZ ;  /* 0x00010000a02f7824 */ /* 0x040fe200078e00ff */
[----:B------:R-:W-:Y:S01]  /*6040*/  LOP3.LUT R81, R160, 0xffff0000, RZ, 0xc0, !PT ;  /* 0xffff0000a0517812 */ /* 0x000fe200078ec0ff */
[C---:B------:R-:W-:Y:S01]  /*6050*/  IMAD.U32 R44, R164.reuse, 0x10000, RZ ;  /* 0x00010000a42c7824 */ /* 0x040fe200078e00ff */
[----:B------:R-:W-:Y:S01]  /*6060*/  LOP3.LUT R45, R164, 0xffff0000, RZ, 0xc0, !PT ;  /* 0xffff0000a42d7812 */ /* 0x000fe200078ec0ff */
[----:B------:R-:W-:Y:S01]  /*6070*/  FFMA.FTZ R163, R76, R165, R163 ;  /* 0x000000a54ca37223 */ /* 0x000fe200000100a3 */
[C---:B------:R-:W-:Y:S01]  /*6080*/  FMUL.FTZ R161, R49.reuse, R47 ;  /* 0x0000002f31a17220 */ /* 0x040fe20000410000 */
[-C--:B------:R-:W-:Y:S01]  /*6090*/  FMUL.FTZ R76, R49, R44.reuse ;  /* 0x0000002c314c7220 */ /* 0x080fe20000410000 */
[----:B------:R-:W-:Y:S01]  /*60a0*/  LOP3.LUT R78, R78, 0xffff0000, RZ, 0xc0, !PT ;  /* 0xffff00004e4e7812 */ /* 0x000fe200078ec0ff */
[C---:B------:R-:W-:Y:S01]  /*60b0*/  FMUL.FTZ R49, R82.reuse, R81 ;  /* 0x0000005152317220 */ /* 0x040fe20000410000 */
[----:B------:R-:W-:Y:S01]  /*60c0*/  FMUL.FTZ R82, R82, R45 ;  /* 0x0000002d52527220 */ /* 0x000fe20000410000 */
[C---:B------:R-:W-:Y:S01]  /*60d0*/  FFMA.FTZ R76, R48.reuse, R47, R76 ;  /* 0x0000002f304c7223 */ /* 0x040fe2000001004c */
[----:B------:R-:W-:Y:S01]  /*60e0*/  FFMA.FTZ R161, R48, R44, -R161 ;  /* 0x0000002c30a17223 */ /* 0x000fe200000108a1 */
[C---:B------:R-:W-:Y:S01]  /*60f0*/  FFMA.FTZ R44, R78.reuse, R45, -R49 ;  /* 0x0000002d4e2c7223 */ /* 0x040fe20000010831 */
        /* <DEDUP_REMOVED lines=14> */
.L_x_2295:
[----:B------:R-:W-:Y:S05]  /*61e0*/  BSYNC B2 ;  /* 0x0000000000027941 */ /* 0x000fea0003800000 */
.L_x_2294:
        /* <DEDUP_REMOVED lines=11> */
.L_x_2293:
[----:B------:R-:W-:Y:S05]  /*62a0*/  BSYNC B1 ;  /* 0x0000000000017941 */ /* 0x000fea0003800000 */
.L_x_2292:
        /* <DEDUP_REMOVED lines=35> */
[--C-:B------:R-:W-:Y:S02]  /*64e0*/  SHF.R.U64 R157, R54, 0x10, R55.reuse ;  /* 0x00000010369d7819 */ /* 0x100fe40000001237 */
[----:B------:R-:W-:-:S02]  /*64f0*/  SHF.R.U32.HI R156, RZ, 0x10, R55 ;  /* 0x00000010ff9c7819 */ /* 0x000fc40000011637 */
[--C-:B------:R-:W-:Y:S01]  /*6500*/  SHF.R.U64 R125, R58, 0x10, R59.reuse ;  /* 0x000000103a7d7819 */ /* 0x100fe2000000123b */
[----:B-1----:R-:W-:Y:S01]  /*6510*/  IMAD.U32 R58, R45, 0x10000, RZ ;  /* 0x000100002d3a7824 */ /* 0x002fe200078e00ff */
[----:B------:R-:W-:Y:S01]  /*6520*/  SHF.R.U32.HI R124, RZ, 0x10, R59 ;  /* 0x00000010ff7c7819 */ /* 0x000fe2000001163b */
[----:B------:R-:W-:Y:S01]  /*6530*/  IMAD.U32 R59, R49, 0x10000, RZ ;  /* 0x00010000313b7824 */ /* 0x000fe200078e00ff */
[----:B------:R-:W-:Y:S01]  /*6540*/  LOP3.LUT R55, R51, 0xffff0000, RZ, 0xc0, !PT ;  /* 0xffff000033377812 */ /* 0x000fe200078ec0ff */
[----:B------:R-:W-:Y:S01]  /*6550*/  IMAD.U32 R51, R153, 0x10000, RZ ;  /* 0x0001000099337824 */ /* 0x000fe200078e00ff */
[----:B------:R-:W-:Y:S01]  /*6560*/  LOP3.LUT R82, R49, 0xffff0000, RZ, 0xc0, !PT ;  /* 0xffff000031527812 */ /* 0x000fe200078ec0ff */
[----:B------:R-:W-:Y:S01]  /*6570*/  IMAD.U32 R49, R149, 0x10000, RZ ;  /* 0x0001000095317824 */ /* 0x000fe200078e00ff */
[----:B------:R-:W-:Y:S01]  /*6580*/  PRMT R150, R150, 0x5410, R125 ;  /* 0x0000541096967816 */ /* 0x000fe2000000007d */
[----:B------:R-:W-:Y:S01]  /*6590*/  FMUL.FTZ R125, R59, R51 ;  /* 0x000000333b7d7220 */ /* 0x000fe20000410000 */
[----:B------:R-:W-:Y:S01]  /*65a0*/  PRMT R151, R151, 0x5410, R124 ;  /* 0x0000541097977816 */ /* 0x000fe2000000007c */
[-C--:B------:R-:W-:Y:S01]  /*65b0*/  FMUL.FTZ R59, R59, R49.reuse ;  /* 0x000000313b3b7220 */ /* 0x080fe20000410000 */
[----:B------:R-:W-:Y:S01]  /*65c0*/  PRMT R147, R147, 0x5410, R156 ;  /* 0x0000541093937816 */ /* 0x000fe2000000009c */
[C---:B------:R-:W-:Y:S01]  /*65d0*/  FFMA.FTZ R49, R58.reuse, R49, -R125 ;  /* 0x000000313a317223 */ /* 0x040fe2000001087d */
[----:B------:R-:W-:Y:S01]  /*65e0*/  LOP3.LUT R149, R149, 0xffff0000, RZ, 0xc0, !PT ;  /* 0xffff000095957812 */ /* 0x000fe200078ec0ff */
[----:B------:R-:W-:Y:S01]  /*65f0*/  IMAD.U32 R124, R151, 0x10000, RZ ;  /* 0x00010000977c7824 */ /* 0x000fe200078e00ff */
[----:B------:R-:W-:Y:S01]  /*6600*/  LOP3.LUT R153, R153, 0xffff0000, RZ, 0xc0, !PT ;  /* 0xffff000099997812 */ /* 0x000fe200078ec0ff */
[----:B------:R-:W-:Y:S01]  /*6610*/  FFMA.FTZ R51, R58, R51, R59 ;  /* 0x000000333a337223 */ /* 0x000fe2000001003b */
[----:B------:R-:W-:Y:S01]  /*6620*/  SHF.R.U64 R159, R52, 0x10, R53 ;  /* 0x00000010349f7819 */ /* 0x000fe20000001235 */
[----:B------:R-:W-:Y:S01]  /*6630*/  IMAD.U32 R58, R147, 0x10000, RZ ;  /* 0x00010000933a7824 */ /* 0x000fe200078e00ff */
[----:B------:R-:W-:Y:S01]  /*6640*/  SHF.R.U64 R155, R56, 0x10, R57 ;  /* 0x00000010389b7819 */ /* 0x000fe20000001239 */
[C---:B------:R-:W-:Y:S01]  /*6650*/  FMUL.FTZ R59, R82.reuse, R149 ;  /* 0x00000095523b7220 */ /* 0x040fe20000410000 */
[----:B------:R-:W-:Y:S01]  /*6660*/  LOP3.LUT R56, R45, 0xffff0000, RZ, 0xc0, !PT ;  /* 0xffff00002d387812 */ /* 0x000fe200078ec0ff */
[-C--:B------:R-:W-:Y:S01]  /*6670*/  FMUL.FTZ R125, R82, R153.reuse ;  /* 0x00000099527d7220 */ /* 0x080fe20000410000 */
[----:B------:R-:W-:Y:S01]  /*6680*/  LOP3.LUT R151, R151, 0xffff0000, RZ, 0xc0, !PT ;  /* 0xffff000097977812 */ /* 0x000fe200078ec0ff */
[----:B------:R-:W-:Y:S01]  /*6690*/  FMUL.FTZ R156, R83, R124 ;  /* 0x0000007c539c7220 */ /* 0x000fe20000410000 */
[----:B------:R-:W-:Y:S01]  /*66a0*/  PRMT R148, R148, 0x5410, R159 ;  /* 0x0000541094947816 */ /* 0x000fe2000000009f */
[----:B------:R-:W-:Y:S01]  /*66b0*/  IMAD.U32 R57, R47, 0x10000, RZ ;  /* 0x000100002f397824 */ /* 0x000fe200078e00ff */
[----:B------:R-:W-:Y:S01]  /*66c0*/  PRMT R152, R152, 0x5410, R155 ;  /* 0x0000541098987816 */ /* 0x000fe2000000009b */
[----:B------:R-:W-:Y:S01]  /*66d0*/  FMUL.FTZ R83, R83, R58 ;  /* 0x0000003a53537220 */ /* 0x000fe20000410000 */
[----:B------:R-:W-:Y:S01]  /*66e0*/  LOP3.LUT R147, R147, 0xffff0000, RZ, 0xc0, !PT ;  /* 0xffff000093937812 */ /* 0x000fe200078ec0ff */
[C---:B------:R-:W-:Y:S01]  /*66f0*/  FFMA.FTZ R154, R56.reuse, R153, R59 ;  /* 0x00000099389a7223 */ /* 0x040fe2000001003b */
[----:B------:R-:W-:Y:S01]  /*6700*/  LOP3.LUT R54, R47, 0xffff0000, RZ, 0xc0, !PT ;  /* 0xffff00002f367812 */ /* 0x000fe200078ec0ff */
[----:B------:R-:W-:Y:S01]  /*6710*/  FFMA.FTZ R82, R56, R149, -R125 ;  /* 0x0000009538527223 */ /* 0x000fe2000001087d */
[----:B------:R-:W-:Y:S01]  /*6720*/  FMUL.FTZ R59, R55, R151 ;  /* 0x00000097373b7220 */ /* 0x000fe20000410000 */
[----:B------:R-:W-:-:S02]  /*6730*/  IMAD.U32 R53, R48, 0x10000, RZ ;  /* 0x0001000030357824 */ /* 0x000fc400078e00ff */
[C---:B------:R-:W-:Y:S01]  /*6740*/  FFMA.FTZ R156, R57.reuse, R58, -R156 ;  /* 0x0000003a399c7223 */ /* 0x040fe2000001089c */
[----:B------:R-:W-:Y:S02]  /*6750*/  IMAD.U32 R56, R148, 0x10000, RZ ;  /* 0x0001000094387824 */ /* 0x000fe400078e00ff */
[----:B------:R-:W-:Y:S01]  /*6760*/  FFMA.FTZ R124, R57, R124, R83 ;  /* 0x0000007c397c7223 */ /* 0x000fe20000010053 */
[----:B------:R-:W-:Y:S02]  /*6770*/  IMAD.U32 R57, R152, 0x10000, RZ ;  /* 0x0001000098397824 */ /* 0x000fe400078e00ff */
[-C--:B------:R-:W-:Y:S01]  /*6780*/  FMUL.FTZ R125, R55, R147.reuse ;  /* 0x00000093377d7220 */ /* 0x080fe20000410000 */
[----:B------:R-:W-:Y:S01]  /*6790*/  FFMA.FTZ R147, R54, R147, -R59 ;  /* 0x0000009336937223 */ /* 0x000fe2000001083b */
[----:B------:R-:W-:Y:S01]  /*67a0*/  IMAD.U32 R52, R44, 0x10000, RZ ;  /* 0x000100002c347824 */ /* 0x000fe200078e00ff */
[----:B------:R-:W-:Y:S01]  /*67b0*/  LOP3.LUT R48, R48, 0xffff0000, RZ, 0xc0, !PT ;  /* 0xffff000030307812 */ /* 0x000fe200078ec0ff */
[C---:B------:R-:W-:Y:S01]  /*67c0*/  FMUL.FTZ R58, R53.reuse, R56 ;  /* 0x00000038353a7220 */ /* 0x040fe20000410000 */
[----:B------:R-:W-:Y:S01]  /*67d0*/  LOP3.LUT R59, R152, 0xffff0000, RZ, 0xc0, !PT ;  /* 0xffff0000983b7812 */ /* 0x000fe200078ec0ff */
[-C--:B------:R-:W-:Y:S01]  /*67e0*/  FMUL.FTZ R83, R53, R57.reuse ;  /* 0x0000003935537220 */ /* 0x080fe20000410000 */
[----:B------:R-:W-:Y:S01]  /*67f0*/  LOP3.LUT R55, R148, 0xffff0000, RZ, 0xc0, !PT ;  /* 0xffff000094377812 */ /* 0x000fe200078ec0ff */
[----:B------:R-:W-:Y:S01]  /*6800*/  FFMA.FTZ R58, R52, R57, R58 ;  /* 0x00000039343a7223 */ /* 0x000fe2000001003a */
[----:B------:R-:W-:Y:S01]  /*6810*/  PRMT R146, R146, 0x5410, R157 ;  /* 0x0000541092927816 */ /* 0x000fe2000000009d */
[C---:B------:R-:W-:Y:S01]  /*6820*/  IMAD.U32 R45, R46.reuse, 0x10000, RZ ;  /* 0x000100002e2d7824 */ /* 0x040fe200078e00ff */
[----:B------:R-:W-:Y:S01]  /*6830*/  LOP3.LUT R47, R46, 0xffff0000, RZ, 0xc0, !PT ;  /* 0xffff00002e2f7812 */ /* 0x000fe200078ec0ff */
[C---:B------:R-:W-:Y:S01]  /*6840*/  FMUL.FTZ R53, R48.reuse, R59 ;  /* 0x0000003b30357220 */ /* 0x040fe20000410000 */
[----:B------:R-:W-:Y:S01]  /*6850*/  FMUL.FTZ R57, R48, R55 ;  /* 0x0000003730397220 */ /* 0x000fe20000410000 */
[----:B------:R-:W-:Y:S01]  /*6860*/  LOP3.LUT R44, R44, 0xffff0000, RZ, 0xc0, !PT ;  /* 0xffff00002c2c7812 */ /* 0x000fe200078ec0ff */
[----:B------:R-:W-:-:S02]  /*6870*/  IMAD.U32 R46, R50, 0x10000, RZ ;  /* 0x00010000322e7824 */ /* 0x000fc400078e00ff */
[----:B------:R-:W-:Y:S01]  /*6880*/  FFMA.FTZ R83, R52, R56, -R83 ;  /* 0x0000003834537223 */ /* 0x000fe20000010853 */
[----:B------:R-:W-:Y:S01]  /*6890*/  IMAD.U32 R48, R146, 0x10000, RZ ;  /* 0x0001000092307824 */ /* 0x000fe200078e00ff */
[----:B------:R-:W-:Y:S01]  /*68a0*/  LOP3.LUT R50, R50, 0xffff0000, RZ, 0xc0, !PT ;  /* 0xffff000032327812 */ /* 0x000fe200078ec0ff */
[----:B------:R-:W-:Y:S01]  /*68b0*/  IMAD.U32 R52, R150, 0x10000, RZ ;  /* 0x0001000096347824 */ /* 0x000fe200078e00ff */
[----:B------:R-:W-:Y:S01]  /*68c0*/  LOP3.LUT R146, R146, 0xffff0000, RZ, 0xc0, !PT ;  /* 0xffff000092927812 */ /* 0x000fe200078ec0ff */
[----:B------:R-:W-:Y:S01]  /*68d0*/  FFMA.FTZ R125, R54, R151, R125 ;  /* 0x00000097367d7223 */ /* 0x000fe2000001007d */
[----:B------:R-:W-:Y:S01]  /*68e0*/  LOP3.LUT R150, R150, 0xffff0000, RZ, 0xc0, !PT ;  /* 0xffff000096967812 */ /* 0x000fe200078ec0ff */
[C---:B------:R-:W-:Y:S01]  /*68f0*/  FFMA.FTZ R54, R44.reuse, R55, -R53 ;  /* 0x000000372c367223 */ /* 0x040fe20000010835 */
[----:B------:R-:W-:Y:S01]  /*6900*/  FFMA.FTZ R57, R44, R59, R57 ;  /* 0x0000003b2c397223 */ /* 0x000fe20000010039 */
[C---:B------:R-:W-:Y:S01]  /*6910*/  FMUL.FTZ R44, R46.reuse, R52 ;  /* 0x000000342e2c7220 */ /* 0x040fe20000410000 */
[----:B------:R-:W-:Y:S01]  /*6920*/  FMUL.FTZ R53, R46, R48 ;  /* 0x000000302e357220 */ /* 0x000fe20000410000 */
[C---:B------:R-:W-:Y:S01]  /*6930*/  FMUL.FTZ R55, R50.reuse, R146 ;  /* 0x0000009232377220 */ /* 0x040fe20000410000 */
[----:B------:R-:W-:Y:S01]  /*6940*/  FMUL.FTZ R46, R50, R150 ;  /* 0x00000096322e7220 */ /* 0x000fe20000410000 */
[C---:B------:R-:W-:Y:S01]  /*6950*/  FFMA.FTZ R44, R45.reuse, R48, -R44 ;  /* 0x000000302d2c7223 */ /* 0x040fe2000001082c */
[----:B------:R-:W-:Y:S01]  /*6960*/  FFMA.FTZ R53, R45, R52, R53 ;  /* 0x000000342d357223 */ /* 0x000fe20000010035 */
[C---:B------:R-:W-:Y:S01]  /*6970*/  FFMA.FTZ R150, R47.reuse, R150, R55 ;  /* 0x000000962f967223 */ /* 0x040fe20000010037 */
[----:B------:R-:W-:Y:S01]  /*6980*/  FFMA.FTZ R45, R47, R146, -R46 ;  /* 0x000000922f2d7223 */ /* 0x000fe2000001082e */
[----:B------:R-:W-:-:S02]  /*6990*/  F2FP.BF16.F32.PACK_AB R49, R82, R49 ;  /* 0x000000315231723e */ /* 0x000fc400000010ff */
[----:B------:R-:W-:Y:S02]  /*69a0*/  F2FP.BF16.F32.PACK_AB R48, R54, R83 ;  /* 0x000000533630723e */ /* 0x000fe400000010ff */
[----:B------:R-:W-:Y:S02]  /*69b0*/  F2FP.BF16.F32.PACK_AB R51, R154, R51 ;  /* 0x000000339a33723e */ /* 0x000fe400000010ff */
[----:B------:R-:W-:Y:S02]  /*69c0*/  F2FP.BF16.F32.PACK_AB R50, R57, R58 ;  /* 0x0000003a3932723e */ /* 0x000fe400000010ff */
[----:B------:R-:W-:Y:S02]  /*69d0*/  F2FP.BF16.F32.PACK_AB R124, R125, R124 ;  /* 0x0000007c7d7c723e */ /* 0x000fe400000010ff */
[----:B------:R-:W-:Y:S02]  /*69e0*/  F2FP.BF16.F32.PACK_AB R53, R150, R53 ;  /* 0x000000359635723e */ /* 0x000fe400000010ff */
[----:B------:R-:W-:Y:S01]  /*69f0*/  F2FP.BF16.F32.PACK_AB R46, R45, R44 ;  /* 0x0000002c2d2e723e */ /* 0x000fe200000010ff */
[----:B------:R-:W-:Y:S01]  /*6a00*/  IMAD.MOV.U32 R44, RZ, RZ, R48 ;  /* 0x000000ffff2c7224 */ /* 0x000fe200078e0030 */
[----:B------:R-:W-:Y:S01]  /*6a10*/  F2FP.BF16.F32.PACK_AB R47, R147, R156 ;  /* 0x0000009c932f723e */ /* 0x000fe200000010ff */
[----:B------:R-:W-:-:S02]  /*6a20*/  IMAD.MOV.U32 R45, RZ, RZ, R49 ;  /* 0x000000ffff2d7224 */ /* 0x000fc400078e0031 */
[----:B------:R-:W-:Y:S01]  /*6a30*/  IMAD.MOV.U32 R48, RZ, RZ, R50 ;  /* 0x000000ffff307224 */ /* 0x000fe200078e0032 */
[----:B------:R-:W-:Y:S01]  /*6a40*/  MOV R50, R53 ;  /* 0x0000003500327202 */ /* 0x000fe20000000f00 */
[----:B------:R-:W-:Y:S02]  /*6a50*/  IMAD.MOV.U32 R49, RZ, RZ, R51 ;  /* 0x000000ffff317224 */ /* 0x000fe400078e0033 */
[----:B------:R-:W-:-:S07]  /*6a60*/  IMAD.MOV.U32 R51, RZ, RZ, R124 ;  /* 0x000000ffff337224 */ /* 0x000fce00078e007c */
.L_x_2299:
[----:B------:R-:W-:Y:S05]  /*6a70*/  BSYNC B2 ;  /* 0x0000000000027941 */ /* 0x000fea0003800000 */
.L_x_2298:
        /* <DEDUP_REMOVED lines=11> */
.L_x_2297:
[----:B------:R-:W-:Y:S05]  /*6b30*/  BSYNC B1 ;  /* 0x0000000000017941 */ /* 0x000fea0003800000 */
.L_x_2296:
        /* <DEDUP_REMOVED lines=36> */
[--C-:B------:R-:W-:Y:S02]  /*6d80*/  SHF.R.U32.HI R76, RZ, 0x10, R67.reuse ;  /* 0x00000010ff4c7819 */ /* 0x100fe40000011643 */
[----:B------:R-:W-:Y:S01]  /*6d90*/  SHF.R.U64 R77, R66, 0x10, R67 ;  /* 0x00000010424d7819 */ /* 0x000fe20000001243 */
[----:B------:R-:W-:Y:S01]  /*6da0*/  IMAD.U32 R67, R145, 0x10000, RZ ;  /* 0x0001000091437824 */ /* 0x000fe200078e00ff */
[--C-:B------:R-:W-:Y:S01]  /*6db0*/  SHF.R.U64 R81, R62, 0x10, R63.reuse ;  /* 0x000000103e517819 */ /* 0x100fe2000000123f */
[----:B------:R-:W-:Y:S01]  /*6dc0*/  IMAD.U32 R66, R141, 0x10000, RZ ;  /* 0x000100008d427824 */ /* 0x000fe200078e00ff */
[----:B------:R-:W-:Y:S01]  /*6dd0*/  SHF.R.U32.HI R80, RZ, 0x10, R63 ;  /* 0x00000010ff507819 */ /* 0x000fe2000001163f */
[----:B--2---:R-:W-:Y:S01]  /*6de0*/  IMAD.U32 R63, R49, 0x10000, RZ ;  /* 0x00010000313f7824 */ /* 0x004fe200078e00ff */
[----:B------:R-:W-:Y:S01]  /*6df0*/  SHF.R.U64 R79, R64, 0x10, R65 ;  /* 0x00000010404f7819 */ /* 0x000fe20000001241 */
[----:B------:R-:W-:Y:S01]  /*6e00*/  IMAD.U32 R65, R51, 0x10000, RZ ;  /* 0x0001000033417824 */ /* 0x000fe200078e00ff */
[----:B------:R-:W-:-:S02]  /*6e10*/  LOP3.LUT R64, R49, 0xffff0000, RZ, 0xc0, !PT ;  /* 0xffff000031407812 */ /* 0x000fc400078ec0ff */
[----:B------:R-:W-:Y:S02]  /*6e20*/  LOP3.LUT R145, R145, 0xffff0000, RZ, 0xc0, !PT ;  /* 0xffff000091917812 */ /* 0x000fe400078ec0ff */
[----:B------:R-:W-:Y:S02]  /*6e30*/  PRMT R143, R143, 0x5410, R76 ;  /* 0x000054108f8f7816 */ /* 0x000fe4000000004c */
[----:B------:R-:W-:Y:S01]  /*6e40*/  SHF.R.U64 R83, R60, 0x10, R61 ;  /* 0x000000103c537819 */ /* 0x000fe2000000123d */
[----:B------:R-:W-:Y:S01]  /*6e50*/  IMAD.U32 R61, R48, 0x10000, RZ ;  /* 0x00010000303d7824 */ /* 0x000fe200078e00ff */
[----:B------:R-:W-:Y:S01]  /*6e60*/  PRMT R144, R144, 0x5410, R79 ;  /* 0x0000541090907816 */ /* 0x000fe2000000004f */
[CC--:B------:R-:W-:Y:S01]  /*6e70*/  FMUL.FTZ R79, R63.reuse, R66.reuse ;  /* 0x000000423f4f7220 */ /* 0x0c0fe20000410000 */
[----:B------:R-:W-:Y:S01]  /*6e80*/  PRMT R142, R142, 0x5410, R77 ;  /* 0x000054108e8e7816 */ /* 0x000fe2000000004d */
[----:B------:R-:W-:Y:S01]  /*6e90*/  FMUL.FTZ R77, R63, R67 ;  /* 0x000000433f4d7220 */ /* 0x000fe20000410000 */
[----:B------:R-:W-:Y:S01]  /*6ea0*/  LOP3.LUT R60, R45, 0xffff0000, RZ, 0xc0, !PT ;  /* 0xffff00002d3c7812 */ /* 0x000fe200078ec0ff */
[----:B------:R-:W-:Y:S01]  /*6eb0*/  IMAD.U32 R63, R143, 0x10000, RZ ;  /* 0x000100008f3f7824 */ /* 0x000fe200078e00ff */
[----:B------:R-:W-:Y:S01]  /*6ec0*/  PRMT R138, R138, 0x5410, R81 ;  /* 0x000054108a8a7816 */ /* 0x000fe20000000051 */
[----:B------:R-:W-:Y:S01]  /*6ed0*/  FMUL.FTZ R81, R64, R145 ;  /* 0x0000009140517220 */ /* 0x000fe20000410000 */
[----:B------:R-:W-:Y:S01]  /*6ee0*/  PRMT R139, R139, 0x5410, R80 ;  /* 0x000054108b8b7816 */ /* 0x000fe20000000050 */
[C---:B------:R-:W-:Y:S01]  /*6ef0*/  FFMA.FTZ R77, R58.reuse, R66, -R77 ;  /* 0x000000423a4d7223 */ /* 0x040fe2000001084d */
[----:B------:R-:W-:Y:S01]  /*6f00*/  LOP3.LUT R141, R141, 0xffff0000, RZ, 0xc0, !PT ;  /* 0xffff00008d8d7812 */ /* 0x000fe200078ec0ff */
[----:B------:R-:W-:Y:S01]  /*6f10*/  FFMA.FTZ R79, R58, R67, R79 ;  /* 0x000000433a4f7223 */ /* 0x000fe2000001004f */
[----:B------:R-:W-:Y:S01]  /*6f20*/  LOP3.LUT R62, R48, 0xffff0000, RZ, 0xc0, !PT ;  /* 0xffff0000303e7812 */ /* 0x000fe200078ec0ff */
[----:B------:R-:W-:Y:S01]  /*6f30*/  IMAD.U32 R58, R139, 0x10000, RZ ;  /* 0x000100008b3a7824 */ /* 0x000fe200078e00ff */
[----:B------:R-:W-:Y:S01]  /*6f40*/  PRMT R140, R140, 0x5410, R83 ;  /* 0x000054108c8c7816 */ /* 0x000fe20000000053 */
[----:B------:R-:W-:Y:S01]  /*6f50*/  FFMA.FTZ R66, R60, R141, -R81 ;  /* 0x0000008d3c427223 */ /* 0x000fe20000010851 */
[----:B------:R-:W-:-:S02]  /*6f60*/  IMAD.U32 R48, R47, 0x10000, RZ ;  /* 0x000100002f307824 */ /* 0x000fc400078e00ff */
[C---:B------:R-:W-:Y:S01]  /*6f70*/  FMUL.FTZ R81, R65.reuse, R63 ;  /* 0x0000003f41517220 */ /* 0x040fe20000410000 */
[----:B------:R-:W-:Y:S01]  /*6f80*/  FMUL.FTZ R67, R64, R141 ;  /* 0x0000008d40437220 */ /* 0x000fe20000410000 */
[-C--:B------:R-:W-:Y:S01]  /*6f90*/  FMUL.FTZ R78, R65, R58.reuse ;  /* 0x0000003a414e7220 */ /* 0x080fe20000410000 */
[----:B------:R-:W-:Y:S01]  /*6fa0*/  LOP3.LUT R51, R51, 0xffff0000, RZ, 0xc0, !PT ;  /* 0xffff000033337812 */ /* 0x000fe200078ec0ff */
[----:B------:R-:W-:Y:S01]  /*6fb0*/  FFMA.FTZ R81, R48, R58, -R81 ;  /* 0x0000003a30517223 */ /* 0x000fe20000010851 */
[----:B------:R-:W-:Y:S01]  /*6fc0*/  LOP3.LUT R64, R143, 0xffff0000, RZ, 0xc0, !PT ;  /* 0xffff00008f407812 */ /* 0x000fe200078ec0ff */
[----:B------:R-:W-:Y:S01]  /*6fd0*/  FFMA.FTZ R76, R60, R145, R67 ;  /* 0x000000913c4c7223 */ /* 0x000fe20000010043 */
[----:B------:R-:W-:Y:S01]  /*6fe0*/  LOP3.LUT R58, R139, 0xffff0000, RZ, 0xc0, !PT ;  /* 0xffff00008b3a7812 */ /* 0x000fe200078ec0ff */
[----:B------:R-:W-:Y:S01]  /*6ff0*/  FFMA.FTZ R78, R48, R63, R78 ;  /* 0x0000003f304e7223 */ /* 0x000fe2000001004e */
[----:B------:R-:W-:Y:S01]  /*7000*/  IMAD.U32 R60, R144, 0x10000, RZ ;  /* 0x00010000903c7824 */ /* 0x000fe200078e00ff */
[----:B------:R-:W-:Y:S01]  /*7010*/  LOP3.LUT R49, R47, 0xffff0000, RZ, 0xc0, !PT ;  /* 0xffff00002f317812 */ /* 0x000fe200078ec0ff */
[----:B------:R-:W-:-:S02]  /*7020*/  IMAD.U32 R48, R140, 0x10000, RZ ;  /* 0x000100008c307824 */ /* 0x000fc400078e00ff */
[C---:B------:R-:W-:Y:S01]  /*7030*/  FMUL.FTZ R80, R51.reuse, R64 ;  /* 0x0000004033507220 */ /* 0x040fe20000410000 */
[----:B------:R-:W-:Y:S01]  /*7040*/  FMUL.FTZ R82, R51, R58 ;  /* 0x0000003a33527220 */ /* 0x000fe20000410000 */
[C---:B------:R-:W-:Y:S01]  /*7050*/  FMUL.FTZ R51, R61.reuse, R60 ;  /* 0x0000003c3d337220 */ /* 0x040fe20000410000 */
[----:B------:R-:W-:Y:S01]  /*7060*/  FMUL.FTZ R61, R61, R48 ;  /* 0x000000303d3d7220 */ /* 0x000fe20000410000 */
[----:B------:R-:W-:Y:S01]  /*7070*/  LOP3.LUT R144, R144, 0xffff0000, RZ, 0xc0, !PT ;  /* 0xffff000090907812 */ /* 0x000fe200078ec0ff */
[C---:B------:R-:W-:Y:S01]  /*7080*/  FFMA.FTZ R80, R49.reuse, R58, -R80 ;  /* 0x0000003a31507223 */ /* 0x040fe20000010850 */
[----:B------:R-:W-:Y:S01]  /*7090*/  FFMA.FTZ R58, R56, R48, -R51 ;  /* 0x00000030383a7223 */ /* 0x000fe20000010833 */
[----:B------:R-:W-:Y:S02]  /*70a0*/  IMAD.U32 R47, R50, 0x10000, RZ ;  /* 0x00010000322f7824 */ /* 0x000fe400078e00ff */
[----:B------:R-:W-:Y:S01]  /*70b0*/  FFMA.FTZ R56, R56, R60, R61 ;  /* 0x0000003c38387223 */ /* 0x000fe2000001003d */
        /* <DEDUP_REMOVED lines=32> */
.L_x_2303:
[----:B------:R-:W-:Y:S05]  /*72c0*/  BSYNC B2 ;  /* 0x0000000000027941 */ /* 0x000fea0003800000 */
.L_x_2302:
        /* <DEDUP_REMOVED lines=11> */
.L_x_2301:
[----:B------:R-:W-:Y:S05]  /*7380*/  BSYNC B1 ;  /* 0x0000000000017941 */ /* 0x000fea0003800000 */
.L_x_2300:
[----:B------:R-:W-:Y:S01]  /*7390*/  ISETP.GE.OR P4, PT, R189, R114, P2 ;  /* 0x00000072bd00720c */ /* 0x000fe20001786670 */
        /* <DEDUP_REMOVED lines=39> */
[----:B------:R-:W-:Y:S02]  /*7610*/  PRMT R128, R128, 0x5410, R73 ;  /* 0x0000541080807816 */ /* 0x000fe40000000049 */
[----:B------:R-:W-:-:S02]  /*7620*/  SHF.R.U64 R68, R70, 0x10, R71 ;  /* 0x0000001046447819 */ /* 0x000fc40000001247 */
[----:B------:R-:W-:Y:S02]  /*7630*/  SHF.R.U32.HI R71, RZ, 0x10, R71 ;  /* 0x00000010ff477819 */ /* 0x000fe40000011647 */
[----:B------:R-:W-:Y:S02]  /*7640*/  SHF.R.U64 R66, R74, 0x10, R75 ;  /* 0x000000104a427819 */ /* 0x000fe4000000124b */
[----:B------:R-:W-:Y:S01]  /*7650*/  PRMT R134, R134, 0x5410, R69 ;  /* 0x0000541086867816 */ /* 0x000fe20000000045 */
[----:B------:R-:W-:Y:S01]  /*7660*/  IMAD.U32 R69, R128, 0x10000, RZ ;  /* 0x0001000080457824 */ /* 0x000fe200078e00ff */
[----:B------:R-:W-:Y:S02]  /*7670*/  SHF.R.U32.HI R75, RZ, 0x10, R75 ;  /* 0x00000010ff4b7819 */ /* 0x000fe4000001164b */
[----:B------:R-:W-:Y:S01]  /*7680*/  PRMT R136, R136, 0x5410, R71 ;  /* 0x0000541088887816 */ /* 0x000fe20000000047 */
[----:B------:R-:W-:Y:S01]  /*7690*/  FMUL.FTZ R71, R62, R69 ;  /* 0x000000453e477220 */ /* 0x000fe20000410000 */
[----:B------:R-:W-:Y:S01]  /*76a0*/  PRMT R130, R130, 0x5410, R67 ;  /* 0x0000541082827816 */ /* 0x000fe20000000043 */
[----:B------:R-:W-:Y:S01]  /*76b0*/  IMAD.U32 R67, R134, 0x10000, RZ ;  /* 0x0001000086437824 */ /* 0x000fe200078e00ff */
[----:B------:R-:W-:-:S02]  /*76c0*/  PRMT R132, R132, 0x5410, R75 ;  /* 0x0000541084847816 */ /* 0x000fc4000000004b */
[----:B------:R-:W-:Y:S01]  /*76d0*/  PRMT R133, R133, 0x5410, R66 ;  /* 0x0000541085857816 */ /* 0x000fe20000000042 */
[-C--:B------:R-:W-:Y:S01]  /*76e0*/  FMUL.FTZ R73, R62, R67.reuse ;  /* 0x000000433e497220 */ /* 0x080fe20000410000 */
[----:B------:R-:W-:Y:S01]  /*76f0*/  FFMA.FTZ R66, R58, R67, -R71 ;  /* 0x000000433a427223 */ /* 0x000fe20000010847 */
[----:B------:R-:W-:Y:S01]  /*7700*/  LOP3.LUT R63, R49, 0xffff0000, RZ, 0xc0, !PT ;  /* 0xffff0000313f7812 */ /* 0x000fe200078ec0ff */
[----:B------:R-:W-:Y:S01]  /*7710*/  IMAD.U32 R71, R132, 0x10000, RZ ;  /* 0x0001000084477824 */ /* 0x000fe200078e00ff */
[----:B------:R-:W-:Y:S01]  /*7720*/  LOP3.LUT R128, R128, 0xffff0000, RZ, 0xc0, !PT ;  /* 0xffff000080807812 */ /* 0x000fe200078ec0ff */
[----:B------:R-:W-:Y:S01]  /*7730*/  IMAD.U32 R67, R136, 0x10000, RZ ;  /* 0x0001000088437824 */ /* 0x000fe200078e00ff */
[----:B------:R-:W-:Y:S01]  /*7740*/  LOP3.LUT R134, R134, 0xffff0000, RZ, 0xc0, !PT ;  /* 0xffff000086867812 */ /* 0x000fe200078ec0ff */
[----:B------:R-:W-:Y:S01]  /*7750*/  FFMA.FTZ R73, R58, R69, R73 ;  /* 0x000000453a497223 */ /* 0x000fe20000010049 */
[----:B------:R-:W-:Y:S01]  /*7760*/  LOP3.LUT R59, R45, 0xffff0000, RZ, 0xc0, !PT ;  /* 0xffff00002d3b7812 */ /* 0x000fe200078ec0ff */
[----:B------:R-:W-:Y:S01]  /*7770*/  FMUL.FTZ R69, R64, R71 ;  /* 0x0000004740457220 */ /* 0x000fe20000410000 */
[----:B------:R-:W-:Y:S01]  /*7780*/  LOP3.LUT R61, R48, 0xffff0000, RZ, 0xc0, !PT ;  /* 0xffff0000303d7812 */ /* 0x000fe200078ec0ff */
[----:B------:R-:W-:Y:S01]  /*7790*/  IMAD.U32 R48, R47, 0x10000, RZ ;  /* 0x000100002f307824 */ /* 0x000fe200078e00ff */
[----:B------:R-:W-:Y:S01]  /*77a0*/  LOP3.LUT R65, R51, 0xffff0000, RZ, 0xc0, !PT ;  /* 0xffff000033417812 */ /* 0x000fe200078ec0ff */
[----:B------:R-:W-:Y:S01]  /*77b0*/  FMUL.FTZ R62, R63, R128 ;  /* 0x000000803f3e7220 */ /* 0x000fe20000410000 */
[----:B------:R-:W-:Y:S01]  /*77c0*/  PRMT R135, R135, 0x5410, R76 ;  /* 0x0000541087877816 */ /* 0x000fe2000000004c */
[-C--:B------:R-:W-:Y:S01]  /*77d0*/  FMUL.FTZ R64, R64, R67.reuse ;  /* 0x0000004340407220 */ /* 0x080fe20000410000 */
[----:B------:R-:W-:Y:S01]  /*77e0*/  LOP3.LUT R132, R132, 0xffff0000, RZ, 0xc0, !PT ;  /* 0xffff000084847812 */ /* 0x000fe200078ec0ff */
[-C--:B------:R-:W-:Y:S01]  /*77f0*/  FMUL.FTZ R58, R63, R134.reuse ;  /* 0x000000863f3a7220 */ /* 0x080fe20000410000 */
[----:B------:R-:W-:Y:S01]  /*7800*/  LOP3.LUT R136, R136, 0xffff0000, RZ, 0xc0, !PT ;  /* 0xffff000088887812 */ /* 0x000fe200078ec0ff */
[----:B------:R-:W-:Y:S01]  /*7810*/  FFMA.FTZ R63, R59, R134, -R62 ;  /* 0x000000863b3f7223 */ /* 0x000fe2000001083e */
[----:B------:R-:W-:Y:S01]  /*7820*/  LOP3.LUT R49, R47, 0xffff0000, RZ, 0xc0, !PT ;  /* 0xffff00002f317812 */ /* 0x000fe200078ec0ff */
[C---:B------:R-:W-:Y:S01]  /*7830*/  FFMA.FTZ R69, R48.reuse, R67, -R69 ;  /* 0x0000004330457223 */ /* 0x040fe20000010845 */
[----:B------:R-:W-:Y:S01]  /*7840*/  FFMA.FTZ R64, R48, R71, R64 ;  /* 0x0000004730407223 */ /* 0x000fe20000010040 */
        /* <DEDUP_REMOVED lines=8> */
[C---:B------:R-:W-:Y:S01]  /*78d0*/  FMUL.FTZ R59, R60.reuse, R48 ;  /* 0x000000303c3b7220 */ /* 0x040fe20000410000 */
[-C--:B------:R-:W-:Y:S01]  /*78e0*/  FMUL.FTZ R62, R60, R58.reuse ;  /* 0x0000003a3c3e7220 */ /* 0x080fe20000410000 */
[----:B------:R-:W-:Y:S01]  /*78f0*/  LOP3.LUT R130, R130, 0xffff0000, RZ, 0xc0, !PT ;  /* 0xffff000082827812 */ /* 0x000fe200078ec0ff */
[C---:B------:R-:W-:Y:S02]  /*7900*/  IMAD.U32 R51, R50.reuse, 0x10000, RZ ;  /* 0x0001000032337824 */ /* 0x040fe400078e00ff */
[C---:B------:R-:W-:Y:S01]  /*7910*/  FFMA.FTZ R59, R45.reuse, R58, R59 ;  /* 0x0000003a2d3b7223 */ /* 0x040fe2000001003b */
[----:B------:R-:W-:Y:S01]  /*7920*/  FFMA.FTZ R62, R45, R48, -R62 ;  /* 0x000000302d3e7223 */ /* 0x000fe2000001083e */
        /* <DEDUP_REMOVED lines=8> */
[C---:B------:R-:W-:Y:S01]  /*79b0*/  IMAD.U32 R47, R46.reuse, 0x10000, RZ ;  /* 0x000100002e2f7824 */ /* 0x040fe200078e00ff */
[----:B------:R-:W-:Y:S01]  /*79c0*/  LOP3.LUT R137, R137, 0xffff0000, RZ, 0xc0, !PT ;  /* 0xffff000089897812 */ /* 0x000fe200078ec0ff */
[----:B------:R-:W-:Y:S01]  /*79d0*/  FMUL.FTZ R60, R51, R58 ;  /* 0x0000003a333c7220 */ /* 0x000fe20000410000 */
[----:B------:R-:W-:Y:S01]  /*79e0*/  LOP3.LUT R46, R46, 0xffff0000, RZ, 0xc0, !PT ;  /* 0xffff00002e2e7812 */ /* 0x000fe200078ec0ff */
[----:B------:R-:W-:Y:S01]  /*79f0*/  FMUL.FTZ R45, R50, R133 ;  /* 0x00000085322d7220 */ /* 0x000fe20000410000 */
[-C--:B------:R-:W-:Y:S01]  /*7a00*/  FMUL.FTZ R61, R61, R135.reuse ;  /* 0x000000873d3d7220 */ /* 0x080fe20000410000 */
[----:B------:R-:W-:Y:S01]  /*7a10*/  FFMA.FTZ R49, R44, R135, -R49 ;  /* 0x000000872c317223 */ /* 0x000fe20000010831 */
[----:B------:R-:W-:Y:S01]  /*7a20*/  FMUL.FTZ R51, R51, R48 ;  /* 0x0000003033337220 */ /* 0x000fe20000410000 */
[-C--:B------:R-:W-:Y:S01]  /*7a30*/  FMUL.FTZ R50, R50, R137.reuse ;  /* 0x0000008932327220 */ /* 0x080fe20000410000 */
[----:B------:R-:W-:Y:S01]  /*7a40*/  FFMA.FTZ R44, R44, R130, R61 ;  /* 0x000000822c2c7223 */ /* 0x000fe2000001003d */
[C---:B------:R-:W-:Y:S01]  /*7a50*/  FFMA.FTZ R60, R47.reuse, R48, -R60 ;  /* 0x000000302f3c7223 */ /* 0x040fe2000001083c */
[----:B------:R-:W-:Y:S01]  /*7a60*/  FFMA.FTZ R51, R47, R58, R51 ;  /* 0x0000003a2f337223 */ /* 0x000fe20000010033 */
[C---:B------:R-:W-:Y:S01]  /*7a70*/  FFMA.FTZ R45, R46.reuse, R137, -R45 ;  /* 0x000000892e2d7223 */ /* 0x040fe2000001082d */
[----:B------:R-:W-:Y:S01]  /*7a80*/  FFMA.FTZ R50, R46, R133, R50 ;  /* 0x000000852e327223 */ /* 0x000fe20000010032 */
        /* <DEDUP_REMOVED lines=11> */
[----:B------:R-:W-:-:S07]  /*7b40*/  IMAD.MOV.U32 R51, RZ, RZ, R64 ;  /* 0x000000ffff337224 */ /* 0x000fce00078e0040 */
.L_x_2305:
[----:B------:R-:W-:Y:S05]  /*7b50*/  BSYNC B1 ;  /* 0x0000000000017941 */ /* 0x000fea0003800000 */
.L_x_2304:
        /* <DEDUP_REMOVED lines=10> */
.L_x_2243:
[----:B------:R-:W-:-:S13]  /*7c00*/  ISETP.NE.AND P0, PT, R197, 0x3, PT ;  /* 0x00000003c500780c */ /* 0x000fda0003f05270 */
[----:B------:R-:W-:Y:S05]  /*7c10*/  @!P0 BRA `(.L_x_2306) ;  /* 0x0000000000048947 */ /* 0x000fea0003800000 */
[----:B------:R-:W-:Y:S01]  /*7c20*/  BPT.TRAP 0x1 ;  /* 0x000000040000795c */ /* 0x000fe20000300000 */
.L_x_2306:
        /* <DEDUP_REMOVED lines=9> */
.L_x_2560:
[----:B------:R-:W-:Y:S05]  /*7cc0*/  BSYNC B1 ;  /* 0x0000000000017941 */ /* 0x000fea0003800000 */
.L_x_2307:
        /* <DEDUP_REMOVED lines=20> */
.L_x_2310:
[----:B------:R-:W-:Y:S05]  /*7e10*/  BSYNC B1 ;  /* 0x0000000000017941 */ /* 0x000fea0003800000 */
.L_x_2309:
        /* <DEDUP_REMOVED lines=19> */
.L_x_2312:
[----:B------:R-:W-:Y:S05]  /*7f50*/  BSYNC B1 ;  /* 0x0000000000017941 */ /* 0x000fea0003800000 */
.L_x_2311:
        /* <DEDUP_REMOVED lines=19> */
.L_x_2314:
[----:B------:R-:W-:Y:S05]  /*8090*/  BSYNC B1 ;  /* 0x0000000000017941 */ /* 0x000fea0003800000 */
.L_x_2313:
        /* <DEDUP_REMOVED lines=21> */
.L_x_2280:
[----:B------:R-:W-:Y:S05]  /*81f0*/  BSYNC B0 ;  /* 0x0000000000007941 */ /* 0x000fea0003800000 */
.L_x_2242:
        /* <DEDUP_REMOVED lines=17> */
.L_x_2316:
[----:B------:R-:W-:Y:S05]  /*8310*/  BSYNC B0 ;  /* 0x0000000000007941 */ /* 0x000fea0003800000 */
.L_x_2315:
[----:B------:R-:W2:Y:S01]  /*8320*/  SYNCS.PHASECHK.TRANS64.TRYWAIT P0, [R105+URZ+0x288b0], R122 ;  /* 0x0288b07a690075a7 */ /* 0x000ea2000800017f */
[----:B------:R-:W-:Y:S01]  /*8330*/  ULDC UR36, c[0x0][0x2e4] ;  /* 0x0000b90000247ab9 */ /* 0x000fe20000000800 */
[----:B------:R-:W-:Y:S01]  /*8340*/  ULDC.64 UR40, c[0x0][0x318] ;  /* 0x0000c60000287ab9 */ /* 0x000fe20000000a00 */
[----:B------:R-:W-:Y:S01]  /*8350*/  ULDC.64 UR42, c[0x0][0x308] ;  /* 0x0000c200002a7ab9 */ /* 0x000fe20000000a00 */
[----:B------:R-:W-:Y:S04]  /*8360*/  BSSY B0, `(.L_x_2317) ;  /* 0x0000002000007945 */ /* 0x000fe80003800000 */
[----:B--2---:R-:W-:Y:S05]  /*8370*/  @!P0 BRA `(.L_x_2318) ;  /* 0x00000174002c8947 */ /* 0x004fea0003800000 */
.L_x_2561:
[----:B------:R-:W-:Y:S05]  /*8380*/  BSYNC B0 ;  /* 0x0000000000007941 */ /* 0x000fea0003800000 */
.L_x_2317:
        /* <DEDUP_REMOVED lines=18> */
.L_x_2320:
[----:B------:R-:W-:Y:S05]  /*84b0*/  BSYNC B0 ;  /* 0x0000000000007941 */ /* 0x000fea0003800000 */
.L_x_2319:
        /* <DEDUP_REMOVED lines=19> */
.L_x_2322:
[----:B------:R-:W-:Y:S05]  /*85f0*/  BSYNC B0 ;  /* 0x0000000000007941 */ /* 0x000fea0003800000 */
.L_x_2321:
        /* <DEDUP_REMOVED lines=19> */
.L_x_2324:
[----:B------:R-:W-:Y:S05]  /*8730*/  BSYNC B0 ;  /* 0x0000000000007941 */ /* 0x000fea0003800000 */
.L_x_2323:
        /* <DEDUP_REMOVED lines=19> */
.L_x_2326:
[----:B------:R-:W-:Y:S05]  /*8870*/  BSYNC B0 ;  /* 0x0000000000007941 */ /* 0x000fea0003800000 */
.L_x_2325:
        /* <DEDUP_REMOVED lines=22> */
.L_x_2237:
[----:B------:R-:W-:Y:S01]  /*89e0*/  ISETP.GE.AND P2, PT, R123, 0x1, PT ;  /* 0x000000017b00780c */ /* 0x000fe20003f46270 */
[----:B------:R-:W-:Y:S01]  /*89f0*/  IMAD.MOV.U32 R0, RZ, RZ, RZ ;  /* 0x000000ffff007224 */ /* 0x000fe200078e00ff */
[----:B------:R-:W-:Y:S01]  /*8a00*/  PLOP3.LUT P1, PT, PT, PT, PT, 0x80, 0x0 ;  /* 0x000000000000781c */ /* 0x000fe20003f2f070 */
[----:B------:R-:W-:Y:S01]  /*8a10*/  IMAD.MOV.U32 R3, RZ, RZ, RZ ;  /* 0x000000ffff037224 */ /* 0x000fe200078e00ff */
        /* <DEDUP_REMOVED lines=30> */
[----:B------:R-:W-:Y:S02]  /*8c00*/  IMAD.MOV.U32 R59, RZ, RZ, RZ ;  /* 0x000000ffff3b7224 */ /* 0x000fe400078e00ff */
[----:B------:R-:W-:Y:S02]  /*8c10*/  IMAD.MOV.U32 R10, RZ, RZ, RZ ;  /* 0x000000ffff0a7224 */ /* 0x000fe400078e00ff */
[----:B------:R-:W-:Y:S01]  /*8c20*/  IMAD.MOV.U32 R90, RZ, RZ, RZ ;  /* 0x000000ffff5a7224 */ /* 0x000fe200078e00ff */
[----:B------:R-:W-:Y:S06]  /*8c30*/  @P0 BRA `(.L_x_2328) ;  /* 0x00000000000c0947 */ /* 0x000fec0003800000 */
[----:B------:R-:W1:Y:S01]  /*8c40*/  FENCE.VIEW.ASYNC.G ;  /* 0x00000000000073c6 */ /* 0x000e620000000100 */
[----:B------:R-:W-:Y:S05]  /*8c50*/  WARPSYNC.ALL ;  /* 0x0000000000007948 */ /* 0x000fea0003800000 */
[----:B-1----:R-:W-:Y:S06]  /*8c60*/  BAR.ARV 0xc, 0x120 ;  /* 0x0304800000007b1d */ /* 0x002fec0000002000 */
.L_x_2328:
[----:B------:R-:W-:Y:S02]  /*8c70*/  IMAD.MOV.U32 R58, RZ, RZ, RZ ;  /* 0x000000ffff3a7224 */ /* 0x000fe400078e00ff */
[----:B------:R-:W-:Y:S01]  /*8c80*/  IMAD.MOV.U32 R11, RZ, RZ, RZ ;  /* 0x000000ffff0b7224 */ /* 0x000fe200078e00ff */
[----:B------:R-:W-:Y:S06]  /*8c90*/  @!P2 BRA `(.L_x_2329) ;  /* 0x000000f0002ca947 */ /* 0x000fec0003800000 */
[----:B------:R-:W-:-:S03]  /*8ca0*/  UMOV UR4, 0xffffffff ;  /* 0xffffffff00047882 */ /* 0x000fc60000000000 */
[----:B------:R-:W-:Y:S05]  /*8cb0*/  BRA.DIV UR4, `(.L_x_2330) ;  /* 0x0000016a04f07947 */ /* 0x000fea000b800000 */
[----:B------:R1:W2:Y:S02]  /*8cc0*/  SHFL.IDX PT, R192, R231, RZ, 0x1f ;  /* 0x00001fffe7c07589 */ /* 0x0002a400000e0000 */
.L_x_2564:
[----:B--2---:R-:W-:Y:S02]  /*8cd0*/  LEA.HI R0, R192, R192, RZ, 0x1 ;  /* 0x000000c0c0007211 */ /* 0x004fe400078f08ff */
[----:B------:R-:W-:Y:S02]  /*8ce0*/  LOP3.LUT P0, RZ, R226, 0x3ff, RZ, 0xc0, !PT ;  /* 0x000003ffe2ff7812 */ /* 0x000fe4000780c0ff */
[----:B------:R-:W-:Y:S02]  /*8cf0*/  LOP3.LUT R3, R0, 0x1e, RZ, 0xc0, !PT ;  /* 0x0000001e00037812 */ /* 0x000fe400078ec0ff */
[----:B------:R-:W-:-:S03]  /*8d00*/  P2R R24, PR, RZ, 0x1 ;  /* 0x00000001ff187803 */ /* 0x000fc60000000000 */
[----:B------:R-:W-:-:S04]  /*8d10*/  IMAD.IADD R3, R192, 0x1, -R3 ;  /* 0x00000001c0037824 */ /* 0x000fc800078e0a03 */
[----:B------:R-:W-:-:S05]  /*8d20*/  IMAD R3, R3, 0x2000, R226 ;  /* 0x0000200003037824 */ /* 0x000fca00078e02e2 */
[----:B------:R-:W-:-:S04]  /*8d30*/  SHF.R.U32.HI R3, RZ, 0x4, R3 ;  /* 0x00000004ff037819 */ /* 0x000fc80000011603 */
[----:B------:R-:W-:Y:S01]  /*8d40*/  LOP3.LUT R52, R3, 0x3fff, RZ, 0xc0, !PT ;  /* 0x00003fff03347812 */ /* 0x000fe200078ec0ff */
[----:B------:R-:W-:Y:S06]  /*8d50*/  @!P0 BRA `(.L_x_2331) ;  /* 0x0000000000408947 */ /* 0x000fec0003800000 */
[----:B------:R-:W-:Y:S01]  /*8d60*/  MOV R0, 0x0 ;  /* 0x0000000000007802 */ /* 0x000fe20000000f00 */
[----:B------:R-:W-:Y:S01]  /*8d70*/  ULDC.64 UR4, c[0x4][0xa0] ;  /* 0x0100280000047ab9 */ /* 0x000fe20000000a00 */
[----:B------:R-:W-:Y:S01]  /*8d80*/  ULDC.64 UR6, c[0x4][0xa8] ;  /* 0x01002a0000067ab9 */ /* 0x000fe20000000a00 */
[----:B------:R-:W-:Y:S01]  /*8d90*/  IMAD.U32 R4, RZ, RZ, UR4 ;  /* 0x00000004ff047e24 */ /* 0x000fe2000f8e00ff */
[----:B------:R2:W3:Y:S01]  /*8da0*/  LDC.64 R14, c[0x4][R0] ;  /* 0x01000000000e7b82 */ /* 0x0004e20000000a00 */
        /* <DEDUP_REMOVED lines=8> */
[----:B--2---:R-:W-:-:S07]  /*8e30*/  IMAD.MOV.U32 R13, RZ, RZ, RZ ;  /* 0x000000ffff0d7224 */ /* 0x004fce00078e00ff */
[----:B------:R-:W-:-:S07]  /*8e40*/  LEPC R20, `(.L_x_2331) ;  /* 0x000000001014794e */ /* 0x000fce0000000000 */
[----:B01-3-5:R-:W-:Y:S05]  /*8e50*/  CALL.ABS.NOINC R14 ;  /* 0x000000000e007343 */ /* 0x02bfea0003c00000 */
.L_x_2331:
[----:B------:R-:W-:Y:S02]  /*8e60*/  ULDC UR4, c[0x0][0x3d4] ;  /* 0x0000f50000047ab9 */ /* 0x000fe40000000800 */
[----:B------:R-:W-:-:S13]  /*8e70*/  ISETP.LT.AND P0, PT, RZ, UR4, PT ;  /* 0x00000004ff007c0c */ /* 0x000fda000bf01270 */
[----:B------:R-:W-:Y:S05]  /*8e80*/  @P0 BRA `(.L_x_2332) ;  /* 0x00000000003c0947 */ /* 0x000fea0003800000 */
[----:B------:R-:W-:-:S04]  /*8e90*/  LEA.HI R0, R223, R223, RZ, 0x1 ;  /* 0x000000dfdf007211 */ /* 0x000fc800078f08ff */
[----:B------:R-:W-:-:S05]  /*8ea0*/  LOP3.LUT R0, R0, 0xfffffffe, RZ, 0xc0, !PT ;  /* 0xfffffffe00007812 */ /* 0x000fca00078ec0ff */
[----:B------:R-:W-:-:S05]  /*8eb0*/  IMAD.IADD R0, R223, 0x1, -R0 ;  /* 0x00000001df007824 */ /* 0x000fca00078e0a00 */
[----:B------:R-:W-:-:S04]  /*8ec0*/  SHF.L.U32 R3, R0, 0x1f, RZ ;  /* 0x0000001f00037819 */ /* 0x000fc800000006ff */
[----:B------:R2:W3:Y:S03]  /*8ed0*/  SYNCS.PHASECHK.TRANS64.TRYWAIT P0, [R2+URZ+0x28800], R3 ;  /* 0x02880003020075a7 */ /* 0x0004e6000800017f */
[----:B---3--:R-:W-:Y:S05]  /*8ee0*/  @!P0 NANOSLEEP.SYNCS 0x989680 ;  /* 0x009896800000895d */ /* 0x008fea0003900000 */
[----:B------:R-:W3:Y:S01]  /*8ef0*/  @!P0 SYNCS.PHASECHK.TRANS64 P0, [R2+URZ+0x28800], R3 ;  /* 0x02880003020085a7 */ /* 0x000ee2000800007f */
[----:B------:R-:W-:Y:S04]  /*8f00*/  BSSY B0, `(.L_x_2333) ;  /* 0x0000006000007945 */ /* 0x000fe80003800000 */
[----:B---3--:R-:W-:Y:S05]  /*8f10*/  @P0 BRA `(.L_x_2334) ;  /* 0x0000000000100947 */ /* 0x008fea0003800000 */
.L_x_2335:
[----:B---3--:R3:W4:Y:S02]  /*8f20*/  SYNCS.PHASECHK.TRANS64.TRYWAIT P0, [R2+URZ+0x28800], R3 ;  /* 0x02880003020075a7 */ /* 0x008724000800017f */
[----:B----4-:R-:W-:Y:S05]  /*8f30*/  @!P0 NANOSLEEP.SYNCS 0x989680 ;  /* 0x009896800000895d */ /* 0x010fea0003900000 */
[----:B------:R-:W4:Y:S02]  /*8f40*/  @!P0 SYNCS.PHASECHK.TRANS64 P0, [R2+URZ+0x28800], R3 ;  /* 0x02880003020085a7 */ /* 0x000f24000800007f */
[----:B----4-:R-:W-:Y:S05]  /*8f50*/  @!P0 BRA `(.L_x_2335) ;  /* 0xfffffffc00f08947 */ /* 0x010fea000383ffff */
.L_x_2334:
[----:B------:R-:W-:Y:S05]  /*8f60*/  BSYNC B0 ;  /* 0x0000000000007941 */ /* 0x000fea0003800000 */
.L_x_2333:
[----:B------:R-:W-:Y:S05]  /*8f70*/  BRA `(.L_x_2336) ;  /* 0x0000005400787947 */ /* 0x000fea0003800000 */
.L_x_2332:
[----:B------:R-:W2:Y:S01]  /*8f80*/  LDC.64 R12, c[0x0][0x3d8] ;  /* 0x0000f600ff0c7b82 */ /* 0x000ea20000000a00 */
[----:B-----5:R-:W-:Y:S01]  /*8f90*/  SHF.R.S32.HI R3, RZ, 0x1f, R117 ;  /* 0x0000001fff037819 */ /* 0x020fe20000011475 */
[----:B------:R-:W-:Y:S01]  /*8fa0*/  IMAD.MOV.U32 R6, RZ, RZ, R16 ;  /* 0x000000ffff067224 */ /* 0x000fe200078e0010 */
[----:B------:R-:W-:Y:S01]  /*8fb0*/  ISETP.NE.AND P4, PT, R24, RZ, PT ;  /* 0x000000ff1800720c */ /* 0x000fe20003f85270 */
[----:B------:R-:W-:Y:S01]  /*8fc0*/  IMAD.MOV.U32 R7, RZ, RZ, R17 ;  /* 0x000000ffff077224 */ /* 0x000fe200078e0011 */
[--C-:B------:R-:W-:Y:S01]  /*8fd0*/  SHF.R.S32.HI R5, RZ, 0x1f, R22.reuse ;  /* 0x0000001fff057819 */ /* 0x100fe20000011416 */
[----:B------:R-:W-:Y:S02]  /*8fe0*/  IMAD.MOV.U32 R4, RZ, RZ, R22 ;  /* 0x000000ffff047224 */ /* 0x000fe400078e0016 */
[----:B------:R-:W3:Y:S01]  /*8ff0*/  LDC.64 R14, c[0x0][0x3e8] ;  /* 0x0000fa00ff0e7b82 */ /* 0x000ee20000000a00 */
[-C--:B--2---:R-:W-:Y:S01]  /*9000*/  IMAD R0, R3, R12.reuse, RZ ;  /* 0x0000000c03007224 */ /* 0x084fe200078e02ff */
[----:B------:R-:W-:Y:S01]  /*9010*/  SHF.L.U64.HI R30, R12, 0x5, R13 ;  /* 0x000000050c1e7819 */ /* 0x000fe2000001020d */
[----:B------:R-:W-:-:S04]  /*9020*/  IMAD.WIDE.U32 R8, R18, R12, R6 ;  /* 0x0000000c12087225 */ /* 0x000fc800078e0006 */
[----:B------:R-:W-:Y:S02]  /*9030*/  IMAD R21, R19, R12, RZ ;  /* 0x0000000c13157224 */ /* 0x000fe400078e02ff */
[-C--:B---3--:R-:W-:Y:S01]  /*9040*/  IMAD R20, R3, R14.reuse, RZ ;  /* 0x0000000e03147224 */ /* 0x088fe200078e02ff */
        /* <DEDUP_REMOVED lines=39> */
[----:B01-3--:R-:W-:Y:S05]  /*92c0*/  CALL.ABS.NOINC R14 ;  /* 0x000000000e007343 */ /* 0x00bfea0003c00000 */
.L_x_2337:
[----:B------:R-:W2:Y:S01]  /*92d0*/  LDC.64 R12, c[0x0][0x3d8] ;  /* 0x0000f600ff0c7b82 */ /* 0x000ea20000000a00 */
[----:B------:R-:W-:Y:S01]  /*92e0*/  SHF.R.S32.HI R3, RZ, 0x1f, R193 ;  /* 0x0000001fff037819 */ /* 0x000fe200000114c1 */
[----:B------:R-:W-:Y:S01]  /*92f0*/  ULDC.U8 UR4, c[0x0][0x3f0] ;  /* 0x0000fc0000047ab9 */ /* 0x000fe20000000000 */
[----:B------:R-:W-:Y:S01]  /*9300*/  BSSY B0, `(.L_x_2338) ;  /* 0x000051d000007945 */ /* 0x000fe20003800000 */
[----:B------:R-:W-:-:S04]  /*9310*/  ISETP.NE.AND P0, PT, RZ, UR4, PT ;  /* 0x00000004ff007c0c */ /* 0x000fc8000bf05270 */
[----:B------:R-:W3:Y:S01]  /*9320*/  LDC.64 R10, c[0x0][0x3e8] ;  /* 0x0000fa00ff0a7b82 */ /* 0x000ee20000000a00 */
[-C--:B--2---:R-:W-:Y:S02]  /*9330*/  IMAD R0, R3, R12.reuse, RZ ;  /* 0x0000000c03007224 */ /* 0x084fe400078e02ff */
[----:B------:R-:W-:-:S04]  /*9340*/  IMAD.WIDE.U32 R4, R193, R12, RZ ;  /* 0x0000000cc1047225 */ /* 0x000fc800078e00ff */
[-C--:B---3--:R-:W-:Y:S02]  /*9350*/  IMAD R6, R3, R10.reuse, RZ ;  /* 0x0000000a03067224 */ /* 0x088fe400078e02ff */
        /* <DEDUP_REMOVED lines=12> */
[----:B------:R-:W2:Y:S01]  /*9420*/  LDC R0, c[0x0][0x428] ;  /* 0x00010a00ff007b82 */ /* 0x000ea20000000800 */
        /* <DEDUP_REMOVED lines=11> */
[----:B--2---:R-:W-:-:S13]  /*94e0*/  ISETP.NE.AND P4, PT, R0, 0x1, PT ;  /* 0x000000010000780c */ /* 0x004fda0003f85270 */
[----:B------:R-:W2:Y:S08]  /*94f0*/  @P4 LDC R20, c[0x0][0x42c] ;  /* 0x00010b00ff144b82 */ /* 0x000eb00000000800 */
[----:B------:R-:W3:Y:S01]  /*9500*/  @P4 LDC R21, c[0x0][0x430] ;  /* 0x00010c00ff154b82 */ /* 0x000ee20000000800 */
        /* <DEDUP_REMOVED lines=22> */
.L_x_2341:
[----:B------:R-:W-:Y:S05]  /*9670*/  BSYNC B1 ;  /* 0x0000000000017941 */ /* 0x000fea0003800000 */
.L_x_2340:
[----:B------:R-:W-:Y:S04]  /*9680*/  BSSY B1, `(.L_x_2342) ;  /* 0x0000017000017945 */ /* 0x000fe80003800000 */
[----:B------:R-:W-:Y:S05]  /*9690*/  @P1 BRA `(.L_x_2343) ;  /* 0x0000000000541947 */ /* 0x000fea0003800000 */
[----:B----4-:R-:W-:Y:S01]  /*96a0*/  IADD3 R9, P2, P3, R63, R29, R6 ;  /* 0x0000001d3f097210 */ /* 0x010fe20007b5e006 */
        /* <DEDUP_REMOVED lines=20> */
.L_x_2343:
[----:B------:R-:W-:Y:S05]  /*97f0*/  BSYNC B1 ;  /* 0x0000000000017941 */ /* 0x000fea0003800000 */
.L_x_2342:
[----:B-----5:R-:W-:Y:S01]  /*9800*/  IMAD.MOV.U32 R3, RZ, RZ, R48 ;  /* 0x000000ffff037224 */ /* 0x020fe200078e0030 */
[-C--:B------:R-:W-:Y:S01]  /*9810*/  ISETP.GE.AND P2, PT, R187, R72.reuse, PT ;  /* 0x00000048bb00720c */ /* 0x080fe20003f46270 */
[----:B------:R-:W-:Y:S01]  /*9820*/  IMAD R0, R193, 0x80, R18 ;  /* 0x00000080c1007824 */ /* 0x000fe200078e0212 */
[----:B------:R-:W-:Y:S01]  /*9830*/  BSSY B1, `(.L_x_2344) ;  /* 0x0000048000017945 */ /* 0x000fe20003800000 */
[----:B----4-:R-:W-:Y:S01]  /*9840*/  IMAD.MOV.U32 R8, RZ, RZ, R49 ;  /* 0x000000ffff087224 */ /* 0x010fe200078e0031 */
[----:B------:R-:W-:Y:S01]  /*9850*/  ISETP.GE.AND P3, PT, R189, R72, PT ;  /* 0x00000048bd00720c */ /* 0x000fe20003f66270 */
[----:B------:R-:W-:Y:S01]  /*9860*/  IMAD.MOV.U32 R15, RZ, RZ, R53 ;  /* 0x000000ffff0f7224 */ /* 0x000fe200078e0035 */
[----:B------:R-:W-:Y:S01]  /*9870*/  PRMT R53, R53, 0x5410, R3 ;  /* 0x0000541035357816 */ /* 0x000fe20000000003 */
[----:B------:R-:W-:Y:S01]  /*9880*/  IMAD R3, R219, 0x20, R0 ;  /* 0x00000020db037824 */ /* 0x000fe200078e0200 */
[----:B------:R-:W-:Y:S01]  /*9890*/  PRMT R78, R8, 0x7610, R78 ;  /* 0x00007610084e7816 */ /* 0x000fe2000000004e */
[----:B------:R-:W-:Y:S01]  /*98a0*/  IMAD.MOV.U32 R0, RZ, RZ, R44 ;  /* 0x000000ffff007224 */ /* 0x000fe200078e002c */
[----:B------:R-:W-:Y:S01]  /*98b0*/  CS2R R26, SRZ ;  /* 0x00000000001a7805 */ /* 0x000fe2000001ff00 */
[----:B------:R-:W-:Y:S01]  /*98c0*/  IMAD.MOV.U32 R8, RZ, RZ, R50 ;  /* 0x000000ffff087224 */ /* 0x000fe200078e0032 */
[----:B------:R-:W-:Y:S01]  /*98d0*/  CS2R R34, SRZ ;  /* 0x0000000000227805 */ /* 0x000fe2000001ff00 */
[----:B------:R-:W-:Y:S01]  /*98e0*/  IMAD.MOV.U32 R9, RZ, RZ, R45 ;  /* 0x000000ffff097224 */ /* 0x000fe200078e002d */
[----:B------:R-:W-:Y:S01]  /*98f0*/  PRMT R68, R0, 0x7610, R68 ;  /* 0x0000761000447816 */ /* 0x000fe20000000044 */
[----:B--2---:R-:W-:Y:S01]  /*9900*/  @P4 IMAD.HI.U32 R0, R3, R20, RZ ;  /* 0x0000001403004227 */ /* 0x004fe200078e00ff */
[----:B------:R-:W-:-:S02]  /*9910*/  PRMT R79, R8, 0x7610, R79 ;  /* 0x00007610084f7816 */ /* 0x000fc4000000004f */
[----:B------:R-:W-:Y:S02]  /*9920*/  CS2R R30, SRZ ;  /* 0x00000000001e7805 */ /* 0x000fe4000001ff00 */
[----:B------:R-:W-:Y:S01]  /*9930*/  PRMT R67, R9, 0x7610, R67 ;  /* 0x0000761009437816 */ /* 0x000fe20000000043 */
[----:B------:R-:W-:Y:S01]  /*9940*/  IMAD.MOV.U32 R8, RZ, RZ, R51 ;  /* 0x000000ffff087224 */ /* 0x000fe200078e0033 */
[----:B---3--:R-:W-:Y:S01]  /*9950*/  @P4 SHF.R.U32.HI R3, RZ, R21, R0 ;  /* 0x00000015ff034219 */ /* 0x008fe20000011600 */
        /* <DEDUP_REMOVED lines=10> */
[--C-:B------:R-:W-:Y:S01]  /*9a00*/  IMAD.MOV.U32 R14, RZ, RZ, R56.reuse ;  /* 0x000000ffff0e7224 */ /* 0x100fe200078e0038 */
[----:B------:R-:W-:Y:S01]  /*9a10*/  PRMT R56, R8, 0x7610, R56 ;  /* 0x0000761008387816 */ /* 0x000fe20000000038 */
[----:B------:R-:W-:Y:S01]  /*9a20*/  IMAD.MOV.U32 R20, RZ, RZ, R38 ;  /* 0x000000ffff147224 */ /* 0x000fe200078e0026 */
[----:B------:R-:W-:Y:S01]  /*9a30*/  PRMT R55, R0, 0x7610, R55 ;  /* 0x0000761000377816 */ /* 0x000fe20000000037 */
[----:B------:R-:W-:Y:S01]  /*9a40*/  IMAD.MOV.U32 R21, RZ, RZ, R39 ;  /* 0x000000ffff157224 */ /* 0x000fe200078e0027 */
[----:B------:R-:W-:Y:S01]  /*9a50*/  CS2R R24, SRZ ;  /* 0x0000000000187805 */ /* 0x000fe2000001ff00 */
[C---:B------:R-:W-:Y:S01]  /*9a60*/  IMAD R8, R9.reuse, R10, RZ ;  /* 0x0000000a09087224 */ /* 0x040fe200078e02ff */
[----:B------:R-:W-:Y:S01]  /*9a70*/  PRMT R53, R20, 0x7610, R53 ;  /* 0x0000761014357816 */ /* 0x000fe20000000035 */
[-C--:B------:R-:W-:Y:S01]  /*9a80*/  IMAD R0, R9, R12.reuse, RZ ;  /* 0x0000000c09007224 */ /* 0x080fe200078e02ff */
[----:B------:R-:W-:Y:S01]  /*9a90*/  PRMT R54, R21, 0x7610, R54 ;  /* 0x0000761015367816 */ /* 0x000fe20000000036 */
[C---:B------:R-:W-:Y:S01]  /*9aa0*/  IMAD R77, R3.reuse, R11, R8 ;  /* 0x0000000b034d7224 */ /* 0x040fe200078e0208 */
[----:B------:R-:W-:Y:S01]  /*9ab0*/  CS2R R20, SRZ ;  /* 0x0000000000147805 */ /* 0x000fe2000001ff00 */
[----:B------:R-:W-:Y:S01]  /*9ac0*/  IMAD.WIDE.U32 R58, R3, R12, R58 ;  /* 0x0000000c033a7225 */ /* 0x000fe200078e003a */
[----:B------:R-:W-:-:S02]  /*9ad0*/  CS2R R8, SRZ ;  /* 0x0000000000087805 */ /* 0x000fc4000001ff00 */
[----:B------:R-:W-:Y:S01]  /*9ae0*/  CS2R R28, SRZ ;  /* 0x00000000001c7805 */ /* 0x000fe2000001ff00 */
[----:B------:R-:W-:-:S04]  /*9af0*/  IMAD.WIDE.U32 R14, R3, R10, R14 ;  /* 0x0000000a030e7225 */ /* 0x000fc800078e000e */
        /* <DEDUP_REMOVED lines=12> */
[----:B------:R-:W-:Y:S02]  /*9bc0*/  LEA.HI.X R30, R10, R5, R11, 0x6, P4 ;  /* 0x000000050a1e7211 */ /* 0x000fe400020f340b */
[----:B------:R-:W-:Y:S01]  /*9bd0*/  LEA R72, P4, R28, UR4, 0x1 ;  /* 0x000000041c487c11 */ /* 0x000fe2000f8808ff */
[----:B------:R-:W-:Y:S02]  /*9be0*/  ULDC UR4, c[0x0][0x3d4] ;  /* 0x0000f50000047ab9 */ /* 0x000fe40000000800 */
[----:B------:R-:W-:Y:S01]  /*9bf0*/  IMAD.X R3, R30, 0x1, R69, P5 ;  /* 0x000000011e037824 */ /* 0x000fe200028e0645 */
[----:B------:R-:W-:Y:S02]  /*9c00*/  LEA R74, P5, R0, UR6, 0x1 ;  /* 0x00000006004a7c11 */ /* 0x000fe4000f8a08ff */
[----:B------:R-:W-:-:S02]  /*9c10*/  CS2R R30, SRZ ;  /* 0x00000000001e7805 */ /* 0x000fc4000001ff00 */
        /* <DEDUP_REMOVED lines=9> */
.L_x_2345:
[----:B------:R-:W-:Y:S05]  /*9cb0*/  BSYNC B1 ;  /* 0x0000000000017941 */ /* 0x000fea0003800000 */
.L_x_2344:
        /* <DEDUP_REMOVED lines=27> */
.L_x_2347:
[----:B------:R-:W-:Y:S05]  /*9e70*/  BSYNC B1 ;  /* 0x0000000000017941 */ /* 0x000fea0003800000 */
.L_x_2346:
[----:B------:R-:W-:Y:S01]  /*9e80*/  ULDC.64 UR4, c[0x0][0x3c8] ;  /* 0x0000f20000047ab9 */ /* 0x000fe20000000a00 */
[----:B------:R-:W-:Y:S01]  /*9e90*/  ULDC.64 UR6, c[0x0][0x3e0] ;  /* 0x0000f80000067ab9 */ /* 0x000fe20000000a00 */
[----:B---3--:R-:W-:Y:S01]  /*9ea0*/  IMAD.IADD R5, R59, 0x1, R57 ;  /* 0x000000013b057824 */ /* 0x008fe200078e0239 */
        /* <DEDUP_REMOVED lines=9> */
[----:B--2---:R-:W-:Y:S02]  /*9f40*/  PRMT R72, R7, 0x7610, R72 ;  /* 0x0000761007487816 */ /* 0x004fe40000000048 */
[----:B------:R-:W-:Y:S01]  /*9f50*/  LEA.HI R6, R223, R223, RZ, 0x1 ;  /* 0x000000dfdf067211 */ /* 0x000fe200078f08ff */
[----:B------:R-:W-:Y:S06]  /*9f60*/  BRA.DIV UR4, `(.L_x_2348) ;  /* 0x0000015a04707947 */ /* 0x000fec000b800000 */
.L_x_2567:
[----:B------:R-:W-:-:S03]  /*9f70*/  UMOV UR4, 0xffffffff ;  /* 0xffffffff00047882 */ /* 0x000fc60000000000 */
[----:B------:R-:W-:Y:S05]  /*9f80*/  BRA.DIV UR4, `(.L_x_2349) ;  /* 0x0000015a04907947 */ /* 0x000fea000b800000 */
.L_x_2570:
[----:B------:R-:W-:-:S03]  /*9f90*/  UMOV UR4, 0xffffffff ;  /* 0xffffffff00047882 */ /* 0x000fc60000000000 */
[----:B------:R-:W-:Y:S05]  /*9fa0*/  BRA.DIV UR4, `(.L_x_2350) ;  /* 0x0000015a04b07947 */ /* 0x000fea000b800000 */
.L_x_2573:
[----:B------:R-:W-:-:S03]  /*9fb0*/  UMOV UR4, 0xffffffff ;  /* 0xffffffff00047882 */ /* 0x000fc60000000000 */
[----:B------:R-:W-:Y:S05]  /*9fc0*/  BRA.DIV UR4, `(.L_x_2351) ;  /* 0x0000015a04d07947 */ /* 0x000fea000b800000 */
.L_x_2576:
[----:B------:R-:W-:-:S03]  /*9fd0*/  UMOV UR4, 0xffffffff ;  /* 0xffffffff00047882 */ /* 0x000fc60000000000 */
[----:B------:R-:W-:Y:S05]  /*9fe0*/  BRA.DIV UR4, `(.L_x_2352) ;  /* 0x0000015a04f07947 */ /* 0x000fea000b800000 */
.L_x_2579:
[----:B------:R-:W-:-:S03]  /*9ff0*/  UMOV UR4, 0xffffffff ;  /* 0xffffffff00047882 */ /* 0x000fc60000000000 */
[----:B------:R-:W-:Y:S05]  /*a000*/  BRA.DIV UR4, `(.L_x_2353) ;  /* 0x0000015e04107947 */ /* 0x000fea000b800000 */
.L_x_2582:
[----:B------:R-:W-:-:S03]  /*a010*/  UMOV UR4, 0xffffffff ;  /* 0xffffffff00047882 */ /* 0x000fc60000000000 */
[----:B------:R-:W-:Y:S05]  /*a020*/  BRA.DIV UR4, `(.L_x_2354) ;  /* 0x0000015e04307947 */ /* 0x000fea000b800000 */
.L_x_2585:
[----:B------:R-:W-:-:S03]  /*a030*/  UMOV UR4, 0xffffffff ;  /* 0xffffffff00047882 */ /* 0x000fc60000000000 */
[----:B------:R-:W-:Y:S05]  /*a040*/  BRA.DIV UR4, `(.L_x_2355) ;  /* 0x0000015e04507947 */ /* 0x000fea000b800000 */
.L_x_2588:
[----:B------:R-:W-:-:S03]  /*a050*/  UMOV UR4, 0xffffffff ;  /* 0xffffffff00047882 */ /* 0x000fc60000000000 */
[----:B------:R-:W-:Y:S05]  /*a060*/  BRA.DIV UR4, `(.L_x_2356) ;  /* 0x0000015e04707947 */ /* 0x000fea000b800000 */
.L_x_2591:
[----:B------:R-:W-:-:S03]  /*a070*/  UMOV UR4, 0xffffffff ;  /* 0xffffffff00047882 */ /* 0x000fc60000000000 */
[----:B------:R-:W-:Y:S05]  /*a080*/  BRA.DIV UR4, `(.L_x_2357) ;  /* 0x0000015e04907947 */ /* 0x000fea000b800000 */
.L_x_2594:
[----:B------:R-:W-:-:S03]  /*a090*/  UMOV UR4, 0xffffffff ;  /* 0xffffffff00047882 */ /* 0x000fc60000000000 */
[----:B------:R-:W-:Y:S05]  /*a0a0*/  BRA.DIV UR4, `(.L_x_2358) ;  /* 0x0000015e04b07947 */ /* 0x000fea000b800000 */
.L_x_2597:
[----:B------:R-:W-:-:S03]  /*a0b0*/  UMOV UR4, 0xffffffff ;  /* 0xffffffff00047882 */ /* 0x000fc60000000000 */
[----:B------:R-:W-:Y:S05]  /*a0c0*/  BRA.DIV UR4, `(.L_x_2359) ;  /* 0x0000015e04d07947 */ /* 0x000fea000b800000 */
.L_x_2600:
[----:B------:R-:W-:-:S03]  /*a0d0*/  UMOV UR4, 0xffffffff ;  /* 0xffffffff00047882 */ /* 0x000fc60000000000 */
[----:B------:R-:W-:Y:S05]  /*a0e0*/  BRA.DIV UR4, `(.L_x_2360) ;  /* 0x0000015e04f07947 */ /* 0x000fea000b800000 */
.L_x_2603:
[----:B------:R-:W-:Y:S01]  /*a0f0*/  UMOV UR4, 0xffffffff ;  /* 0xffffffff00047882 */ /* 0x000fe20000000000 */
[----:B------:R-:W-:Y:S02]  /*a100*/  LOP3.LUT R6, R6, 0xfffffffe, RZ, 0xc0, !PT ;  /* 0xfffffffe06067812 */ /* 0x000fe400078ec0ff */
[----:B------:R-:W-:Y:S05]  /*a110*/  BRA.DIV UR4, `(.L_x_2361) ;  /* 0x00000162040c7947 */ /* 0x000fea000b800000 */
.L_x_2606:
[----:B------:R-:W-:Y:S01]  /*a120*/  UMOV UR4, 0xffffffff ;  /* 0xffffffff00047882 */ /* 0x000fe20000000000 */
[----:B------:R-:W-:Y:S02]  /*a130*/  IMAD.IADD R5, R223, 0x1, -R6 ;  /* 0x00000001df057824 */ /* 0x000fe400078e0a06 */
[----:B------:R-:W-:Y:S05]  /*a140*/  BRA.DIV UR4, `(.L_x_2362) ;  /* 0x0000016204287947 */ /* 0x000fea000b800000 */
.L_x_2609:
[----:B------:R-:W-:Y:S01]  /*a150*/  UMOV UR4, 0xffffffff ;  /* 0xffffffff00047882 */ /* 0x000fe20000000000 */
[----:B------:R-:W-:Y:S02]  /*a160*/  SHF.L.U32 R5, R5, 0x1f, RZ ;  /* 0x0000001f05057819 */ /* 0x000fe400000006ff */
[----:B------:R-:W-:Y:S05]  /*a170*/  BRA.DIV UR4, `(.L_x_2363) ;  /* 0x0000016204447947 */ /* 0x000fea000b800000 */
.L_x_2612:
[----:B------:R-:W2:Y:S01]  /*a180*/  SYNCS.PHASECHK.TRANS64.TRYWAIT P4, [R2+URZ+0x28800], R5 ;  /* 0x02880005020075a7 */ /* 0x000ea2000808017f */
        /* <DEDUP_REMOVED lines=8> */
[----:B------:R-:W-:-:S02]  /*a210*/  MOV R6, R33 ;  /* 0x0000002100067202 */ /* 0x000fc40000000f00 */
        /* <DEDUP_REMOVED lines=24> */
[----:B--2---:R-:W-:Y:S06]  /*a3a0*/  @!P4 BRA `(.L_x_2365) ;  /* 0x0000015c00e0c947 */ /* 0x004fec0003800000 */
.L_x_2613:
[----:B------:R-:W-:Y:S05]  /*a3b0*/  BSYNC B1 ;  /* 0x0000000000017941 */ /* 0x000fea0003800000 */
.L_x_2364:
[----:B------:R-:W-:Y:S01]  /*a3c0*/  BSSY B1, `(.L_x_2366) ;  /* 0x0000067000017945 */ /* 0x000fe20003800000 */
[----:B------:R-:W-:Y:S02]  /*a3d0*/  PRMT R10, R4, 0x7610, R10 ;  /* 0x00007610040a7816 */ /* 0x000fe4000000000a */
[----:B------:R-:W-:Y:S01]  /*a3e0*/  PRMT R11, R6, 0x7610, R11 ;  /* 0x00007610060b7816 */ /* 0x000fe2000000000b */
[----:B------:R-:W-:Y:S06]  /*a3f0*/  @P0 BRA `(.L_x_2367) ;  /* 0x00000004008c0947 */ /* 0x000fec0003800000 */
[----:B--2---:R-:W2:Y:S01]  /*a400*/  LDC R5, c[0x0][0x3d4] ;  /* 0x0000f500ff057b82 */ /* 0x004ea20000000800 */
[----:B------:R-:W-:Y:S01]  /*a410*/  BSSY B2, `(.L_x_2368) ;  /* 0x0000032000027945 */ /* 0x000fe20003800000 */
[-C--:B--2---:R-:W-:Y:S02]  /*a420*/  ISETP.GE.AND P0, PT, R22, R5.reuse, PT ;  /* 0x000000051600720c */ /* 0x084fe40003f06270 */
[----:B------:R-:W-:-:S11]  /*a430*/  ISETP.GE.AND P4, PT, R186, R5, PT ;  /* 0x00000005ba00720c */ /* 0x000fd60003f86270 */
[----:B------:R-:W-:Y:S05]  /*a440*/  @P0 BRA `(.L_x_2369) ;  /* 0x0000000000b80947 */ /* 0x000fea0003800000 */
[----:B------:R-:W2:Y:S01]  /*a450*/  LDS.128 R4, [R211] ;  /* 0x00000000d3047984 */ /* 0x000ea20000000c00 */
[----:B------:R-:W-:Y:S02]  /*a460*/  SHF.R.U32.HI R77, RZ, 0x10, R49 ;  /* 0x00000010ff4d7819 */ /* 0x000fe40000011631 */
[----:B------:R-:W-:Y:S02]  /*a470*/  SHF.R.U32.HI R74, RZ, 0x10, R51 ;  /* 0x00000010ff4a7819 */ /* 0x000fe40000011633 */
[----:B------:R-:W-:Y:S02]  /*a480*/  PRMT R77, R78, 0x5410, R77 ;  /* 0x000054104e4d7816 */ /* 0x000fe4000000004d */
[----:B------:R-:W-:Y:S02]  /*a490*/  PRMT R74, R54, 0x5432, R74 ;  /* 0x00005432364a7816 */ /* 0x000fe4000000004a */
[----:B------:R-:W-:Y:S01]  /*a4a0*/  SHF.R.U64 R76, R48, 0x10, R49 ;  /* 0x00000010304c7819 */ /* 0x000fe20000001231 */
[C---:B------:R-:W-:Y:S01]  /*a4b0*/  IMAD.U32 R78, R77.reuse, 0x10000, RZ ;  /* 0x000100004d4e7824 */ /* 0x040fe200078e00ff */
[----:B------:R-:W-:Y:S01]  /*a4c0*/  SHF.R.U64 R73, R50, 0x10, R51 ;  /* 0x0000001032497819 */ /* 0x000fe20000001233 */
[----:B------:R-:W-:Y:S01]  /*a4d0*/  IMAD.U32 R75, R74, 0x10000, RZ ;  /* 0x000100004a4b7824 */ /* 0x000fe200078e00ff */
[----:B------:R-:W-:-:S02]  /*a4e0*/  LOP3.LUT R77, R77, 0xffff0000, RZ, 0xc0, !PT ;  /* 0xffff00004d4d7812 */ /* 0x000fc400078ec0ff */
[----:B------:R-:W-:Y:S02]  /*a4f0*/  PRMT R73, R79, 0x5410, R73 ;  /* 0x000054104f497816 */ /* 0x000fe40000000049 */
[----:B------:R-:W-:Y:S02]  /*a500*/  LOP3.LUT R74, R74, 0xffff0000, RZ, 0xc0, !PT ;  /* 0xffff00004a4a7812 */ /* 0x000fe400078ec0ff */
[----:B------:R-:W-:Y:S02]  /*a510*/  PRMT R76, R53, 0x5432, R76 ;  /* 0x00005432354c7816 */ /* 0x000fe4000000004c */
[C---:B--2---:R-:W-:Y:S01]  /*a520*/  LOP3.LUT R49, R6.reuse, 0xffff0000, RZ, 0xc0, !PT ;  /* 0xffff000006317812 */ /* 0x044fe200078ec0ff */
        /* <DEDUP_REMOVED lines=32> */
.L_x_2369:
[----:B------:R-:W-:Y:S05]  /*a730*/  BSYNC B2 ;  /* 0x0000000000027941 */ /* 0x000fea0003800000 */
.L_x_2368:
[----:B------:R-:W-:Y:S05]  /*a740*/  @P4 BRA `(.L_x_2367) ;  /* 0x0000000000b84947 */ /* 0x000fea0003800000 */
[----:B--2---:R-:W2:Y:S01]  /*a750*/  LDS.128 R4, [R211+0x4000] ;  /* 0x00400000d3047984 */ /* 0x004ea20000000c00 */
[--C-:B------:R-:W-:Y:S02]  /*a760*/  SHF.R.U64 R49, R46, 0x10, R47.reuse ;  /* 0x000000102e317819 */ /* 0x100fe4000000122f */
[----:B------:R-:W-:Y:S02]  /*a770*/  SHF.R.U32.HI R46, RZ, 0x10, R47 ;  /* 0x00000010ff2e7819 */ /* 0x000fe4000001162f */
[--C-:B------:R-:W-:Y:S02]  /*a780*/  SHF.R.U64 R47, R44, 0x10, R45.reuse ;  /* 0x000000102c2f7819 */ /* 0x100fe4000000122d */
        /* <DEDUP_REMOVED lines=9> */
[C---:B--2---:R-:W-:Y:S01]  /*a820*/  LOP3.LUT R45, R6.reuse, 0xffff0000, RZ, 0xc0, !PT ;  /* 0xffff0000062d7812 */ /* 0x044fe200078ec0ff */
[----:B------:R-:W-:Y:S01]  /*a830*/  IMAD.U32 R44, R6, 0x10000, RZ ;  /* 0x00010000062c7824 */ /* 0x000fe200078e00ff */
[C---:B------:R-:W-:Y:S01]  /*a840*/  LOP3.LUT R47, R7.reuse, 0xffff0000, RZ, 0xc0, !PT ;  /* 0xffff0000072f7812 */ /* 0x040fe200078ec0ff */
[----:B------:R-:W-:-:S02]  /*a850*/  IMAD.U32 R46, R7, 0x10000, RZ ;  /* 0x00010000072e7824 */ /* 0x000fc400078e00ff */
[CC--:B------:R-:W-:Y:S01]  /*a860*/  FMUL.FTZ R50, R45.reuse, R48.reuse ;  /* 0x000000302d327220 */ /* 0x0c0fe20000410000 */
[----:B------:R-:W-:Y:S01]  /*a870*/  FMUL.FTZ R51, R45, R49 ;  /* 0x000000312d337220 */ /* 0x000fe20000410000 */
[C---:B------:R-:W-:Y:S01]  /*a880*/  FMUL.FTZ R45, R47.reuse, R67 ;  /* 0x000000432f2d7220 */ /* 0x040fe20000410000 */
[----:B------:R-:W-:Y:S02]  /*a890*/  IMAD.U32 R6, R4, 0x10000, RZ ;  /* 0x0001000004067824 */ /* 0x000fe400078e00ff */
[----:B------:R-:W-:Y:S01]  /*a8a0*/  FFMA.FTZ R73, R44, R49, R50 ;  /* 0x000000312c497223 */ /* 0x000fe20000010032 */
[-C--:B------:R-:W-:Y:S01]  /*a8b0*/  FMUL.FTZ R49, R47, R71.reuse ;  /* 0x000000472f317220 */ /* 0x080fe20000410000 */
[----:B------:R-:W-:Y:S01]  /*a8c0*/  FFMA.FTZ R71, R46, R71, -R45 ;  /* 0x000000472e477223 */ /* 0x000fe2000001082d */
[C---:B------:R-:W-:Y:S01]  /*a8d0*/  IMAD.U32 R7, R5.reuse, 0x10000, RZ ;  /* 0x0001000005077824 */ /* 0x040fe200078e00ff */
[----:B------:R-:W-:Y:S01]  /*a8e0*/  LOP3.LUT R4, R4, 0xffff0000, RZ, 0xc0, !PT ;  /* 0xffff000004047812 */ /* 0x000fe200078ec0ff */
[----:B------:R-:W-:Y:S01]  /*a8f0*/  IMAD.U32 R47, R68, 0x10000, RZ ;  /* 0x00010000442f7824 */ /* 0x000fe200078e00ff */
[----:B------:R-:W-:Y:S01]  /*a900*/  LOP3.LUT R5, R5, 0xffff0000, RZ, 0xc0, !PT ;  /* 0xffff000005057812 */ /* 0x000fe200078ec0ff */
[----:B------:R-:W-:Y:S01]  /*a910*/  IMAD.U32 R45, R70, 0x10000, RZ ;  /* 0x00010000462d7824 */ /* 0x000fe200078e00ff */
[----:B------:R-:W-:Y:S01]  /*a920*/  LOP3.LUT R68, R68, 0xffff0000, RZ, 0xc0, !PT ;  /* 0xffff000044447812 */ /* 0x000fe200078ec0ff */
[----:B------:R-:W-:Y:S01]  /*a930*/  FFMA.FTZ R48, R44, R48, -R51 ;  /* 0x000000302c307223 */ /* 0x000fe20000010833 */
        /* <DEDUP_REMOVED lines=15> */
.L_x_2367:
[----:B------:R-:W-:Y:S05]  /*aa30*/  BSYNC B1 ;  /* 0x0000000000017941 */ /* 0x000fea0003800000 */
.L_x_2366:
[----:B------:R-:W-:Y:S04]  /*aa40*/  BSSY B1, `(.L_x_2370) ;  /* 0x0000065000017945 */ /* 0x000fe80003800000 */
[----:B------:R-:W-:Y:S05]  /*aa50*/  @P1 BRA `(.L_x_2371) ;  /* 0x00000004008c1947 */ /* 0x000fea0003800000 */
[----:B--23--:R-:W2:Y:S01]  /*aa60*/  LDC R5, c[0x0][0x3d4] ;  /* 0x0000f500ff057b82 */ /* 0x00cea20000000800 */
[----:B------:R-:W-:Y:S01]  /*aa70*/  BSSY B2, `(.L_x_2372) ;  /* 0x0000032000027945 */ /* 0x000fe20003800000 */
[-C--:B--2---:R-:W-:Y:S02]  /*aa80*/  ISETP.GE.AND P0, PT, R22, R5.reuse, PT ;  /* 0x000000051600720c */ /* 0x084fe40003f06270 */
[----:B------:R-:W-:-:S11]  /*aa90*/  ISETP.GE.AND P1, PT, R186, R5, PT ;  /* 0x00000005ba00720c */ /* 0x000fd60003f26270 */
[----:B------:R-:W-:Y:S05]  /*aaa0*/  @P0 BRA `(.L_x_2373) ;  /* 0x0000000000b80947 */ /* 0x000fea0003800000 */
[----:B------:R-:W2:Y:S01]  /*aab0*/  LDS.128 R4, [R211+0x1000] ;  /* 0x00100000d3047984 */ /* 0x000ea20000000c00 */
        /* <DEDUP_REMOVED lines=12> */
[C---:B--2---:R-:W-:Y:S01]  /*ab80*/  LOP3.LUT R41, R6.reuse, 0xffff0000, RZ, 0xc0, !PT ;  /* 0xffff000006297812 */ /* 0x044fe200078ec0ff */
        /* <DEDUP_REMOVED lines=32> */
.L_x_2373:
[----:B------:R-:W-:Y:S05]  /*ad90*/  BSYNC B2 ;  /* 0x0000000000027941 */ /* 0x000fea0003800000 */
.L_x_2372:
[----:B------:R-:W-:Y:S05]  /*ada0*/  @P1 BRA `(.L_x_2371) ;  /* 0x0000000000b81947 */ /* 0x000fea0003800000 */
[----:B--2---:R-:W2:Y:S01]  /*adb0*/  LDS.128 R4, [R211+0x5000] ;  /* 0x00500000d3047984 */ /* 0x004ea20000000c00 */
        /* <DEDUP_REMOVED lines=45> */
.L_x_2371:
[----:B------:R-:W-:Y:S05]  /*b090*/  BSYNC B1 ;  /* 0x0000000000017941 */ /* 0x000fea0003800000 */
.L_x_2370:
[----:B------:R-:W-:Y:S04]  /*b0a0*/  BSSY B1, `(.L_x_2374) ;  /* 0x0000065000017945 */ /* 0x000fe80003800000 */
[----:B------:R-:W-:Y:S05]  /*b0b0*/  @P2 BRA `(.L_x_2375) ;  /* 0x00000004008c2947 */ /* 0x000fea0003800000 */
[----:B--234-:R-:W2:Y:S01]  /*b0c0*/  LDC R5, c[0x0][0x3d4] ;  /* 0x0000f500ff057b82 */ /* 0x01cea20000000800 */
        /* <DEDUP_REMOVED lines=50> */
.L_x_2377:
[----:B------:R-:W-:Y:S05]  /*b3f0*/  BSYNC B2 ;  /* 0x0000000000027941 */ /* 0x000fea0003800000 */
.L_x_2376:
        /* <DEDUP_REMOVED lines=47> */
.L_x_2375:
[----:B------:R-:W-:Y:S05]  /*b6f0*/  BSYNC B1 ;  /* 0x0000000000017941 */ /* 0x000fea0003800000 */
.L_x_2374:
[----:B------:R-:W-:Y:S05]  /*b700*/  @P3 BRA `(.L_x_2378) ;  /* 0x0000002c00703947 */ /* 0x000fea0003800000 */
[----:B--234-:R-:W2:Y:S01]  /*b710*/  LDC R5, c[0x0][0x3d4] ;  /* 0x0000f500ff057b82 */ /* 0x01cea20000000800 */
[----:B------:R-:W-:Y:S01]  /*b720*/  BSSY B1, `(.L_x_2379) ;  /* 0x0000032000017945 */ /* 0x000fe20003800000 */
[-C--:B--2---:R-:W-:Y:S02]  /*b730*/  ISETP.GE.AND P0, PT, R22, R5.reuse, PT ;  /* 0x000000051600720c */ /* 0x084fe40003f06270 */
[----:B------:R-:W-:-:S11]  /*b740*/  ISETP.GE.AND P1, PT, R186, R5, PT ;  /* 0x00000005ba00720c */ /* 0x000fd60003f26270 */
[----:B------:R-:W-:Y:S05]  /*b750*/  @P0 BRA `(.L_x_2380) ;  /* 0x0000000000b80947 */ /* 0x000fea0003800000 */
[----:B------:R-:W2:Y:S01]  /*b760*/  LDS.128 R4, [R211+0x3000] ;  /* 0x00300000d3047984 */ /* 0x000ea20000000c00 */
        /* <DEDUP_REMOVED lines=12> */
[C---:B--2---:R-:W-:Y:S01]  /*b830*/  LOP3.LUT R13, R6.reuse, 0xffff0000, RZ, 0xc0, !PT ;  /* 0xffff0000060d7812 */ /* 0x044fe200078ec0ff */
        /* <DEDUP_REMOVED lines=32> */
.L_x_2380:
[----:B------:R-:W-:Y:S05]  /*ba40*/  BSYNC B1 ;  /* 0x0000000000017941 */ /* 0x000fea0003800000 */
.L_x_2379:
[----:B------:R-:W-:Y:S05]  /*ba50*/  @P1 BRA `(.L_x_2378) ;  /* 0x00000028009c1947 */ /* 0x000fea0003800000 */
[----:B--2---:R-:W2:Y:S01]  /*ba60*/  LDS.128 R4, [R211+0x7000] ;  /* 0x00700000d3047984 */ /* 0x004ea20000000c00 */
        /* <DEDUP_REMOVED lines=46> */
.L_x_2339:
[----:B------:R-:W2:Y:S01]  /*bd50*/  LDC R21, c[0x0][0x3d4] ;  /* 0x0000f500ff157b82 */ /* 0x000ea20000000800 */
[-C--:B------:R-:W-:Y:S01]  /*bd60*/  ISETP.GE.AND P0, PT, R188, R72.reuse, PT ;  /* 0x00000048bc00720c */ /* 0x080fe20003f06270 */
[----:B------:R-:W-:Y:S01]  /*bd70*/  ULDC.64 UR4, c[0x0][0x3c8] ;  /* 0x0000f20000047ab9 */ /* 0x000fe20000000a00 */
[-C--:B------:R-:W-:Y:S01]  /*bd80*/  ISETP.GE.AND P1, PT, R187, R72.reuse, PT ;  /* 0x00000048bb00720c */ /* 0x080fe20003f26270 */
[----:B------:R-:W-:Y:S01]  /*bd90*/  ULDC.64 UR6, c[0x0][0x3e0] ;  /* 0x0000f80000067ab9 */ /* 0x000fe20000000a00 */
[-C--:B------:R-:W-:Y:S02]  /*bda0*/  ISETP.GE.AND P2, PT, R189, R72.reuse, PT ;  /* 0x00000048bd00720c */ /* 0x080fe40003f46270 */
[----:B------:R-:W-:Y:S02]  /*bdb0*/  ISETP.GE.AND P3, PT, R18, R72, PT ;  /* 0x000000481200720c */ /* 0x000fe40003f66270 */
[CC--:B--2---:R-:W-:Y:S02]  /*bdc0*/  ISETP.GE.OR P0, PT, R16.reuse, R21.reuse, P0 ;  /* 0x000000151000720c */ /* 0x0c4fe40000706670 */
[----:B------:R-:W-:-:S02]  /*bdd0*/  ISETP.GE.OR P1, PT, R16, R21, P1 ;  /* 0x000000151000720c */ /* 0x000fc40000f26670 */
[CC--:B------:R-:W-:Y:S02]  /*bde0*/  ISETP.GE.OR P2, PT, R16.reuse, R21.reuse, P2 ;  /* 0x000000151000720c */ /* 0x0c0fe40001746670 */
[----:B------:R-:W-:-:S07]  /*bdf0*/  ISETP.GE.OR P3, PT, R16, R21, P3 ;  /* 0x000000151000720c */ /* 0x000fce0001f66670 */
[--C-:B------:R-:W-:Y:S01]  /*be00*/  @!P0 IADD3 R29, P4, P5, R27, R29, R6.reuse ;  /* 0x0000001d1b1d8210 */ /* 0x100fe20007d9e006 */
[----:B------:R-:W2:Y:S03]  /*be10*/  @!P0 LDC.64 R62, c[0x0][0x3e0] ;  /* 0x0000f800ff3e8b82 */ /* 0x000ea60000000a00 */
[--C-:B------:R-:W-:Y:S01]  /*be20*/  @!P0 IADD3.X R30, R31, R30, R7.reuse, P4, P5 ;  /* 0x0000001e1f1e8210 */ /* 0x100fe200027ea407 */
[C---:B------:R-:W-:Y:S01]  /*be30*/  @!P2 IMAD.WIDE.U32 R8, R12.reuse, 0x60, R6 ;  /* 0x000000600c08a825 */ /* 0x040fe200078e0006 */
[----:B------:R-:W-:-:S03]  /*be40*/  @!P1 LEA R0, P4, R12, R6, 0x6 ;  /* 0x000000060c009211 */ /* 0x000fc600078830ff */
[----:B------:R-:W3:Y:S01]  /*be50*/  @!P1 LDC.64 R66, c[0x0][0x3e0] ;  /* 0x0000f800ff429b82 */ /* 0x000ee20000000a00 */
[----:B------:R-:W-:Y:S01]  /*be60*/  @!P1 IADD3 R25, P5, R0, R27, RZ ;  /* 0x0000001b00199210 */ /* 0x000fe20007fbe0ff */
[----:B------:R-:W-:Y:S01]  /*be70*/  @!P2 IMAD R0, R13, 0x60, RZ ;  /* 0x000000600d00a824 */ /* 0x000fe200078e02ff */
[----:B------:R-:W-:Y:S02]  /*be80*/  @!P1 LEA.HI.X R26, R12, R7, R13, 0x6, P4 ;  /* 0x000000070c1a9211 */ /* 0x000fe400020f340d */
[----:B------:R-:W-:-:S03]  /*be90*/  @!P3 IADD3 R3, P4, R6, R27, RZ ;  /* 0x0000001b0603b210 */ /* 0x000fc60007f9e0ff */
[--C-:B------:R-:W-:Y:S01]  /*bea0*/  @!P1 IMAD.X R26, R26, 0x1, R31.reuse, P5 ;  /* 0x000000011a1a9824 */ /* 0x100fe200028e061f */
[----:B------:R-:W-:Y:S01]  /*beb0*/  @!P2 IADD3 R6, P5, R27, R8, RZ ;  /* 0x000000081b06a210 */ /* 0x000fe20007fbe0ff */
[----:B------:R-:W-:Y:S01]  /*bec0*/  @!P3 IMAD.X R14, R7, 0x1, R31, P4 ;  /* 0x00000001070eb824 */ /* 0x000fe200020e061f */
[----:B------:R-:W4:Y:S02]  /*bed0*/  @!P2 LDC.64 R70, c[0x0][0x3e0] ;  /* 0x0000f800ff46ab82 */ /* 0x000f240000000a00 */
[----:B------:R-:W-:Y:S01]  /*bee0*/  @!P2 IADD3.X R7, R31, R0, R9, P5, !PT ;  /* 0x000000001f07a210 */ /* 0x000fe20002ffe409 */
[----:B------:R-:W-:Y:S01]  /*bef0*/  @!P2 IMAD R31, R11, 0x60, RZ ;  /* 0x000000600b1fa824 */ /* 0x000fe200078e02ff */
[----:B------:R-:W-:-:S04]  /*bf00*/  @!P0 IADD3 R27, P4, P5, R33, R24, R4 ;  /* 0x00000018211b8210 */ /* 0x000fc80007d9e004 */
[----:B------:R-:W-:Y:S01]  /*bf10*/  @!P0 IADD3.X R28, R35, R28, R5, P4, P5 ;  /* 0x0000001c231c8210 */ /* 0x000fe200027ea405 */
[----:B------:R-:W0:Y:S01]  /*bf20*/  @!P0 LDC.64 R60, c[0x0][0x3c8] ;  /* 0x0000f200ff3c8b82 */ /* 0x000e220000000a00 */
[----:B------:R-:W-:Y:S02]  /*bf30*/  @!P3 IADD3 R15, P4, R4, R33, RZ ;  /* 0x00000021040fb210 */ /* 0x000fe40007f9e0ff */
[----:B------:R-:W-:-:S03]  /*bf40*/  @!P1 LEA R20, P5, R10, R4, 0x6 ;  /* 0x000000040a149211 */ /* 0x000fc600078a30ff */
[----:B------:R-:W-:Y:S01]  /*bf50*/  @!P3 IMAD.X R32, R5, 0x1, R35, P4 ;  /* 0x000000010520b824 */ /* 0x000fe200020e0623 */
[C---:B------:R-:W-:Y:S01]  /*bf60*/  @!P3 LEA R8, P4, R3.reuse, UR4, 0x1 ;  /* 0x000000040308bc11 */ /* 0x040fe2000f8808ff */
[----:B------:R-:W1:Y:S01]  /*bf70*/  @!P1 LDC.64 R64, c[0x0][0x3c8] ;  /* 0x0000f200ff409b82 */ /* 0x000e620000000a00 */
[C---:B------:R-:W-:Y:S01]  /*bf80*/  @!P1 LEA.HI.X R24, R10.reuse, R5, R11, 0x6, P5 ;  /* 0x000000050a189211 */ /* 0x040fe200028f340b */
[----:B------:R-:W-:Y:S01]  /*bf90*/  @!P2 IMAD.WIDE.U32 R4, R10, 0x60, R4 ;  /* 0x000000600a04a825 */ /* 0x000fe200078e0004 */
[----:B------:R-:W-:Y:S02]  /*bfa0*/  @!P3 LEA.HI.X R9, R3, UR5, R14, 0x1, P4 ;  /* 0x000000050309bc11 */ /* 0x000fe4000a0f0c0e */
[C---:B------:R-:W-:Y:S02]  /*bfb0*/  @!P3 LEA R14, P4, R15.reuse, UR6, 0x1 ;  /* 0x000000060f0ebc11 */ /* 0x040fe4000f8808ff */
[----:B------:R-:W-:Y:S01]  /*bfc0*/  @!P1 IADD3 R20, P5, R20, R33, RZ ;  /* 0x0000002114149210 */ /* 0x000fe20007fbe0ff */
[----:B------:R-:W1:Y:S01]  /*bfd0*/  @!P2 LDC.64 R68, c[0x0][0x3c8] ;  /* 0x0000f200ff44ab82 */ /* 0x000e620000000a00 */
[----:B------:R-:W-:-:S02]  /*bfe0*/  @!P3 LEA.HI.X R15, R15, UR7, R32, 0x1, P4 ;  /* 0x000000070f0fbc11 */ /* 0x000fc4000a0f0c20 */
[----:B--2---:R-:W-:Y:S01]  /*bff0*/  @!P0 LEA R62, P4, R27, R62, 0x1 ;  /* 0x0000003e1b3e8211 */ /* 0x004fe200078808ff */
[----:B------:R-:W-:Y:S01]  /*c000*/  @!P1 IMAD.X R24, R24, 0x1, R35, P5 ;  /* 0x0000000118189824 */ /* 0x000fe200028e0623 */
[----:B------:R-:W-:Y:S02]  /*c010*/  @!P2 IADD3 R0, P5, R33, R4, RZ ;  /* 0x000000042100a210 */ /* 0x000fe40007fbe0ff */
[----:B------:R-:W-:Y:S02]  /*c020*/  @!P0 LEA.HI.X R63, R27, R63, R28, 0x1, P4 ;  /* 0x0000003f1b3f8211 */ /* 0x000fe400020f0c1c */
[C---:B---3--:R-:W-:Y:S02]  /*c030*/  @!P1 LEA R66, P4, R20.reuse, R66, 0x1 ;  /* 0x0000004214429211 */ /* 0x048fe400078808ff */
[----:B------:R-:W-:Y:S02]  /*c040*/  @!P2 IADD3.X R3, R35, R31, R5, P5, !PT ;  /* 0x0000001f2303a210 */ /* 0x000fe40002ffe405 */
[----:B------:R-:W-:-:S02]  /*c050*/  @!P1 LEA.HI.X R67, R20, R67, R24, 0x1, P4 ;  /* 0x0000004314439211 */ /* 0x000fc400020f0c18 */
[----:B------:R-:W-:Y:S02]  /*c060*/  CS2R R32, SRZ ;  /* 0x0000000000207805 */ /* 0x000fe4000001ff00 */
[C---:B----4-:R-:W-:Y:S02]  /*c070*/  @!P2 LEA R70, P4, R0.reuse, R70, 0x1 ;  /* 0x000000460046a211 */ /* 0x050fe400078808ff */
[----:B------:R-:W-:Y:S02]  /*c080*/  CS2R R34, SRZ ;  /* 0x0000000000227805 */ /* 0x000fe4000001ff00 */
[----:B0-----:R-:W-:Y:S02]  /*c090*/  @!P0 LEA R60, P5, R29, R60, 0x1 ;  /* 0x0000003c1d3c8211 */ /* 0x001fe400078a08ff */
[----:B------:R-:W-:Y:S02]  /*c0a0*/  CS2R R4, SRZ ;  /* 0x0000000000047805 */ /* 0x000fe4000001ff00 */
[----:B------:R-:W-:-:S02]  /*c0b0*/  @!P2 LEA.HI.X R71, R0, R71, R3, 0x1, P4 ;  /* 0x000000470047a211 */ /* 0x000fc400020f0c03 */
[----:B------:R-:W0:Y:S01]  /*c0c0*/  LDC R0, c[0x0][0x428] ;  /* 0x00010a00ff007b82 */ /* 0x000e220000000800 */
[----:B------:R-:W-:Y:S02]  /*c0d0*/  @!P0 LEA.HI.X R61, R29, R61, R30, 0x1, P5 ;  /* 0x0000003d1d3d8211 */ /* 0x000fe400028f0c1e */
[----:B------:R-:W-:Y:S02]  /*c0e0*/  CS2R R28, SRZ ;  /* 0x00000000001c7805 */ /* 0x000fe4000001ff00 */
[----:B------:R-:W-:Y:S02]  /*c0f0*/  CS2R R30, SRZ ;  /* 0x00000000001e7805 */ /* 0x000fe4000001ff00 */
[C---:B-1----:R-:W-:Y:S01]  /*c100*/  @!P1 LEA R64, P5, R25.reuse, R64, 0x1 ;  /* 0x0000004019409211 */ /* 0x042fe200078a08ff */
        /* <DEDUP_REMOVED lines=11> */
[----:B0-----:R-:W-:-:S13]  /*c1c0*/  ISETP.NE.AND P0, PT, R0, 0x1, PT ;  /* 0x000000010000780c */ /* 0x001fda0003f05270 */
[----:B-1----:R-:W0:Y:S08]  /*c1d0*/  @P0 LDC R8, c[0x0][0x42c] ;  /* 0x00010b00ff080b82 */ /* 0x002e300000000800 */
        /* <DEDUP_REMOVED lines=38> */
.L_x_2616:
[----:B------:R-:W-:-:S03]  /*c440*/  UMOV UR4, 0xffffffff ;  /* 0xffffffff00047882 */ /* 0x000fc60000000000 */
[----:B------:R-:W-:Y:S05]  /*c450*/  BRA.DIV UR4, `(.L_x_2382) ;  /* 0x0000013e04f07947 */ /* 0x000fea000b800000 */
.L_x_2619:
[----:B------:R-:W-:-:S03]  /*c460*/  UMOV UR4, 0xffffffff ;  /* 0xffffffff00047882 */ /* 0x000fc60000000000 */
[----:B------:R-:W-:Y:S05]  /*c470*/  BRA.DIV UR4, `(.L_x_2383) ;  /* 0x0000014204107947 */ /* 0x000fea000b800000 */
.L_x_2622:
[----:B------:R-:W-:-:S03]  /*c480*/  UMOV UR4, 0xffffffff ;  /* 0xffffffff00047882 */ /* 0x000fc60000000000 */
[----:B------:R-:W-:Y:S05]  /*c490*/  BRA.DIV UR4, `(.L_x_2384) ;  /* 0x0000014204307947 */ /* 0x000fea000b800000 */
.L_x_2625:
[----:B------:R-:W-:-:S03]  /*c4a0*/  UMOV UR4, 0xffffffff ;  /* 0xffffffff00047882 */ /* 0x000fc60000000000 */
[----:B------:R-:W-:Y:S05]  /*c4b0*/  BRA.DIV UR4, `(.L_x_2385) ;  /* 0x0000014204507947 */ /* 0x000fea000b800000 */
.L_x_2628:
[----:B------:R-:W-:-:S03]  /*c4c0*/  UMOV UR4, 0xffffffff ;  /* 0xffffffff00047882 */ /* 0x000fc60000000000 */
[----:B------:R-:W-:Y:S05]  /*c4d0*/  BRA.DIV UR4, `(.L_x_2386) ;  /* 0x0000014204707947 */ /* 0x000fea000b800000 */
.L_x_2631:
[----:B------:R-:W-:-:S03]  /*c4e0*/  UMOV UR4, 0xffffffff ;  /* 0xffffffff00047882 */ /* 0x000fc60000000000 */
[----:B------:R-:W-:Y:S05]  /*c4f0*/  BRA.DIV UR4, `(.L_x_2387) ;  /* 0x0000014204907947 */ /* 0x000fea000b800000 */
.L_x_2634:
[----:B------:R-:W-:-:S03]  /*c500*/  UMOV UR4, 0xffffffff ;  /* 0xffffffff00047882 */ /* 0x000fc60000000000 */
[----:B------:R-:W-:Y:S05]  /*c510*/  BRA.DIV UR4, `(.L_x_2388) ;  /* 0x0000014204b07947 */ /* 0x000fea000b800000 */
.L_x_2637:
[----:B------:R-:W-:-:S03]  /*c520*/  UMOV UR4, 0xffffffff ;  /* 0xffffffff00047882 */ /* 0x000fc60000000000 */
[----:B------:R-:W-:Y:S05]  /*c530*/  BRA.DIV UR4, `(.L_x_2389) ;  /* 0x0000014204d07947 */ /* 0x000fea000b800000 */
.L_x_2640:
[----:B------:R-:W-:-:S03]  /*c540*/  UMOV UR4, 0xffffffff ;  /* 0xffffffff00047882 */ /* 0x000fc60000000000 */
[----:B------:R-:W-:Y:S05]  /*c550*/  BRA.DIV UR4, `(.L_x_2390) ;  /* 0x0000014204f07947 */ /* 0x000fea000b800000 */
.L_x_2643:
[----:B------:R-:W-:-:S03]  /*c560*/  UMOV UR4, 0xffffffff ;  /* 0xffffffff00047882 */ /* 0x000fc60000000000 */
[----:B------:R-:W-:Y:S05]  /*c570*/  BRA.DIV UR4, `(.L_x_2391) ;  /* 0x0000014604107947 */ /* 0x000fea000b800000 */
.L_x_2646:
[----:B------:R-:W-:-:S03]  /*c580*/  UMOV UR4, 0xffffffff ;  /* 0xffffffff00047882 */ /* 0x000fc60000000000 */
[----:B------:R-:W-:Y:S05]  /*c590*/  BRA.DIV UR4, `(.L_x_2392) ;  /* 0x0000014604307947 */ /* 0x000fea000b800000 */
.L_x_2649:
[----:B------:R-:W-:-:S03]  /*c5a0*/  UMOV UR4, 0xffffffff ;  /* 0xffffffff00047882 */ /* 0x000fc60000000000 */
[----:B------:R-:W-:Y:S05]  /*c5b0*/  BRA.DIV UR4, `(.L_x_2393) ;  /* 0x0000014604507947 */ /* 0x000fea000b800000 */
.L_x_2652:
[----:B------:R-:W-:-:S03]  /*c5c0*/  UMOV UR4, 0xffffffff ;  /* 0xffffffff00047882 */ /* 0x000fc60000000000 */
[----:B------:R-:W-:Y:S05]  /*c5d0*/  BRA.DIV UR4, `(.L_x_2394) ;  /* 0x0000014604707947 */ /* 0x000fea000b800000 */
.L_x_2655:
[----:B------:R-:W-:-:S03]  /*c5e0*/  UMOV UR4, 0xffffffff ;  /* 0xffffffff00047882 */ /* 0x000fc60000000000 */
[----:B------:R-:W-:Y:S05]  /*c5f0*/  BRA.DIV UR4, `(.L_x_2395) ;  /* 0x0000014604907947 */ /* 0x000fea000b800000 */
.L_x_2658:
[----:B------:R-:W-:-:S03]  /*c600*/  UMOV UR4, 0xffffffff ;  /* 0xffffffff00047882 */ /* 0x000fc60000000000 */
[----:B------:R-:W-:Y:S05]  /*c610*/  BRA.DIV UR4, `(.L_x_2396) ;  /* 0x0000014604b07947 */ /* 0x000fea000b800000 */
.L_x_2661:
        /* <DEDUP_REMOVED lines=69> */
.L_x_2662:
[----:B------:R-:W-:Y:S05]  /*ca70*/  BSYNC B1 ;  /* 0x0000000000017941 */ /* 0x000fea0003800000 */
.L_x_2397:
        /* <DEDUP_REMOVED lines=105> */
.L_x_2400:
[----:B------:R-:W-:Y:S05]  /*d110*/  BSYNC B1 ;  /* 0x0000000000017941 */ /* 0x000fea0003800000 */
.L_x_2399:
        /* <DEDUP_REMOVED lines=104> */
.L_x_2402:
[----:B------:R-:W-:Y:S05]  /*d7a0*/  BSYNC B1 ;  /* 0x0000000000017941 */ /* 0x000fea0003800000 */
.L_x_2401:
        /* <DEDUP_REMOVED lines=33> */
[----:B------:R-:W-:-:S02]  /*d9c0*/  PRMT R61, R61, 0x5410, R38 ;  /* 0x000054103d3d7816 */ /* 0x000fc40000000026 */
[C---:B0-----:R-:W-:Y:S01]  /*d9d0*/  SHF.L.U32 R13, R4.reuse, 0x10, RZ ;  /* 0x00000010040d7819 */ /* 0x041fe200000006ff */
[----:B------:R-:W-:Y:S01]  /*d9e0*/  IMAD.U32 R14, R5, 0x10000, RZ ;  /* 0x00010000050e7824 */ /* 0x000fe200078e00ff */
[----:B------:R-:W-:Y:S01]  /*d9f0*/  LOP3.LUT R4, R4, 0xffff0000, RZ, 0xc0, !PT ;  /* 0xffff000004047812 */ /* 0x000fe200078ec0ff */
[----:B------:R-:W-:Y:S01]  /*da00*/  IMAD.U32 R24, R7, 0x10000, RZ ;  /* 0x0001000007187824 */ /* 0x000fe200078e00ff */
[----:B------:R-:W-:Y:S01]  /*da10*/  LOP3.LUT R5, R5, 0xffff0000, RZ, 0xc0, !PT ;  /* 0xffff000005057812 */ /* 0x000fe200078ec0ff */
[C---:B------:R-:W-:Y:S01]  /*da20*/  IMAD.U32 R15, R6.reuse, 0x10000, RZ ;  /* 0x00010000060f7824 */ /* 0x040fe200078e00ff */
[----:B------:R-:W-:Y:S02]  /*da30*/  LOP3.LUT R6, R6, 0xffff0000, RZ, 0xc0, !PT ;  /* 0xffff000006067812 */ /* 0x000fe400078ec0ff */
        /* <DEDUP_REMOVED lines=63> */
.L_x_2404:
[----:B------:R-:W-:Y:S05]  /*de30*/  BSYNC B1 ;  /* 0x0000000000017941 */ /* 0x000fea0003800000 */
.L_x_2403:
[----:B--23--:R-:W-:Y:S02]  /*de40*/  PRMT R12, R12, 0x5410, R0 ;  /* 0x000054100c0c7816 */ /* 0x00cfe40000000000 */
[----:B------:R-:W-:Y:S01]  /*de50*/  PRMT R14, R14, 0x5410, R3 ;  /* 0x000054100e0e7816 */ /* 0x000fe20000000003 */
[----:B------:R-:W-:Y:S06]  /*de60*/  @P0 BRA `(.L_x_2378) ;  /* 0x0000000400980947 */ /* 0x000fec0003800000 */
[----:B------:R-:W-:Y:S02]  /*de70*/  LEA.HI R21, R21, R219, RZ, 0x1d ;  /* 0x000000db15157211 */ /* 0x000fe400078fe8ff */
[----:B------:R-:W-:Y:S02]  /*de80*/  SHF.R.U64 R25, R44, 0x10, R45 ;  /* 0x000000102c197819 */ /* 0x000fe4000000122d */
[----:B-1----:R-:W-:Y:S01]  /*de90*/  SHF.R.S32.HI R4, RZ, 0x1f, R21 ;  /* 0x0000001fff047819 */ /* 0x002fe20000011415 */
        /* <DEDUP_REMOVED lines=12> */
[----:B------:R-:W1:Y:S01]  /*df60*/  LDS.128 R4, [R228] ;  /* 0x00000000e4047984 */ /* 0x000e620000000c00 */
[----:B------:R-:W-:Y:S01]  /*df70*/  SHF.R.U32.HI R44, RZ, 0x10, R45 ;  /* 0x00000010ff2c7819 */ /* 0x000fe2000001162d */
[----:B------:R-:W-:Y:S01]  /*df80*/  IMAD.U32 R27, R56, 0x10000, RZ ;  /* 0x00010000381b7824 */ /* 0x000fe200078e00ff */
[----:B------:R-:W-:Y:S01]  /*df90*/  SHF.R.U32.HI R48, RZ, 0x10, R49 ;  /* 0x00000010ff307819 */ /* 0x000fe20000011631 */
[----:B------:R-:W-:Y:S01]  /*dfa0*/  IMAD R3, R3, 0x2, R2 ;  /* 0x0000000203037824 */ /* 0x000fe200078e0202 */
[----:B------:R-:W-:Y:S02]  /*dfb0*/  PRMT R54, R54, 0x5410, R15 ;  /* 0x0000541036367816 */ /* 0x000fe4000000000f */
[----:B------:R-:W-:Y:S02]  /*dfc0*/  SHF.R.U32.HI R30, RZ, 0x10, R51 ;  /* 0x00000010ff1e7819 */ /* 0x000fe40000011633 */
[----:B0-----:R-:W0:Y:S01]  /*dfd0*/  LDS.128 R8, [R3+0x10400] ;  /* 0x0104000003087984 */ /* 0x001e220000000c00 */
[----:B------:R-:W-:-:S02]  /*dfe0*/  PRMT R53, R53, 0x5410, R44 ;  /* 0x0000541035357816 */ /* 0x000fc4000000002c */
[----:B------:R-:W-:Y:S02]  /*dff0*/  PRMT R57, R57, 0x5410, R48 ;  /* 0x0000541039397816 */ /* 0x000fe40000000030 */
[----:B------:R-:W-:Y:S02]  /*e000*/  SHF.R.U32.HI R46, RZ, 0x10, R47 ;  /* 0x00000010ff2e7819 */ /* 0x000fe4000001162f */
[----:B------:R-:W-:Y:S01]  /*e010*/  SHF.R.U64 R28, R50, 0x10, R51 ;  /* 0x00000010321c7819 */ /* 0x000fe20000001233 */
[----:B------:R-:W-:Y:S01]  /*e020*/  IMAD.U32 R29, R57, 0x10000, RZ ;  /* 0x00010000391d7824 */ /* 0x000fe200078e00ff */
[----:B------:R-:W-:Y:S02]  /*e030*/  PRMT R30, R14, 0x5432, R30 ;  /* 0x000054320e1e7816 */ /* 0x000fe4000000001e */
[----:B------:R-:W-:Y:S02]  /*e040*/  PRMT R55, R55, 0x5410, R46 ;  /* 0x0000541037377816 */ /* 0x000fe4000000002e */
[----:B------:R-:W-:-:S02]  /*e050*/  PRMT R28, R12, 0x5432, R28 ;  /* 0x000054320c1c7816 */ /* 0x000fc4000000001c */
[----:B------:R-:W-:Y:S01]  /*e060*/  LOP3.LUT R25, R25, 0xffff0000, RZ, 0xc0, !PT ;  /* 0xffff000019197812 */ /* 0x000fe200078ec0ff */
[C---:B-1----:R-:W-:Y:S01]  /*e070*/  IMAD.U32 R0, R4.reuse, 0x10000, RZ ;  /* 0x0001000004007824 */ /* 0x042fe200078e00ff */
[----:B------:R-:W-:Y:S01]  /*e080*/  LOP3.LUT R4, R4, 0xffff0000, RZ, 0xc0, !PT ;  /* 0xffff000004047812 */ /* 0x000fe200078ec0ff */
[C---:B------:R-:W-:Y:S01]  /*e090*/  IMAD.U32 R12, R5.reuse, 0x10000, RZ ;  /* 0x00010000050c7824 */ /* 0x040fe200078e00ff */
[----:B------:R-:W-:Y:S01]  /*e0a0*/  LOP3.LUT R5, R5, 0xffff0000, RZ, 0xc0, !PT ;  /* 0xffff000005057812 */ /* 0x000fe200078ec0ff */
[C---:B------:R-:W-:Y:S01]  /*e0b0*/  IMAD.U32 R14, R7.reuse, 0x10000, RZ ;  /* 0x00010000070e7824 */ /* 0x040fe200078e00ff */
[----:B------:R-:W-:Y:S01]  /*e0c0*/  LOP3.LUT R7, R7, 0xffff0000, RZ, 0xc0, !PT ;  /* 0xffff000007077812 */ /* 0x000fe200078ec0ff */
[C---:B------:R-:W-:Y:S01]  /*e0d0*/  IMAD.U32 R13, R6.reuse, 0x10000, RZ ;  /* 0x00010000060d7824 */ /* 0x040fe200078e00ff */
        /* <DEDUP_REMOVED lines=63> */
.L_x_2378:
[----:B------:R-:W-:Y:S05]  /*e4d0*/  BSYNC B0 ;  /* 0x0000000000007941 */ /* 0x000fea0003800000 */
.L_x_2338:
        /* <DEDUP_REMOVED lines=8> */
.L_x_2336:
[----:B------:R-:W-:-:S13]  /*e560*/  ISETP.NE.AND P0, PT, R197, 0x3, PT ;  /* 0x00000003c500780c */ /* 0x000fda0003f05270 */
[----:B------:R-:W-:Y:S05]  /*e570*/  @!P0 BRA `(.L_x_2405) ;  /* 0x0000000000048947 */ /* 0x000fea0003800000 */
[----:B------:R-:W-:Y:S01]  /*e580*/  BPT.TRAP 0x1 ;  /* 0x000000040000795c */ /* 0x000fe20000300000 */
.L_x_2405:
[----:B------:R-:W-:Y:S01]  /*e590*/  IMAD R0, R185, 0x8, R2 ;  /* 0x00000008b9007824 */ /* 0x000fe200078e0202 */
[----:B0-23--:R-:W-:-:S04]  /*e5a0*/  SHF.L.U32 R3, R190, 0x1f, RZ ;  /* 0x0000001fbe037819 */ /* 0x00dfc800000006ff */
[----:B------:R0:W2:Y:S01]  /*e5b0*/  SYNCS.PHASECHK.TRANS64.TRYWAIT P2, [R0+URZ+0x28830], R3 ;  /* 0x02883003000075a7 */ /* 0x0000a2000804017f */
[----:B------:R-:W-:Y:S05]  /*e5c0*/  @!P0 BRA `(.L_x_2406) ;  /* 0x0000000000048947 */ /* 0x000fea0003800000 */
[----:B------:R-:W-:Y:S01]  /*e5d0*/  BPT.TRAP 0x1 ;  /* 0x000000040000795c */ /* 0x000fe20000300000 */
.L_x_2406:
[----:B-1--4-:R-:W1:Y:S01]  /*e5e0*/  S2R R4, SR_TID.X ;  /* 0x0000000000047919 */ /* 0x012e620000002100 */
[----:B------:R-:W-:Y:S01]  /*e5f0*/  IMAD.MOV.U32 R151, RZ, RZ, RZ ;  /* 0x000000ffff977224 */ /* 0x000fe200078e00ff */
[----:B-1----:R-:W-:-:S04]  /*e600*/  LOP3.LUT R4, R4, 0x7f, RZ, 0xc0, !PT ;  /* 0x0000007f04047812 */ /* 0x002fc800078ec0ff */
[----:B------:R-:W-:Y:S01]  /*e610*/  ISETP.NE.AND P1, PT, R4, RZ, PT ;  /* 0x000000ff0400720c */ /* 0x000fe20003f25270 */
[----:B--2---:R-:W-:-:S12]  /*e620*/  @P2 BRA `(.L_x_2407) ;  /* 0x0000000000082947 */ /* 0x004fd80003800000 */
[----:B------:R-:W1:Y:S02]  /*e630*/  SYNCS.PHASECHK.TRANS64.TRYWAIT P2, [R0+URZ+0x28830], R3 ;  /* 0x02883003000075a7 */ /* 0x000e64000804017f */
[----:B-1----:R-:W-:Y:S05]  /*e640*/  @!P2 BRA `(.L_x_2408) ;  /* 0x0000012400e0a947 */ /* 0x002fea0003800000 */
.L_x_2407:
[----:B------:R-:W-:Y:S05]  /*e650*/  WARPSYNC.ALL ;  /* 0x0000000000007948 */ /* 0x000fea0003800000 */
[----:B01----:R-:W-:Y:S01]  /*e660*/  VIADD R3, R2, 0x18400 ;  /* 0x0001840002037836 */ /* 0x003fe20000000000 */
[----:B------:R-:W-:Y:S01]  /*e670*/  R2UR UR44, R52 ;  /* 0x00000000342c72ca */ /* 0x000fe200000e0000 */
[----:B------:R-:W-:Y:S01]  /*e680*/  IMAD.MOV.U32 R7, RZ, RZ, 0x40000040 ;  /* 0x40000040ff077424 */ /* 0x000fe200078e00ff */
        /* <DEDUP_REMOVED lines=47> */
[----:B------:R-:W-:Y:S01]  /*e980*/  ULDC UR4, c[0x0][0x9d8] ;  /* 0x0002760000047ab9 */ /* 0x000fe20000000800 */
[----:B------:R-:W-:Y:S01]  /*e990*/  IMAD R89, R193, 0x80, R213 ;  /* 0x00000080c1597824 */ /* 0x000fe200078e02d5 */
[----:B------:R-:W-:Y:S01]  /*e9a0*/  R2UR UR26, R8 ;  /* 0x00000000081a72ca */ /* 0x000fe200000e0000 */
[C---:B------:R-:W-:Y:S01]  /*e9b0*/  VIADD R8, R6.reuse, 0x404 ;  /* 0x0000040406087836 */ /* 0x040fe20000000000 */
[----:B------:R-:W-:Y:S01]  /*e9c0*/  ULDC UR5, c[0x0][0x988] ;  /* 0x0002620000057ab9 */ /* 0x000fe20000000800 */
[----:B------:R-:W-:Y:S01]  /*e9d0*/  VIADD R6, R6, 0x406 ;  /* 0x0000040606067836 */ /* 0x000fe20000000000 */
[----:B------:R-:W-:Y:S01]  /*e9e0*/  ULDC UR6, c[0x0][0x9d8] ;  /* 0x0002760000067ab9 */ /* 0x000fe20000000800 */
[----:B------:R-:W-:Y:S01]  /*e9f0*/  @!P1 VIADD R0, R0, 0x28840 ;  /* 0x0002884000009836 */ /* 0x000fe20000000000 */
[----:B------:R-:W-:Y:S01]  /*ea00*/  R2UR UR30, R8 ;  /* 0x00000000081e72ca */ /* 0x000fe200000e0000 */
[----:B------:R-:W-:Y:S01]  /*ea10*/  ULDC UR7, c[0x0][0x9d8] ;  /* 0x0002760000077ab9 */ /* 0x000fe20000000800 */
[----:B------:R-:W-:Y:S01]  /*ea20*/  R2UR UR34, R6 ;  /* 0x00000000062272ca */ /* 0x000fe200000e0000 */
[--C-:B------:R-:W-:Y:S01]  /*ea30*/  IMAD.MOV.U32 R150, RZ, RZ, R151.reuse ;  /* 0x000000ffff967224 */ /* 0x100fe200078e0097 */
[----:B------:R-:W-:Y:S01]  /*ea40*/  @!P1 PRMT R0, RZ, 0x654, R0 ;  /* 0x00000654ff009816 */ /* 0x000fe20000000000 */
        /* <DEDUP_REMOVED lines=31> */
[--C-:B-----5:R-:W-:Y:S02]  /*ec40*/  IMAD.MOV.U32 R117, RZ, RZ, R151.reuse ;  /* 0x000000ffff757224 */ /* 0x120fe400078e0097 */
        /* <DEDUP_REMOVED lines=55> */
[----:B0-----:R-:W-:-:S02]  /*efc0*/  IMAD.MOV.U32 R26, RZ, RZ, -0x80 ;  /* 0xffffff80ff1a7424 */ /* 0x001fc400078e00ff */
[----:B------:R-:W-:Y:S01]  /*efd0*/  FMUL.FTZ R14, R44, UR4 ;  /* 0x000000042c0e7c20 */ /* 0x000fe20008410000 */
[----:B------:R-:W-:Y:S01]  /*efe0*/  FMUL.FTZ R42, R42, UR4 ;  /* 0x000000042a2a7c20 */ /* 0x000fe20008410000 */
[----:B------:R-:W-:Y:S01]  /*eff0*/  FMUL.FTZ R43, R43, UR4 ;  /* 0x000000042b2b7c20 */ /* 0x000fe20008410000 */
[----:B------:R-:W-:Y:S02]  /*f000*/  IMAD R7, R123, R26, 0x80 ;  /* 0x000000807b077424 */ /* 0x000fe400078e021a */
[----:B------:R-:W-:Y:S01]  /*f010*/  FMUL.FTZ R46, R46, UR4 ;  /* 0x000000042e2e7c20 */ /* 0x000fe20008410000 */
[----:B------:R-:W-:Y:S01]  /*f020*/  FMUL.FTZ R47, R47, UR4 ;  /* 0x000000042f2f7c20 */ /* 0x000fe20008410000 */
[----:B------:R-:W0:Y:S01]  /*f030*/  MUFU.TANH R27, R27 ;  /* 0x0000001b001b7308 */ /* 0x000e220000002400 */
[----:B--2---:R-:W-:Y:S02]  /*f040*/  IMAD.IADD R30, R198, 0x1, R7 ;  /* 0x00000001c61e7824 */ /* 0x004fe400078e0207 */
[----:B------:R-:W-:Y:S01]  /*f050*/  FMUL.FTZ R50, R50, UR4 ;  /* 0x0000000432327c20 */ /* 0x000fe20008410000 */
[----:B------:R-:W-:Y:S01]  /*f060*/  FMUL.FTZ R5, R25, UR4 ;  /* 0x0000000419057c20 */ /* 0x000fe20008410000 */
[----:B------:R-:W-:Y:S01]  /*f070*/  FMUL.FTZ R6, R28, UR4 ;  /* 0x000000041c067c20 */ /* 0x000fe20008410000 */
[----:B------:R-:W-:Y:S01]  /*f080*/  FMUL.FTZ R25, R49, UR4 ;  /* 0x0000000431197c20 */ /* 0x000fe20008410000 */
[--C-:B------:R-:W-:Y:S01]  /*f090*/  IADD3 R33, -R195, 0x1, R30.reuse ;  /* 0x00000001c3217810 */ /* 0x100fe20007ffe11e */
[C---:B------:R-:W-:Y:S01]  /*f0a0*/  IMAD R30, R212.reuse, -0x2, R30 ;  /* 0xfffffffed41e7824 */ /* 0x040fe200078e021e */
[----:B------:R-:W2:Y:S01]  /*f0b0*/  MUFU.TANH R31, R31 ;  /* 0x0000001f001f7308 */ /* 0x000ea20000002400 */
[----:B------:R-:W-:Y:S01]  /*f0c0*/  FMUL.FTZ R28, R53, UR4 ;  /* 0x00000004351c7c20 */ /* 0x000fe20008410000 */
[----:B------:R-:W-:Y:S01]  /*f0d0*/  FMUL.FTZ R51, R51, UR4 ;  /* 0x0000000433337c20 */ /* 0x000fe20008410000 */
[----:B------:R-:W-:-:S02]  /*f0e0*/  IMAD R26, R212, -0x2, R33 ;  /* 0xfffffffed41a7824 */ /* 0x000fc400078e0221 */
[----:B------:R-:W-:Y:S01]  /*f0f0*/  FMUL.FTZ R55, R55, UR4 ;  /* 0x0000000437377c20 */ /* 0x000fe20008410000 */
[----:B------:R-:W-:Y:S01]  /*f100*/  FMUL.FTZ R20, R45, UR4 ;  /* 0x000000042d147c20 */ /* 0x000fe20008410000 */
[----:B------:R-:W-:Y:S01]  /*f110*/  FMUL.FTZ R54, R54, UR4 ;  /* 0x0000000436367c20 */ /* 0x000fe20008410000 */
[----:B------:R-:W-:Y:S01]  /*f120*/  FMUL.FTZ R9, R32, UR4 ;  /* 0x0000000420097c20 */ /* 0x000fe20008410000 */
[----:B------:R-:W-:Y:S01]  /*f130*/  IADD3 R37, R26, 0x8, R89 ;  /* 0x000000081a257810 */ /* 0x000fe20007ffe059 */
[----:B------:R0:W3:Y:S01]  /*f140*/  MUFU.TANH R95, R34 ;  /* 0x00000022005f7308 */ /* 0x0000e20000002400 */
[----:B------:R-:W-:Y:S01]  /*f150*/  FMUL.FTZ R15, R41, UR4 ;  /* 0x00000004290f7c20 */ /* 0x000fe20008410000 */
[----:B------:R-:W-:Y:S01]  /*f160*/  FMUL.FTZ R32, R57, UR4 ;  /* 0x0000000439207c20 */ /* 0x000fe20008410000 */
[----:B------:R-:W-:Y:S01]  /*f170*/  VIMNMX R40, R30, R37, PT ;  /* 0x000000251e287248 */ /* 0x000fe20003fe0100 */
[----:B------:R-:W-:Y:S01]  /*f180*/  FMUL.FTZ R59, R59, UR4 ;  /* 0x000000043b3b7c20 */ /* 0x000fe20008410000 */
[----:B------:R-:W-:Y:S01]  /*f190*/  FMUL.FTZ R10, R36, UR4 ;  /* 0x00000004240a7c20 */ /* 0x000fe20008410000 */
[----:B------:R-:W-:Y:S01]  /*f1a0*/  FMUL.FTZ R58, R58, UR4 ;  /* 0x000000043a3a7c20 */ /* 0x000fe20008410000 */
[C---:B------:R-:W-:Y:S01]  /*f1b0*/  ISETP.GT.AND P2, PT, R40.reuse, RZ, PT ;  /* 0x000000ff2800720c */ /* 0x040fe20003f44270 */
[----:B------:R-:W4:Y:S01]  /*f1c0*/  MUFU.TANH R35, R35 ;  /* 0x0000002300237308 */ /* 0x000f220000002400 */
[----:B------:R-:W-:Y:S01]  /*f1d0*/  ISETP.GT.AND P3, PT, R40, 0x1, PT ;  /* 0x000000012800780c */ /* 0x000fe20003f64270 */
[----:B------:R-:W-:Y:S01]  /*f1e0*/  FMUL.FTZ R62, R62, UR4 ;  /* 0x000000043e3e7c20 */ /* 0x000fe20008410000 */
[----:B------:R-:W-:Y:S01]  /*f1f0*/  ISETP.GT.AND P4, PT, R40, 0x8, PT ;  /* 0x000000082800780c */ /* 0x000fe20003f84270 */
[----:B------:R-:W-:Y:S01]  /*f200*/  FMUL.FTZ R63, R63, UR4 ;  /* 0x000000043f3f7c20 */ /* 0x000fe20008410000 */
[----:B-1----:R-:W-:Y:S01]  /*f210*/  FSEL R101, R101, -INF , P2 ;  /* 0xff80000065657808 */ /* 0x002fe20001000000 */
[----:B------:R-:W-:Y:S01]  /*f220*/  FMUL.FTZ R66, R66, UR4 ;  /* 0x0000000442427c20 */ /* 0x000fe20008410000 */
[----:B0-----:R-:W-:Y:S01]  /*f230*/  FSEL R34, R27, -INF , P3 ;  /* 0xff8000001b227808 */ /* 0x001fe20001800000 */
[----:B------:R-:W0:Y:S01]  /*f240*/  MUFU.TANH R38, R38 ;  /* 0x0000002600267308 */ /* 0x000e220000002400 */
[----:B------:R-:W-:Y:S01]  /*f250*/  ISETP.GT.AND P2, PT, R40, 0x9, PT ;  /* 0x000000092800780c */ /* 0x000fe20003f44270 */
[----:B------:R-:W-:Y:S01]  /*f260*/  FMUL.FTZ R27, R67, UR4 ;  /* 0x00000004431b7c20 */ /* 0x000fe20008410000 */
[----:B------:R-:W-:Y:S01]  /*f270*/  FSEL R103, R103, -INF , P4 ;  /* 0xff80000067677808 */ /* 0x000fe20002000000 */
[----:B------:R-:W-:Y:S01]  /*f280*/  FMUL.FTZ R70, R70, UR4 ;  /* 0x0000000446467c20 */ /* 0x000fe20008410000 */
[----:B------:R-:W-:Y:S01]  /*f290*/  FMNMX.FTZ R44, R101, R34, !PT ;  /* 0x00000022652c7209 */ /* 0x000fe20007810000 */
[----:B------:R-:W-:Y:S01]  /*f2a0*/  FMUL.FTZ R71, R71, UR4 ;  /* 0x0000000447477c20 */ /* 0x000fe20008410000 */
[----:B------:R-:W-:Y:S01]  /*f2b0*/  ISETP.GT.AND P3, PT, R40, 0x10, PT ;  /* 0x000000102800780c */ /* 0x000fe20003f64270 */
[----:B------:R-:W1:Y:S01]  /*f2c0*/  MUFU.TANH R39, R39 ;  /* 0x0000002700277308 */ /* 0x000e620000002400 */
[----:B--2---:R-:W-:Y:S01]  /*f2d0*/  FSEL R99, R31, -INF , P2 ;  /* 0xff8000001f637808 */ /* 0x004fe20001000000 */
[----:B------:R-:W-:Y:S01]  /*f2e0*/  FMUL.FTZ R74, R74, UR4 ;  /* 0x000000044a4a7c20 */ /* 0x000fe20008410000 */
[----:B------:R-:W-:Y:S01]  /*f2f0*/  FMNMX.FTZ R44, R103, R44, !PT ;  /* 0x0000002c672c7209 */ /* 0x000fe20007810000 */
[----:B------:R-:W-:Y:S01]  /*f300*/  FMUL.FTZ R75, R75, UR4 ;  /* 0x000000044b4b7c20 */ /* 0x000fe20008410000 */
[----:B------:R-:W-:Y:S01]  /*f310*/  ISETP.GT.AND P2, PT, R40, 0x11, PT ;  /* 0x000000112800780c */ /* 0x000fe20003f44270 */
[----:B------:R-:W-:Y:S01]  /*f320*/  FMUL.FTZ R78, R78, UR4 ;  /* 0x000000044e4e7c20 */ /* 0x000fe20008410000 */
[----:B---3--:R-:W-:Y:S01]  /*f330*/  FSEL R95, R95, -INF , P3 ;  /* 0xff8000005f5f7808 */ /* 0x008fe20001800000 */
[----:B------:R-:W2:Y:S01]  /*f340*/  MUFU.TANH R42, R42 ;  /* 0x0000002a002a7308 */ /* 0x000ea20000002400 */
[----:B------:R-:W-:Y:S01]  /*f350*/  FMNMX.FTZ R44, R99, R44, !PT ;  /* 0x0000002c632c7209 */ /* 0x000fe20007810000 */
[----:B------:R-:W-:Y:S01]  /*f360*/  FMUL.FTZ R79, R79, UR4 ;  /* 0x000000044f4f7c20 */ /* 0x000fe20008410000 */
[----:B------:R-:W-:Y:S01]  /*f370*/  ISETP.GT.AND P3, PT, R40, 0x18, PT ;  /* 0x000000182800780c */ /* 0x000fe20003f64270 */
[----:B------:R-:W-:Y:S01]  /*f380*/  FMUL.FTZ R82, R82, UR4 ;  /* 0x0000000452527c20 */ /* 0x000fe20008410000 */
[----:B----4-:R-:W-:Y:S01]  /*f390*/  FSEL R93, R35, -INF , P2 ;  /* 0xff800000235d7808 */ /* 0x010fe20001000000 */
[----:B------:R-:W-:Y:S01]  /*f3a0*/  FMUL.FTZ R83, R83, UR4 ;  /* 0x0000000453537c20 */ /* 0x000fe20008410000 */
[----:B------:R-:W-:Y:S01]  /*f3b0*/  FMNMX.FTZ R44, R95, R44, !PT ;  /* 0x0000002c5f2c7209 */ /* 0x000fe20007810000 */
[----:B------:R-:W-:Y:S01]  /*f3c0*/  MUFU.TANH R43, R43 ;  /* 0x0000002b002b7308 */ /* 0x000fe20000002400 */
[----:B------:R-:W-:Y:S01]  /*f3d0*/  ISETP.GT.AND P2, PT, R40, 0x19, PT ;  /* 0x000000192800780c */ /* 0x000fe20003f44270 */
[----:B------:R-:W-:Y:S01]  /*f3e0*/  FMUL.FTZ R86, R86, UR4 ;  /* 0x0000000456567c20 */ /* 0x000fe20008410000 */
[----:B0-----:R-:W-:Y:S01]  /*f3f0*/  FSEL R91, R38, -INF , P3 ;  /* 0xff800000265b7808 */ /* 0x001fe20001800000 */
[----:B------:R-:W-:Y:S01]  /*f400*/  FMUL.FTZ R3, R24, UR4 ;  /* 0x0000000418037c20 */ /* 0x000fe20008410000 */
[----:B------:R-:W-:Y:S01]  /*f410*/  FMNMX.FTZ R44, R93, R44, !PT ;  /* 0x0000002c5d2c7209 */ /* 0x000fe20007810000 */
[----:B------:R-:W-:Y:S01]  /*f420*/  FMUL.FTZ R8, R29, UR4 ;  /* 0x000000041d087c20 */ /* 0x000fe20008410000 */
[C---:B------:R-:W-:Y:S01]  /*f430*/  ISETP.GT.AND P3, PT, R40.reuse, 0x20, PT ;  /* 0x000000202800780c */ /* 0x040fe20003f64270 */
[----:B------:R-:W0:Y:S01]  /*f440*/  MUFU.TANH R46, R46 ;  /* 0x0000002e002e7308 */ /* 0x000e220000002400 */
[----:B-1----:R-:W-:Y:S01]  /*f450*/  FSEL R67, R39, -INF , P2 ;  /* 0xff80000027437808 */ /* 0x002fe20001000000 */
[----:B------:R-:W-:Y:S01]  /*f460*/  FMUL.FTZ R65, R65, UR4 ;  /* 0x0000000441417c20 */ /* 0x000fe20008410000 */
[----:B------:R-:W-:Y:S01]  /*f470*/  FMNMX.FTZ R44, R91, R44, !PT ;  /* 0x0000002c5b2c7209 */ /* 0x000fe20007810000 */
[----:B------:R-:W-:Y:S01]  /*f480*/  FMUL.FTZ R69, R69, UR4 ;  /* 0x0000000445457c20 */ /* 0x000fe20008410000 */
[----:B------:R-:W-:Y:S01]  /*f490*/  ISETP.GT.AND P2, PT, R40, 0x21, PT ;  /* 0x000000212800780c */ /* 0x000fe20003f44270 */
[----:B------:R-:W-:Y:S01]  /*f4a0*/  FMUL.FTZ R73, R73, UR4 ;  /* 0x0000000449497c20 */ /* 0x000fe20008410000 */
[----:B--2---:R-:W-:Y:S01]  /*f4b0*/  FSEL R53, R42, -INF , P3 ;  /* 0xff8000002a357808 */ /* 0x004fe20001800000 */
[----:B------:R-:W-:Y:S01]  /*f4c0*/  MUFU.TANH R47, R47 ;  /* 0x0000002f002f7308 */ /* 0x000fe20000002400 */
[----:B------:R-:W-:Y:S01]  /*f4d0*/  FMNMX.FTZ R44, R67, R44, !PT ;  /* 0x0000002c432c7209 */ /* 0x000fe20007810000 */
[----:B------:R-:W-:Y:S01]  /*f4e0*/  IMAD.U32 R42, RZ, RZ, UR5 ;  /* 0x00000005ff2a7e24 */ /* 0x000fe2000f8e00ff */
[----:B------:R-:W-:Y:S01]  /*f4f0*/  ISETP.GT.AND P3, PT, R40, 0x28, PT ;  /* 0x000000282800780c */ /* 0x000fe20003f64270 */
[----:B------:R-:W-:Y:S01]  /*f500*/  FMUL.FTZ R21, R48, UR4 ;  /* 0x0000000430157c20 */ /* 0x000fe20008410000 */
[----:B------:R-:W-:Y:S01]  /*f510*/  FMNMX.FTZ R44, R53, R44, !PT ;  /* 0x0000002c352c7209 */ /* 0x000fe20007810000 */
[----:B------:R-:W-:Y:S01]  /*f520*/  FMUL.FTZ R24, R52, UR4 ;  /* 0x0000000434187c20 */ /* 0x000fe20008410000 */
[----:B------:R-:W-:Y:S01]  /*f530*/  FMUL.FTZ R77, R77, UR4 ;  /* 0x000000044d4d7c20 */ /* 0x000fe20008410000 */
[----:B------:R-:W1:Y:S01]  /*f540*/  MUFU.TANH R49, R50 ;  /* 0x0000003200317308 */ /* 0x000e620000002400 */
[----:B0-----:R-:W-:Y:S01]  /*f550*/  FSEL R57, R46, -INF , P3 ;  /* 0xff8000002e397808 */ /* 0x001fe20001800000 */
[----:B------:R-:W-:Y:S01]  /*f560*/  FMUL.FTZ R29, R56, UR4 ;  /* 0x00000004381d7c20 */ /* 0x000fe20008410000 */
[----:B------:R-:W-:Y:S01]  /*f570*/  ISETP.GT.AND P3, PT, R40, 0x30, PT ;  /* 0x000000302800780c */ /* 0x000fe20003f64270 */
        /* <DEDUP_REMOVED lines=10> */
[----:B------:R2:W-:Y:S01]  /*f620*/  @!P1 SYNCS.ARRIVE.TRANS64.RED.A1T0 RZ, [R0+URZ], RZ ;  /* 0x000000ff00ff99a7 */ /* 0x0005e2000810043f */
[----:B------:R-:W-:Y:S01]  /*f630*/  ULDC UR5, c[0x0][0x988] ;  /* 0x0002620000057ab9 */ /* 0x000fe20000000800 */
[----:B------:R3:W-:Y:S01]  /*f640*/  MUFU.TANH R7, R55 ;  /* 0x0000003700077308 */ /* 0x0007e20000002400 */
[----:B-1----:R-:W-:-:S02]  /*f650*/  FSEL R49, R49, -INF , P3 ;  /* 0xff80000031317808 */ /* 0x002fc40001800000 */
[----:B------:R-:W-:-:S05]  /*f660*/  ISETP.GT.AND P3, PT, R40, 0x38, PT ;  /* 0x000000382800780c */ /* 0x000fca0003f64270 */
[----:B------:R-:W1:Y:S01]  /*f670*/  MUFU.TANH R41, R54 ;  /* 0x0000003600297308 */ /* 0x000e620000002400 */
[----:B---3--:R-:W-:Y:S02]  /*f680*/  FSEL R55, R43, -INF , P2 ;  /* 0xff8000002b377808 */ /* 0x008fe40001000000 */
[----:B------:R-:W-:Y:S02]  /*f690*/  ISETP.GT.AND P2, PT, R40, 0x29, PT ;  /* 0x000000292800780c */ /* 0x000fe40003f44270 */
[----:B------:R-:W-:-:S03]  /*f6a0*/  FMNMX.FTZ R44, R55, R44, !PT ;  /* 0x0000002c372c7209 */ /* 0x000fc60007810000 */
[----:B------:R3:W-:Y:S01]  /*f6b0*/  MUFU.TANH R36, R59 ;  /* 0x0000003b00247308 */ /* 0x0007e20000002400 */
[----:B------:R-:W-:-:S07]  /*f6c0*/  FMNMX.FTZ R44, R57, R44, !PT ;  /* 0x0000002c392c7209 */ /* 0x000fce0007810000 */
[----:B------:R-:W4:Y:S01]  /*f6d0*/  MUFU.TANH R33, R58 ;  /* 0x0000003a00217308 */ /* 0x000f220000002400 */
[----:B---3--:R-:W-:Y:S02]  /*f6e0*/  FSEL R59, R47, -INF , P2 ;  /* 0xff8000002f3b7808 */ /* 0x008fe40001000000 */
[C---:B------:R-:W-:Y:S02]  /*f6f0*/  ISETP.GT.AND P2, PT, R40.reuse, 0x31, PT ;  /* 0x000000312800780c */ /* 0x040fe40003f44270 */
[----:B------:R-:W-:Y:S02]  /*f700*/  FMNMX.FTZ R44, R59, R44, !PT ;  /* 0x0000002c3b2c7209 */ /* 0x000fe40007810000 */
[----:B0-----:R-:W-:Y:S01]  /*f710*/  FSEL R45, R45, -INF , P2 ;  /* 0xff8000002d2d7808 */ /* 0x001fe20001000000 */
[----:B------:R-:W0:Y:S01]  /*f720*/  MUFU.TANH R62, R62 ;  /* 0x0000003e003e7308 */ /* 0x000e220000002400 */
[----:B------:R-:W-:Y:S02]  /*f730*/  FMNMX.FTZ R44, R49, R44, !PT ;  /* 0x0000002c312c7209 */ /* 0x000fe40007810000 */
[----:B------:R-:W-:-:S02]  /*f740*/  ISETP.GT.AND P2, PT, R40, 0x39, PT ;  /* 0x000000392800780c */ /* 0x000fc40003f44270 */
[----:B-1----:R-:W-:Y:S02]  /*f750*/  FSEL R41, R41, -INF , P3 ;  /* 0xff80000029297808 */ /* 0x002fe40001800000 */
[----:B------:R-:W-:Y:S01]  /*f760*/  FMNMX.FTZ R44, R45, R44, !PT ;  /* 0x0000002c2d2c7209 */ /* 0x000fe20007810000 */
[----:B------:R-:W1:Y:S01]  /*f770*/  MUFU.TANH R63, R63 ;  /* 0x0000003f003f7308 */ /* 0x000e620000002400 */
[C---:B------:R-:W-:Y:S02]  /*f780*/  ISETP.GT.AND P3, PT, R40.reuse, 0x40, PT ;  /* 0x000000402800780c */ /* 0x040fe40003f64270 */
[----:B------:R-:W-:Y:S02]  /*f790*/  FSEL R39, R7, -INF , P2 ;  /* 0xff80000007277808 */ /* 0x000fe40001000000 */
[----:B------:R-:W-:Y:S02]  /*f7a0*/  FMNMX.FTZ R44, R41, R44, !PT ;  /* 0x0000002c292c7209 */ /* 0x000fe40007810000 */
[----:B------:R-:W-:Y:S01]  /*f7b0*/  ISETP.GT.AND P2, PT, R40, 0x41, PT ;  /* 0x000000412800780c */ /* 0x000fe20003f44270 */
[----:B------:R-:W3:Y:S01]  /*f7c0*/  MUFU.TANH R37, R66 ;  /* 0x0000004200257308 */ /* 0x000ee20000002400 */
[----:B----4-:R-:W-:-:S02]  /*f7d0*/  FSEL R33, R33, -INF , P3 ;  /* 0xff80000021217808 */ /* 0x010fc40001800000 */
[----:B------:R-:W-:Y:S02]  /*f7e0*/  FMNMX.FTZ R44, R39, R44, !PT ;  /* 0x0000002c272c7209 */ /* 0x000fe40007810000 */
[----:B------:R-:W-:Y:S02]  /*f7f0*/  ISETP.GT.AND P3, PT, R40, 0x48, PT ;  /* 0x000000482800780c */ /* 0x000fe40003f64270 */
[----:B------:R-:W-:Y:S01]  /*f800*/  FMNMX.FTZ R44, R33, R44, !PT ;  /* 0x0000002c212c7209 */ /* 0x000fe20007810000 */
[----:B------:R4:W2:Y:S01]  /*f810*/  MUFU.TANH R38, R27 ;  /* 0x0000001b00267308 */ /* 0x0008a20000002400 */
[----:B0-----:R-:W-:Y:S02]  /*f820*/  FSEL R31, R62, -INF , P3 ;  /* 0xff8000003e1f7808 */ /* 0x001fe40001800000 */
[----:B------:R-:W-:-:S05]  /*f830*/  ISETP.GT.AND P3, PT, R40, 0x50, PT ;  /* 0x000000502800780c */ /* 0x000fca0003f64270 */
[----:B------:R-:W0:Y:S01]  /*f840*/  MUFU.TANH R70, R70 ;  /* 0x0000004600467308 */ /* 0x000e220000002400 */
[----:B----4-:R-:W-:Y:S01]  /*f850*/  FSEL R27, R36, -INF , P2 ;  /* 0xff800000241b7808 */ /* 0x010fe20001000000 */
[----:B------:R-:W-:Y:S01]  /*f860*/  FMUL.FTZ R36, R87, UR4 ;  /* 0x0000000457247c20 */ /* 0x000fe20008410000 */
[C---:B------:R-:W-:Y:S02]  /*f870*/  ISETP.GT.AND P2, PT, R40.reuse, 0x49, PT ;  /* 0x000000492800780c */ /* 0x040fe40003f44270 */
[----:B------:R-:W-:Y:S02]  /*f880*/  FMNMX.FTZ R44, R27, R44, !PT ;  /* 0x0000002c1b2c7209 */ /* 0x000fe40007810000 */
[----:B-1----:R-:W-:Y:S01]  /*f890*/  FSEL R35, R63, -INF , P2 ;  /* 0xff8000003f237808 */ /* 0x002fe20001000000 */
[----:B------:R-:W1:Y:S01]  /*f8a0*/  MUFU.TANH R51, R71 ;  /* 0x0000004700337308 */ /* 0x000e620000002400 */
[----:B------:R-:W-:Y:S02]  /*f8b0*/  FMNMX.FTZ R44, R31, R44, !PT ;  /* 0x0000002c1f2c7209 */ /* 0x000fe40007810000 */
[----:B------:R-:W-:-:S02]  /*f8c0*/  ISETP.GT.AND P2, PT, R40, 0x51, PT ;  /* 0x000000512800780c */ /* 0x000fc40003f44270 */
[----:B---3--:R-:W-:Y:S02]  /*f8d0*/  FSEL R37, R37, -INF , P3 ;  /* 0xff80000025257808 */ /* 0x008fe40001800000 */
[----:B------:R-:W-:Y:S01]  /*f8e0*/  FMNMX.FTZ R44, R35, R44, !PT ;  /* 0x0000002c232c7209 */ /* 0x000fe20007810000 */
[----:B------:R-:W3:Y:S01]  /*f8f0*/  MUFU.TANH R74, R74 ;  /* 0x0000004a004a7308 */ /* 0x000ee20000002400 */
[----:B------:R-:W-:Y:S02]  /*f900*/  ISETP.GT.AND P3, PT, R40, 0x58, PT ;  /* 0x000000582800780c */ /* 0x000fe40003f64270 */
[----:B--2---:R-:W-:Y:S02]  /*f910*/  FSEL R43, R38, -INF , P2 ;  /* 0xff800000262b7808 */ /* 0x004fe40001000000 */
[----:B------:R-:W-:Y:S02]  /*f920*/  FMNMX.FTZ R44, R37, R44, !PT ;  /* 0x0000002c252c7209 */ /* 0x000fe40007810000 */
[----:B------:R-:W-:Y:S01]  /*f930*/  ISETP.GT.AND P2, PT, R40, 0x59, PT ;  /* 0x000000592800780c */ /* 0x000fe20003f44270 */
[----:B------:R-:W2:Y:S01]  /*f940*/  MUFU.TANH R71, R75 ;  /* 0x0000004b00477308 */ /* 0x000ea20000002400 */
[----:B0-----:R-:W-:-:S02]  /*f950*/  FSEL R47, R70, -INF , P3 ;  /* 0xff800000462f7808 */ /* 0x001fc40001800000 */
[----:B------:R-:W-:Y:S02]  /*f960*/  FMNMX.FTZ R44, R43, R44, !PT ;  /* 0x0000002c2b2c7209 */ /* 0x000fe40007810000 */
[C---:B------:R-:W-:Y:S02]  /*f970*/  ISETP.GT.AND P3, PT, R40.reuse, 0x60, PT ;  /* 0x000000602800780c */ /* 0x040fe40003f64270 */
[----:B-1----:R-:W-:Y:S01]  /*f980*/  FSEL R51, R51, -INF , P2 ;  /* 0xff80000033337808 */ /* 0x002fe20001000000 */
[----:B------:R-:W0:Y:S01]  /*f990*/  MUFU.TANH R78, R78 ;  /* 0x0000004e004e7308 */ /* 0x000e220000002400 */
[----:B------:R-:W-:Y:S02]  /*f9a0*/  FMNMX.FTZ R44, R47, R44, !PT ;  /* 0x0000002c2f2c7209 */ /* 0x000fe40007810000 */
[----:B------:R-:W-:Y:S02]  /*f9b0*/  ISETP.GT.AND P2, PT, R40, 0x61, PT ;  /* 0x000000612800780c */ /* 0x000fe40003f44270 */
[----:B---3--:R-:W-:-:S02]  /*f9c0*/  FSEL R63, R74, -INF , P3 ;  /* 0xff8000004a3f7808 */ /* 0x008fc40001800000 */
[----:B------:R-:W-:Y:S01]  /*f9d0*/  FMNMX.FTZ R44, R51, R44, !PT ;  /* 0x0000002c332c7209 */ /* 0x000fe20007810000 */
[----:B------:R-:W1:Y:S01]  /*f9e0*/  MUFU.TANH R79, R79 ;  /* 0x0000004f004f7308 */ /* 0x000e620000002400 */
[C---:B------:R-:W-:Y:S02]  /*f9f0*/  ISETP.GT.AND P3, PT, R40.reuse, 0x68, PT ;  /* 0x000000682800780c */ /* 0x040fe40003f64270 */
[----:B--2---:R-:W-:Y:S02]  /*fa00*/  FSEL R71, R71, -INF , P2 ;  /* 0xff80000047477808 */ /* 0x004fe40001000000 */
[----:B------:R-:W-:Y:S02]  /*fa10*/  FMNMX.FTZ R44, R63, R44, !PT ;  /* 0x0000002c3f2c7209 */ /* 0x000fe40007810000 */
[----:B------:R-:W-:Y:S01]  /*fa20*/  ISETP.GT.AND P2, PT, R40, 0x69, PT ;  /* 0x000000692800780c */ /* 0x000fe20003f44270 */
[----:B------:R-:W2:Y:S01]  /*fa30*/  MUFU.TANH R82, R82 ;  /* 0x0000005200527308 */ /* 0x000ea20000002400 */
[----:B0-----:R-:W-:-:S02]  /*fa40*/  FSEL R75, R78, -INF , P3 ;  /* 0xff8000004e4b7808 */ /* 0x001fc40001800000 */
[----:B------:R-:W-:Y:S02]  /*fa50*/  FMNMX.FTZ R44, R71, R44, !PT ;  /* 0x0000002c472c7209 */ /* 0x000fe40007810000 */
[C---:B------:R-:W-:Y:S02]  /*fa60*/  ISETP.GT.AND P3, PT, R40.reuse, 0x70, PT ;  /* 0x000000702800780c */ /* 0x040fe40003f64270 */
[----:B------:R-:W-:Y:S01]  /*fa70*/  FMNMX.FTZ R44, R75, R44, !PT ;  /* 0x0000002c4b2c7209 */ /* 0x000fe20007810000 */
[----:B------:R2:W0:Y:S01]  /*fa80*/  MUFU.TANH R7, R83 ;  /* 0x0000005300077308 */ /* 0x0004220000002400 */
        /* <DEDUP_REMOVED lines=8> */
[----:B0-----:R-:W-:Y:S01]  /*fb10*/  FSEL R87, R7, -INF , P2 ;  /* 0xff80000007577808 */ /* 0x001fe20001000000 */
[----:B------:R-:W-:Y:S01]  /*fb20*/  FMUL.FTZ R7, R61, UR4 ;  /* 0x000000043d077c20 */ /* 0x000fe20008410000 */
[----:B------:R-:W-:Y:S01]  /*fb30*/  ISETP.GT.AND P2, PT, R40, 0x79, PT ;  /* 0x000000792800780c */ /* 0x000fe20003f44270 */
[----:B------:R-:W-:Y:S01]  /*fb40*/  ULDC UR4, c[0x0][0x988] ;  /* 0x0002620000047ab9 */ /* 0x000fe20000000800 */
[----:B------:R-:W-:-:S03]  /*fb50*/  FMNMX.FTZ R44, R87, R44, !PT ;  /* 0x0000002c572c7209 */ /* 0x000fc60007810000 */
[----:B------:R0:W-:Y:S01]  /*fb60*/  MUFU.TANH R38, R7 ;  /* 0x0000000700267308 */ /* 0x0001e20000002400 */
[----:B-1----:R-:W-:-:S04]  /*fb70*/  FSEL R61, R86, -INF , P3 ;  /* 0xff800000563d7808 */ /* 0x002fc80001800000 */
[----:B------:R-:W-:-:S03]  /*fb80*/  FMNMX.FTZ R44, R61, R44, !PT ;  /* 0x0000002c3d2c7209 */ /* 0x000fc60007810000 */
[----:B------:R-:W1:Y:S01]  /*fb90*/  MUFU.TANH R3, R3 ;  /* 0x0000000300037308 */ /* 0x000e620000002400 */
[----:B--2---:R-:W-:-:S04]  /*fba0*/  FSEL R97, R36, -INF , P2 ;  /* 0xff80000024617808 */ /* 0x004fc80001000000 */
[----:B------:R-:W-:-:S03]  /*fbb0*/  FMNMX.FTZ R36, R97, R44, !PT ;  /* 0x0000002c61247209 */ /* 0x000fc60007810000 */
[----:B------:R-:W2:Y:S02]  /*fbc0*/  MUFU.TANH R5, R5 ;  /* 0x0000000500057308 */ /* 0x000ea40000002400 */
[----:B------:R-:W3:Y:S06]  /*fbd0*/  SHFL.BFLY PT, R105, R36, 0x2, 0x1f ;  /* 0x0c401f0024697f89 */ /* 0x000eec00000e0000 */
[----:B------:R-:W4:Y:S08]  /*fbe0*/  MUFU.TANH R6, R6 ;  /* 0x0000000600067308 */ /* 0x000f300000002400 */
[----:B------:R-:W4:Y:S08]  /*fbf0*/  MUFU.TANH R8, R8 ;  /* 0x0000000800087308 */ /* 0x000f300000002400 */
[----:B------:R-:W4:Y:S01]  /*fc00*/  MUFU.TANH R9, R9 ;  /* 0x0000000900097308 */ /* 0x000f220000002400 */
[----:B---3--:R-:W-:-:S05]  /*fc10*/  FMNMX.FTZ R105, R36, R105, !PT ;  /* 0x0000006924697209 */ /* 0x008fca0007810000 */
[----:B------:R-:W0:Y:S02]  /*fc20*/  SHFL.BFLY PT, R36, R105, 0x1, 0x1f ;  /* 0x0c201f0069247f89 */ /* 0x000e2400000e0000 */
[----:B------:R-:W3:Y:S08]  /*fc30*/  MUFU.TANH R11, R11 ;  /* 0x0000000b000b7308 */ /* 0x000ef00000002400 */
[----:B------:R1:W-:Y:S08]  /*fc40*/  MUFU.TANH R40, R65 ;  /* 0x0000004100287308 */ /* 0x0003f00000002400 */
[----:B------:R-:W3:Y:S01]  /*fc50*/  MUFU.TANH R10, R10 ;  /* 0x0000000a000a7308 */ /* 0x000ee20000002400 */
[----:B0-----:R-:W-:-:S07]  /*fc60*/  FMNMX.FTZ R7, R105, R36, !PT ;  /* 0x0000002469077209 */ /* 0x001fce0007810000 */
[----:B------:R-:W-:Y:S01]  /*fc70*/  MUFU.TANH R12, R12 ;  /* 0x0000000c000c7308 */ /* 0x000fe20000002400 */
[----:B------:R-:W-:Y:S01]  /*fc80*/  IMAD.MOV.U32 R105, RZ, RZ, R151 ;  /* 0x000000ffff697224 */ /* 0x000fe200078e0097 */
[C---:B------:R-:W-:Y:S01]  /*fc90*/  FSETP.NEU.FTZ.AND P2, PT, R7.reuse, -INF , PT ;  /* 0xff8000000700780b */ /* 0x040fe20003f5d000 */
[----:B------:R-:W-:-:S05]  /*fca0*/  FMUL.FTZ R36, R7, R42 ;  /* 0x0000002a07247220 */ /* 0x000fca0000410000 */
[----:B------:R-:W0:Y:S01]  /*fcb0*/  MUFU.TANH R13, R13 ;  /* 0x0000000d000d7308 */ /* 0x000e220000002400 */
[----:B------:R-:W-:-:S05]  /*fcc0*/  FSEL R36, R36, RZ, P2 ;  /* 0x000000ff24247208 */ /* 0x000fca0001000000 */
[----:B------:R-:W-:Y:S01]  /*fcd0*/  FFMA.FTZ R54, R34, R42, -R36 ;  /* 0x0000002a22367223 */ /* 0x000fe20000010824 */
[----:B------:R-:W-:Y:S01]  /*fce0*/  VIADDMNMX R34, R89, R26, R30, PT ;  /* 0x0000001a59227246 */ /* 0x000fe2000380011e */
[----:B------:R-:W0:Y:S01]  /*fcf0*/  MUFU.TANH R15, R15 ;  /* 0x0000000f000f7308 */ /* 0x000e220000002400 */
[-CC-:B------:R-:W-:Y:S01]  /*fd00*/  FFMA.FTZ R173, R53, R42.reuse, -R36.reuse ;  /* 0x0000002a35ad7223 */ /* 0x180fe20000010824 */
[-CC-:B------:R-:W-:Y:S01]  /*fd10*/  FFMA.FTZ R175, R57, R42.reuse, -R36.reuse ;  /* 0x0000002a39af7223 */ /* 0x180fe20000010824 */
[C---:B------:R-:W-:Y:S01]  /*fd20*/  ISETP.GT.AND P2, PT, R34.reuse, RZ, PT ;  /* 0x000000ff2200720c */ /* 0x040fe20003f44270 */
[-CC-:B------:R-:W-:Y:S01]  /*fd30*/  FFMA.FTZ R169, R49, R42.reuse, -R36.reuse ;  /* 0x0000002a31a97223 */ /* 0x180fe20000010824 */
[C---:B------:R-:W-:Y:S01]  /*fd40*/  ISETP.GT.AND P3, PT, R34.reuse, 0x1, PT ;  /* 0x000000012200780c */ /* 0x040fe20003f64270 */
[-CC-:B------:R-:W-:Y:S01]  /*fd50*/  FFMA.FTZ R179, R91, R42.reuse, -R36.reuse ;  /* 0x0000002a5bb37223 */ /* 0x180fe20000010824 */
[C---:B------:R-:W-:Y:S01]  /*fd60*/  ISETP.GT.AND P4, PT, R34.reuse, 0x8, PT ;  /* 0x000000082200780c */ /* 0x040fe20003f84270 */
[----:B------:R3:W-:Y:S01]  /*fd70*/  MUFU.EX2 R26, R54 ;  /* 0x00000036001a7308 */ /* 0x0007e20000000800 */
[----:B-1----:R-:W-:Y:S01]  /*fd80*/  FSEL R65, R3, -INF , P2 ;  /* 0xff80000003417808 */ /* 0x002fe20001000000 */
[-CC-:B------:R-:W-:Y:S01]  /*fd90*/  FFMA.FTZ R171, R41, R42.reuse, -R36.reuse ;  /* 0x0000002a29ab7223 */ /* 0x180fe20000010824 */
[----:B--2---:R-:W-:Y:S01]  /*fda0*/  FSEL R30, R5, -INF , P3 ;  /* 0xff800000051e7808 */ /* 0x004fe20001800000 */
[-CC-:B------:R-:W-:Y:S01]  /*fdb0*/  FFMA.FTZ R177, R95, R42.reuse, -R36.reuse ;  /* 0x0000002a5fb17223 */ /* 0x180fe20000010824 */
[----:B------:R-:W-:Y:S01]  /*fdc0*/  ISETP.GT.AND P2, PT, R34, 0x9, PT ;  /* 0x000000092200780c */ /* 0x000fe20003f44270 */
[--C-:B------:R-:W-:Y:S01]  /*fdd0*/  FFMA.FTZ R153, R33, R42, -R36.reuse ;  /* 0x0000002a21997223 */ /* 0x100fe20000010824 */
[----:B----4-:R-:W-:Y:S01]  /*fde0*/  FSEL R3, R6, -INF , P4 ;  /* 0xff80000006037808 */ /* 0x010fe20002000000 */
[----:B------:R-:W-:Y:S01]  /*fdf0*/  MUFU.TANH R14, R14 ;  /* 0x0000000e000e7308 */ /* 0x000fe20000002400 */
[----:B---3--:R-:W-:Y:S01]  /*fe00*/  FMNMX.FTZ R54, R65, R30, !PT ;  /* 0x0000001e41367209 */ /* 0x008fe20007810000 */
[-CC-:B------:R-:W-:Y:S01]  /*fe10*/  FFMA.FTZ R6, R99, R42.reuse, -R36.reuse ;  /* 0x0000002a63067223 */ /* 0x180fe20000010824 */
[----:B------:R-:W-:Y:S01]  /*fe20*/  ISETP.GT.AND P3, PT, R34, 0x10, PT ;  /* 0x000000102200780c */ /* 0x000fe20003f64270 */
[-CC-:B------:R-:W-:Y:S01]  /*fe30*/  FFMA.FTZ R155, R31, R42.reuse, -R36.reuse ;  /* 0x0000002a1f9b7223 */ /* 0x180fe20000010824 */
[----:B------:R-:W-:Y:S01]  /*fe40*/  FSEL R5, R8, -INF , P2 ;  /* 0xff80000008057808 */ /* 0x000fe20001000000 */
[--C-:B------:R-:W-:Y:S01]  /*fe50*/  FFMA.FTZ R8, R93, R42, -R36.reuse ;  /* 0x0000002a5d087223 */ /* 0x100fe20000010824 */
[----:B------:R-:W-:Y:S01]  /*fe60*/  FMNMX.FTZ R54, R3, R54, !PT ;  /* 0x0000003603367209 */ /* 0x000fe20007810000 */
[----:B------:R1:W-:Y:S01]  /*fe70*/  MUFU.TANH R44, R69 ;  /* 0x00000045002c7308 */ /* 0x0003e20000002400 */
[C---:B------:R-:W-:Y:S01]  /*fe80*/  ISETP.GT.AND P2, PT, R34.reuse, 0x11, PT ;  /* 0x000000112200780c */ /* 0x040fe20003f44270 */
[-CC-:B------:R-:W-:Y:S01]  /*fe90*/  FFMA.FTZ R181, R101, R42.reuse, -R36.reuse ;  /* 0x0000002a65b57223 */ /* 0x180fe20000010824 */
[----:B------:R-:W-:Y:S01]  /*fea0*/  FSEL R9, R9, -INF , P3 ;  /* 0xff80000009097808 */ /* 0x000fe20001800000 */
[--C-:B------:R-:W-:Y:S01]  /*feb0*/  FFMA.FTZ R183, R103, R42, -R36.reuse ;  /* 0x0000002a67b77223 */ /* 0x100fe20000010824 */
[----:B------:R-:W-:Y:S01]  /*fec0*/  FMNMX.FTZ R54, R5, R54, !PT ;  /* 0x0000003605367209 */ /* 0x000fe20007810000 */
[-CC-:B------:R-:W-:Y:S01]  /*fed0*/  FFMA.FTZ R157, R37, R42.reuse, -R36.reuse ;  /* 0x0000002a259d7223 */ /* 0x180fe20000010824 */
[C---:B------:R-:W-:Y:S01]  /*fee0*/  ISETP.GT.AND P3, PT, R34.reuse, 0x18, PT ;  /* 0x000000182200780c */ /* 0x040fe20003f64270 */
[----:B------:R-:W2:Y:S01]  /*fef0*/  MUFU.TANH R20, R20 ;  /* 0x0000001400147308 */ /* 0x000ea20000002400 */
[----:B------:R-:W-:Y:S01]  /*ff00*/  FSEL R11, R11, -INF , P2 ;  /* 0xff8000000b0b7808 */ /* 0x000fe20001000000 */
[--C-:B------:R-:W-:Y:S01]  /*ff10*/  FFMA.FTZ R159, R47, R42, -R36.reuse ;  /* 0x0000002a2f9f7223 */ /* 0x100fe20000010824 */
[----:B------:R-:W-:Y:S01]  /*ff20*/  FMNMX.FTZ R54, R9, R54, !PT ;  /* 0x0000003609367209 */ /* 0x000fe20007810000 */
[-CC-:B------:R-:W-:Y:S01]  /*ff30*/  FFMA.FTZ R161, R63, R42.reuse, -R36.reuse ;  /* 0x0000002a3fa17223 */ /* 0x180fe20000010824 */
[----:B------:R-:W-:Y:S01]  /*ff40*/  ISETP.GT.AND P2, PT, R34, 0x19, PT ;  /* 0x000000192200780c */ /* 0x000fe20003f44270 */
[--C-:B------:R-:W-:Y:S01]  /*ff50*/  FFMA.FTZ R163, R75, R42, -R36.reuse ;  /* 0x0000002a4ba37223 */ /* 0x100fe20000010824 */
[----:B-1----:R-:W-:Y:S01]  /*ff60*/  FSEL R69, R10, -INF , P3 ;  /* 0xff8000000a457808 */ /* 0x002fe20001800000 */
[----:B------:R1:W-:Y:S01]  /*ff70*/  MUFU.TANH R46, R73 ;  /* 0x00000049002e7308 */ /* 0x0003e20000002400 */
[----:B------:R-:W-:Y:S01]  /*ff80*/  FMNMX.FTZ R54, R11, R54, !PT ;  /* 0x000000360b367209 */ /* 0x000fe20007810000 */
[-CC-:B------:R-:W-:Y:S01]  /*ff90*/  FFMA.FTZ R10, R67, R42.reuse, -R36.reuse ;  /* 0x0000002a430a7223 */ /* 0x180fe20000010824 */
[----:B------:R-:W-:Y:S01]  /*ffa0*/  ISETP.GT.AND P3, PT, R34, 0x20, PT ;  /* 0x000000202200780c */ /* 0x000fe20003f64270 */
[--C-:B------:R-:W-:Y:S01]  /*ffb0*/  FFMA.FTZ R165, R83, R42, -R36.reuse ;  /* 0x0000002a53a57223 */ /* 0x100fe20000010824 */
[----:B------:R-:W-:Y:S01]  /*ffc0*/  FMNMX.FTZ R54, R69, R54, !PT ;  /* 0x0000003645367209 */ /* 0x000fe20007810000 */
[-CC-:B------:R-:W-:Y:S01]  /*ffd0*/  FFMA.FTZ R87, R87, R42.reuse, -R36.reuse ;  /* 0x0000002a57577223 */ /* 0x180fe20000010824 */
[----:B0-----:R-:W-:Y:S01]  /*ffe0*/  FSEL R13, R13, -INF , P3 ;  /* 0xff8000000d0d7808 */ /* 0x001fe20001800000 */
[----:B------:R-:W-:Y:S01]  /*fff0*/  MUFU.TANH R21, R21 ;  /* 0x0000001500157308 */ /* 0x000fe20000002400 */
[----:B-1----:R-:W-:Y:S01]  /*10000*/  FSEL R73, R12, -INF , P2 ;  /* 0xff8000000c497808 */ /* 0x002fe20001000000 */
[-CC-:B------:R-:W-:Y:S01]  /*10010*/  FFMA.FTZ R12, R55, R42.reuse, -R36.reuse ;  /* 0x0000002a370c7223 */ /* 0x180fe20000010824 */
[C---:B------:R-:W-:Y:S01]  /*10020*/  ISETP.GT.AND P2, PT, R34.reuse, 0x21, PT ;  /* 0x000000212200780c */ /* 0x040fe20003f44270 */
[----:B------:R-:W-:Y:S01]  /*10030*/  FFMA.FTZ R167, R61, R42, -R36 ;  /* 0x0000002a3da77223 */ /* 0x000fe20000010824 */
[----:B------:R-:W-:Y:S01]  /*10040*/  FMNMX.FTZ R54, R73, R54, !PT ;  /* 0x0000003649367209 */ /* 0x000fe20007810000 */
[--C-:B------:R-:W-:Y:S01]  /*10050*/  IMAD.MOV.U32 R103, RZ, RZ, R151.reuse ;  /* 0x000000ffff677224 */ /* 0x100fe200078e0097 */
[----:B------:R-:W-:Y:S01]  /*10060*/  ISETP.GT.AND P3, PT, R34, 0x28, PT ;  /* 0x000000282200780c */ /* 0x000fe20003f64270 */
[----:B------:R-:W0:Y:S01]  /*10070*/  MUFU.TANH R25, R25 ;  /* 0x0000001900197308 */ /* 0x000e220000002400 */
[----:B------:R-:W-:Y:S01]  /*10080*/  FSEL R15, R15, -INF , P2 ;  /* 0xff8000000f0f7808 */ /* 0x000fe20001000000 */
[----:B------:R-:W-:Y:S01]  /*10090*/  IMAD.MOV.U32 R101, RZ, RZ, R151 ;  /* 0x000000ffff657224 */ /* 0x000fe200078e0097 */
[----:B------:R-:W-:-:S02]  /*100a0*/  FMNMX.FTZ R54, R13, R54, !PT ;  /* 0x000000360d367209 */ /* 0x000fc40007810000 */
[----:B------:R-:W-:Y:S02]  /*100b0*/  ISETP.GT.AND P2, PT, R34, 0x29, PT ;  /* 0x000000292200780c */ /* 0x000fe40003f44270 */
[----:B------:R-:W-:Y:S01]  /*100c0*/  FMNMX.FTZ R54, R15, R54, !PT ;  /* 0x000000360f367209 */ /* 0x000fe20007810000 */
[----:B------:R-:W1:Y:S01]  /*100d0*/  MUFU.TANH R24, R24 ;  /* 0x0000001800187308 */ /* 0x000e620000002400 */
[----:B--2---:R-:W-:Y:S01]  /*100e0*/  FSEL R67, R20, -INF , P2 ;  /* 0xff80000014437808 */ /* 0x004fe20001000000 */
[----:B------:R-:W-:Y:S01]  /*100f0*/  FFMA.FTZ R20, R45, R42, -R36 ;  /* 0x0000002a2d147223 */ /* 0x000fe20000010824 */
[----:B------:R-:W-:-:S05]  /*10100*/  ISETP.GT.AND P2, PT, R34, 0x31, PT ;  /* 0x000000312200780c */ /* 0x000fca0003f44270 */
[----:B------:R2:W-:Y:S01]  /*10110*/  MUFU.TANH R48, R77 ;  /* 0x0000004d00307308 */ /* 0x0005e20000002400 */
[----:B0-----:R-:W-:Y:S02]  /*10120*/  FSEL R25, R25, -INF , P2 ;  /* 0xff80000019197808 */ /* 0x001fe40001000000 */
[----:B------:R-:W-:-:S05]  /*10130*/  ISETP.GT.AND P2, PT, R34, 0x39, PT ;  /* 0x000000392200780c */ /* 0x000fca0003f44270 */
[----:B------:R-:W0:Y:S01]  /*10140*/  MUFU.TANH R28, R28 ;  /* 0x0000001c001c7308 */ /* 0x000e220000002400 */
[----:B--2---:R-:W-:Y:S01]  /*10150*/  FSEL R77, R14, -INF , P3 ;  /* 0xff8000000e4d7808 */ /* 0x004fe20001800000 */
[----:B------:R-:W-:Y:S01]  /*10160*/  FFMA.FTZ R14, R59, R42, -R36 ;  /* 0x0000002a3b0e7223 */ /* 0x000fe20000010824 */
[C---:B------:R-:W-:Y:S02]  /*10170*/  ISETP.GT.AND P3, PT, R34.reuse, 0x30, PT ;  /* 0x000000302200780c */ /* 0x040fe40003f64270 */
[----:B------:R-:W-:Y:S02]  /*10180*/  FMNMX.FTZ R54, R77, R54, !PT ;  /* 0x000000364d367209 */ /* 0x000fe40007810000 */
[----:B------:R-:W-:Y:S01]  /*10190*/  FSEL R21, R21, -INF , P3 ;  /* 0xff80000015157808 */ /* 0x000fe20001800000 */
[----:B------:R-:W2:Y:S01]  /*101a0*/  MUFU.TANH R29, R29 ;  /* 0x0000001d001d7308 */ /* 0x000ea20000002400 */
[----:B------:R-:W-:Y:S02]  /*101b0*/  FMNMX.FTZ R54, R67, R54, !PT ;  /* 0x0000003643367209 */ /* 0x000fe40007810000 */
[----:B------:R-:W-:-:S02]  /*101c0*/  ISETP.GT.AND P3, PT, R34, 0x38, PT ;  /* 0x000000382200780c */ /* 0x000fc40003f64270 */
[----:B------:R-:W-:Y:S02]  /*101d0*/  FMNMX.FTZ R54, R21, R54, !PT ;  /* 0x0000003615367209 */ /* 0x000fe40007810000 */
[----:B-1----:R-:W-:Y:S01]  /*101e0*/  FSEL R53, R24, -INF , P3 ;  /* 0xff80000018357808 */ /* 0x002fe20001800000 */
[----:B------:R-:W1:Y:S01]  /*101f0*/  MUFU.TANH R32, R32 ;  /* 0x0000002000207308 */ /* 0x000e620000002400 */
[----:B------:R-:W-:Y:S01]  /*10200*/  FMNMX.FTZ R54, R25, R54, !PT ;  /* 0x0000003619367209 */ /* 0x000fe20007810000 */
[-CC-:B------:R-:W-:Y:S01]  /*10210*/  FFMA.FTZ R24, R39, R42.reuse, -R36.reuse ;  /* 0x0000002a27187223 */ /* 0x180fe20000010824 */
[----:B------:R-:W-:Y:S02]  /*10220*/  ISETP.GT.AND P3, PT, R34, 0x40, PT ;  /* 0x000000402200780c */ /* 0x000fe40003f64270 */
[----:B0-----:R-:W-:Y:S01]  /*10230*/  FSEL R55, R28, -INF , P2 ;  /* 0xff8000001c377808 */ /* 0x001fe20001000000 */
[----:B------:R-:W-:Y:S01]  /*10240*/  FFMA.FTZ R28, R27, R42, -R36 ;  /* 0x0000002a1b1c7223 */ /* 0x000fe20000010824 */
[----:B------:R-:W-:Y:S01]  /*10250*/  FMNMX.FTZ R54, R53, R54, !PT ;  /* 0x0000003635367209 */ /* 0x000fe20007810000 */
[----:B------:R-:W0:Y:S01]  /*10260*/  MUFU.TANH R60, R60 ;  /* 0x0000003c003c7308 */ /* 0x000e220000002400 */
[----:B------:R-:W-:-:S02]  /*10270*/  ISETP.GT.AND P2, PT, R34, 0x41, PT ;  /* 0x000000412200780c */ /* 0x000fc40003f44270 */
[----:B--2---:R-:W-:Y:S02]  /*10280*/  FSEL R29, R29, -INF , P3 ;  /* 0xff8000001d1d7808 */ /* 0x004fe40001800000 */
[----:B------:R-:W-:Y:S02]  /*10290*/  FMNMX.FTZ R54, R55, R54, !PT ;  /* 0x0000003637367209 */ /* 0x000fe40007810000 */
[----:B------:R-:W-:Y:S01]  /*102a0*/  ISETP.GT.AND P3, PT, R34, 0x48, PT ;  /* 0x000000482200780c */ /* 0x000fe20003f64270 */
[----:B------:R-:W2:Y:S01]  /*102b0*/  MUFU.TANH R64, R64 ;  /* 0x0000004000407308 */ /* 0x000ea20000002400 */
[----:B-1----:R-:W-:Y:S01]  /*102c0*/  FSEL R57, R32, -INF , P2 ;  /* 0xff80000020397808 */ /* 0x002fe20001000000 */
[----:B------:R-:W-:Y:S01]  /*102d0*/  FFMA.FTZ R32, R35, R42, -R36 ;  /* 0x0000002a23207223 */ /* 0x000fe20000010824 */
[----:B------:R-:W-:Y:S02]  /*102e0*/  FMNMX.FTZ R54, R29, R54, !PT ;  /* 0x000000361d367209 */ /* 0x000fe40007810000 */
[----:B------:R-:W-:-:S02]  /*102f0*/  ISETP.GT.AND P2, PT, R34, 0x49, PT ;  /* 0x000000492200780c */ /* 0x000fc40003f44270 */
[----:B------:R-:W-:Y:S01]  /*10300*/  FMNMX.FTZ R54, R57, R54, !PT ;  /* 0x0000003639367209 */ /* 0x000fe20007810000 */
[----:B------:R-:W1:Y:S01]  /*10310*/  MUFU.TANH R68, R68 ;  /* 0x0000004400447308 */ /* 0x000e620000002400 */
[----:B------:R-:W-:Y:S01]  /*10320*/  FSEL R59, R38, -INF , P2 ;  /* 0xff800000263b7808 */ /* 0x000fe20001000000 */
[----:B------:R-:W-:Y:S01]  /*10330*/  FFMA.FTZ R38, R51, R42, -R36 ;  /* 0x0000002a33267223 */ /* 0x000fe20000010824 */
[----:B------:R-:W-:-:S04]  /*10340*/  ISETP.GT.AND P2, PT, R34, 0x51, PT ;  /* 0x000000512200780c */ /* 0x000fc80003f44270 */
[----:B------:R-:W-:Y:S01]  /*10350*/  FSEL R89, R40, -INF , P2 ;  /* 0xff80000028597808 */ /* 0x000fe20001000000 */
[----:B------:R0:W-:Y:S01]  /*10360*/  MUFU.TANH R50, R81 ;  /* 0x0000005100327308 */ /* 0x0001e20000002400 */
[----:B------:R-:W-:Y:S01]  /*10370*/  ISETP.GT.AND P2, PT, R34, 0x59, PT ;  /* 0x000000592200780c */ /* 0x000fe20003f44270 */
[----:B------:R-:W-:-:S03]  /*10380*/  FFMA.FTZ R40, R71, R42, -R36 ;  /* 0x0000002a47287223 */ /* 0x000fc60000010824 */
[----:B------:R-:W-:Y:S01]  /*10390*/  FSEL R45, R44, -INF , P2 ;  /* 0xff8000002c2d7808 */ /* 0x000fe20001000000 */
[----:B------:R-:W-:Y:S01]  /*103a0*/  FFMA.FTZ R44, R79, R42, -R36 ;  /* 0x0000002a4f2c7223 */ /* 0x000fe20000010824 */
[----:B------:R-:W-:Y:S01]  /*103b0*/  ISETP.GT.AND P2, PT, R34, 0x61, PT ;  /* 0x000000612200780c */ /* 0x000fe20003f44270 */
[----:B------:R-:W3:Y:S01]  /*103c0*/  MUFU.TANH R72, R72 ;  /* 0x0000004800487308 */ /* 0x000ee20000002400 */
[----:B0-----:R-:W-:Y:S02]  /*103d0*/  FSEL R81, R60, -INF , P3 ;  /* 0xff8000003c517808 */ /* 0x001fe40001800000 */
[----:B------:R-:W-:Y:S02]  /*103e0*/  ISETP.GT.AND P3, PT, R34, 0x50, PT ;  /* 0x000000502200780c */ /* 0x000fe40003f64270 */
[----:B------:R-:W-:Y:S02]  /*103f0*/  FMNMX.FTZ R54, R81, R54, !PT ;  /* 0x0000003651367209 */ /* 0x000fe40007810000 */
[----:B------:R-:W-:Y:S01]  /*10400*/  FSEL R41, R46, -INF , P2 ;  /* 0xff8000002e297808 */ /* 0x000fe20001000000 */
[----:B------:R2:W-:Y:S01]  /*10410*/  MUFU.TANH R52, R85 ;  /* 0x0000005500347308 */ /* 0x0005e20000002400 */
[----:B------:R-:W-:-:S02]  /*10420*/  FMNMX.FTZ R54, R59, R54, !PT ;  /* 0x000000363b367209 */ /* 0x000fc40007810000 */
[----:B------:R-:W-:-:S04]  /*10430*/  ISETP.GT.AND P2, PT, R34, 0x69, PT ;  /* 0x000000692200780c */ /* 0x000fc80003f44270 */
[----:B------:R-:W-:Y:S01]  /*10440*/  FSEL R39, R48, -INF , P2 ;  /* 0xff80000030277808 */ /* 0x000fe20001000000 */
[----:B------:R-:W0:Y:S01]  /*10450*/  MUFU.TANH R76, R76 ;  /* 0x0000004c004c7308 */ /* 0x000e220000002400 */
[----:B--2---:R-:W-:Y:S02]  /*10460*/  FSEL R85, R64, -INF , P3 ;  /* 0xff80000040557808 */ /* 0x004fe40001800000 */
[----:B------:R-:W-:Y:S02]  /*10470*/  ISETP.GT.AND P3, PT, R34, 0x58, PT ;  /* 0x000000582200780c */ /* 0x000fe40003f64270 */
[----:B------:R-:W-:Y:S02]  /*10480*/  FMNMX.FTZ R54, R85, R54, !PT ;  /* 0x0000003655367209 */ /* 0x000fe40007810000 */
[----:B-1----:R-:W-:Y:S01]  /*10490*/  FSEL R49, R68, -INF , P3 ;  /* 0xff80000044317808 */ /* 0x002fe20001800000 */
[----:B------:R-:W1:Y:S01]  /*104a0*/  MUFU.TANH R80, R80 ;  /* 0x0000005000507308 */ /* 0x000e620000002400 */
[----:B------:R-:W-:-:S02]  /*104b0*/  FMNMX.FTZ R54, R89, R54, !PT ;  /* 0x0000003659367209 */ /* 0x000fc40007810000 */
[----:B------:R-:W-:Y:S02]  /*104c0*/  ISETP.GT.AND P3, PT, R34, 0x60, PT ;  /* 0x000000602200780c */ /* 0x000fe40003f64270 */
[----:B------:R-:W-:Y:S02]  /*104d0*/  FMNMX.FTZ R54, R49, R54, !PT ;  /* 0x0000003631367209 */ /* 0x000fe40007810000 */
[----:B---3--:R-:W-:Y:S01]  /*104e0*/  FSEL R91, R72, -INF , P3 ;  /* 0xff800000485b7808 */ /* 0x008fe20001800000 */
[----:B------:R-:W2:Y:S01]  /*104f0*/  MUFU.TANH R84, R84 ;  /* 0x0000005400547308 */ /* 0x000ea20000002400 */
[----:B------:R-:W-:Y:S02]  /*10500*/  FMNMX.FTZ R54, R45, R54, !PT ;  /* 0x000000362d367209 */ /* 0x000fe40007810000 */
[----:B------:R-:W-:Y:S02]  /*10510*/  ISETP.GT.AND P3, PT, R34, 0x68, PT ;  /* 0x000000682200780c */ /* 0x000fe40003f64270 */
[----:B------:R-:W-:-:S02]  /*10520*/  FMNMX.FTZ R54, R91, R54, !PT ;  /* 0x000000365b367209 */ /* 0x000fc40007810000 */
[----:B0-----:R-:W-:Y:S01]  /*10530*/  FSEL R93, R76, -INF , P3 ;  /* 0xff8000004c5d7808 */ /* 0x001fe20001800000 */
[----:B------:R-:W0:Y:S01]  /*10540*/  MUFU.EX2 R181, R181 ;  /* 0x000000b500b57308 */ /* 0x000e220000000800 */
[----:B------:R-:W-:Y:S02]  /*10550*/  FMNMX.FTZ R54, R41, R54, !PT ;  /* 0x0000003629367209 */ /* 0x000fe40007810000 */
[C---:B------:R-:W-:Y:S02]  /*10560*/  ISETP.GT.AND P3, PT, R34.reuse, 0x70, PT ;  /* 0x000000702200780c */ /* 0x040fe40003f64270 */
[----:B------:R-:W-:Y:S02]  /*10570*/  FMNMX.FTZ R54, R93, R54, !PT ;  /* 0x000000365d367209 */ /* 0x000fe40007810000 */
[----:B------:R-:W-:Y:S01]  /*10580*/  ISETP.GT.AND P2, PT, R34, 0x71, PT ;  /* 0x000000712200780c */ /* 0x000fe20003f44270 */
[----:B------:R-:W3:Y:S01]  /*10590*/  MUFU.EX2 R183, R183 ;  /* 0x000000b700b77308 */ /* 0x000ee20000000800 */
[----:B-1----:R-:W-:-:S02]  /*105a0*/  FSEL R95, R80, -INF , P3 ;  /* 0xff800000505f7808 */ /* 0x002fc40001800000 */
[----:B------:R-:W-:Y:S02]  /*105b0*/  FMNMX.FTZ R54, R39, R54, !PT ;  /* 0x0000003627367209 */ /* 0x000fe40007810000 */
[----:B------:R-:W-:Y:S02]  /*105c0*/  ISETP.GT.AND P3, PT, R34, 0x78, PT ;  /* 0x000000782200780c */ /* 0x000fe40003f64270 */
[----:B------:R-:W-:Y:S01]  /*105d0*/  FSEL R33, R50, -INF , P2 ;  /* 0xff80000032217808 */ /* 0x000fe20001000000 */
[----:B------:R-:W1:Y:S01]  /*105e0*/  MUFU.EX2 R6, R6 ;  /* 0x0000000600067308 */ /* 0x000e620000000800 */
[----:B------:R-:W-:Y:S02]  /*105f0*/  FMNMX.FTZ R54, R95, R54, !PT ;  /* 0x000000365f367209 */ /* 0x000fe40007810000 */
[----:B------:R-:W-:Y:S01]  /*10600*/  ISETP.GT.AND P2, PT, R34, 0x79, PT ;  /* 0x000000792200780c */ /* 0x000fe20003f44270 */
[-CC-:B------:R-:W-:Y:S01]  /*10610*/  FFMA.FTZ R34, R43, R42.reuse, -R36.reuse ;  /* 0x0000002a2b227223 */ /* 0x180fe20000010824 */
[----:B--2---:R-:W-:Y:S01]  /*10620*/  FSEL R99, R84, -INF , P3 ;  /* 0xff80000054637808 */ /* 0x004fe20001800000 */
[----:B------:R-:W-:Y:S01]  /*10630*/  FFMA.FTZ R36, R97, R42, -R36 ;  /* 0x0000002a61247223 */ /* 0x000fe20000010824 */
[----:B------:R-:W-:Y:S01]  /*10640*/  FMNMX.FTZ R54, R33, R54, !PT ;  /* 0x0000003621367209 */ /* 0x000fe20007810000 */
[----:B------:R-:W2:Y:S01]  /*10650*/  MUFU.EX2 R177, R177 ;  /* 0x000000b100b17308 */ /* 0x000ea20000000800 */
[----:B------:R-:W-:Y:S01]  /*10660*/  FSEL R27, R52, -INF , P2 ;  /* 0xff800000341b7808 */ /* 0x000fe20001000000 */
[----:B------:R-:W-:Y:S01]  /*10670*/  IMAD.IADD R52, R198, 0x1, -R195 ;  /* 0x00000001c6347824 */ /* 0x000fe200078e0ac3 */
[----:B------:R-:W-:Y:S01]  /*10680*/  FMNMX.FTZ R54, R99, R54, !PT ;  /* 0x0000003663367209 */ /* 0x000fe20007810000 */
[----:B------:R-:W-:-:S02]  /*10690*/  IMAD.MOV.U32 R97, RZ, RZ, R151 ;  /* 0x000000ffff617224 */ /* 0x000fc400078e0097 */
[----:B------:R-:W-:Y:S01]  /*106a0*/  IMAD R52, R193, 0x80, R52 ;  /* 0x00000080c1347824 */ /* 0x000fe200078e0234 */
[----:B------:R-:W-:Y:S01]  /*106b0*/  FMNMX.FTZ R54, R27, R54, !PT ;  /* 0x000000361b367209 */ /* 0x000fe20007810000 */
[----:B------:R-:W4:Y:S03]  /*106c0*/  MUFU.EX2 R8, R8 ;  /* 0x0000000800087308 */ /* 0x000f260000000800 */
[----:B------:R-:W-:Y:S01]  /*106d0*/  SHF.R.S32.HI R43, RZ, 0x1f, R52 ;  /* 0x0000001fff2b7819 */ /* 0x000fe20000011434 */
[----:B------:R-:W0:Y:S04]  /*106e0*/  SHFL.BFLY PT, R31, R54, 0x2, 0x1f ;  /* 0x0c401f00361f7f89 */ /* 0x000e2800000e0000 */
[----:B------:R-:W4:Y:S08]  /*106f0*/  MUFU.EX2 R179, R179 ;  /* 0x000000b300b37308 */ /* 0x000f300000000800 */
[----:B------:R-:W4:Y:S08]  /*10700*/  MUFU.EX2 R10, R10 ;  /* 0x0000000a000a7308 */ /* 0x000f300000000800 */
        /* <DEDUP_REMOVED lines=9> */
[----:B------:R-:W-:Y:S02]  /*107a0*/  FMUL.FTZ R31, R35, R42 ;  /* 0x0000002a231f7220 */ /* 0x000fe40000410000 */
[----:B------:R-:W-:Y:S03]  /*107b0*/  MUFU.EX2 R20, R20 ;  /* 0x0000001400147308 */ /* 0x000fe60000000800 */
[----:B------:R-:W-:-:S05]  /*107c0*/  FSEL R48, R31, RZ, P2 ;  /* 0x000000ff1f307208 */ /* 0x000fca0001000000 */
[-CC-:B------:R-:W-:Y:S01]  /*107d0*/  FFMA.FTZ R180, R65, R42.reuse, -R48.reuse ;  /* 0x0000002a41b47223 */ /* 0x180fe20000010830 */
[-C--:B------:R-:W-:Y:S01]  /*107e0*/  FFMA.FTZ R31, R30, R42.reuse, -R48 ;  /* 0x0000002a1e1f7223 */ /* 0x080fe20000010830 */
[----:B------:R-:W-:Y:S01]  /*107f0*/  FADD.FTZ R30, R181, R26 ;  /* 0x0000001ab51e7221 */ /* 0x000fe20000010000 */
[-CC-:B------:R-:W-:Y:S01]  /*10800*/  FFMA.FTZ R182, R3, R42.reuse, -R48.reuse ;  /* 0x0000002a03b67223 */ /* 0x180fe20000010830 */
[-CC-:B------:R-:W-:Y:S01]  /*10810*/  FFMA.FTZ R3, R5, R42.reuse, -R48.reuse ;  /* 0x0000002a05037223 */ /* 0x180fe20000010830 */
[-C--:B------:R-:W-:Y:S01]  /*10820*/  FFMA.FTZ R176, R9, R42.reuse, -R48 ;  /* 0x0000002a09b07223 */ /* 0x080fe20000010830 */
[----:B------:R-:W-:Y:S01]  /*10830*/  MUFU.EX2 R180, R180 ;  /* 0x000000b400b47308 */ /* 0x000fe20000000800 */
[----:B---3--:R-:W-:Y:S01]  /*10840*/  FADD.FTZ R5, R183, R30 ;  /* 0x0000001eb7057221 */ /* 0x008fe20000010000 */
[-CC-:B------:R-:W-:Y:S01]  /*10850*/  FFMA.FTZ R9, R11, R42.reuse, -R48.reuse ;  /* 0x0000002a0b097223 */ /* 0x180fe20000010830 */
[-CC-:B------:R-:W-:Y:S01]  /*10860*/  FFMA.FTZ R178, R69, R42.reuse, -R48.reuse ;  /* 0x0000002a45b27223 */ /* 0x180fe20000010830 */
[-CC-:B------:R-:W-:Y:S01]  /*10870*/  FFMA.FTZ R11, R73, R42.reuse, -R48.reuse ;  /* 0x0000002a490b7223 */ /* 0x180fe20000010830 */
[----:B-1----:R-:W-:Y:S01]  /*10880*/  FADD.FTZ R30, R6, R5 ;  /* 0x00000005061e7221 */ /* 0x002fe20000010000 */
[-CC-:B------:R-:W-:Y:S01]  /*10890*/  FFMA.FTZ R172, R13, R42.reuse, -R48.reuse ;  /* 0x0000002a0dac7223 */ /* 0x180fe20000010830 */
[-C--:B------:R-:W-:Y:S01]  /*108a0*/  FFMA.FTZ R13, R15, R42.reuse, -R48 ;  /* 0x0000002a0f0d7223 */ /* 0x080fe20000010830 */
[----:B------:R-:W0:Y:S01]  /*108b0*/  MUFU.EX2 R31, R31 ;  /* 0x0000001f001f7308 */ /* 0x000e220000000800 */
[----:B--2---:R-:W-:Y:S01]  /*108c0*/  FADD.FTZ R5, R177, R30 ;  /* 0x0000001eb1057221 */ /* 0x004fe20000010000 */
        /* <DEDUP_REMOVED lines=14> */
[----:B------:R-:W2:Y:S01]  /*109b0*/  MUFU.EX2 R3, R3 ;  /* 0x0000000300037308 */ /* 0x000ea20000000800 */
[----:B0-----:R-:W-:Y:S01]  /*109c0*/  FADD.FTZ R5, R180, R31 ;  /* 0x0000001fb4057221 */ /* 0x001fe20000010000 */
[----:B------:R-:W-:Y:S01]  /*109d0*/  FADD.FTZ R37, R173, R50 ;  /* 0x00000032ad257221 */ /* 0x000fe20000010000 */
[-CC-:B------:R-:W-:Y:S01]  /*109e0*/  FFMA.FTZ R85, R85, R42.reuse, -R48.reuse ;  /* 0x0000002a55557223 */ /* 0x180fe20000010830 */
[-CC-:B------:R-:W-:Y:S01]  /*109f0*/  FFMA.FTZ R89, R89, R42.reuse, -R48.reuse ;  /* 0x0000002a59597223 */ /* 0x180fe20000010830 */
[-CC-:B------:R-:W-:Y:S01]  /*10a00*/  FFMA.FTZ R49, R49, R42.reuse, -R48.reuse ;  /* 0x0000002a31317223 */ /* 0x180fe20000010830 */
[----:B------:R-:W-:Y:S01]  /*10a10*/  FADD.FTZ R50, R12, R37 ;  /* 0x000000250c327221 */ /* 0x000fe20000010000 */
[----:B------:R-:W-:Y:S01]  /*10a20*/  F2FP.BF16.F32.PACK_AB R183, R6, R183 ;  /* 0x000000b706b7723e */ /* 0x000fe200000010ff */
        /* <DEDUP_REMOVED lines=12> */
[----:B------:R-:W-:Y:S01]  /*10af0*/  FFMA.FTZ R27, R27, R42, -R48 ;  /* 0x0000002a1b1b7223 */ /* 0x000fe20000010830 */
[----:B------:R-:W-:-:S02]  /*10b00*/  F2FP.BF16.F32.PACK_AB R180, R31, R180 ;  /* 0x000000b41fb4723e */ /* 0x000fc400000010ff */
[----:B------:R-:W-:Y:S01]  /*10b10*/  F2FP.BF16.F32.PACK_AB R173, R12, R173 ;  /* 0x000000ad0cad723e */ /* 0x000fe200000010ff */
[----:B------:R-:W2:Y:S01]  /*10b20*/  MUFU.EX2 R178, R178 ;  /* 0x000000b200b27308 */ /* 0x000ea20000000800 */
[----:B0-----:R-:W-:Y:S01]  /*10b30*/  FADD.FTZ R30, R176, R5 ;  /* 0x00000005b01e7221 */ /* 0x001fe20000010000 */
[----:B------:R-:W-:Y:S01]  /*10b40*/  FADD.FTZ R5, R175, R50 ;  /* 0x00000032af057221 */ /* 0x000fe20000010000 */
[----:B------:R-:W-:Y:S01]  /*10b50*/  VIADD R12, R123, 0xfffffffe ;  /* 0xfffffffe7b0c7836 */ /* 0x000fe20000000000 */
[----:B------:R-:W-:Y:S01]  /*10b60*/  F2FP.BF16.F32.PACK_AB R182, R3, R182 ;  /* 0x000000b603b6723e */ /* 0x000fe200000010ff */
[----:B------:R-:W-:Y:S02]  /*10b70*/  IMAD.MOV.U32 R123, RZ, RZ, R151 ;  /* 0x000000ffff7b7224 */ /* 0x000fe400078e0097 */
[----:B------:R-:W-:Y:S01]  /*10b80*/  FADD.FTZ R50, R14, R5 ;  /* 0x000000050e327221 */ /* 0x000fe20000010000 */
[----:B------:R-:W-:Y:S01]  /*10b90*/  LEA.HI R5, R43, R52, RZ, 0x7 ;  /* 0x000000342b057211 */ /* 0x000fe200078f38ff */
[----:B------:R-:W0:Y:S01]  /*10ba0*/  MUFU.EX2 R11, R11 ;  /* 0x0000000b000b7308 */ /* 0x000e220000000800 */
[----:B-1----:R-:W-:Y:S01]  /*10bb0*/  FADD.FTZ R37, R9, R30 ;  /* 0x0000001e09257221 */ /* 0x002fe20000010000 */
[----:B------:R-:W-:Y:S01]  /*10bc0*/  FADD.FTZ R43, R169, R50 ;  /* 0x00000032a92b7221 */ /* 0x000fe20000010000 */
[----:B------:R-:W-:-:S02]  /*10bd0*/  SHF.R.S32.HI R5, RZ, 0x7, R5 ;  /* 0x00000007ff057819 */ /* 0x000fc40000011405 */
[----:B------:R-:W-:Y:S01]  /*10be0*/  F2FP.BF16.F32.PACK_AB R181, R26, R181 ;  /* 0x000000b51ab5723e */ /* 0x000fe200000010ff */
[----:B------:R-:W-:Y:S01]  /*10bf0*/  FADD.FTZ R50, R20, R43 ;  /* 0x0000002b14327221 */ /* 0x000fe20000010000 */
[----:B------:R-:W-:Y:S01]  /*10c00*/  VIMNMX R5, RZ, R5, !PT ;  /* 0x00000005ff057248 */ /* 0x000fe20007fe0100 */
[----:B------:R-:W1:Y:S01]  /*10c10*/  MUFU.EX2 R172, R172 ;  /* 0x000000ac00ac7308 */ /* 0x000e620000000800 */
[----:B--2---:R-:W-:Y:S01]  /*10c20*/  FADD.FTZ R30, R178, R37 ;  /* 0x00000025b21e7221 */ /* 0x004fe20000010000 */
[----:B------:R-:W-:Y:S02]  /*10c30*/  F2FP.BF16.F32.PACK_AB R177, R8, R177 ;  /* 0x000000b108b1723e */ /* 0x000fe400000010ff */
[----:B------:R-:W-:Y:S02]  /*10c40*/  ISETP.GE.AND P2, PT, R12, R5, PT ;  /* 0x000000050c00720c */ /* 0x000fe40003f46270 */
        /* <DEDUP_REMOVED lines=8> */
[----:B------:R-:W-:-:S06]  /*10cd0*/  F2FP.BF16.F32.PACK_AB R178, R11, R178 ;  /* 0x000000b20bb2723e */ /* 0x000fcc00000010ff */
        /* <DEDUP_REMOVED lines=55> */
[----:B------:R-:W-:Y:S01]  /*11050*/  MUFU.EX2 R163, R163 ;  /* 0x000000a300a37308 */ /* 0x000fe20000000800 */
[C---:B0-----:R-:W-:Y:S01]  /*11060*/  FADD.FTZ R6, R40.reuse, R37 ;  /* 0x0000002528067221 */ /* 0x041fe20000010000 */
[----:B------:R-:W-:-:S06]  /*11070*/  F2FP.BF16.F32.PACK_AB R161, R40, R161 ;  /* 0x000000a128a1723e */ /* 0x000fcc00000010ff */
[----:B------:R0:W2:Y:S01]  /*11080*/  MUFU.EX2 R156, R89 ;  /* 0x00000059009c7308 */ /* 0x0000a20000000800 */
[----:B-1----:R-:W-:-:S07]  /*11090*/  FADD.FTZ R37, R85, R0 ;  /* 0x0000000055257221 */ /* 0x002fce0000010000 */
[----:B------:R-:W-:Y:S01]  /*110a0*/  MUFU.EX2 R44, R44 ;  /* 0x0000002c002c7308 */ /* 0x000fe20000000800 */
[----:B0-----:R-:W-:-:S07]  /*110b0*/  IMAD.MOV.U32 R89, RZ, RZ, R151 ;  /* 0x000000ffff597224 */ /* 0x001fce00078e0097 */
[----:B------:R-:W0:Y:S01]  /*110c0*/  MUFU.EX2 R49, R49 ;  /* 0x0000003100317308 */ /* 0x000e220000000800 */
[C---:B--2---:R-:W-:Y:S01]  /*110d0*/  FADD.FTZ R0, R156.reuse, R37 ;  /* 0x000000259c007221 */ /* 0x044fe20000010000 */
[----:B------:R-:W-:-:S06]  /*110e0*/  F2FP.BF16.F32.PACK_AB R156, R156, R85 ;  /* 0x000000559c9c723e */ /* 0x000fcc00000010ff */
[----:B------:R-:W-:Y:S08]  /*110f0*/  MUFU.EX2 R165, R165 ;  /* 0x000000a500a57308 */ /* 0x000ff00000000800 */
[----:B------:R-:W1:Y:S01]  /*11100*/  MUFU.EX2 R158, R45 ;  /* 0x0000002d009e7308 */ /* 0x000e620000000800 */
[----:B0-----:R-:W-:-:S07]  /*11110*/  FADD.FTZ R37, R49, R0 ;  /* 0x0000000031257221 */ /* 0x001fce0000010000 */
[----:B------:R-:W-:Y:S08]  /*11120*/  MUFU.EX2 R46, R87 ;  /* 0x00000057002e7308 */ /* 0x000ff00000000800 */
[----:B------:R-:W0:Y:S01]  /*11130*/  MUFU.EX2 R91, R91 ;  /* 0x0000005b005b7308 */ /* 0x000e220000000800 */
[C---:B-1----:R-:W-:Y:S01]  /*11140*/  FADD.FTZ R0, R158.reuse, R37 ;  /* 0x000000259e007221 */ /* 0x042fe20000010000 */
[----:B------:R-:W-:-:S06]  /*11150*/  F2FP.BF16.F32.PACK_AB R158, R158, R49 ;  /* 0x000000319e9e723e */ /* 0x000fcc00000010ff */
[----:B------:R-:W1:Y:S08]  /*11160*/  MUFU.EX2 R167, R167 ;  /* 0x000000a700a77308 */ /* 0x000e700000000800 */
[----:B------:R2:W3:Y:S01]  /*11170*/  MUFU.EX2 R160, R41 ;  /* 0x0000002900a07308 */ /* 0x0004e20000000800 */
[----:B0-----:R-:W-:-:S07]  /*11180*/  FADD.FTZ R37, R91, R0 ;  /* 0x000000005b257221 */ /* 0x001fce0000010000 */
[----:B------:R-:W0:Y:S01]  /*11190*/  MUFU.EX2 R93, R93 ;  /* 0x0000005d005d7308 */ /* 0x000e220000000800 */
[----:B--2---:R-:W-:Y:S01]  /*111a0*/  FADD.FTZ R41, R163, R6 ;  /* 0x00000006a3297221 */ /* 0x004fe20000010000 */
[----:B------:R-:W-:-:S03]  /*111b0*/  F2FP.BF16.F32.PACK_AB R163, R44, R163 ;  /* 0x000000a32ca3723e */ /* 0x000fc600000010ff */
[----:B------:R-:W-:-:S03]  /*111c0*/  FADD.FTZ R6, R44, R41 ;  /* 0x000000292c067221 */ /* 0x000fc60000010000 */
[----:B------:R2:W4:Y:S08]  /*111d0*/  MUFU.EX2 R162, R39 ;  /* 0x0000002700a27308 */ /* 0x0005300000000800 */
[----:B------:R-:W4:Y:S01]  /*111e0*/  MUFU.EX2 R95, R95 ;  /* 0x0000005f005f7308 */ /* 0x000f220000000800 */
[----:B--2---:R-:W-:Y:S01]  /*111f0*/  FADD.FTZ R39, R165, R6 ;  /* 0x00000006a5277221 */ /* 0x004fe20000010000 */
[----:B------:R-:W-:-:S03]  /*11200*/  F2FP.BF16.F32.PACK_AB R165, R46, R165 ;  /* 0x000000a52ea5723e */ /* 0x000fc600000010ff */
[----:B------:R-:W-:-:S03]  /*11210*/  FADD.FTZ R6, R46, R39 ;  /* 0x000000272e067221 */ /* 0x000fc60000010000 */
[----:B------:R-:W2:Y:S01]  /*11220*/  MUFU.EX2 R164, R33 ;  /* 0x0000002100a47308 */ /* 0x000ea20000000800 */
[----:B-1----:R-:W-:Y:S01]  /*11230*/  FADD.FTZ R39, R167, R6 ;  /* 0x00000006a7277221 */ /* 0x002fe20000010000 */
[C---:B---3--:R-:W-:Y:S01]  /*11240*/  FADD.FTZ R6, R160.reuse, R37 ;  /* 0x00000025a0067221 */ /* 0x048fe20000010000 */
[----:B------:R-:W-:Y:S01]  /*11250*/  F2FP.BF16.F32.PACK_AB R160, R160, R91 ;  /* 0x0000005ba0a0723e */ /* 0x000fe200000010ff */
[----:B------:R-:W-:Y:S02]  /*11260*/  IMAD.MOV.U32 R91, RZ, RZ, R151 ;  /* 0x000000ffff5b7224 */ /* 0x000fe400078e0097 */
[----:B0-----:R-:W-:Y:S02]  /*11270*/  FADD.FTZ R31, R93, R6 ;  /* 0x000000065d1f7221 */ /* 0x001fe40000010000 */
[----:B------:R-:W0:Y:S02]  /*11280*/  MUFU.EX2 R99, R99 ;  /* 0x0000006300637308 */ /* 0x000e240000000800 */
[C---:B----4-:R-:W-:Y:S01]  /*11290*/  FADD.FTZ R6, R162.reuse, R31 ;  /* 0x0000001fa2067221 */ /* 0x050fe20000010000 */
[----:B------:R-:W-:Y:S01]  /*112a0*/  F2FP.BF16.F32.PACK_AB R162, R162, R93 ;  /* 0x0000005da2a2723e */ /* 0x000fe200000010ff */
[----:B------:R-:W-:-:S02]  /*112b0*/  IMAD.MOV.U32 R93, RZ, RZ, R151 ;  /* 0x000000ffff5d7224 */ /* 0x000fc400078e0097 */
[----:B------:R-:W-:Y:S02]  /*112c0*/  FADD.FTZ R3, R95, R6 ;  /* 0x000000065f037221 */ /* 0x000fe40000010000 */
[----:B------:R-:W1:Y:S02]  /*112d0*/  MUFU.EX2 R166, R27 ;  /* 0x0000001b00a67308 */ /* 0x000e640000000800 */
[C---:B--2---:R-:W-:Y:S01]  /*112e0*/  FADD.FTZ R6, R164.reuse, R3 ;  /* 0x00000003a4067221 */ /* 0x044fe20000010000 */
[----:B------:R-:W-:Y:S01]  /*112f0*/  F2FP.BF16.F32.PACK_AB R164, R164, R95 ;  /* 0x0000005fa4a4723e */ /* 0x000fe200000010ff */
[----:B------:R-:W-:-:S04]  /*11300*/  IMAD.MOV.U32 R95, RZ, RZ, R151 ;  /* 0x000000ffff5f7224 */ /* 0x000fc800078e0097 */
[----:B------:R-:W2:Y:S01]  /*11310*/  MUFU.EX2 R36, R36 ;  /* 0x0000002400247308 */ /* 0x000ea20000000800 */
[----:B0-----:R-:W-:-:S04]  /*11320*/  FADD.FTZ R3, R99, R6 ;  /* 0x0000000663037221 */ /* 0x001fc80000010000 */
[C---:B-1----:R-:W-:Y:S01]  /*11330*/  FADD.FTZ R3, R166.reuse, R3 ;  /* 0x00000003a6037221 */ /* 0x042fe20000010000 */
[----:B------:R-:W-:Y:S01]  /*11340*/  F2FP.BF16.F32.PACK_AB R166, R166, R99 ;  /* 0x00000063a6a6723e */ /* 0x000fe200000010ff */
[----:B------:R-:W-:Y:S02]  /*11350*/  IMAD.MOV.U32 R99, RZ, RZ, R151 ;  /* 0x000000ffff637224 */ /* 0x000fe400078e0097 */
[C---:B--2---:R-:W-:Y:S01]  /*11360*/  FADD.FTZ R0, R36.reuse, R39 ;  /* 0x0000002724007221 */ /* 0x044fe20000010000 */
[----:B------:R-:W-:Y:S01]  /*11370*/  F2FP.BF16.F32.PACK_AB R167, R36, R167 ;  /* 0x000000a724a7723e */ /* 0x000fe200000010ff */
[----:B------:R-:W-:Y:S06]  /*11380*/  @!P2 BRA `(.L_x_2409) ;  /* 0x000000340038a947 */ /* 0x000fec0003800000 */
[----:B------:R-:W-:Y:S01]  /*11390*/  IMAD.MOV.U32 R10, RZ, RZ, R7 ;  /* 0x000000ffff0a7224 */ /* 0x000fe200078e0007 */
[----:B------:R-:W-:Y:S01]  /*113a0*/  CS2R R150, SRZ ;  /* 0x0000000000967805 */ /* 0x000fe2000001ff00 */
[----:B------:R-:W-:Y:S01]  /*113b0*/  IMAD.MOV.U32 R11, RZ, RZ, R35 ;  /* 0x000000ffff0b7224 */ /* 0x000fe200078e0023 */
[----:B------:R-:W-:Y:S01]  /*113c0*/  CS2R R148, SRZ ;  /* 0x0000000000947805 */ /* 0x000fe2000001ff00 */
[----:B------:R-:W-:Y:S01]  /*113d0*/  IMAD.MOV.U32 R14, RZ, RZ, R190 ;  /* 0x000000ffff0e7224 */ /* 0x000fe200078e00be */
[----:B------:R-:W-:Y:S01]  /*113e0*/  CS2R R146, SRZ ;  /* 0x0000000000927805 */ /* 0x000fe2000001ff00 */
[----:B------:R-:W-:Y:S01]  /*113f0*/  IMAD.MOV.U32 R13, RZ, RZ, R185 ;  /* 0x000000ffff0d7224 */ /* 0x000fe200078e00b9 */
        /* <DEDUP_REMOVED lines=28> */
[----:B------:R-:W-:-:S07]  /*115c0*/  CS2R R88, SRZ ;  /* 0x0000000000587805 */ /* 0x000fce000001ff00 */
.L_x_2419:
        /* <DEDUP_REMOVED lines=10> */
.L_x_2411:
[----:B------:R-:W-:Y:S01]  /*11670*/  IMAD R6, R185, 0x8, R2 ;  /* 0x00000008b9067824 */ /* 0x000fe200078e0202 */
[----:B------:R-:W-:-:S04]  /*11680*/  SHF.L.U32 R7, R190, 0x1f, RZ ;  /* 0x0000001fbe077819 */ /* 0x000fc800000006ff */
[----:B------:R0:W1:Y:S01]  /*11690*/  SYNCS.PHASECHK.TRANS64.TRYWAIT P3, [R6+URZ+0x28830], R7 ;  /* 0x02883007060075a7 */ /* 0x000062000806017f */
[----:B------:R-:W-:Y:S05]  /*116a0*/  @!P0 BRA `(.L_x_2412) ;  /* 0x0000000000048947 */ /* 0x000fea0003800000 */
[----:B------:R-:W-:Y:S01]  /*116b0*/  BPT.TRAP 0x1 ;  /* 0x000000040000795c */ /* 0x000fe20000300000 */
.L_x_2412:
[----:B------:R-:W-:Y:S04]  /*116c0*/  BSSY B0, `(.L_x_2410) ;  /* 0x0000004000007945 */ /* 0x000fe80003800000 */
[----:B-1----:R-:W-:Y:S05]  /*116d0*/  @P3 BRA `(.L_x_2413) ;  /* 0x0000000000083947 */ /* 0x002fea0003800000 */
[----:B------:R-:W1:Y:S02]  /*116e0*/  SYNCS.PHASECHK.TRANS64.TRYWAIT P3, [R6+URZ+0x28830], R7 ;  /* 0x02883007060075a7 */ /* 0x000e64000806017f */
[----:B-1----:R-:W-:Y:S05]  /*116f0*/  @!P3 BRA `(.L_x_2414) ;  /* 0x000000f400c8b947 */ /* 0x002fea0003800000 */
.L_x_2413:
[----:B------:R-:W-:Y:S05]  /*11700*/  BSYNC B0 ;  /* 0x0000000000007941 */ /* 0x000fea0003800000 */
.L_x_2410:
        /* <DEDUP_REMOVED lines=64> */
.L_x_2416:
[----:B------:R-:W-:Y:S01]  /*11b10*/  SHF.L.U32 R6, R14, 0x1f, RZ ;  /* 0x0000001f0e067819 */ /* 0x000fe200000006ff */
[----:B------:R-:W-:-:S04]  /*11b20*/  IMAD R7, R13, 0x8, R2 ;  /* 0x000000080d077824 */ /* 0x000fc800078e0202 */
[----:B------:R0:W1:Y:S01]  /*11b30*/  SYNCS.PHASECHK.TRANS64.TRYWAIT P2, [R7+URZ+0x28850], R6 ;  /* 0x02885006070075a7 */ /* 0x000062000804017f */
[----:B------:R-:W-:Y:S05]  /*11b40*/  @!P0 BRA `(.L_x_2417) ;  /* 0x0000000000048947 */ /* 0x000fea0003800000 */
[----:B------:R-:W-:Y:S01]  /*11b50*/  BPT.TRAP 0x1 ;  /* 0x000000040000795c */ /* 0x000fe20000300000 */
.L_x_2417:
[----:B-1----:R-:W-:Y:S05]  /*11b60*/  @P2 BRA `(.L_x_2415) ;  /* 0x0000000000082947 */ /* 0x002fea0003800000 */
[----:B------:R-:W1:Y:S02]  /*11b70*/  SYNCS.PHASECHK.TRANS64.TRYWAIT P2, [R7+URZ+0x28850], R6 ;  /* 0x02885006070075a7 */ /* 0x000e64000804017f */
[----:B-1----:R-:W-:Y:S05]  /*11b80*/  @!P2 BRA `(.L_x_2418) ;  /* 0x000000f000b8a947 */ /* 0x002fea0003800000 */
.L_x_2415:
[----:B01----:R-:W-:Y:S01]  /*11b90*/  VIADD R6, R2, 0x400 ;  /* 0x0000040002067836 */ /* 0x003fe20000000000 */
[----:B------:R-:W-:Y:S05]  /*11ba0*/  WARPSYNC.ALL ;  /* 0x0000000000007948 */ /* 0x000fea0003800000 */
[----:B------:R-:W-:Y:S01]  /*11bb0*/  SHF.R.U32.HI R6, RZ, 0x4, R6 ;  /* 0x00000004ff067819 */ /* 0x000fe20000011606 */
[----:B------:R-:W-:Y:S01]  /*11bc0*/  IMAD.MOV.U32 R7, RZ, RZ, 0x40000040 ;  /* 0x40000040ff077424 */ /* 0x000fe200078e00ff */
[----:B------:R-:W-:Y:S01]  /*11bd0*/  WARPGROUP.ARRIVE ;  /* 0x00000000000079c5 */ /* 0x000fe20000000000 */
[----:B------:R-:W-:Y:S01]  /*11be0*/  IMAD.MOV.U32 R9, RZ, RZ, 0x40000040 ;  /* 0x40000040ff097424 */ /* 0x000fe200078e00ff */
[----:B------:R-:W-:Y:S01]  /*11bf0*/  LOP3.LUT R6, R6, 0x3fff, RZ, 0xc0, !PT ;  /* 0x00003fff06067812 */ /* 0x000fe200078ec0ff */
[----:B------:R-:W-:Y:S01]  /*11c00*/  FMUL.FTZ R20, R27, UR7 ;  /* 0x000000071b147c20 */ /* 0x000fe20008410000 */
        /* <DEDUP_REMOVED lines=9> */
[----:B------:R-:W-:Y:S01]  /*11ca0*/  FMUL.FTZ R14, R25, UR7 ;  /* 0x00000007190e7c20 */ /* 0x000fe20008410000 */
[----:B------:R-:W-:Y:S01]  /*11cb0*/  FMUL.FTZ R21, R28, UR7 ;  /* 0x000000071c157c20 */ /* 0x000fe20008410000 */
[C---:B------:R-:W-:Y:S01]  /*11cc0*/  VIADD R8, R6.reuse, 0x80 ;  /* 0x0000008006087836 */ /* 0x040fe20000000000 */
[----:B------:R-:W-:Y:S01]  /*11cd0*/  R2UR UR10, R6 ;  /* 0x00000000060a72ca */ /* 0x000fe200000e0000 */
        /* <DEDUP_REMOVED lines=12> */
[----:B------:R-:W-:Y:S01]  /*11da0*/  HGMMA.64x128x16.F32.BF16 R88, R180, gdesc[UR8].tnspB, R88, gsb0 ;  /* 0x41e00008b4587df0 */ /* 0x000fe20008001858 */
[----:B------:R-:W-:Y:S01]  /*11db0*/  R2UR UR10, R8 ;  /* 0x00000000080a72ca */ /* 0x000fe200000e0000 */
[----:B------:R-:W-:Y:S01]  /*11dc0*/  VIADD R8, R6, 0x100 ;  /* 0x0000010006087836 */ /* 0x000fe20000000000 */
[----:B------:R-:W-:Y:S01]  /*11dd0*/  R2UR UR11, R9 ;  /* 0x00000000090b72ca */ /* 0x000fe200000e0000 */
[----:B------:R-:W-:-:S02]  /*11de0*/  IMAD.MOV.U32 R9, RZ, RZ, 0x40000040 ;  /* 0x40000040ff097424 */ /* 0x000fc400078e00ff */
[----:B------:R-:W-:Y:S01]  /*11df0*/  FMUL.FTZ R30, R33, UR7 ;  /* 0x00000007211e7c20 */ /* 0x000fe20008410000 */
[----:B------:R-:W2:Y:S01]  /*11e00*/  MUFU.TANH R21, R21 ;  /* 0x0000001500157308 */ /* 0x000ea20000002400 */
        /* <DEDUP_REMOVED lines=22> */
[----:B------:R-:W5:Y:S01]  /*11f70*/  S2R R194, SR_TID.X ;  /* 0x0000000000c27919 */ /* 0x000f620000002100 */
[----:B------:R-:W4:Y:S01]  /*11f80*/  MUFU.TANH R30, R30 ;  /* 0x0000001e001e7308 */ /* 0x000f220000002400 */
[----:B------:R-:W-:-:S04]  /*11f90*/  @!P1 IMAD R13, R13, 0x8, R2 ;  /* 0x000000080d0d9824 */ /* 0x000fc800078e0202 */
[----:B------:R-:W-:-:S03]  /*11fa0*/  @!P1 VIADD R13, R13, 0x28860 ;  /* 0x000288600d0d9836 */ /* 0x000fc60000000000 */
[----:B------:R-:W4:Y:S02]  /*11fb0*/  MUFU.TANH R31, R31 ;  /* 0x0000001f001f7308 */ /* 0x000f240000002400 */
[----:B------:R-:W-:-:S06]  /*11fc0*/  @!P1 PRMT R13, RZ, 0x654, R13 ;  /* 0x00000654ff0d9816 */ /* 0x000fcc000000000d */
[----:B------:R-:W4:Y:S08]  /*11fd0*/  MUFU.TANH R33, R33 ;  /* 0x0000002100217308 */ /* 0x000f300000002400 */
[----:B------:R-:W-:Y:S01]  /*11fe0*/  MUFU.TANH R35, R35 ;  /* 0x0000002300237308 */ /* 0x000fe20000002400 */
[----:B-----5:R-:W-:-:S07]  /*11ff0*/  SHF.R.U32.HI R194, RZ, 0x7, R194 ;  /* 0x00000007ffc27819 */ /* 0x020fce00000116c2 */
[----:B------:R-:W5:Y:S08]  /*12000*/  MUFU.TANH R37, R37 ;  /* 0x0000002500257308 */ /* 0x000f700000002400 */
[----:B------:R-:W-:Y:S08]  /*12010*/  MUFU.TANH R41, R41 ;  /* 0x0000002900297308 */ /* 0x000ff00000002400 */
[----:B------:R-:W5:Y:S08]  /*12020*/  MUFU.TANH R42, R42 ;  /* 0x0000002a002a7308 */ /* 0x000f700000002400 */
[----:B------:R-:W-:Y:S08]  /*12030*/  MUFU.TANH R45, R45 ;  /* 0x0000002d002d7308 */ /* 0x000ff00000002400 */
[----:B------:R-:W5:Y:S08]  /*12040*/  MUFU.TANH R46, R46 ;  /* 0x0000002e002e7308 */ /* 0x000f700000002400 */
[----:B------:R-:W-:Y:S08]  /*12050*/  MUFU.TANH R49, R49 ;  /* 0x0000003100317308 */ /* 0x000ff00000002400 */
[----:B------:R-:W5:Y:S08]  /*12060*/  MUFU.TANH R50, R50 ;  /* 0x0000003200327308 */ /* 0x000f700000002400 */
[----:B------:R-:W-:Y:S08]  /*12070*/  MUFU.TANH R52, R52 ;  /* 0x0000003400347308 */ /* 0x000ff00000002400 */
[----:B------:R-:W5:Y:S08]  /*12080*/  MUFU.TANH R55, R55 ;  /* 0x0000003700377308 */ /* 0x000f700000002400 */
[----:B------:R-:W-:Y:S01]  /*12090*/  MUFU.TANH R80, R80 ;  /* 0x0000005000507308 */ /* 0x000fe20000002400 */
[----:B------:R-:W-:-:S02]  /*120a0*/  WARPGROUP.DEPBAR.LE gsb0, 0x0 ;  /* 0x00008000000079c5 */ /* 0x000fc40000010000 */
[----:B------:R-:W-:Y:S01]  /*120b0*/  WARPGROUP.ARRIVE ;  /* 0x00000000000079c5 */ /* 0x000fe20000000000 */
[----:B------:R-:W-:Y:S01]  /*120c0*/  FMUL.FTZ R183, R77, UR7 ;  /* 0x000000074db77c20 */ /* 0x000fe20008410000 */
[----:B------:R-:W-:-:S03]  /*120d0*/  FMUL.FTZ R181, R72, UR7 ;  /* 0x0000000748b57c20 */ /* 0x000fc60008410000 */
[----:B------:R-:W-:Y:S01]  /*120e0*/  MUFU.TANH R15, R15 ;  /* 0x0000000f000f7308 */ /* 0x000fe20000002400 */
[----:B------:R-:W-:Y:S01]  /*120f0*/  FMUL.FTZ R72, R87, UR7 ;  /* 0x0000000757487c20 */ /* 0x000fe20008410000 */
[----:B------:R-:W-:Y:S01]  /*12100*/  HGMMA.64x128x16.F32.BF16 R88, R176, gdesc[UR8].tnspB, R88, gsb0 ;  /* 0x41e00008b0587df0 */ /* 0x000fe20008001858 */
[----:B------:R-:W-:Y:S02]  /*12110*/  R2UR UR10, R8 ;  /* 0x00000000080a72ca */ /* 0x000fe400000e0000 */
[----:B------:R-:W-:Y:S01]  /*12120*/  R2UR UR11, R9 ;  /* 0x00000000090b72ca */ /* 0x000fe200000e0000 */
[----:B------:R-:W-:Y:S02]  /*12130*/  IMAD.MOV.U32 R9, RZ, RZ, -0x80 ;  /* 0xffffff80ff097424 */ /* 0x000fe400078e00ff */
[----:B------:R-:W-:Y:S02]  /*12140*/  MUFU.TANH R181, R181 ;  /* 0x000000b500b57308 */ /* 0x000fe40000002400 */
[----:B------:R-:W-:-:S04]  /*12150*/  IMAD R8, R12, R9, 0x1 ;  /* 0x000000010c087424 */ /* 0x000fc800078e0209 */
[----:B------:R-:W-:Y:S01]  /*12160*/  IMAD R9, R193, 0x80, R8 ;  /* 0x00000080c1097824 */ /* 0x000fe200078e0208 */
[----:B------:R-:W-:Y:S01]  /*12170*/  IADD3 R8, R6, 0x180, RZ ;  /* 0x0000018006087810 */ /* 0x000fe20007ffe0ff */
[----:B------:R-:W-:Y:S03]  /*12180*/  MUFU.TANH R183, R183 ;  /* 0x000000b700b77308 */ /* 0x000fe60000002400 */
[----:B------:R-:W-:Y:S01]  /*12190*/  IADD3 R53, -R195, R9, R198 ;  /* 0x00000009c3357210 */ /* 0x000fe20007ffe1c6 */
[----:B------:R-:W-:-:S04]  /*121a0*/  IMAD.MOV.U32 R9, RZ, RZ, 0x40000040 ;  /* 0x40000040ff097424 */ /* 0x000fc800078e00ff */
[----:B------:R-:W-:Y:S01]  /*121b0*/  IMAD R56, R212, -0x2, R53 ;  /* 0xfffffffed4387824 */ /* 0x000fe200078e0235 */
[----:B------:R-:W-:Y:S03]  /*121c0*/  MUFU.TANH R20, R20 ;  /* 0x0000001400147308 */ /* 0x000fe60000002400 */
[----:B------:R-:W-:Y:S02]  /*121d0*/  IMAD.IADD R53, R213, 0x1, R56 ;  /* 0x00000001d5357824 */ /* 0x000fe400078e0238 */
[----:B------:R-:W-:Y:S01]  /*121e0*/  FMUL.FTZ R56, R70, UR7 ;  /* 0x0000000746387c20 */ /* 0x000fe20008410000 */
[----:B------:R-:W-:Y:S02]  /*121f0*/  FMUL.FTZ R70, R83, UR7 ;  /* 0x0000000753467c20 */ /* 0x000fe40008410000 */
[C---:B------:R-:W-:Y:S01]  /*12200*/  ISETP.GT.AND P2, PT, R53.reuse, RZ, PT ;  /* 0x000000ff3500720c */ /* 0x040fe20003f44270 */
[----:B------:R-:W-:Y:S01]  /*12210*/  MUFU.TANH R24, R24 ;  /* 0x0000001800187308 */ /* 0x000fe20000002400 */
[----:B------:R-:W-:-:S02]  /*12220*/  ISETP.GT.AND P3, PT, R53, 0x1, PT ;  /* 0x000000013500780c */ /* 0x000fc40003f64270 */
[----:B0-----:R-:W-:Y:S02]  /*12230*/  FSEL R7, R7, -INF , P2 ;  /* 0xff80000007077808 */ /* 0x001fe40001000000 */
[----:B-1----:R-:W-:Y:S02]  /*12240*/  FSEL R57, R14, -INF , P3 ;  /* 0xff8000000e397808 */ /* 0x002fe40001800000 */
[----:B------:R-:W-:Y:S01]  /*12250*/  ISETP.GT.AND P2, PT, R53, 0x8, PT ;  /* 0x000000083500780c */ /* 0x000fe20003f44270 */
[----:B------:R-:W-:Y:S01]  /*12260*/  MUFU.TANH R26, R26 ;  /* 0x0000001a001a7308 */ /* 0x000fe20000002400 */
[----:B------:R-:W-:Y:S02]  /*12270*/  FMNMX.FTZ R14, R7, R11, !PT ;  /* 0x0000000b070e7209 */ /* 0x000fe40007810000 */
[----:B------:R-:W-:Y:S02]  /*12280*/  ISETP.GT.AND P3, PT, R53, 0x9, PT ;  /* 0x000000093500780c */ /* 0x000fe40003f64270 */
[----:B--2---:R-:W-:-:S02]  /*12290*/  FSEL R21, R21, -INF , P2 ;  /* 0xff80000015157808 */ /* 0x004fc40001000000 */
[----:B------:R-:W-:Y:S01]  /*122a0*/  FMNMX.FTZ R14, R57, R14, !PT ;  /* 0x0000000e390e7209 */ /* 0x000fe20007810000 */
[----:B------:R-:W-:Y:S01]  /*122b0*/  MUFU.TANH R28, R28 ;  /* 0x0000001c001c7308 */ /* 0x000fe20000002400 */
[----:B------:R-:W-:Y:S02]  /*122c0*/  ISETP.GT.AND P2, PT, R53, 0x10, PT ;  /* 0x000000103500780c */ /* 0x000fe40003f44270 */
[----:B---3--:R-:W-:Y:S02]  /*122d0*/  FSEL R25, R25, -INF , P3 ;  /* 0xff80000019197808 */ /* 0x008fe40001800000 */
[----:B------:R-:W-:Y:S02]  /*122e0*/  FMNMX.FTZ R14, R21, R14, !PT ;  /* 0x0000000e150e7209 */ /* 0x000fe40007810000 */
[----:B------:R-:W-:Y:S01]  /*122f0*/  ISETP.GT.AND P3, PT, R53, 0x11, PT ;  /* 0x000000113500780c */ /* 0x000fe20003f64270 */
[----:B------:R-:W-:Y:S01]  /*12300*/  MUFU.TANH R29, R29 ;  /* 0x0000001d001d7308 */ /* 0x000fe20000002400 */
[----:B----4-:R-:W-:-:S02]  /*12310*/  FSEL R27, R27, -INF , P2 ;  /* 0xff8000001b1b7808 */ /* 0x010fc40001000000 */
[----:B------:R-:W-:Y:S02]  /*12320*/  FMNMX.FTZ R14, R25, R14, !PT ;  /* 0x0000000e190e7209 */ /* 0x000fe40007810000 */
[----:B------:R-:W-:Y:S02]  /*12330*/  ISETP.GT.AND P2, PT, R53, 0x18, PT ;  /* 0x000000183500780c */ /* 0x000fe40003f44270 */
[----:B------:R-:W-:Y:S01]  /*12340*/  FSEL R59, R30, -INF , P3 ;  /* 0xff8000001e3b7808 */ /* 0x000fe20001800000 */
[----:B------:R-:W-:Y:S01]  /*12350*/  MUFU.TANH R32, R32 ;  /* 0x0000002000207308 */ /* 0x000fe20000002400 */
[----:B------:R-:W-:Y:S02]  /*12360*/  FMNMX.FTZ R14, R27, R14, !PT ;  /* 0x0000000e1b0e7209 */ /* 0x000fe40007810000 */
[----:B------:R-:W-:Y:S02]  /*12370*/  ISETP.GT.AND P3, PT, R53, 0x19, PT ;  /* 0x000000193500780c */ /* 0x000fe40003f64270 */
[----:B------:R-:W-:-:S02]  /*12380*/  FSEL R31, R31, -INF , P2 ;  /* 0xff8000001f1f7808 */ /* 0x000fc40001000000 */
[----:B------:R-:W-:Y:S01]  /*12390*/  FMNMX.FTZ R14, R59, R14, !PT ;  /* 0x0000000e3b0e7209 */ /* 0x000fe20007810000 */
[----:B------:R-:W-:Y:S01]  /*123a0*/  MUFU.TANH R34, R34 ;  /* 0x0000002200227308 */ /* 0x000fe20000002400 */
[----:B------:R-:W-:Y:S02]  /*123b0*/  ISETP.GT.AND P2, PT, R53, 0x20, PT ;  /* 0x000000203500780c */ /* 0x000fe40003f44270 */
[----:B------:R-:W-:Y:S02]  /*123c0*/  FSEL R33, R33, -INF , P3 ;  /* 0xff80000021217808 */ /* 0x000fe40001800000 */
[----:B------:R-:W-:Y:S02]  /*123d0*/  FMNMX.FTZ R14, R31, R14, !PT ;  /* 0x0000000e1f0e7209 */ /* 0x000fe40007810000 */
[----:B------:R-:W-:Y:S01]  /*123e0*/  ISETP.GT.AND P3, PT, R53, 0x21, PT ;  /* 0x000000213500780c */ /* 0x000fe20003f64270 */
[----:B------:R-:W-:Y:S01]  /*123f0*/  MUFU.TANH R36, R36 ;  /* 0x0000002400247308 */ /* 0x000fe20000002400 */
[----:B------:R-:W-:-:S02]  /*12400*/  FMNMX.FTZ R14, R33, R14, !PT ;  /* 0x0000000e210e7209 */ /* 0x000fc40007810000 */
[----:B-----5:R-:W-:Y:S02]  /*12410*/  FSEL R37, R37, -INF , P3 ;  /* 0xff80000025257808 */ /* 0x020fe40001800000 */
[----:B------:R-:W-:-:S03]  /*12420*/  ISETP.GT.AND P3, PT, R53, 0x29, PT ;  /* 0x000000293500780c */ /* 0x000fc60003f64270 */
        /* <DEDUP_REMOVED lines=13> */
[----:B------:R-:W-:Y:S01]  /*12500*/  R2UR UR10, R8 ;  /* 0x00000000080a72ca */ /* 0x000fe200000e0000 */
[----:B------:R-:W-:Y:S01]  /*12510*/  VIADD R8, R6, 0x200 ;  /* 0x0000020006087836 */ /* 0x000fe20000000000 */
[----:B------:R-:W-:Y:S01]  /*12520*/  R2UR UR11, R9 ;  /* 0x00000000090b72ca */ /* 0x000fe200000e0000 */
[----:B------:R-:W-:-:S03]  /*12530*/  IMAD.MOV.U32 R9, RZ, RZ, 0x40000040 ;  /* 0x40000040ff097424 */ /* 0x000fc600078e00ff */
[----:B------:R-:W-:Y:S01]  /*12540*/  MUFU.TANH R177, R177 ;  /* 0x000000b100b17308 */ /* 0x000fe20000002400 */
[----:B------:R-:W-:Y:S01]  /*12550*/  R2UR UR14, R8 ;  /* 0x00000000080e72ca */ /* 0x000fe200000e0000 */
[----:B------:R-:W-:Y:S01]  /*12560*/  FMUL.FTZ R8, R60, UR7 ;  /* 0x000000073c087c20 */ /* 0x000fe20008410000 */
[----:B------:R-:W-:Y:S01]  /*12570*/  R2UR UR15, R9 ;  /* 0x00000000090f72ca */ /* 0x000fe200000e0000 */
[----:B------:R-:W-:Y:S01]  /*12580*/  FMUL.FTZ R9, R68, UR7 ;  /* 0x0000000744097c20 */ /* 0x000fe20008410000 */
[----:B------:R-:W-:-:S03]  /*12590*/  FMUL.FTZ R60, R74, UR7 ;  /* 0x000000074a3c7c20 */ /* 0x000fc60008410000 */
[----:B------:R-:W-:Y:S08]  /*125a0*/  MUFU.TANH R179, R179 ;  /* 0x000000b300b37308 */ /* 0x000ff00000002400 */
[----:B------:R-:W0:Y:S08]  /*125b0*/  MUFU.TANH R8, R8 ;  /* 0x0000000800087308 */ /* 0x000e300000002400 */
        /* <DEDUP_REMOVED lines=11> */
[----:B------:R-:W-:Y:S01]  /*12670*/  FSEL R65, R42, -INF , P3 ;  /* 0xff8000002a417808 */ /* 0x000fe20001800000 */
[----:B------:R-:W-:Y:S01]  /*12680*/  FMUL.FTZ R173, R64, UR7 ;  /* 0x0000000740ad7c20 */ /* 0x000fe20008410000 */
[----:B------:R-:W-:Y:S01]  /*12690*/  ISETP.GT.AND P3, PT, R53, 0x31, PT ;  /* 0x000000313500780c */ /* 0x000fe20003f64270 */
[----:B------:R-:W-:Y:S01]  /*126a0*/  FMUL.FTZ R64, R78, UR7 ;  /* 0x000000074e407c20 */ /* 0x000fe20008410000 */
[----:B------:R-:W-:Y:S01]  /*126b0*/  HGMMA.64x128x16.F32.BF16 R88, R168, gdesc[UR8].tnspB, R88, gsb0 ;  /* 0x41e00008a8587df0 */ /* 0x000fe20008001858 */
[----:B------:R-:W-:Y:S01]  /*126c0*/  MUFU.TANH R175, R175 ;  /* 0x000000af00af7308 */ /* 0x000fe20000002400 */
[----:B------:R-:W-:Y:S01]  /*126d0*/  FSEL R69, R46, -INF , P3 ;  /* 0xff8000002e457808 */ /* 0x000fe20001800000 */
[----:B------:R-:W-:Y:S01]  /*126e0*/  FMUL.FTZ R46, R63, UR7 ;  /* 0x000000073f2e7c20 */ /* 0x000fe20008410000 */
[----:B------:R-:W-:-:S04]  /*126f0*/  ISETP.GT.AND P3, PT, R53, 0x39, PT ;  /* 0x000000393500780c */ /* 0x000fc80003f64270 */
[----:B------:R-:W-:Y:S01]  /*12700*/  FSEL R73, R50, -INF , P3 ;  /* 0xff80000032497808 */ /* 0x000fe20001800000 */
[----:B------:R-:W-:Y:S01]  /*12710*/  MUFU.TANH R173, R173 ;  /* 0x000000ad00ad7308 */ /* 0x000fe20000002400 */
[----:B------:R-:W-:Y:S01]  /*12720*/  ISETP.GT.AND P3, PT, R53, 0x41, PT ;  /* 0x000000413500780c */ /* 0x000fe20003f64270 */
[----:B------:R-:W-:Y:S01]  /*12730*/  FMUL.FTZ R50, R66, UR7 ;  /* 0x0000000742327c20 */ /* 0x000fe20008410000 */
[----:B------:R-:W-:Y:S02]  /*12740*/  FMUL.FTZ R66, R79, UR7 ;  /* 0x000000074f427c20 */ /* 0x000fe40008410000 */
[----:B------:R-:W-:Y:S02]  /*12750*/  FSEL R55, R55, -INF , P3 ;  /* 0xff80000037377808 */ /* 0x000fe40001800000 */
[----:B------:R-:W-:Y:S01]  /*12760*/  ISETP.GT.AND P3, PT, R53, 0x49, PT ;  /* 0x000000493500780c */ /* 0x000fe20003f64270 */
[----:B------:R-:W-:Y:S08]  /*12770*/  MUFU.TANH R46, R46 ;  /* 0x0000002e002e7308 */ /* 0x000ff00000002400 */
[----:B------:R-:W-:Y:S08]  /*12780*/  MUFU.TANH R50, R50 ;  /* 0x0000003200327308 */ /* 0x000ff00000002400 */
[----:B------:R-:W-:Y:S08]  /*12790*/  MUFU.TANH R64, R64 ;  /* 0x0000004000407308 */ /* 0x000ff00000002400 */
[----:B------:R-:W-:Y:S01]  /*127a0*/  MUFU.TANH R66, R66 ;  /* 0x0000004200427308 */ /* 0x000fe20000002400 */
[----:B------:R-:W-:-:S02]  /*127b0*/  WARPGROUP.DEPBAR.LE gsb0, 0x0 ;  /* 0x00008000000079c5 */ /* 0x000fc40000010000 */
[----:B------:R-:W-:Y:S01]  /*127c0*/  FMUL.FTZ R171, R61, UR7 ;  /* 0x000000073dab7c20 */ /* 0x000fe20008410000 */
[----:B------:R-:W-:Y:S01]  /*127d0*/  FSEL R61, R35, -INF , P2 ;  /* 0xff800000233d7808 */ /* 0x000fe20001000000 */
[----:B------:R-:W-:Y:S01]  /*127e0*/  WARPGROUP.ARRIVE ;  /* 0x00000000000079c5 */ /* 0x000fe20000000000 */
[----:B------:R-:W-:Y:S02]  /*127f0*/  ISETP.GT.AND P2, PT, R53, 0x28, PT ;  /* 0x000000283500780c */ /* 0x000fe40003f44270 */
[----:B------:R-:W-:Y:S01]  /*12800*/  FMNMX.FTZ R14, R61, R14, !PT ;  /* 0x0000000e3d0e7209 */ /* 0x000fe20007810000 */
[----:B------:R-:W1:Y:S01]  /*12810*/  MUFU.TANH R171, R171 ;  /* 0x000000ab00ab7308 */ /* 0x000e620000002400 */
[----:B------:R-:W-:Y:S01]  /*12820*/  FSEL R41, R41, -INF , P2 ;  /* 0xff80000029297808 */ /* 0x000fe20001000000 */
[----:B------:R-:W-:Y:S01]  /*12830*/  HGMMA.64x128x16.F32.BF16 R88, R152, gdesc[UR12].tnspB, R88, gsb0 ;  /* 0x41e0000c98587df0 */ /* 0x000fe20008001858 */
[----:B------:R-:W-:Y:S02]  /*12840*/  FMNMX.FTZ R14, R37, R14, !PT ;  /* 0x0000000e250e7209 */ /* 0x000fe40007810000 */
[----:B------:R-:W-:-:S02]  /*12850*/  ISETP.GT.AND P2, PT, R53, 0x30, PT ;  /* 0x000000303500780c */ /* 0x000fc40003f44270 */
[----:B------:R-:W-:Y:S02]  /*12860*/  FMNMX.FTZ R14, R41, R14, !PT ;  /* 0x0000000e290e7209 */ /* 0x000fe40007810000 */
[----:B------:R-:W-:Y:S02]  /*12870*/  FSEL R45, R45, -INF , P2 ;  /* 0xff8000002d2d7808 */ /* 0x000fe40001000000 */
[----:B------:R-:W-:Y:S02]  /*12880*/  FMNMX.FTZ R14, R65, R14, !PT ;  /* 0x0000000e410e7209 */ /* 0x000fe40007810000 */
[----:B------:R-:W-:Y:S02]  /*12890*/  ISETP.GT.AND P2, PT, R53, 0x38, PT ;  /* 0x000000383500780c */ /* 0x000fe40003f44270 */
[----:B------:R-:W-:Y:S02]  /*128a0*/  FMNMX.FTZ R14, R45, R14, !PT ;  /* 0x0000000e2d0e7209 */ /* 0x000fe40007810000 */
[----:B------:R-:W-:-:S02]  /*128b0*/  FSEL R49, R49, -INF , P2 ;  /* 0xff80000031317808 */ /* 0x000fc40001000000 */
[----:B------:R-:W-:Y:S02]  /*128c0*/  FMNMX.FTZ R14, R69, R14, !PT ;  /* 0x0000000e450e7209 */ /* 0x000fe40007810000 */
[----:B------:R-:W-:Y:S02]  /*128d0*/  ISETP.GT.AND P2, PT, R53, 0x40, PT ;  /* 0x000000403500780c */ /* 0x000fe40003f44270 */
[----:B------:R-:W-:Y:S01]  /*128e0*/  FMNMX.FTZ R30, R49, R14, !PT ;  /* 0x0000000e311e7209 */ /* 0x000fe20007810000 */
[----:B------:R-:W-:Y:S01]  /*128f0*/  FMUL.FTZ R14, R76, UR7 ;  /* 0x000000074c0e7c20 */ /* 0x000fe20008410000 */
[----:B------:R-:W-:Y:S01]  /*12900*/  FSEL R169, R52, -INF , P2 ;  /* 0xff80000034a97808 */ /* 0x000fe20001000000 */
[----:B------:R-:W-:Y:S01]  /*12910*/  FMUL.FTZ R52, R67, UR7 ;  /* 0x0000000743347c20 */ /* 0x000fe20008410000 */
[----:B------:R-:W-:Y:S01]  /*12920*/  FMNMX.FTZ R30, R73, R30, !PT ;  /* 0x0000001e491e7209 */ /* 0x000fe20007810000 */
[----:B------:R-:W-:Y:S01]  /*12930*/  FMUL.FTZ R67, R82, UR7 ;  /* 0x0000000752437c20 */ /* 0x000fe20008410000 */
[----:B------:R-:W-:Y:S01]  /*12940*/  ISETP.GT.AND P2, PT, R53, 0x48, PT ;  /* 0x000000483500780c */ /* 0x000fe20003f44270 */
[----:B------:R-:W2:Y:S01]  /*12950*/  MUFU.TANH R14, R14 ;  /* 0x0000000e000e7308 */ /* 0x000ea20000002400 */
[----:B------:R-:W-:-:S02]  /*12960*/  FMNMX.FTZ R30, R169, R30, !PT ;  /* 0x0000001ea91e7209 */ /* 0x000fc40007810000 */
[----:B0-----:R-:W-:Y:S01]  /*12970*/  FSEL R77, R8, -INF , P2 ;  /* 0xff800000084d7808 */ /* 0x001fe20001000000 */
[----:B------:R-:W-:Y:S01]  /*12980*/  FMUL.FTZ R8, R81, UR7 ;  /* 0x0000000751087c20 */ /* 0x000fe20008410000 */
[----:B------:R-:W-:Y:S02]  /*12990*/  FMNMX.FTZ R30, R55, R30, !PT ;  /* 0x0000001e371e7209 */ /* 0x000fe40007810000 */
[----:B------:R-:W-:Y:S01]  /*129a0*/  ISETP.GT.AND P2, PT, R53, 0x50, PT ;  /* 0x000000503500780c */ /* 0x000fe20003f44270 */
[----:B------:R-:W-:Y:S01]  /*129b0*/  MUFU.TANH R52, R52 ;  /* 0x0000003400347308 */ /* 0x000fe20000002400 */
[----:B-1----:R-:W-:Y:S02]  /*129c0*/  FSEL R171, R171, -INF , P3 ;  /* 0xff800000abab7808 */ /* 0x002fe40001800000 */
[----:B------:R-:W-:Y:S02]  /*129d0*/  FMNMX.FTZ R30, R77, R30, !PT ;  /* 0x0000001e4d1e7209 */ /* 0x000fe40007810000 */
[----:B------:R-:W-:-:S02]  /*129e0*/  ISETP.GT.AND P3, PT, R53, 0x51, PT ;  /* 0x000000513500780c */ /* 0x000fc40003f64270 */
[----:B------:R-:W-:Y:S01]  /*129f0*/  FSEL R173, R173, -INF , P2 ;  /* 0xff800000adad7808 */ /* 0x000fe20001000000 */
[----:B------:R-:W0:Y:S01]  /*12a00*/  MUFU.TANH R8, R8 ;  /* 0x0000000800087308 */ /* 0x000e220000002400 */
[----:B------:R-:W-:Y:S02]  /*12a10*/  FMNMX.FTZ R30, R171, R30, !PT ;  /* 0x0000001eab1e7209 */ /* 0x000fe40007810000 */
[----:B------:R-:W-:Y:S02]  /*12a20*/  ISETP.GT.AND P2, PT, R53, 0x58, PT ;  /* 0x000000583500780c */ /* 0x000fe40003f44270 */
[----:B------:R-:W-:Y:S02]  /*12a30*/  FSEL R175, R175, -INF , P3 ;  /* 0xff800000afaf7808 */ /* 0x000fe40001800000 */
[----:B------:R-:W-:Y:S01]  /*12a40*/  FMNMX.FTZ R30, R173, R30, !PT ;  /* 0x0000001ead1e7209 */ /* 0x000fe20007810000 */
[----:B------:R-:W-:Y:S01]  /*12a50*/  MUFU.TANH R67, R67 ;  /* 0x0000004300437308 */ /* 0x000fe20000002400 */
[----:B------:R-:W-:-:S02]  /*12a60*/  ISETP.GT.AND P3, PT, R53, 0x59, PT ;  /* 0x000000593500780c */ /* 0x000fc40003f64270 */
[----:B------:R-:W-:Y:S01]  /*12a70*/  FSEL R81, R9, -INF , P2 ;  /* 0xff80000009517808 */ /* 0x000fe20001000000 */
[----:B------:R-:W-:Y:S01]  /*12a80*/  FMUL.FTZ R9, R85, UR7 ;  /* 0x0000000755097c20 */ /* 0x000fe20008410000 */
[----:B------:R-:W-:Y:S02]  /*12a90*/  FMNMX.FTZ R30, R175, R30, !PT ;  /* 0x0000001eaf1e7209 */ /* 0x000fe40007810000 */
[----:B------:R-:W-:Y:S02]  /*12aa0*/  ISETP.GT.AND P2, PT, R53, 0x60, PT ;  /* 0x000000603500780c */ /* 0x000fe40003f44270 */
[----:B------:R-:W-:Y:S01]  /*12ab0*/  FSEL R177, R177, -INF , P3 ;  /* 0xff800000b1b17808 */ /* 0x000fe20001800000 */
[----:B------:R-:W-:Y:S01]  /*12ac0*/  MUFU.TANH R9, R9 ;  /* 0x0000000900097308 */ /* 0x000fe20000002400 */
[----:B------:R-:W-:Y:S02]  /*12ad0*/  FMNMX.FTZ R30, R81, R30, !PT ;  /* 0x0000001e511e7209 */ /* 0x000fe40007810000 */
[----:B------:R-:W-:-:S02]  /*12ae0*/  ISETP.GT.AND P3, PT, R53, 0x61, PT ;  /* 0x000000613500780c */ /* 0x000fc40003f64270 */
[----:B------:R-:W-:Y:S02]  /*12af0*/  FSEL R181, R181, -INF , P2 ;  /* 0xff800000b5b57808 */ /* 0x000fe40001000000 */
[----:B------:R-:W-:Y:S02]  /*12b00*/  FMNMX.FTZ R42, R177, R30, !PT ;  /* 0x0000001eb12a7209 */ /* 0x000fe40007810000 */
[----:B------:R-:W-:Y:S01]  /*12b10*/  ISETP.GT.AND P2, PT, R53, 0x68, PT ;  /* 0x000000683500780c */ /* 0x000fe20003f44270 */
[----:B------:R-:W1:Y:S01]  /*12b20*/  MUFU.TANH R30, R84 ;  /* 0x00000054001e7308 */ /* 0x000e620000002400 */
[----:B------:R-:W-:Y:S02]  /*12b30*/  FSEL R179, R179, -INF , P3 ;  /* 0xff800000b3b37808 */ /* 0x000fe40001800000 */
[----:B------:R-:W-:Y:S02]  /*12b40*/  FMNMX.FTZ R42, R181, R42, !PT ;  /* 0x0000002ab52a7209 */ /* 0x000fe40007810000 */
[----:B------:R-:W-:-:S02]  /*12b50*/  ISETP.GT.AND P3, PT, R53, 0x69, PT ;  /* 0x000000693500780c */ /* 0x000fc40003f64270 */
[----:B--2---:R-:W-:Y:S01]  /*12b60*/  FSEL R85, R14, -INF , P2 ;  /* 0xff8000000e557808 */ /* 0x004fe20001000000 */
[----:B------:R-:W-:Y:S01]  /*12b70*/  FMUL.FTZ R14, R62, UR7 ;  /* 0x000000073e0e7c20 */ /* 0x000fe20008410000 */
[----:B------:R-:W-:Y:S01]  /*12b80*/  FMNMX.FTZ R42, R179, R42, !PT ;  /* 0x0000002ab32a7209 */ /* 0x000fe20007810000 */
[----:B------:R-:W-:Y:S01]  /*12b90*/  FMUL.FTZ R62, R75, UR7 ;  /* 0x000000074b3e7c20 */ /* 0x000fe20008410000 */
[----:B------:R-:W-:Y:S02]  /*12ba0*/  ISETP.GT.AND P2, PT, R53, 0x70, PT ;  /* 0x000000703500780c */ /* 0x000fe40003f44270 */
[----:B------:R-:W-:Y:S01]  /*12bb0*/  FSEL R183, R183, -INF , P3 ;  /* 0xff800000b7b77808 */ /* 0x000fe20001800000 */
[----:B------:R-:W2:Y:S01]  /*12bc0*/  MUFU.TANH R14, R14 ;  /* 0x0000000e000e7308 */ /* 0x000ea20000002400 */
[----:B------:R-:W-:Y:S02]  /*12bd0*/  FMNMX.FTZ R42, R85, R42, !PT ;  /* 0x0000002a552a7209 */ /* 0x000fe40007810000 */
[----:B------:R-:W-:-:S02]  /*12be0*/  ISETP.GT.AND P3, PT, R53, 0x71, PT ;  /* 0x000000713500780c */ /* 0x000fc40003f64270 */
[----:B------:R-:W-:Y:S02]  /*12bf0*/  FSEL R235, R80, -INF , P2 ;  /* 0xff80000050eb7808 */ /* 0x000fe40001000000 */
[----:B------:R-:W-:Y:S01]  /*12c00*/  FMNMX.FTZ R42, R183, R42, !PT ;  /* 0x0000002ab72a7209 */ /* 0x000fe20007810000 */
[----:B------:R-:W3:Y:S01]  /*12c10*/  MUFU.TANH R62, R62 ;  /* 0x0000003e003e7308 */ /* 0x000ee20000002400 */
[----:B------:R-:W-:Y:S02]  /*12c20*/  ISETP.GT.AND P2, PT, R53, 0x78, PT ;  /* 0x000000783500780c */ /* 0x000fe40003f44270 */
[----:B0-----:R-:W-:Y:S02]  /*12c30*/  FSEL R237, R8, -INF , P3 ;  /* 0xff80000008ed7808 */ /* 0x001fe40001800000 */
[----:B------:R-:W-:Y:S02]  /*12c40*/  FMNMX.FTZ R42, R235, R42, !PT ;  /* 0x0000002aeb2a7209 */ /* 0x000fe40007810000 */
[C---:B------:R-:W-:Y:S01]  /*12c50*/  ISETP.GT.AND P3, PT, R53.reuse, 0x79, PT ;  /* 0x000000793500780c */ /* 0x040fe20003f64270 */
[----:B------:R-:W-:Y:S01]  /*12c60*/  VIADD R53, R53, 0x8 ;  /* 0x0000000835357836 */ /* 0x000fe20000000000 */
[----:B-1----:R-:W-:-:S02]  /*12c70*/  FSEL R30, R30, -INF , P2 ;  /* 0xff8000001e1e7808 */ /* 0x002fc40001000000 */
[----:B------:R-:W-:Y:S01]  /*12c80*/  FMNMX.FTZ R35, R237, R42, !PT ;  /* 0x0000002aed237209 */ /* 0x000fe20007810000 */
[----:B------:R-:W-:Y:S01]  /*12c90*/  IMAD.U32 R42, RZ, RZ, UR5 ;  /* 0x00000005ff2a7e24 */ /* 0x000fe2000f8e00ff */
[----:B------:R-:W-:Y:S02]  /*12ca0*/  FSEL R63, R9, -INF , P3 ;  /* 0xff800000093f7808 */ /* 0x000fe40001800000 */
[----:B------:R-:W-:Y:S02]  /*12cb0*/  FMNMX.FTZ R8, R30, R35, !PT ;  /* 0x000000231e087209 */ /* 0x000fe40007810000 */
[----:B------:R-:W-:Y:S02]  /*12cc0*/  ISETP.GT.AND P3, PT, R53, RZ, PT ;  /* 0x000000ff3500720c */ /* 0x000fe40003f64270 */
[----:B------:R-:W-:Y:S02]  /*12cd0*/  FMNMX.FTZ R8, R63, R8, !PT ;  /* 0x000000083f087209 */ /* 0x000fe40007810000 */
[----:B------:R-:W-:-:S03]  /*12ce0*/  ISETP.GT.AND P4, PT, R53, 0x1, PT ;  /* 0x000000013500780c */ /* 0x000fc60003f84270 */
[----:B------:R-:W0:Y:S02]  /*12cf0*/  SHFL.BFLY PT, R9, R8, 0x2, 0x1f ;  /* 0x0c401f0008097f89 */ /* 0x000e2400000e0000 */
[----:B0-----:R-:W-:Y:S01]  /*12d00*/  FMNMX.FTZ R9, R8, R9, !PT ;  /* 0x0000000908097209 */ /* 0x001fe20007810000 */
[----:B------:R-:W-:Y:S02]  /*12d10*/  WARPGROUP.DEPBAR.LE gsb0, 0x0 ;  /* 0x00008000000079c5 */ /* 0x000fe40000010000 */
[----:B------:R-:W-:Y:S02]  /*12d20*/  WARPGROUP.ARRIVE ;  /* 0x00000000000079c5 */ /* 0x000fe40000000000 */
[----:B------:R-:W0:Y:S02]  /*12d30*/  SHFL.BFLY PT, R8, R9, 0x1, 0x1f ;  /* 0x0c201f0009087f89 */ /* 0x000e2400000e0000 */
[----:B0-----:R-:W-:Y:S01]  /*12d40*/  FMNMX.FTZ R35, R9, R8, !PT ;  /* 0x0000000809237209 */ /* 0x001fe20007810000 */
[----:B------:R-:W-:-:S02]  /*12d50*/  VIADD R8, R6, 0x280 ;  /* 0x0000028006087836 */ /* 0x000fc40000000000 */
[----:B------:R-:W-:Y:S01]  /*12d60*/  IMAD.MOV.U32 R9, RZ, RZ, 0x40000040 ;  /* 0x40000040ff097424 */ /* 0x000fe200078e00ff */
[C---:B------:R-:W-:Y:S01]  /*12d70*/  FSETP.NEU.FTZ.AND P2, PT, R35.reuse, -INF , PT ;  /* 0xff8000002300780b */ /* 0x040fe20003f5d000 */
[----:B------:R-:W-:Y:S01]  /*12d80*/  FMUL.FTZ R68, R35, R42 ;  /* 0x0000002a23447220 */ /* 0x000fe20000410000 */
[----:B------:R-:W-:Y:S02]  /*12d90*/  R2UR UR10, R8 ;  /* 0x00000000080a72ca */ /* 0x000fe400000e0000 */
[----:B------:R-:W-:Y:S01]  /*12da0*/  R2UR UR11, R9 ;  /* 0x00000000090b72ca */ /* 0x000fe200000e0000 */
[----:B------:R-:W-:Y:S01]  /*12db0*/  IMAD.MOV.U32 R9, RZ, RZ, 0x40000040 ;  /* 0x40000040ff097424 */ /* 0x000fe200078e00ff */
[----:B------:R-:W-:-:S05]  /*12dc0*/  FSEL R68, R68, RZ, P2 ;  /* 0x000000ff44447208 */ /* 0x000fca0001000000 */
[-CC-:B------:R-:W-:Y:S01]  /*12dd0*/  FFMA.FTZ R182, R21, R42.reuse, -R68.reuse ;  /* 0x0000002a15b67223 */ /* 0x180fe20000010844 */
[----:B------:R-:W-:Y:S01]  /*12de0*/  FSEL R21, R15, -INF , P3 ;  /* 0xff8000000f157808 */ /* 0x000fe20001800000 */
[-CC-:B------:R-:W-:Y:S01]  /*12df0*/  FFMA.FTZ R180, R7, R42.reuse, -R68.reuse ;  /* 0x0000002a07b47223 */ /* 0x180fe20000010844 */
[-CC-:B------:R-:W-:Y:S01]  /*12e00*/  FFMA.FTZ R7, R25, R42.reuse, -R68.reuse ;  /* 0x0000002a19077223 */ /* 0x180fe20000010844 */
[----:B------:R-:W-:Y:S01]  /*12e10*/  ISETP.GT.AND P3, PT, R53, 0x8, PT ;  /* 0x000000083500780c */ /* 0x000fe20003f64270 */
[-CC-:B------:R-:W-:Y:S01]  /*12e20*/  FFMA.FTZ R176, R27, R42.reuse, -R68.reuse ;  /* 0x0000002a1bb07223 */ /* 0x180fe20000010844 */
[----:B------:R-:W-:Y:S01]  /*12e30*/  HGMMA.64x128x16.F32.BF16 R88, R156, gdesc[UR8].tnspB, R88, gsb0 ;  /* 0x41e000089c587df0 */ /* 0x000fe20008001858 */
        /* <DEDUP_REMOVED lines=15> */
[----:B------:R0:W-:Y:S01]  /*12f30*/  MUFU.EX2 R15, R7 ;  /* 0x00000007000f7308 */ /* 0x0001e20000000800 */
        /* <DEDUP_REMOVED lines=32> */
[----:B------:R-:W-:Y:S01]  /*13140*/  FSEL R155, R38, -INF , P4 ;  /* 0xff800000269b7808 */ /* 0x000fe20002000000 */
[--C-:B------:R-:W-:Y:S01]  /*13150*/  FFMA.FTZ R30, R30, R42, -R68.reuse ;  /* 0x0000002a1e1e7223 */ /* 0x100fe20000010844 */
[----:B------:R-:W-:Y:S01]  /*13160*/  FMNMX.FTZ R8, R153, R8, !PT ;  /* 0x0000000899087209 */ /* 0x000fe20007810000 */
[----:B------:R-:W-:Y:S01]  /*13170*/  FFMA.FTZ R63, R63, R42, -R68 ;  /* 0x0000002a3f3f7223 */ /* 0x000fe20000010844 */
        /* <DEDUP_REMOVED lines=9> */
[----:B------:R-:W-:-:S02]  /*13210*/  FSEL R43, R43, -INF , P3 ;  /* 0xff8000002b2b7808 */ /* 0x000fc40001800000 */
[----:B------:R-:W-:Y:S01]  /*13220*/  FMNMX.FTZ R8, R61, R8, !PT ;  /* 0x000000083d087209 */ /* 0x000fe20007810000 */
[----:B------:R-:W-:Y:S01]  /*13230*/  MUFU.EX2 R178, R178 ;  /* 0x000000b200b27308 */ /* 0x000fe20000000800 */
[----:B------:R-:W-:Y:S02]  /*13240*/  ISETP.GT.AND P3, PT, R53, 0x38, PT ;  /* 0x000000383500780c */ /* 0x000fe40003f64270 */
[----:B------:R-:W-:Y:S02]  /*13250*/  FMNMX.FTZ R8, R43, R8, !PT ;  /* 0x000000082b087209 */ /* 0x000fe40007810000 */
[----:B------:R-:W-:Y:S02]  /*13260*/  FSEL R47, R47, -INF , P3 ;  /* 0xff8000002f2f7808 */ /* 0x000fe40001800000 */
[----:B------:R-:W-:Y:S01]  /*13270*/  ISETP.GT.AND P3, PT, R53, 0x40, PT ;  /* 0x000000403500780c */ /* 0x000fe20003f64270 */
[----:B------:R-:W-:Y:S01]  /*13280*/  MUFU.EX2 R31, R31 ;  /* 0x0000001f001f7308 */ /* 0x000fe20000000800 */
[----:B------:R-:W-:-:S02]  /*13290*/  R2UR UR11, R9 ;  /* 0x00000000090b72ca */ /* 0x000fc400000e0000 */
[----:B------:R-:W-:Y:S02]  /*132a0*/  FSEL R51, R51, -INF , P3 ;  /* 0xff80000033337808 */ /* 0x000fe40001800000 */
[----:B------:R-:W-:-:S03]  /*132b0*/  ISETP.GT.AND P3, PT, R53, 0x48, PT ;  /* 0x000000483500780c */ /* 0x000fc60003f64270 */
        /* <DEDUP_REMOVED lines=8> */
[----:B------:R-:W-:Y:S01]  /*13340*/  FSEL R157, R44, -INF , P4 ;  /* 0xff8000002c9d7808 */ /* 0x000fe20002000000 */
[----:B------:R-:W-:Y:S01]  /*13350*/  WARPGROUP.ARRIVE ;  /* 0x00000000000079c5 */ /* 0x000fe20000000000 */
[----:B------:R-:W-:Y:S01]  /*13360*/  ISETP.GT.AND P4, PT, R53, 0x39, PT ;  /* 0x000000393500780c */ /* 0x000fe20003f84270 */
[--C-:B------:R-:W-:Y:S01]  /*13370*/  FFMA.FTZ R158, R81, R42, -R68.reuse ;  /* 0x0000002a519e7223 */ /* 0x100fe20000010844 */
[----:B------:R-:W-:Y:S01]  /*13380*/  FMNMX.FTZ R8, R157, R8, !PT ;  /* 0x000000089d087209 */ /* 0x000fe20007810000 */
[-CC-:B------:R-:W-:Y:S01]  /*13390*/  FFMA.FTZ R81, R183, R42.reuse, -R68.reuse ;  /* 0x0000002ab7517223 */ /* 0x180fe20000010844 */
[----:B------:R-:W-:Y:S01]  /*133a0*/  FSEL R41, R48, -INF , P4 ;  /* 0xff80000030297808 */ /* 0x000fe20002000000 */
[----:B------:R-:W-:Y:S01]  /*133b0*/  FFMA.FTZ R156, R173, R42, -R68 ;  /* 0x0000002aad9c7223 */ /* 0x000fe20000010844 */
[----:B------:R-:W-:Y:S01]  /*133c0*/  FMNMX.FTZ R8, R47, R8, !PT ;  /* 0x000000082f087209 */ /* 0x000fe20007810000 */
[----:B------:R-:W-:Y:S01]  /*133d0*/  MUFU.EX2 R49, R49 ;  /* 0x0000003100317308 */ /* 0x000fe20000000800 */
[----:B------:R-:W-:-:S02]  /*133e0*/  ISETP.GT.AND P4, PT, R53, 0x41, PT ;  /* 0x000000413500780c */ /* 0x000fc40003f84270 */
[----:B------:R-:W-:Y:S02]  /*133f0*/  FMNMX.FTZ R8, R41, R8, !PT ;  /* 0x0000000829087209 */ /* 0x000fe40007810000 */
[----:B------:R-:W-:Y:S02]  /*13400*/  FSEL R65, R54, -INF , P4 ;  /* 0xff80000036417808 */ /* 0x000fe40002000000 */
[----:B------:R-:W-:Y:S01]  /*13410*/  FMNMX.FTZ R8, R51, R8, !PT ;  /* 0x0000000833087209 */ /* 0x000fe20007810000 */
[----:B------:R-:W-:Y:S01]  /*13420*/  MUFU.EX2 R152, R152 ;  /* 0x0000009800987308 */ /* 0x000fe20000000800 */
[----:B------:R-:W-:Y:S02]  /*13430*/  ISETP.GT.AND P4, PT, R53, 0x49, PT ;  /* 0x000000493500780c */ /* 0x000fe40003f84270 */
[----:B--2---:R-:W-:Y:S02]  /*13440*/  FSEL R159, R14, -INF , P3 ;  /* 0xff8000000e9f7808 */ /* 0x004fe40001800000 */
[----:B------:R-:W-:-:S02]  /*13450*/  FMNMX.FTZ R8, R65, R8, !PT ;  /* 0x0000000841087209 */ /* 0x000fc40007810000 */
[----:B------:R-:W-:Y:S01]  /*13460*/  ISETP.GT.AND P3, PT, R53, 0x50, PT ;  /* 0x000000503500780c */ /* 0x000fe20003f64270 */
[----:B------:R-:W-:Y:S01]  /*13470*/  MUFU.EX2 R55, R55 ;  /* 0x0000003700377308 */ /* 0x000fe20000000800 */
[----:B------:R-:W-:Y:S02]  /*13480*/  FSEL R46, R46, -INF , P4 ;  /* 0xff8000002e2e7808 */ /* 0x000fe40002000000 */
[----:B0-----:R-:W-:Y:S02]  /*13490*/  FMNMX.FTZ R7, R159, R8, !PT ;  /* 0x000000089f077209 */ /* 0x001fe40007810000 */
[----:B------:R-:W-:Y:S02]  /*134a0*/  ISETP.GT.AND P4, PT, R53, 0x51, PT ;  /* 0x000000513500780c */ /* 0x000fe40003f84270 */
[----:B------:R-:W-:Y:S01]  /*134b0*/  FSEL R50, R50, -INF , P3 ;  /* 0xff80000032327808 */ /* 0x000fe20001800000 */
[----:B------:R-:W-:Y:S01]  /*134c0*/  MUFU.EX2 R154, R154 ;  /* 0x0000009a009a7308 */ /* 0x000fe20000000800 */
[----:B------:R-:W-:-:S02]  /*134d0*/  FMNMX.FTZ R7, R46, R7, !PT ;  /* 0x000000072e077209 */ /* 0x000fc40007810000 */
[C---:B------:R-:W-:Y:S02]  /*134e0*/  ISETP.GT.AND P3, PT, R53.reuse, 0x58, PT ;  /* 0x000000583500780c */ /* 0x040fe40003f64270 */
[----:B------:R-:W-:Y:S02]  /*134f0*/  FSEL R69, R52, -INF , P4 ;  /* 0xff80000034457808 */ /* 0x000fe40002000000 */
[----:B------:R-:W-:Y:S01]  /*13500*/  FMNMX.FTZ R8, R50, R7, !PT ;  /* 0x0000000732087209 */ /* 0x000fe20007810000 */
[----:B------:R-:W-:Y:S01]  /*13510*/  MUFU.EX2 R156, R156 ;  /* 0x0000009c009c7308 */ /* 0x000fe20000000800 */
[----:B------:R-:W-:Y:S02]  /*13520*/  ISETP.GT.AND P4, PT, R53, 0x59, PT ;  /* 0x000000593500780c */ /* 0x000fe40003f84270 */
[----:B------:R-:W-:Y:S02]  /*13530*/  FSEL R56, R56, -INF , P3 ;  /* 0xff80000038387808 */ /* 0x000fe40001800000 */
[----:B------:R-:W-:-:S02]  /*13540*/  FMNMX.FTZ R7, R69, R8, !PT ;  /* 0x0000000845077209 */ /* 0x000fc40007810000 */
[C---:B------:R-:W-:Y:S01]  /*13550*/  ISETP.GT.AND P3, PT, R53.reuse, 0x60, PT ;  /* 0x000000603500780c */ /* 0x040fe20003f64270 */
[----:B------:R-:W-:Y:S01]  /*13560*/  MUFU.EX2 R158, R158 ;  /* 0x0000009e009e7308 */ /* 0x000fe20000000800 */
[----:B------:R-:W-:Y:S02]  /*13570*/  FSEL R58, R58, -INF , P4 ;  /* 0xff8000003a3a7808 */ /* 0x000fe40002000000 */
[----:B------:R-:W-:Y:S02]  /*13580*/  FMNMX.FTZ R7, R56, R7, !PT ;  /* 0x0000000738077209 */ /* 0x000fe40007810000 */
[----:B------:R-:W-:Y:S02]  /*13590*/  ISETP.GT.AND P4, PT, R53, 0x61, PT ;  /* 0x000000613500780c */ /* 0x000fe40003f84270 */
[----:B------:R-:W-:Y:S01]  /*135a0*/  FSEL R60, R60, -INF , P3 ;  /* 0xff8000003c3c7808 */ /* 0x000fe20001800000 */
[----:B------:R-:W-:Y:S01]  /*135b0*/  MUFU.EX2 R20, R20 ;  /* 0x0000001400147308 */ /* 0x000fe20000000800 */
[----:B------:R-:W-:-:S02]  /*135c0*/  FMNMX.FTZ R7, R58, R7, !PT ;  /* 0x000000073a077209 */ /* 0x000fc40007810000 */
[C---:B------:R-:W-:Y:S02]  /*135d0*/  ISETP.GT.AND P3, PT, R53.reuse, 0x68, PT ;  /* 0x000000683500780c */ /* 0x040fe40003f64270 */
[----:B---3--:R-:W-:Y:S02]  /*135e0*/  FSEL R73, R62, -INF , P4 ;  /* 0xff8000003e497808 */ /* 0x008fe40002000000 */
        /* <DEDUP_REMOVED lines=11> */
[----:B------:R-:W-:Y:S01]  /*136a0*/  FFMA.FTZ R67, R175, R42, -R68 ;  /* 0x0000002aaf437223 */ /* 0x000fe20000010844 */
[----:B------:R-:W-:Y:S01]  /*136b0*/  FMNMX.FTZ R7, R169, R8, !PT ;  /* 0x00000008a9077209 */ /* 0x000fe20007810000 */
[----:B------:R-:W-:Y:S01]  /*136c0*/  MUFU.EX2 R81, R81 ;  /* 0x0000005100517308 */ /* 0x000fe20000000800 */
[----:B------:R-:W-:-:S02]  /*136d0*/  ISETP.GT.AND P3, PT, R53, 0x78, PT ;  /* 0x000000783500780c */ /* 0x000fc40003f64270 */
[----:B------:R-:W-:Y:S02]  /*136e0*/  FSEL R70, R70, -INF , P4 ;  /* 0xff80000046467808 */ /* 0x000fe40002000000 */
[----:B------:R-:W-:Y:S02]  /*136f0*/  FMNMX.FTZ R7, R14, R7, !PT ;  /* 0x000000070e077209 */ /* 0x000fe40007810000 */
[----:B------:R-:W-:Y:S01]  /*13700*/  ISETP.GT.AND P4, PT, R53, 0x79, PT ;  /* 0x000000793500780c */ /* 0x000fe20003f84270 */
[-CC-:B------:R-:W-:Y:S01]  /*13710*/  FFMA.FTZ R53, R171, R42.reuse, -R68.reuse ;  /* 0x0000002aab357223 */ /* 0x180fe20000010844 */
[----:B------:R-:W-:Y:S01]  /*13720*/  FSEL R26, R71, -INF , P3 ;  /* 0xff800000471a7808 */ /* 0x000fe20001800000 */
[----:B------:R-:W-:Y:S01]  /*13730*/  FFMA.FTZ R71, R177, R42, -R68 ;  /* 0x0000002ab1477223 */ /* 0x000fe20000010844 */
[----:B------:R-:W-:Y:S01]  /*13740*/  FMNMX.FTZ R7, R70, R7, !PT ;  /* 0x0000000746077209 */ /* 0x000fe20007810000 */
[----:B------:R-:W-:Y:S01]  /*13750*/  MUFU.EX2 R67, R67 ;  /* 0x0000004300437308 */ /* 0x000fe20000000800 */
[----:B------:R-:W-:-:S02]  /*13760*/  FSEL R72, R72, -INF , P4 ;  /* 0xff80000048487808 */ /* 0x000fc40002000000 */
[----:B------:R-:W-:-:S04]  /*13770*/  FMNMX.FTZ R7, R26, R7, !PT ;  /* 0x000000071a077209 */ /* 0x000fc80007810000 */
[----:B------:R-:W-:Y:S01]  /*13780*/  FMNMX.FTZ R7, R72, R7, !PT ;  /* 0x0000000748077209 */ /* 0x000fe20007810000 */
[----:B------:R-:W-:Y:S04]  /*13790*/  MUFU.EX2 R53, R53 ;  /* 0x0000003500357308 */ /* 0x000fe80000000800 */
[----:B------:R-:W0:Y:S04]  /*137a0*/  SHFL.BFLY PT, R8, R7, 0x2, 0x1f ;  /* 0x0c401f0007087f89 */ /* 0x000e2800000e0000 */
[----:B------:R-:W-:Y:S08]  /*137b0*/  MUFU.EX2 R71, R71 ;  /* 0x0000004700477308 */ /* 0x000ff00000000800 */
[----:B------:R-:W-:Y:S08]  /*137c0*/  MUFU.EX2 R28, R28 ;  /* 0x0000001c001c7308 */ /* 0x000ff00000000800 */
[----:B------:R-:W-:Y:S01]  /*137d0*/  MUFU.EX2 R85, R85 ;  /* 0x0000005500557308 */ /* 0x000fe20000000800 */
[----:B0-----:R-:W-:Y:S01]  /*137e0*/  FMNMX.FTZ R32, R7, R8, !PT ;  /* 0x0000000807207209 */ /* 0x001fe20007810000 */
[----:B------:R-:W-:-:S06]  /*137f0*/  VIADD R8, R6, 0x300 ;  /* 0x0000030006087836 */ /* 0x000fcc0000000000 */
[----:B------:R-:W-:Y:S01]  /*13800*/  MUFU.EX2 R30, R30 ;  /* 0x0000001e001e7308 */ /* 0x000fe20000000800 */
[----:B------:R-:W0:Y:S01]  /*13810*/  SHFL.BFLY PT, R7, R32, 0x1, 0x1f ;  /* 0x0c201f0020077f89 */ /* 0x000e2200000e0000 */
[----:B------:R-:W-:Y:S01]  /*13820*/  R2UR UR10, R8 ;  /* 0x00000000080a72ca */ /* 0x000fe200000e0000 */
[----:B------:R-:W-:-:S05]  /*13830*/  VIADD R8, R6, 0x380 ;  /* 0x0000038006087836 */ /* 0x000fca0000000000 */
[----:B------:R-:W-:Y:S07]  /*13840*/  MUFU.EX2 R63, R63 ;  /* 0x0000003f003f7308 */ /* 0x000fee0000000800 */
[----:B------:R-:W-:Y:S01]  /*13850*/  HGMMA.64x128x16.F32.BF16 R88, R160, gdesc[UR8].tnspB, R88, gsb0 ;  /* 0x41e00008a0587df0 */ /* 0x000fe20008001858 */
[----:B------:R-:W-:Y:S02]  /*13860*/  R2UR UR10, R8 ;  /* 0x00000000080a72ca */ /* 0x000fe400000e0000 */
[----:B0-----:R-:W-:-:S02]  /*13870*/  FMNMX.FTZ R7, R32, R7, !PT ;  /* 0x0000000720077209 */ /* 0x001fc40007810000 */
[----:B------:R-:W-:Y:S02]  /*13880*/  FSEL R32, R35, RZ, P2 ;  /* 0x000000ff23207208 */ /* 0x000fe40001000000 */
[C---:B------:R-:W-:Y:S01]  /*13890*/  FSETP.NEU.FTZ.AND P2, PT, R7.reuse, -INF , PT ;  /* 0xff8000000700780b */ /* 0x040fe20003f5d000 */
[----:B------:R-:W-:Y:S02]  /*138a0*/  FMUL.FTZ R52, R7, R42 ;  /* 0x0000002a07347220 */ /* 0x000fe40000410000 */
[----:B------:R-:W-:-:S03]  /*138b0*/  FADD.FTZ R9, -R32, R11 ;  /* 0x0000000b20097221 */ /* 0x000fc60000010100 */
[----:B------:R-:W-:Y:S01]  /*138c0*/  FSEL R52, R52, RZ, P2 ;  /* 0x000000ff34347208 */ /* 0x000fe20001000000 */
[----:B------:R-:W-:-:S04]  /*138d0*/  FMUL.FTZ R9, R9, R42 ;  /* 0x0000002a09097220 */ /* 0x000fc80000410000 */
[----:B------:R0:W1:Y:S01]  /*138e0*/  MUFU.EX2 R11, R9 ;  /* 0x00000009000b7308 */ /* 0x0000620000000800 */
        /* <DEDUP_REMOVED lines=8> */
[----:B0-----:R-:W-:Y:S01]  /*13970*/  FSEL R9, R7, RZ, P2 ;  /* 0x000000ff07097208 */ /* 0x001fe20001000000 */
[----:B------:R-:W-:Y:S01]  /*13980*/  FFMA.FTZ R38, R87, R42, -R52 ;  /* 0x0000002a57267223 */ /* 0x000fe20000010834 */
[----:B------:R-:W-:-:S02]  /*13990*/  @!P1 IMAD R29, R185, 0x8, R2 ;  /* 0x00000008b91d9824 */ /* 0x000fc400078e0202 */
[-CC-:B------:R-:W-:Y:S01]  /*139a0*/  FFMA.FTZ R173, R153, R42.reuse, -R52.reuse ;  /* 0x0000002a99ad7223 */ /* 0x180fe20000010834 */
[-C--:B------:R-:W-:Y:S01]  /*139b0*/  FFMA.FTZ R40, R155, R42.reuse, -R52 ;  /* 0x0000002a9b287223 */ /* 0x080fe20000010834 */
[----:B------:R-:W-:Y:S01]  /*139c0*/  FADD.FTZ R9, -R9, R10 ;  /* 0x0000000a09097221 */ /* 0x000fe20000010100 */
[-C--:B------:R-:W-:Y:S01]  /*139d0*/  FFMA.FTZ R175, R39, R42.reuse, -R52 ;  /* 0x0000002a27af7223 */ /* 0x080fe20000010834 */
[----:B------:R-:W-:Y:S01]  /*139e0*/  MUFU.EX2 R32, R32 ;  /* 0x0000002000207308 */ /* 0x000fe20000000800 */
[----:B-1----:R-:W-:Y:S01]  /*139f0*/  FFMA.FTZ R54, R11, R3, R180 ;  /* 0x000000030b367223 */ /* 0x002fe200000100b4 */
[-C--:B------:R-:W-:Y:S01]  /*13a00*/  FMUL.FTZ R10, R9, R42.reuse ;  /* 0x0000002a090a7220 */ /* 0x080fe20000410000 */
[----:B------:R-:W-:Y:S02]  /*13a10*/  IMAD.MOV.U32 R9, RZ, RZ, 0x40000040 ;  /* 0x40000040ff097424 */ /* 0x000fe400078e00ff */
[-C--:B------:R-:W-:Y:S01]  /*13a20*/  FFMA.FTZ R48, R157, R42.reuse, -R52 ;  /* 0x0000002a9d307223 */ /* 0x080fe20000010834 */
[----:B------:R-:W-:Y:S01]  /*13a30*/  FADD.FTZ R3, R57, R54 ;  /* 0x0000003639037221 */ /* 0x000fe20000010000 */
[-CC-:B------:R-:W-:Y:S01]  /*13a40*/  FFMA.FTZ R157, R50, R42.reuse, -R52.reuse ;  /* 0x0000002a329d7223 */ /* 0x180fe20000010834 */
[-CC-:B------:R-:W-:Y:S01]  /*13a50*/  FFMA.FTZ R44, R61, R42.reuse, -R52.reuse ;  /* 0x0000002a3d2c7223 */ /* 0x180fe20000010834 */
[----:B------:R-:W-:Y:S01]  /*13a60*/  R2UR UR11, R9 ;  /* 0x00000000090b72ca */ /* 0x000fe200000e0000 */
[----:B------:R0:W1:Y:S01]  /*13a70*/  MUFU.EX2 R6, R10 ;  /* 0x0000000a00067308 */ /* 0x0000620000000800 */
        /* <DEDUP_REMOVED lines=9> */
[----:B------:R-:W-:Y:S01]  /*13b10*/  IADD3 R3, -R194, 0xb, RZ ;  /* 0x0000000bc2037810 */ /* 0x000fe20007ffe1ff */
[-CC-:B------:R-:W-:Y:S01]  /*13b20*/  FFMA.FTZ R159, R56, R42.reuse, -R52.reuse ;  /* 0x0000002a389f7223 */ /* 0x180fe20000010834 */
[-C--:B0-----:R-:W-:Y:S01]  /*13b30*/  FFMA.FTZ R10, R65, R42.reuse, -R52 ;  /* 0x0000002a410a7223 */ /* 0x081fe20000010834 */
[----:B------:R-:W-:Y:S01]  /*13b40*/  FADD.FTZ R25, R27, R54 ;  /* 0x000000361b197221 */ /* 0x000fe20000010000 */
[-CC-:B------:R-:W-:Y:S01]  /*13b50*/  FFMA.FTZ R73, R73, R42.reuse, -R52.reuse ;  /* 0x0000002a49497223 */ /* 0x180fe20000010834 */
[--C-:B------:R-:W-:Y:S01]  /*13b60*/  FFMA.FTZ R169, R169, R42, -R52.reuse ;  /* 0x0000002aa9a97223 */ /* 0x100fe20000010834 */
[----:B------:R-:W0:Y:S01]  /*13b70*/  MUFU.EX2 R34, R34 ;  /* 0x0000002200227308 */ /* 0x000e220000000800 */
[----:B-1----:R-:W-:Y:S01]  /*13b80*/  FFMA.FTZ R9, R6, R0, R181 ;  /* 0x0000000006097223 */ /* 0x002fe200000100b5 */
[----:B------:R-:W-:Y:S01]  /*13b90*/  FADD.FTZ R0, R178, R25 ;  /* 0x00000019b2007221 */ /* 0x000fe20000010000 */
[----:B------:R-:W-:Y:S01]  /*13ba0*/  F2FP.BF16.F32.PACK_AB R182, R15, R182 ;  /* 0x000000b60fb6723e */ /* 0x000fe200000010ff */
[-C--:B------:R-:W-:Y:S01]  /*13bb0*/  FFMA.FTZ R70, R70, R42.reuse, -R52 ;  /* 0x0000002a46467223 */ /* 0x080fe20000010834 */
[----:B------:R-:W-:Y:S01]  /*13bc0*/  FADD.FTZ R54, R32, R9 ;  /* 0x0000000920367221 */ /* 0x000fe20000010000 */
[----:B------:R-:W-:Y:S01]  /*13bd0*/  FADD.FTZ R9, R31, R0 ;  /* 0x000000001f097221 */ /* 0x000fe20000010000 */
[----:B------:R-:W-:Y:S01]  /*13be0*/  FFMA.FTZ R0, R46, R42, -R52 ;  /* 0x0000002a2e007223 */ /* 0x000fe20000010834 */
[----:B------:R-:W-:Y:S01]  /*13bf0*/  MUFU.EX2 R177, R177 ;  /* 0x000000b100b17308 */ /* 0x000fe20000000800 */
[----:B--2---:R-:W-:Y:S01]  /*13c00*/  FADD.FTZ R25, R183, R54 ;  /* 0x00000036b7197221 */ /* 0x004fe20000010000 */
[----:B------:R-:W-:Y:S01]  /*13c10*/  FADD.FTZ R54, R172, R9 ;  /* 0x00000009ac367221 */ /* 0x000fe20000010000 */
[----:B------:R-:W-:-:S02]  /*13c20*/  @!P1 VIADD R9, R29, 0x28840 ;  /* 0x000288401d099836 */ /* 0x000fc40000000000 */
[----:B------:R-:W-:Y:S01]  /*13c30*/  FFMA.FTZ R26, R26, R42, -R52 ;  /* 0x0000002a1a1a7223 */ /* 0x000fe20000010834 */
[C---:B------:R-:W-:Y:S01]  /*13c40*/  ISETP.GT.AND P2, PT, R12.reuse, R5, PT ;  /* 0x000000050c00720c */ /* 0x040fe20003f44270 */
[----:B------:R-:W-:Y:S01]  /*13c50*/  VIADD R12, R12, 0xffffffff ;  /* 0xffffffff0c0c7836 */ /* 0x000fe20000000000 */
[----:B------:R-:W-:Y:S01]  /*13c60*/  F2FP.BF16.F32.PACK_AB R180, R57, R180 ;  /* 0x000000b439b4723e */ /* 0x000fe200000010ff */
[----:B------:R-:W-:Y:S01]  /*13c70*/  MUFU.EX2 R36, R36 ;  /* 0x0000002400247308 */ /* 0x000fe20000000800 */
[----:B0-----:R-:W-:Y:S01]  /*13c80*/  FADD.FTZ R46, R34, R25 ;  /* 0x00000019222e7221 */ /* 0x001fe20000010000 */
[----:B------:R-:W-:Y:S01]  /*13c90*/  FADD.FTZ R25, R33, R54 ;  /* 0x0000003621197221 */ /* 0x000fe20000010000 */
[----:B------:R-:W-:Y:S02]  /*13ca0*/  @!P1 PRMT R9, RZ, 0x654, R9 ;  /* 0x00000654ff099816 */ /* 0x000fe40000000009 */
[----:B------:R-:W-:Y:S02]  /*13cb0*/  F2FP.BF16.F32.PACK_AB R176, R27, R176 ;  /* 0x000000b01bb0723e */ /* 0x000fe400000010ff */
[----:B------:R-:W-:Y:S01]  /*13cc0*/  F2FP.BF16.F32.PACK_AB R178, R31, R178 ;  /* 0x000000b21fb2723e */ /* 0x000fe200000010ff */
[----:B------:R-:W-:Y:S01]  /*13cd0*/  MUFU.EX2 R179, R179 ;  /* 0x000000b300b37308 */ /* 0x000fe20000000800 */
[----:B------:R-:W-:-:S02]  /*13ce0*/  F2FP.BF16.F32.PACK_AB R172, R33, R172 ;  /* 0x000000ac21ac723e */ /* 0x000fc400000010ff */
[----:B------:R-:W-:Y:S02]  /*13cf0*/  F2FP.BF16.F32.PACK_AB R181, R32, R181 ;  /* 0x000000b520b5723e */ /* 0x000fe400000010ff */
[----:B------:R-:W-:-:S03]  /*13d00*/  F2FP.BF16.F32.PACK_AB R183, R34, R183 ;  /* 0x000000b722b7723e */ /* 0x000fc600000010ff */
        /* <DEDUP_REMOVED lines=8> */
[----:B------:R-:W-:-:S04]  /*13d90*/  FFMA.FTZ R161, R60, R42, -R52 ;  /* 0x0000002a3ca17223 */ /* 0x000fc80000010834 */
[----:B------:R-:W0:Y:S01]  /*13da0*/  MUFU.EX2 R48, R48 ;  /* 0x0000003000307308 */ /* 0x000e220000000800 */
[----:B------:R-:W-:Y:S01]  /*13db0*/  FFMA.FTZ R163, R64, R42, -R52 ;  /* 0x0000002a40a37223 */ /* 0x000fe20000010834 */
[----:B------:R-:W-:Y:S01]  /*13dc0*/  F2FP.BF16.F32.PACK_AB R160, R77, R20 ;  /* 0x000000144da0723e */ /* 0x000fe200000010ff */
[----:B------:R-:W-:Y:S01]  /*13dd0*/  HGMMA.64x128x16.F32.BF16 R88, R164, gdesc[UR8].tnspB, R88, gsb0 ;  /* 0x41e00008a4587df0 */ /* 0x000fe20008001858 */
[----:B------:R-:W-:-:S04]  /*13de0*/  F2FP.BF16.F32.PACK_AB R162, R81, R24 ;  /* 0x0000001851a2723e */ /* 0x000fc800000010ff */
[----:B------:R-:W1:Y:S08]  /*13df0*/  MUFU.EX2 R171, R171 ;  /* 0x000000ab00ab7308 */ /* 0x000e700000000800 */
[----:B------:R-:W2:Y:S08]  /*13e00*/  MUFU.EX2 R8, R8 ;  /* 0x0000000800087308 */ /* 0x000eb00000000800 */
[----:B------:R-:W3:Y:S08]  /*13e10*/  MUFU.EX2 R153, R153 ;  /* 0x0000009900997308 */ /* 0x000ef00000000800 */
[----:B------:R-:W4:Y:S08]  /*13e20*/  MUFU.EX2 R10, R10 ;  /* 0x0000000a000a7308 */ /* 0x000f300000000800 */
[----:B------:R-:W5:Y:S08]  /*13e30*/  MUFU.EX2 R155, R155 ;  /* 0x0000009b009b7308 */ /* 0x000f700000000800 */
[----:B------:R-:W5:Y:S08]  /*13e40*/  MUFU.EX2 R0, R0 ;  /* 0x0000000000007308 */ /* 0x000f700000000800 */
[----:B------:R-:W5:Y:S08]  /*13e50*/  MUFU.EX2 R157, R157 ;  /* 0x0000009d009d7308 */ /* 0x000f700000000800 */
[----:B------:R-:W-:Y:S08]  /*13e60*/  MUFU.EX2 R159, R159 ;  /* 0x0000009f009f7308 */ /* 0x000ff00000000800 */
[----:B------:R-:W-:Y:S08]  /*13e70*/  MUFU.EX2 R161, R161 ;  /* 0x000000a100a17308 */ /* 0x000ff00000000800 */
[----:B------:R-:W-:Y:S08]  /*13e80*/  MUFU.EX2 R163, R163 ;  /* 0x000000a300a37308 */ /* 0x000ff00000000800 */
[----:B------:R0:W-:Y:S08]  /*13e90*/  MUFU.EX2 R15, R169 ;  /* 0x000000a9000f7308 */ /* 0x0001f00000000800 */
[----:B------:R-:W-:Y:S01]  /*13ea0*/  MUFU.EX2 R70, R70 ;  /* 0x0000004600467308 */ /* 0x000fe20000000800 */
[----:B0-----:R-:W-:Y:S01]  /*13eb0*/  F2FP.BF16.F32.PACK_AB R169, R48, R21 ;  /* 0x0000001530a9723e */ /* 0x001fe200000010ff */
[----:B------:R-:W-:-:S02]  /*13ec0*/  WARPGROUP.DEPBAR.LE gsb0, 0x0 ;  /* 0x00008000000079c5 */ /* 0x000fc40000010000 */
[----:B------:R0:W-:Y:S06]  /*13ed0*/  BAR.ARV R3, 0x100 ;  /* 0x000400030000751d */ /* 0x0001ec0000002000 */
[----:B------:R1:W-:Y:S01]  /*13ee0*/  @!P1 SYNCS.ARRIVE.TRANS64.RED.A1T0 RZ, [R9+URZ], RZ ;  /* 0x000000ff09ff99a7 */ /* 0x0003e2000810043f */
[----:B------:R-:W-:Y:S01]  /*13ef0*/  MUFU.EX2 R167, R26 ;  /* 0x0000001a00a77308 */ /* 0x000fe20000000800 */
[----:B0-----:R-:W-:Y:S01]  /*13f00*/  FADD.FTZ R3, R177, R46 ;  /* 0x0000002eb1037221 */ /* 0x001fe20000010000 */
[----:B------:R-:W-:Y:S01]  /*13f10*/  FADD.FTZ R46, R174, R25 ;  /* 0x00000019ae2e7221 */ /* 0x000fe20000010000 */
[-C--:B------:R-:W-:Y:S01]  /*13f20*/  FMUL.FTZ R88, R88, R11.reuse ;  /* 0x0000000b58587220 */ /* 0x080fe20000410000 */
[-C--:B------:R-:W-:Y:S01]  /*13f30*/  FMUL.FTZ R89, R89, R11.reuse ;  /* 0x0000000b59597220 */ /* 0x080fe20000410000 */
[----:B------:R-:W-:Y:S01]  /*13f40*/  FADD.FTZ R50, R36, R3 ;  /* 0x0000000324327221 */ /* 0x000fe20000010000 */
[-C--:B------:R-:W-:Y:S01]  /*13f50*/  FMUL.FTZ R92, R92, R11.reuse ;  /* 0x0000000b5c5c7220 */ /* 0x080fe20000410000 */
[----:B-1----:R-:W-:Y:S01]  /*13f60*/  FADD.FTZ R9, R37, R46 ;  /* 0x0000002e25097221 */ /* 0x002fe20000010000 */
[----:B------:R0:W-:Y:S01]  /*13f70*/  @!P1 SYNCS.ARRIVE.TRANS64.RED.A1T0 RZ, [R13+URZ], RZ ;  /* 0x000000ff0dff99a7 */ /* 0x0001e2000810043f */
[----:B------:R-:W-:Y:S01]  /*13f80*/  FADD.FTZ R3, R179, R50 ;  /* 0x00000032b3037221 */ /* 0x000fe20000010000 */
[-C--:B------:R-:W-:Y:S01]  /*13f90*/  FFMA.FTZ R46, R69, R42.reuse, -R52 ;  /* 0x0000002a452e7223 */ /* 0x080fe20000010834 */
        /* <DEDUP_REMOVED lines=9> */
[-C--:B------:R-:W-:Y:S01]  /*14030*/  FMUL.FTZ R100, R100, R11.reuse ;  /* 0x0000000b64647220 */ /* 0x080fe20000410000 */
[----:B------:R-:W-:Y:S01]  /*14040*/  FADD.FTZ R54, R40, R3 ;  /* 0x0000000328367221 */ /* 0x000fe20000010000 */
[-C--:B------:R-:W-:Y:S01]  /*14050*/  FMUL.FTZ R101, R101, R11.reuse ;  /* 0x0000000b65657220 */ /* 0x080fe20000410000 */
        /* <DEDUP_REMOVED lines=13> */
[-CC-:B------:R-:W-:Y:S01]  /*14130*/  FFMA.FTZ R3, R14, R42.reuse, -R52.reuse ;  /* 0x0000002a0e037223 */ /* 0x180fe20000010834 */
[----:B------:R-:W-:Y:S01]  /*14140*/  FADD.FTZ R14, R48, R9 ;  /* 0x00000009300e7221 */ /* 0x000fe20000010000 */
[----:B------:R-:W-:Y:S01]  /*14150*/  FFMA.FTZ R52, R72, R42, -R52 ;  /* 0x0000002a48347223 */ /* 0x000fe20000010834 */
[----:B0-----:R-:W-:Y:S01]  /*14160*/  FADD.FTZ R13, R53, R54 ;  /* 0x00000036350d7221 */ /* 0x001fe20000010000 */
[----:B------:R0:W-:Y:S01]  /*14170*/  MUFU.EX2 R165, R3 ;  /* 0x0000000300a57308 */ /* 0x0001e20000000800 */
[----:B------:R-:W-:Y:S01]  /*14180*/  FADD.FTZ R9, R171, R14 ;  /* 0x0000000eab097221 */ /* 0x000fe20000010000 */
[-C--:B------:R-:W-:Y:S01]  /*14190*/  FMUL.FTZ R112, R112, R11.reuse ;  /* 0x0000000b70707220 */ /* 0x080fe20000410000 */
[----:B------:R-:W-:Y:S01]  /*141a0*/  FADD.FTZ R56, R156, R13 ;  /* 0x0000000d9c387221 */ /* 0x000fe20000010000 */
[-C--:B------:R-:W-:Y:S01]  /*141b0*/  FMUL.FTZ R113, R113, R11.reuse ;  /* 0x0000000b71717220 */ /* 0x080fe20000410000 */
[----:B--2---:R-:W-:Y:S01]  /*141c0*/  FADD.FTZ R54, R8, R9 ;  /* 0x0000000908367221 */ /* 0x004fe20000010000 */
[----:B------:R-:W-:Y:S01]  /*141d0*/  FMUL.FTZ R116, R116, R11 ;  /* 0x0000000b74747220 */ /* 0x000fe20000410000 */
[----:B------:R-:W-:Y:S01]  /*141e0*/  FADD.FTZ R13, R67, R56 ;  /* 0x00000038430d7221 */ /* 0x000fe20000010000 */
[----:B------:R-:W2:Y:S01]  /*141f0*/  MUFU.EX2 R14, R73 ;  /* 0x00000049000e7308 */ /* 0x000ea20000000800 */
[----:B---3--:R-:W-:Y:S01]  /*14200*/  FADD.FTZ R9, R153, R54 ;  /* 0x0000003699097221 */ /* 0x008fe20000010000 */
[----:B----4-:R-:W-:Y:S01]  /*14210*/  F2FP.BF16.F32.PACK_AB R153, R10, R153 ;  /* 0x000000990a99723e */ /* 0x010fe200000010ff */
[----:B------:R-:W-:Y:S01]  /*14220*/  FADD.FTZ R56, R158, R13 ;  /* 0x0000000d9e387221 */ /* 0x000fe20000010000 */
[-C--:B------:R-:W-:Y:S01]  /*14230*/  FMUL.FTZ R117, R117, R11.reuse ;  /* 0x0000000b75757220 */ /* 0x080fe20000410000 */
[----:B------:R-:W-:Y:S01]  /*14240*/  FADD.FTZ R54, R10, R9 ;  /* 0x000000090a367221 */ /* 0x000fe20000010000 */
[----:B------:R-:W-:Y:S01]  /*14250*/  FMUL.FTZ R120, R120, R11 ;  /* 0x0000000b78787220 */ /* 0x000fe20000410000 */
[----:B------:R-:W-:Y:S01]  /*14260*/  FADD.FTZ R13, R71, R56 ;  /* 0x00000038470d7221 */ /* 0x000fe20000010000 */
[----:B------:R-:W3:Y:S01]  /*14270*/  MUFU.EX2 R52, R52 ;  /* 0x0000003400347308 */ /* 0x000ee20000000800 */
[----:B-----5:R-:W-:Y:S01]  /*14280*/  FADD.FTZ R9, R155, R54 ;  /* 0x000000369b097221 */ /* 0x020fe20000010000 */
[----:B------:R-:W-:Y:S01]  /*14290*/  F2FP.BF16.F32.PACK_AB R155, R0, R155 ;  /* 0x0000009b009b723e */ /* 0x000fe200000010ff */
        /* <DEDUP_REMOVED lines=10> */
[----:B-1----:R-:W-:Y:S01]  /*14340*/  FADD.FTZ R54, R46, R9 ;  /* 0x000000092e367221 */ /* 0x002fe20000010000 */
        /* <DEDUP_REMOVED lines=10> */
[----:B------:R-:W-:Y:S01]  /*143f0*/  FMUL.FTZ R141, R141, R11 ;  /* 0x0000000b8d8d7220 */ /* 0x000fe20000410000 */
[----:B0-----:R-:W-:Y:S01]  /*14400*/  FADD.FTZ R3, R161, R54 ;  /* 0x00000036a1037221 */ /* 0x001fe20000010000 */
[----:B--2---:R-:W-:Y:S01]  /*14410*/  F2FP.BF16.F32.PACK_AB R161, R14, R161 ;  /* 0x000000a10ea1723e */ /* 0x004fe200000010ff */
[----:B------:R-:W-:Y:S01]  /*14420*/  FADD.FTZ R24, R30, R9 ;  /* 0x000000091e187221 */ /* 0x000fe20000010000 */
[-C--:B------:R-:W-:Y:S01]  /*14430*/  FMUL.FTZ R144, R144, R11.reuse ;  /* 0x0000000b90907220 */ /* 0x080fe20000410000 */
[----:B------:R-:W-:Y:S01]  /*14440*/  FADD.FTZ R20, R14, R3 ;  /* 0x000000030e147221 */ /* 0x000fe20000010000 */
[-C--:B------:R-:W-:Y:S01]  /*14450*/  FMUL.FTZ R145, R145, R11.reuse ;  /* 0x0000000b91917220 */ /* 0x080fe20000410000 */
        /* <DEDUP_REMOVED lines=8> */
[----:B------:R-:W-:Y:S01]  /*144e0*/  FMUL.FTZ R90, R90, R6 ;  /* 0x000000065a5a7220 */ /* 0x000fe20000410000 */
        /* <DEDUP_REMOVED lines=11> */
[-C--:B------:R-:W-:Y:S01]  /*145a0*/  FMUL.FTZ R95, R95, R6.reuse ;  /* 0x000000065f5f7220 */ /* 0x080fe20000410000 */
[----:B------:R-:W-:Y:S01]  /*145b0*/  F2FP.BF16.F32.PACK_AB R177, R36, R177 ;  /* 0x000000b124b1723e */ /* 0x000fe200000010ff */
[----:B---3--:R-:W-:Y:S01]  /*145c0*/  FADD.FTZ R0, R52, R20 ;  /* 0x0000001434007221 */ /* 0x008fe20000010000 */
        /* <DEDUP_REMOVED lines=41> */
[----:B------:R-:W-:Y:S06]  /*14860*/  @P2 BRA `(.L_x_2419) ;  /* 0xffffffcc00582947 */ /* 0x000fec000383ffff */
.L_x_2409:
[----:B------:R-:W-:-:S13]  /*14870*/  ISETP.GE.AND P2, PT, R12, RZ, PT ;  /* 0x000000ff0c00720c */ /* 0x000fda0003f46270 */
[----:B------:R-:W-:Y:S05]  /*14880*/  @!P2 BRA `(.L_x_2420) ;  /* 0x000000280084a947 */ /* 0x000fea0003800000 */
[----:B------:R-:W-:Y:S02]  /*14890*/  IMAD.MOV.U32 R5, RZ, RZ, R7 ;  /* 0x000000ffff057224 */ /* 0x000fe400078e0007 */
[----:B------:R-:W-:Y:S02]  /*148a0*/  IMAD.MOV.U32 R10, RZ, RZ, R35 ;  /* 0x000000ffff0a7224 */ /* 0x000fe400078e0023 */
[----:B------:R-:W-:Y:S02]  /*148b0*/  IMAD.MOV.U32 R13, RZ, RZ, R190 ;  /* 0x000000ffff0d7224 */ /* 0x000fe400078e00be */
[----:B------:R-:W-:-:S07]  /*148c0*/  IMAD.MOV.U32 R11, RZ, RZ, R185 ;  /* 0x000000ffff0b7224 */ /* 0x000fce00078e00b9 */
.L_x_2430:
        /* <DEDUP_REMOVED lines=10> */
.L_x_2422:
[----:B------:R-:W-:Y:S01]  /*14970*/  IMAD R6, R185, 0x8, R2 ;  /* 0x00000008b9067824 */ /* 0x000fe200078e0202 */
[----:B------:R-:W-:-:S04]  /*14980*/  SHF.L.U32 R7, R190, 0x1f, RZ ;  /* 0x0000001fbe077819 */ /* 0x000fc800000006ff */
[----:B------:R0:W1:Y:S01]  /*14990*/  SYNCS.PHASECHK.TRANS64.TRYWAIT P3, [R6+URZ+0x28830], R7 ;  /* 0x02883007060075a7 */ /* 0x000062000806017f */
[----:B------:R-:W-:Y:S05]  /*149a0*/  @!P0 BRA `(.L_x_2423) ;  /* 0x0000000000048947 */ /* 0x000fea0003800000 */
[----:B------:R-:W-:Y:S01]  /*149b0*/  BPT.TRAP 0x1 ;  /* 0x000000040000795c */ /* 0x000fe20000300000 */
.L_x_2423:
[----:B------:R-:W-:Y:S04]  /*149c0*/  BSSY B0, `(.L_x_2421) ;  /* 0x0000004000007945 */ /* 0x000fe80003800000 */
[----:B-1----:R-:W-:Y:S05]  /*149d0*/  @P3 BRA `(.L_x_2424) ;  /* 0x0000000000083947 */ /* 0x002fea0003800000 */
[----:B------:R-:W1:Y:S02]  /*149e0*/  SYNCS.PHASECHK.TRANS64.TRYWAIT P3, [R6+URZ+0x28830], R7 ;  /* 0x02883007060075a7 */ /* 0x000e64000806017f */
[----:B-1----:R-:W-:Y:S05]  /*149f0*/  @!P3 BRA `(.L_x_2425) ;  /* 0x000000c40030b947 */ /* 0x002fea0003800000 */
.L_x_2424:
[----:B------:R-:W-:Y:S05]  /*14a00*/  BSYNC B0 ;  /* 0x0000000000007941 */ /* 0x000fea0003800000 */
.L_x_2421:
        /* <DEDUP_REMOVED lines=64> */
.L_x_2427:
[----:B------:R-:W-:Y:S01]  /*14e10*/  SHF.L.U32 R6, R13, 0x1f, RZ ;  /* 0x0000001f0d067819 */ /* 0x000fe200000006ff */
[----:B------:R-:W-:-:S04]  /*14e20*/  IMAD R7, R11, 0x8, R2 ;  /* 0x000000080b077824 */ /* 0x000fc800078e0202 */
[----:B------:R0:W1:Y:S01]  /*14e30*/  SYNCS.PHASECHK.TRANS64.TRYWAIT P2, [R7+URZ+0x28850], R6 ;  /* 0x02885006070075a7 */ /* 0x000062000804017f */
[----:B------:R-:W-:Y:S05]  /*14e40*/  @!P0 BRA `(.L_x_2428) ;  /* 0x0000000000048947 */ /* 0x000fea0003800000 */
[----:B------:R-:W-:Y:S01]  /*14e50*/  BPT.TRAP 0x1 ;  /* 0x000000040000795c */ /* 0x000fe20000300000 */
.L_x_2428:
[----:B-1----:R-:W-:Y:S05]  /*14e60*/  @P2 BRA `(.L_x_2426) ;  /* 0x0000000000082947 */ /* 0x002fea0003800000 */
[----:B------:R-:W1:Y:S02]  /*14e70*/  SYNCS.PHASECHK.TRANS64.TRYWAIT P2, [R7+URZ+0x28850], R6 ;  /* 0x02885006070075a7 */ /* 0x000e64000804017f */
[----:B-1----:R-:W-:Y:S05]  /*14e80*/  @!P2 BRA `(.L_x_2429) ;  /* 0x000000c00020a947 */ /* 0x002fea0003800000 */
.L_x_2426:
        /* <DEDUP_REMOVED lines=13> */
[----:B------:R-:W0:Y:S01]  /*14f60*/  MUFU.TANH R13, R13 ;  /* 0x0000000d000d7308 */ /* 0x000e220000002400 */
[----:B------:R-:W-:Y:S01]  /*14f70*/  FMUL.FTZ R31, R37, UR6 ;  /* 0x00000006251f7c20 */ /* 0x000fe20008410000 */
[----:B------:R-:W-:-:S02]  /*14f80*/  IMAD R6, R11, 0x800, R6 ;  /* 0x000008000b067824 */ /* 0x000fc400078e0206 */
[----:B------:R-:W-:Y:S01]  /*14f90*/  FMUL.FTZ R37, R40, UR6 ;  /* 0x0000000628257c20 */ /* 0x000fe20008410000 */
[----:B------:R-:W-:Y:S01]  /*14fa0*/  FMUL.FTZ R21, R29, UR6 ;  /* 0x000000061d157c20 */ /* 0x000fe20008410000 */
[----:B------:R-:W-:Y:S01]  /*14fb0*/  FMUL.FTZ R14, R26, UR6 ;  /* 0x000000061a0e7c20 */ /* 0x000fe20008410000 */
[C---:B------:R-:W-:Y:S01]  /*14fc0*/  VIADD R8, R6.reuse, 0x80 ;  /* 0x0000008006087836 */ /* 0x040fe20000000000 */
[----:B------:R-:W-:Y:S01]  /*14fd0*/  R2UR UR10, R6 ;  /* 0x00000000060a72ca */ /* 0x000fe200000e0000 */
        /* <DEDUP_REMOVED lines=9> */
[----:B------:R-:W-:Y:S01]  /*15070*/  FMUL.FTZ R195, R53, UR6 ;  /* 0x0000000635c37c20 */ /* 0x000fe20008410000 */
[----:B------:R-:W-:Y:S01]  /*15080*/  FMUL.FTZ R235, R56, UR6 ;  /* 0x0000000638eb7c20 */ /* 0x000fe20008410000 */
[----:B------:R-:W-:Y:S01]  /*15090*/  FMUL.FTZ R237, R57, UR6 ;  /* 0x0000000639ed7c20 */ /* 0x000fe20008410000 */
[----:B------:R-:W-:Y:S01]  /*150a0*/  HGMMA.64x128x16.F32.BF16 R88, R180, gdesc[UR8].tnspB, R88, gsb0 ;  /* 0x41e00008b4587df0 */ /* 0x000fe20008001858 */
[----:B------:R-:W-:Y:S01]  /*150b0*/  R2UR UR10, R8 ;  /* 0x00000000080a72ca */ /* 0x000fe200000e0000 */
[----:B------:R-:W-:Y:S01]  /*150c0*/  FMUL.FTZ R28, R34, UR6 ;  /* 0x00000006221c7c20 */ /* 0x000fe20008410000 */
[----:B------:R-:W-:Y:S01]  /*150d0*/  R2UR UR11, R9 ;  /* 0x00000000090b72ca */ /* 0x000fe200000e0000 */
[----:B------:R-:W3:Y:S01]  /*150e0*/  MUFU.TANH R21, R21 ;  /* 0x0000001500157308 */ /* 0x000ee20000002400 */
[----:B0-----:R-:W-:Y:S01]  /*150f0*/  FMNMX.FTZ R8, R13, R10, !PT ;  /* 0x0000000a0d087209 */ /* 0x001fe20007810000 */
[----:B------:R-:W-:Y:S01]  /*15100*/  FMUL.FTZ R34, R60, UR6 ;  /* 0x000000063c227c20 */ /* 0x000fe20008410000 */
[----:B------:R-:W-:Y:S01]  /*15110*/  FMUL.FTZ R36, R61, UR6 ;  /* 0x000000063d247c20 */ /* 0x000fe20008410000 */
[----:B------:R-:W-:Y:S01]  /*15120*/  FMUL.FTZ R32, R38, UR6 ;  /* 0x0000000626207c20 */ /* 0x000fe20008410000 */
[----:B-1----:R-:W-:Y:S01]  /*15130*/  FMNMX.FTZ R9, R7, R8, !PT ;  /* 0x0000000807097209 */ /* 0x002fe20007810000 */
[----:B------:R-:W-:-:S02]  /*15140*/  VIADD R8, R6, 0x100 ;  /* 0x0000010006087836 */ /* 0x000fc40000000000 */
[----:B------:R-:W-:Y:S01]  /*15150*/  FMUL.FTZ R38, R64, UR6 ;  /* 0x0000000640267c20 */ /* 0x000fe20008410000 */
[----:B------:R-:W0:Y:S01]  /*15160*/  MUFU.TANH R26, R26 ;  /* 0x0000001a001a7308 */ /* 0x000e220000002400 */
[----:B--2---:R-:W-:Y:S01]  /*15170*/  FMNMX.FTZ R40, R20, R9, !PT ;  /* 0x0000000914287209 */ /* 0x004fe20007810000 */
[----:B------:R-:W-:Y:S02]  /*15180*/  IMAD.MOV.U32 R9, RZ, RZ, 0x40000040 ;  /* 0x40000040ff097424 */ /* 0x000fe400078e00ff */
[----:B------:R-:W-:Y:S01]  /*15190*/  FMUL.FTZ R65, R65, UR6 ;  /* 0x0000000641417c20 */ /* 0x000fe20008410000 */
[----:B------:R-:W-:Y:S01]  /*151a0*/  FMUL.FTZ R69, R69, UR6 ;  /* 0x0000000645457c20 */ /* 0x000fe20008410000 */
[----:B------:R-:W-:Y:S01]  /*151b0*/  FMUL.FTZ R73, R73, UR6 ;  /* 0x0000000649497c20 */ /* 0x000fe20008410000 */
[----:B------:R-:W-:Y:S01]  /*151c0*/  FMUL.FTZ R29, R35, UR6 ;  /* 0x00000006231d7c20 */ /* 0x000fe20008410000 */
[----:B------:R-:W-:Y:S01]  /*151d0*/  FMUL.FTZ R33, R39, UR6 ;  /* 0x0000000627217c20 */ /* 0x000fe20008410000 */
[----:B------:R-:W1:Y:S01]  /*151e0*/  MUFU.TANH R27, R27 ;  /* 0x0000001b001b7308 */ /* 0x000e620000002400 */
[----:B------:R-:W-:Y:S01]  /*151f0*/  FMUL.FTZ R39, R42, UR6 ;  /* 0x000000062a277c20 */ /* 0x000fe20008410000 */
[----:B------:R-:W-:-:S02]  /*15200*/  IMAD.U32 R42, RZ, RZ, UR4 ;  /* 0x00000004ff2a7e24 */ /* 0x000fc4000f8e00ff */
        /* <DEDUP_REMOVED lines=19> */
[----:B------:R-:W5:Y:S01]  /*15340*/  S2R R194, SR_TID.X ;  /* 0x0000000000c27919 */ /* 0x000f620000002100 */
[C---:B------:R-:W-:Y:S01]  /*15350*/  ISETP.GT.AND P2, PT, R12.reuse, RZ, PT ;  /* 0x000000ff0c00720c */ /* 0x040fe20003f44270 */
[----:B------:R-:W4:Y:S01]  /*15360*/  MUFU.TANH R37, R37 ;  /* 0x0000002500257308 */ /* 0x000f220000002400 */
[----:B------:R-:W-:-:S07]  /*15370*/  VIADD R12, R12, 0xffffffff ;  /* 0xffffffff0c0c7836 */ /* 0x000fce0000000000 */
[----:B------:R-:W4:Y:S08]  /*15380*/  MUFU.TANH R41, R41 ;  /* 0x0000002900297308 */ /* 0x000f300000002400 */
[----:B------:R-:W-:Y:S08]  /*15390*/  MUFU.TANH R193, R193 ;  /* 0x000000c100c17308 */ /* 0x000ff00000002400 */
[----:B------:R-:W-:Y:S01]  /*153a0*/  MUFU.TANH R195, R195 ;  /* 0x000000c300c37308 */ /* 0x000fe20000002400 */
[----:B-----5:R-:W-:-:S07]  /*153b0*/  SHF.R.U32.HI R194, RZ, 0x7, R194 ;  /* 0x00000007ffc27819 */ /* 0x020fce00000116c2 */
        /* <DEDUP_REMOVED lines=17> */
[----:B------:R-:W-:Y:S01]  /*154d0*/  R2UR UR10, R8 ;  /* 0x00000000080a72ca */ /* 0x000fe200000e0000 */
[----:B------:R-:W5:Y:S01]  /*154e0*/  MUFU.TANH R181, R181 ;  /* 0x000000b500b57308 */ /* 0x000f620000002400 */
[----:B------:R-:W-:Y:S01]  /*154f0*/  R2UR UR11, R9 ;  /* 0x00000000090b72ca */ /* 0x000fe200000e0000 */
[----:B------:R-:W-:Y:S01]  /*15500*/  FMUL.FTZ R77, R81, UR6 ;  /* 0x00000006514d7c20 */ /* 0x000fe20008410000 */
[----:B---3--:R-:W-:Y:S01]  /*15510*/  FMNMX.FTZ R9, R21, R40, !PT ;  /* 0x0000002815097209 */ /* 0x008fe20007810000 */
[----:B------:R-:W-:Y:S01]  /*15520*/  FMUL.FTZ R40, R76, UR6 ;  /* 0x000000064c287c20 */ /* 0x000fe20008410000 */
[----:B------:R-:W-:Y:S01]  /*15530*/  FMUL.FTZ R81, R85, UR6 ;  /* 0x0000000655517c20 */ /* 0x000fe20008410000 */
[----:B------:R-:W-:Y:S01]  /*15540*/  FMUL.FTZ R85, R66, UR6 ;  /* 0x0000000642557c20 */ /* 0x000fe20008410000 */
[----:B0-----:R-:W-:Y:S01]  /*15550*/  FMNMX.FTZ R8, R26, R9, !PT ;  /* 0x000000091a087209 */ /* 0x001fe20007810000 */
[----:B------:R-:W0:Y:S03]  /*15560*/  MUFU.TANH R183, R183 ;  /* 0x000000b700b77308 */ /* 0x000e260000002400 */
[----:B-1----:R-:W-:-:S04]  /*15570*/  FMNMX.FTZ R9, R27, R8, !PT ;  /* 0x000000081b097209 */ /* 0x002fc80007810000 */
[----:B--2---:R-:W-:Y:S01]  /*15580*/  FMNMX.FTZ R8, R30, R9, !PT ;  /* 0x000000091e087209 */ /* 0x004fe20007810000 */
[----:B------:R-:W-:Y:S03]  /*15590*/  MUFU.TANH R40, R40 ;  /* 0x0000002800287308 */ /* 0x000fe60000002400 */
[----:B----4-:R-:W-:-:S04]  /*155a0*/  FMNMX.FTZ R8, R31, R8, !PT ;  /* 0x000000081f087209 */ /* 0x010fc80007810000 */
[----:B------:R-:W-:Y:S01]  /*155b0*/  FMNMX.FTZ R8, R37, R8, !PT ;  /* 0x0000000825087209 */ /* 0x000fe20007810000 */
[----:B------:R-:W-:Y:S03]  /*155c0*/  MUFU.TANH R44, R44 ;  /* 0x0000002c002c7308 */ /* 0x000fe60000002400 */
[----:B------:R-:W-:-:S04]  /*155d0*/  FMNMX.FTZ R8, R41, R8, !PT ;  /* 0x0000000829087209 */ /* 0x000fc80007810000 */
[----:B-----5:R-:W-:Y:S01]  /*155e0*/  FMNMX.FTZ R8, R181, R8, !PT ;  /* 0x00000008b5087209 */ /* 0x020fe20007810000 */
[----:B------:R-:W-:Y:S03]  /*155f0*/  MUFU.TANH R46, R46 ;  /* 0x0000002e002e7308 */ /* 0x000fe60000002400 */
[----:B0-----:R-:W-:-:S05]  /*15600*/  FMNMX.FTZ R8, R183, R8, !PT ;  /* 0x00000008b7087209 */ /* 0x001fca0007810000 */
        /* <DEDUP_REMOVED lines=21> */
[----:B------:R-:W-:-:S06]  /*15760*/  FMUL.FTZ R50, R78, UR6 ;  /* 0x000000064e327c20 */ /* 0x000fcc0008410000 */
[----:B------:R-:W0:Y:S08]  /*15770*/  MUFU.TANH R177, R177 ;  /* 0x000000b100b17308 */ /* 0x000e300000002400 */
[----:B------:R-:W1:Y:S08]  /*15780*/  MUFU.TANH R179, R179 ;  /* 0x000000b300b37308 */ /* 0x000e700000002400 */
[----:B------:R-:W-:Y:S01]  /*15790*/  MUFU.TANH R48, R48 ;  /* 0x0000003000307308 */ /* 0x000fe20000002400 */
[----:B0-----:R-:W-:-:S07]  /*157a0*/  FMNMX.FTZ R8, R177, R8, !PT ;  /* 0x00000008b1087209 */ /* 0x001fce0007810000 */
[----:B------:R-:W-:Y:S01]  /*157b0*/  MUFU.TANH R49, R49 ;  /* 0x0000003100317308 */ /* 0x000fe20000002400 */
[----:B-1----:R-:W-:-:S04]  /*157c0*/  FMNMX.FTZ R8, R179, R8, !PT ;  /* 0x00000008b3087209 */ /* 0x002fc80007810000 */
[----:B------:R-:W-:-:S03]  /*157d0*/  FMNMX.FTZ R8, R193, R8, !PT ;  /* 0x00000008c1087209 */ /* 0x000fc60007810000 */
[----:B------:R-:W-:Y:S01]  /*157e0*/  MUFU.TANH R53, R53 ;  /* 0x0000003500357308 */ /* 0x000fe20000002400 */
[----:B------:R-:W-:-:S04]  /*157f0*/  FMNMX.FTZ R8, R195, R8, !PT ;  /* 0x00000008c3087209 */ /* 0x000fc80007810000 */
        /* <DEDUP_REMOVED lines=8> */
[----:B------:R-:W-:-:S07]  /*15880*/  FMNMX.FTZ R8, R65, R8, !PT ;  /* 0x0000000841087209 */ /* 0x000fce0007810000 */
        /* <DEDUP_REMOVED lines=10> */
[----:B------:R-:W-:Y:S01]  /*15930*/  FMUL.FTZ R173, R68, UR6 ;  /* 0x0000000644ad7c20 */ /* 0x000fe20008410000 */
[----:B------:R-:W-:Y:S01]  /*15940*/  FMUL.FTZ R175, R72, UR6 ;  /* 0x0000000648af7c20 */ /* 0x000fe20008410000 */
[----:B------:R-:W-:-:S03]  /*15950*/  WARPGROUP.ARRIVE ;  /* 0x00000000000079c5 */ /* 0x000fc60000000000 */
[----:B------:R-:W-:Y:S08]  /*15960*/  MUFU.TANH R83, R83 ;  /* 0x0000005300537308 */ /* 0x000ff00000002400 */
[----:B------:R-:W0:Y:S08]  /*15970*/  MUFU.TANH R173, R173 ;  /* 0x000000ad00ad7308 */ /* 0x000e300000002400 */
[----:B------:R-:W1:Y:S08]  /*15980*/  MUFU.TANH R175, R175 ;  /* 0x000000af00af7308 */ /* 0x000e700000002400 */
[----:B------:R-:W-:Y:S01]  /*15990*/  MUFU.TANH R54, R54 ;  /* 0x0000003600367308 */ /* 0x000fe20000002400 */
[----:B0-----:R-:W-:-:S04]  /*159a0*/  FMNMX.FTZ R8, R173, R8, !PT ;  /* 0x00000008ad087209 */ /* 0x001fc80007810000 */
[----:B------:R-:W-:-:S03]  /*159b0*/  FMNMX.FTZ R8, R69, R8, !PT ;  /* 0x0000000845087209 */ /* 0x000fc60007810000 */
[----:B------:R-:W-:Y:S01]  /*159c0*/  MUFU.TANH R87, R87 ;  /* 0x0000005700577308 */ /* 0x000fe20000002400 */
[----:B-1----:R-:W-:-:S04]  /*159d0*/  FMNMX.FTZ R8, R175, R8, !PT ;  /* 0x00000008af087209 */ /* 0x002fc80007810000 */
[----:B------:R-:W-:Y:S01]  /*159e0*/  FMNMX.FTZ R9, R73, R8, !PT ;  /* 0x0000000849097209 */ /* 0x000fe20007810000 */
[----:B------:R-:W-:-:S03]  /*159f0*/  VIADD R8, R6, 0x180 ;  /* 0x0000018006087836 */ /* 0x000fc60000000000 */
[----:B------:R-:W-:Y:S01]  /*15a00*/  FMNMX.FTZ R35, R40, R9, !PT ;  /* 0x0000000928237209 */ /* 0x000fe20007810000 */
[----:B------:R-:W-:Y:S01]  /*15a10*/  IMAD.MOV.U32 R9, RZ, RZ, 0x40000040 ;  /* 0x40000040ff097424 */ /* 0x000fe200078e00ff */
[----:B------:R-:W-:Y:S02]  /*15a20*/  R2UR UR10, R8 ;  /* 0x00000000080a72ca */ /* 0x000fe400000e0000 */
[----:B------:R-:W-:Y:S02]  /*15a30*/  FMNMX.FTZ R35, R44, R35, !PT ;  /* 0x000000232c237209 */ /* 0x000fe40007810000 */
[----:B------:R-:W-:Y:S02]  /*15a40*/  R2UR UR11, R9 ;  /* 0x00000000090b72ca */ /* 0x000fe400000e0000 */
[----:B------:R-:W-:-:S04]  /*15a50*/  FMNMX.FTZ R8, R46, R35, !PT ;  /* 0x000000232e087209 */ /* 0x000fc80007810000 */
[----:B------:R-:W-:-:S04]  /*15a60*/  FMNMX.FTZ R9, R77, R8, !PT ;  /* 0x000000084d097209 */ /* 0x000fc80007810000 */
[----:B------:R-:W-:-:S03]  /*15a70*/  FMNMX.FTZ R8, R48, R9, !PT ;  /* 0x0000000930087209 */ /* 0x000fc60007810000 */
[----:B------:R-:W-:Y:S01]  /*15a80*/  HGMMA.64x128x16.F32.BF16 R88, R168, gdesc[UR8].tnspB, R88, gsb0 ;  /* 0x41e00008a8587df0 */ /* 0x000fe20008001858 */
[----:B------:R-:W-:-:S05]  /*15a90*/  FMNMX.FTZ R8, R81, R8, !PT ;  /* 0x0000000851087209 */ /* 0x000fca0007810000 */
[----:B------:R-:W0:Y:S02]  /*15aa0*/  SHFL.BFLY PT, R9, R8, 0x2, 0x1f ;  /* 0x0c401f0008097f89 */ /* 0x000e2400000e0000 */
[----:B0-----:R-:W-:-:S05]  /*15ab0*/  FMNMX.FTZ R9, R8, R9, !PT ;  /* 0x0000000908097209 */ /* 0x001fca0007810000 */
[----:B------:R-:W0:Y:S02]  /*15ac0*/  SHFL.BFLY PT, R8, R9, 0x1, 0x1f ;  /* 0x0c201f0009087f89 */ /* 0x000e2400000e0000 */
[----:B0-----:R-:W-:Y:S01]  /*15ad0*/  FMNMX.FTZ R35, R9, R8, !PT ;  /* 0x0000000809237209 */ /* 0x001fe20007810000 */
[----:B------:R-:W-:-:S04]  /*15ae0*/  VIADD R8, R6, 0x200 ;  /* 0x0000020006087836 */ /* 0x000fc80000000000 */
[C---:B------:R-:W-:Y:S01]  /*15af0*/  FADD.FTZ R9, -R35.reuse, R10 ;  /* 0x0000000a23097221 */ /* 0x040fe20000010100 */
[----:B------:R-:W-:Y:S01]  /*15b00*/  R2UR UR10, R8 ;  /* 0x00000000080a72ca */ /* 0x000fe200000e0000 */
[-C--:B------:R-:W-:Y:S01]  /*15b10*/  FMUL.FTZ R56, R35, R42.reuse ;  /* 0x0000002a23387220 */ /* 0x080fe20000410000 */
[----:B------:R-:W-:Y:S01]  /*15b20*/  FMNMX.FTZ R8, R14, R5, !PT ;  /* 0x000000050e087209 */ /* 0x000fe20007810000 */
[-C--:B------:R-:W-:Y:S01]  /*15b30*/  FMUL.FTZ R10, R9, R42.reuse ;  /* 0x0000002a090a7220 */ /* 0x080fe20000410000 */
[----:B------:R-:W-:Y:S02]  /*15b40*/  IMAD.MOV.U32 R9, RZ, RZ, 0x40000040 ;  /* 0x40000040ff097424 */ /* 0x000fe400078e00ff */
[--C-:B------:R-:W-:Y:S01]  /*15b50*/  FFMA.FTZ R180, R7, R42, -R56.reuse ;  /* 0x0000002a07b47223 */ /* 0x100fe20000010838 */
[----:B------:R-:W-:Y:S01]  /*15b60*/  FMNMX.FTZ R7, R15, R8, !PT ;  /* 0x000000080f077209 */ /* 0x000fe20007810000 */
[-CC-:B------:R-:W-:Y:S01]  /*15b70*/  FFMA.FTZ R182, R20, R42.reuse, -R56.reuse ;  /* 0x0000002a14b67223 */ /* 0x180fe20000010838 */
[-CC-:B------:R-:W-:Y:S01]  /*15b80*/  FFMA.FTZ R176, R26, R42.reuse, -R56.reuse ;  /* 0x0000002a1ab07223 */ /* 0x180fe20000010838 */
[----:B------:R-:W-:Y:S01]  /*15b90*/  R2UR UR11, R9 ;  /* 0x00000000090b72ca */ /* 0x000fe200000e0000 */
[----:B------:R-:W-:Y:S01]  /*15ba0*/  IMAD.MOV.U32 R9, RZ, RZ, 0x40000040 ;  /* 0x40000040ff097424 */ /* 0x000fe200078e00ff */
        /* <DEDUP_REMOVED lines=13> */
[----:B------:R-:W-:Y:S01]  /*15c80*/  FFMA.FTZ R77, R77, R42, -R56 ;  /* 0x0000002a4d4d7223 */ /* 0x000fe20000010838 */
[----:B------:R-:W-:Y:S02]  /*15c90*/  MUFU.EX2 R10, R10 ;  /* 0x0000000a000a7308 */ /* 0x000fe40000000800 */
[----:B------:R-:W-:-:S04]  /*15ca0*/  FMNMX.FTZ R8, R32, R7, !PT ;  /* 0x0000000720087209 */ /* 0x000fc80007810000 */
[----:B------:R-:W-:Y:S02]  /*15cb0*/  FMNMX.FTZ R8, R33, R8, !PT ;  /* 0x0000000821087209 */ /* 0x000fe40007810000 */
[----:B------:R-:W0:Y:S02]  /*15cc0*/  MUFU.EX2 R13, R13 ;  /* 0x0000000d000d7308 */ /* 0x000e240000000800 */
[----:B------:R-:W-:-:S04]  /*15cd0*/  FMNMX.FTZ R8, R39, R8, !PT ;  /* 0x0000000827087209 */ /* 0x000fc80007810000 */
[----:B------:R-:W-:Y:S02]  /*15ce0*/  FMNMX.FTZ R8, R43, R8, !PT ;  /* 0x000000082b087209 */ /* 0x000fe40007810000 */
[----:B------:R-:W1:Y:S02]  /*15cf0*/  MUFU.EX2 R180, R180 ;  /* 0x000000b400b47308 */ /* 0x000e640000000800 */
[----:B------:R-:W-:-:S04]  /*15d00*/  FMNMX.FTZ R8, R45, R8, !PT ;  /* 0x000000082d087209 */ /* 0x000fc80007810000 */
[----:B------:R-:W-:Y:S02]  /*15d10*/  FMNMX.FTZ R8, R47, R8, !PT ;  /* 0x000000082f087209 */ /* 0x000fe40007810000 */
[----:B------:R-:W-:Y:S01]  /*15d20*/  MUFU.EX2 R182, R182 ;  /* 0x000000b600b67308 */ /* 0x000fe20000000800 */
[----:B0-----:R-:W-:Y:S01]  /*15d30*/  FFMA.FTZ R3, R10, R3, R13 ;  /* 0x000000030a037223 */ /* 0x001fe2000001000d */
[----:B------:R-:W-:-:S04]  /*15d40*/  FMNMX.FTZ R8, R49, R8, !PT ;  /* 0x0000000831087209 */ /* 0x000fc80007810000 */
[----:B------:R-:W-:Y:S02]  /*15d50*/  FMNMX.FTZ R8, R51, R8, !PT ;  /* 0x0000000833087209 */ /* 0x000fe40007810000 */
[----:B------:R-:W-:Y:S01]  /*15d60*/  MUFU.EX2 R21, R21 ;  /* 0x0000001500157308 */ /* 0x000fe20000000800 */
[C---:B-1----:R-:W-:Y:S01]  /*15d70*/  FADD.FTZ R3, R180.reuse, R3 ;  /* 0x00000003b4037221 */ /* 0x042fe20000010000 */
[----:B------:R-:W-:Y:S02]  /*15d80*/  FMNMX.FTZ R8, R53, R8, !PT ;  /* 0x0000000835087209 */ /* 0x000fe40007810000 */
[----:B------:R-:W-:Y:S02]  /*15d90*/  F2FP.BF16.F32.PACK_AB R180, R180, R13 ;  /* 0x0000000db4b4723e */ /* 0x000fe400000010ff */
[----:B------:R-:W-:Y:S02]  /*15da0*/  FMNMX.FTZ R8, R55, R8, !PT ;  /* 0x0000000837087209 */ /* 0x000fe40007810000 */
[----:B------:R-:W-:Y:S02]  /*15db0*/  MUFU.EX2 R176, R176 ;  /* 0x000000b000b07308 */ /* 0x000fe40000000800 */
[----:B------:R-:W-:-:S04]  /*15dc0*/  FMNMX.FTZ R8, R57, R8, !PT ;  /* 0x0000000839087209 */ /* 0x000fc80007810000 */
[----:B------:R-:W-:Y:S01]  /*15dd0*/  FMNMX.FTZ R20, R59, R8, !PT ;  /* 0x000000083b147209 */ /* 0x000fe20007810000 */
[----:B------:R-:W-:Y:S01]  /*15de0*/  VIADD R8, R6, 0x280 ;  /* 0x0000028006087836 */ /* 0x000fe20000000000 */
[----:B------:R-:W-:Y:S02]  /*15df0*/  MUFU.EX2 R178, R178 ;  /* 0x000000b200b27308 */ /* 0x000fe40000000800 */
[----:B------:R-:W-:Y:S01]  /*15e00*/  FMNMX.FTZ R20, R61, R20, !PT ;  /* 0x000000143d147209 */ /* 0x000fe20007810000 */
[----:B------:R-:W-:Y:S02]  /*15e10*/  WARPGROUP.DEPBAR.LE gsb0, 0x0 ;  /* 0x00008000000079c5 */ /* 0x000fe40000010000 */
[----:B------:R-:W-:Y:S01]  /*15e20*/  WARPGROUP.ARRIVE ;  /* 0x00000000000079c5 */ /* 0x000fe20000000000 */
[----:B------:R-:W-:Y:S01]  /*15e30*/  FMUL.FTZ R169, R70, UR6 ;  /* 0x0000000646a97c20 */ /* 0x000fe20008410000 */
[----:B------:R-:W-:Y:S01]  /*15e40*/  FMUL.FTZ R171, R74, UR6 ;  /* 0x000000064aab7c20 */ /* 0x000fe20008410000 */
[----:B------:R-:W-:Y:S01]  /*15e50*/  FMNMX.FTZ R20, R63, R20, !PT ;  /* 0x000000143f147209 */ /* 0x000fe20007810000 */
[-CC-:B------:R-:W-:Y:S01]  /*15e60*/  FFMA.FTZ R170, R193, R42.reuse, -R56.reuse ;  /* 0x0000002ac1aa7223 */ /* 0x180fe20000010838 */
[--C-:B------:R-:W-:Y:S01]  /*15e70*/  FFMA.FTZ R168, R177, R42, -R56.reuse ;  /* 0x0000002ab1a87223 */ /* 0x100fe20000010838 */
[----:B------:R-:W-:Y:S01]  /*15e80*/  HGMMA.64x128x16.F32.BF16 R88, R152, gdesc[UR8].tnspB, R88, gsb0 ;  /* 0x41e0000898587df0 */ /* 0x000fe20008001858 */
[----:B------:R-:W-:Y:S01]  /*15e90*/  R2UR UR10, R8 ;  /* 0x00000000080a72ca */ /* 0x000fe200000e0000 */
[----:B------:R-:W0:Y:S01]  /*15ea0*/  MUFU.TANH R169, R169 ;  /* 0x000000a900a97308 */ /* 0x000e220000002400 */
[----:B------:R-:W-:Y:S01]  /*15eb0*/  R2UR UR11, R9 ;  /* 0x00000000090b72ca */ /* 0x000fe200000e0000 */
[----:B------:R-:W-:Y:S01]  /*15ec0*/  IMAD.MOV.U32 R9, RZ, RZ, 0x40000040 ;  /* 0x40000040ff097424 */ /* 0x000fe200078e00ff */
[----:B------:R-:W-:Y:S01]  /*15ed0*/  FMNMX.FTZ R20, R85, R20, !PT ;  /* 0x0000001455147209 */ /* 0x000fe20007810000 */
[----:B------:R-:W-:-:S03]  /*15ee0*/  FFMA.FTZ R193, R237, R42, -R56 ;  /* 0x0000002aedc17223 */ /* 0x000fc60000010838 */
[----:B------:R-:W-:Y:S01]  /*15ef0*/  FMNMX.FTZ R20, R67, R20, !PT ;  /* 0x0000001443147209 */ /* 0x000fe20007810000 */
[----:B------:R-:W1:Y:S08]  /*15f00*/  MUFU.TANH R171, R171 ;  /* 0x000000ab00ab7308 */ /* 0x000e700000002400 */
[----:B------:R-:W-:Y:S01]  /*15f10*/  MUFU.EX2 R172, R172 ;  /* 0x000000ac00ac7308 */ /* 0x000fe20000000800 */
[----:B0-----:R-:W-:-:S04]  /*15f20*/  FMNMX.FTZ R20, R169, R20, !PT ;  /* 0x00000014a9147209 */ /* 0x001fc80007810000 */
[----:B------:R-:W-:-:S03]  /*15f30*/  FMNMX.FTZ R20, R71, R20, !PT ;  /* 0x0000001447147209 */ /* 0x000fc60007810000 */
[----:B------:R-:W-:Y:S01]  /*15f40*/  MUFU.EX2 R174, R174 ;  /* 0x000000ae00ae7308 */ /* 0x000fe20000000800 */
[----:B-1----:R-:W-:-:S04]  /*15f50*/  FMNMX.FTZ R20, R171, R20, !PT ;  /* 0x00000014ab147209 */ /* 0x002fc80007810000 */
[----:B------:R-:W-:Y:S01]  /*15f60*/  FMNMX.FTZ R7, R75, R20, !PT ;  /* 0x000000144b077209 */ /* 0x000fe20007810000 */
[----:B------:R-:W-:Y:S02]  /*15f70*/  FFMA.FTZ R20, R175, R42, -R56 ;  /* 0x0000002aaf147223 */ /* 0x000fe40000010838 */
        /* <DEDUP_REMOVED lines=9> */
[----:B------:R-:W-:Y:S02]  /*16010*/  MUFU.EX2 R193, R193 ;  /* 0x000000c100c17308 */ /* 0x000fe40000000800 */
[----:B------:R-:W0:Y:S06]  /*16020*/  SHFL.BFLY PT, R7, R8, 0x2, 0x1f ;  /* 0x0c401f0008077f89 */ /* 0x000e2c00000e0000 */
[----:B------:R-:W-:Y:S08]  /*16030*/  MUFU.EX2 R65, R65 ;  /* 0x0000004100417308 */ /* 0x000ff00000000800 */
[----:B------:R-:W-:Y:S08]  /*16040*/  MUFU.EX2 R20, R20 ;  /* 0x0000001400147308 */ /* 0x000ff00000000800 */
[----:B------:R-:W-:Y:S01]  /*16050*/  MUFU.EX2 R26, R26 ;  /* 0x0000001a001a7308 */ /* 0x000fe20000000800 */
[----:B0-----:R-:W-:Y:S01]  /*16060*/  FMNMX.FTZ R7, R8, R7, !PT ;  /* 0x0000000708077209 */ /* 0x001fe20007810000 */
[----:B------:R-:W-:-:S06]  /*16070*/  VIADD R8, R6, 0x300 ;  /* 0x0000030006087836 */ /* 0x000fcc0000000000 */
[----:B------:R-:W-:Y:S08]  /*16080*/  MUFU.EX2 R30, R30 ;  /* 0x0000001e001e7308 */ /* 0x000ff00000000800 */
        /* <DEDUP_REMOVED lines=9> */
[----:B------:R-:W-:Y:S01]  /*16120*/  R2UR UR10, R8 ;  /* 0x00000000080a72ca */ /* 0x000fe200000e0000 */
[-CC-:B------:R-:W-:Y:S01]  /*16130*/  FFMA.FTZ R155, R195, R42.reuse, -R56.reuse ;  /* 0x0000002ac39b7223 */ /* 0x180fe20000010838 */
[----:B------:R-:W-:Y:S01]  /*16140*/  R2UR UR11, R9 ;  /* 0x00000000090b72ca */ /* 0x000fe200000e0000 */
[-CC-:B------:R-:W-:Y:S01]  /*16150*/  FFMA.FTZ R152, R235, R42.reuse, -R56.reuse ;  /* 0x0000002aeb987223 */ /* 0x180fe20000010838 */
[----:B------:R-:W-:Y:S01]  /*16160*/  FFMA.FTZ R34, R48, R42, -R56 ;  /* 0x0000002a30227223 */ /* 0x000fe20000010838 */
[----:B------:R-:W-:Y:S01]  /*16170*/  VIADD R8, R6, 0x380 ;  /* 0x0000038006087836 */ /* 0x000fe20000000000 */
[----:B------:R-:W-:Y:S01]  /*16180*/  MUFU.EX2 R153, R153 ;  /* 0x0000009900997308 */ /* 0x000fe20000000800 */
[----:B------:R-:W-:Y:S01]  /*16190*/  FADD.FTZ R48, R182, R3 ;  /* 0x00000003b6307221 */ /* 0x000fe20000010000 */
[----:B------:R-:W-:-:S06]  /*161a0*/  F2FP.BF16.F32.PACK_AB R182, R21, R182 ;  /* 0x000000b615b6723e */ /* 0x000fcc00000010ff */
        /* <DEDUP_REMOVED lines=11> */
[----:B------:R-:W0:Y:S01]  /*16260*/  SHFL.BFLY PT, R36, R7, 0x1, 0x1f ;  /* 0x0c201f0007247f89 */ /* 0x000e2200000e0000 */
[-CC-:B------:R-:W-:Y:S01]  /*16270*/  FFMA.FTZ R69, R73, R42.reuse, -R56.reuse ;  /* 0x0000002a49457223 */ /* 0x180fe20000010838 */
[-CC-:B------:R-:W-:Y:S01]  /*16280*/  FFMA.FTZ R156, R38, R42.reuse, -R56.reuse ;  /* 0x0000002a269c7223 */ /* 0x180fe20000010838 */
[----:B------:R-:W-:Y:S01]  /*16290*/  HGMMA.64x128x16.F32.BF16 R88, R160, gdesc[UR8].tnspB, R88, gsb0 ;  /* 0x41e00008a0587df0 */ /* 0x000fe20008001858 */
[-CC-:B------:R-:W-:Y:S01]  /*162a0*/  FFMA.FTZ R158, R173, R42.reuse, -R56.reuse ;  /* 0x0000002aad9e7223 */ /* 0x180fe20000010838 */
[-CC-:B------:R-:W-:Y:S01]  /*162b0*/  FFMA.FTZ R73, R44, R42.reuse, -R56.reuse ;  /* 0x0000002a2c497223 */ /* 0x180fe20000010838 */
[----:B------:R-:W-:Y:S01]  /*162c0*/  FFMA.FTZ R56, R81, R42, -R56 ;  /* 0x0000002a51387223 */ /* 0x000fe20000010838 */
[----:B------:R-:W-:Y:S01]  /*162d0*/  R2UR UR10, R8 ;  /* 0x00000000080a72ca */ /* 0x000fe200000e0000 */
[----:B------:R-:W-:Y:S08]  /*162e0*/  MUFU.EX2 R157, R157 ;  /* 0x0000009d009d7308 */ /* 0x000ff00000000800 */
[----:B------:R-:W-:Y:S01]  /*162f0*/  MUFU.EX2 R156, R156 ;  /* 0x0000009c009c7308 */ /* 0x000fe20000000800 */
[----:B0-----:R-:W-:-:S07]  /*16300*/  FMNMX.FTZ R7, R7, R36, !PT ;  /* 0x0000002407077209 */ /* 0x001fce0007810000 */
[----:B------:R-:W-:Y:S01]  /*16310*/  MUFU.EX2 R158, R158 ;  /* 0x0000009e009e7308 */ /* 0x000fe20000000800 */
[C---:B------:R-:W-:Y:S01]  /*16320*/  FADD.FTZ R9, -R7.reuse, R5 ;  /* 0x0000000507097221 */ /* 0x040fe20000010100 */
[----:B------:R-:W-:-:S03]  /*16330*/  FMUL.FTZ R36, R7, R42 ;  /* 0x0000002a07247220 */ /* 0x000fc60000410000 */
[-C--:B------:R-:W-:Y:S01]  /*16340*/  FMUL.FTZ R9, R9, R42.reuse ;  /* 0x0000002a09097220 */ /* 0x080fe20000410000 */
[-CC-:B------:R-:W-:Y:S01]  /*16350*/  FFMA.FTZ R14, R14, R42.reuse, -R36.reuse ;  /* 0x0000002a0e0e7223 */ /* 0x180fe20000010824 */
[-CC-:B------:R-:W-:Y:S01]  /*16360*/  FFMA.FTZ R181, R15, R42.reuse, -R36.reuse ;  /* 0x0000002a0fb57223 */ /* 0x180fe20000010824 */
[-CC-:B------:R-:W-:Y:S01]  /*16370*/  FFMA.FTZ R183, R24, R42.reuse, -R36.reuse ;  /* 0x0000002a18b77223 */ /* 0x180fe20000010824 */
[----:B------:R0:W-:Y:S01]  /*16380*/  MUFU.EX2 R81, R9 ;  /* 0x0000000900517308 */ /* 0x0001e20000000800 */
[-C--:B------:R-:W-:Y:S01]  /*16390*/  FFMA.FTZ R24, R25, R42.reuse, -R36 ;  /* 0x0000002a19187223 */ /* 0x080fe20000010824 */
[----:B------:R-:W-:Y:S02]  /*163a0*/  @!P1 IMAD R25, R185, 0x8, R2 ;  /* 0x00000008b9199824 */ /* 0x000fe400078e0202 */
[-CC-:B------:R-:W-:Y:S01]  /*163b0*/  FFMA.FTZ R177, R28, R42.reuse, -R36.reuse ;  /* 0x0000002a1cb17223 */ /* 0x180fe20000010824 */
[-CC-:B------:R-:W-:Y:S01]  /*163c0*/  FFMA.FTZ R28, R29, R42.reuse, -R36.reuse ;  /* 0x0000002a1d1c7223 */ /* 0x180fe20000010824 */
[----:B------:R-:W-:Y:S01]  /*163d0*/  FFMA.FTZ R179, R32, R42, -R36 ;  /* 0x0000002a20b37223 */ /* 0x000fe20000010824 */
[----:B------:R-:W-:-:S02]  /*163e0*/  @!P1 VIADD R29, R25, 0x28840 ;  /* 0x00028840191d9836 */ /* 0x000fc40000000000 */
[-CC-:B------:R-:W-:Y:S01]  /*163f0*/  FFMA.FTZ R32, R33, R42.reuse, -R36.reuse ;  /* 0x0000002a21207223 */ /* 0x180fe20000010824 */
[----:B------:R-:W1:Y:S01]  /*16400*/  MUFU.EX2 R14, R14 ;  /* 0x0000000e000e7308 */ /* 0x000e620000000800 */
[----:B0-----:R-:W-:Y:S01]  /*16410*/  IMAD.MOV.U32 R9, RZ, RZ, 0x40000040 ;  /* 0x40000040ff097424 */ /* 0x001fe200078e00ff */
[----:B------:R-:W-:Y:S01]  /*16420*/  IADD3 R33, -R194, 0xb, RZ ;  /* 0x0000000bc2217810 */ /* 0x000fe20007ffe1ff */
[-CC-:B------:R-:W-:Y:S01]  /*16430*/  FFMA.FTZ R173, R39, R42.reuse, -R36.reuse ;  /* 0x0000002a27ad7223 */ /* 0x180fe20000010824 */
[----:B------:R-:W-:Y:S01]  /*16440*/  @!P1 PRMT R29, RZ, 0x654, R29 ;  /* 0x00000654ff1d9816 */ /* 0x000fe2000000001d */
[-CC-:B------:R-:W-:Y:S01]  /*16450*/  FFMA.FTZ R38, R43, R42.reuse, -R36.reuse ;  /* 0x0000002a2b267223 */ /* 0x180fe20000010824 */
[----:B------:R-:W-:Y:S01]  /*16460*/  R2UR UR11, R9 ;  /* 0x00000000090b72ca */ /* 0x000fe200000e0000 */
[-CC-:B------:R-:W-:Y:S01]  /*16470*/  FFMA.FTZ R175, R45, R42.reuse, -R36.reuse ;  /* 0x0000002a2daf7223 */ /* 0x180fe20000010824 */
[----:B------:R-:W0:Y:S01]  /*16480*/  MUFU.EX2 R181, R181 ;  /* 0x000000b500b57308 */ /* 0x000e220000000800 */
        /* <DEDUP_REMOVED lines=8> */
[----:B-1----:R-:W-:Y:S01]  /*16510*/  FFMA.FTZ R46, R81, R0, R14 ;  /* 0x00000000512e7223 */ /* 0x002fe2000001000e */
[-CC-:B------:R-:W-:Y:S01]  /*16520*/  FFMA.FTZ R61, R61, R42.reuse, -R36.reuse ;  /* 0x0000002a3d3d7223 */ /* 0x180fe20000010824 */
[-CC-:B------:R-:W-:Y:S01]  /*16530*/  FFMA.FTZ R3, R63, R42.reuse, -R36.reuse ;  /* 0x0000002a3f037223 */ /* 0x180fe20000010824 */
[-CC-:B------:R-:W-:Y:S01]  /*16540*/  FFMA.FTZ R75, R75, R42.reuse, -R36.reuse ;  /* 0x0000002a4b4b7223 */ /* 0x180fe20000010824 */
[-CC-:B------:R-:W-:Y:S01]  /*16550*/  FFMA.FTZ R50, R50, R42.reuse, -R36.reuse ;  /* 0x0000002a32327223 */ /* 0x180fe20000010824 */
[-CC-:B------:R-:W-:Y:S01]  /*16560*/  FFMA.FTZ R79, R79, R42.reuse, -R36.reuse ;  /* 0x0000002a4f4f7223 */ /* 0x180fe20000010824 */
[----:B------:R-:W-:Y:S01]  /*16570*/  FFMA.FTZ R52, R52, R42, -R36 ;  /* 0x0000002a34347223 */ /* 0x000fe20000010824 */
[----:B------:R-:W-:Y:S01]  /*16580*/  MUFU.EX2 R24, R24 ;  /* 0x0000001800187308 */ /* 0x000fe20000000800 */
[C---:B0-----:R-:W-:Y:S01]  /*16590*/  FADD.FTZ R46, R181.reuse, R46 ;  /* 0x0000002eb52e7221 */ /* 0x041fe20000010000 */
[----:B------:R-:W-:Y:S01]  /*165a0*/  F2FP.BF16.F32.PACK_AB R181, R181, R14 ;  /* 0x0000000eb5b5723e */ /* 0x000fe200000010ff */
[-CC-:B------:R-:W-:Y:S01]  /*165b0*/  FFMA.FTZ R83, R83, R42.reuse, -R36.reuse ;  /* 0x0000002a53537223 */ /* 0x180fe20000010824 */
[----:B------:R-:W-:-:S04]  /*165c0*/  FFMA.FTZ R54, R54, R42, -R36 ;  /* 0x0000002a36367223 */ /* 0x000fc80000010824 */
        /* <DEDUP_REMOVED lines=12> */
[----:B------:R-:W-:Y:S01]  /*16690*/  MUFU.EX2 R15, R15 ;  /* 0x0000000f000f7308 */ /* 0x000fe20000000800 */
[----:B------:R-:W-:Y:S07]  /*166a0*/  HGMMA.64x128x16.F32.BF16 R88, R164, gdesc[UR8].tnspB, R88, gsb0 ;  /* 0x41e00008a4587df0 */ /* 0x000fee0008001858 */
[----:B------:R-:W-:Y:S08]  /*166b0*/  MUFU.EX2 R44, R44 ;  /* 0x0000002c002c7308 */ /* 0x000ff00000000800 */
[----:B------:R-:W-:Y:S08]  /*166c0*/  MUFU.EX2 R6, R6 ;  /* 0x0000000600067308 */ /* 0x000ff00000000800 */
[----:B------:R-:W0:Y:S08]  /*166d0*/  MUFU.EX2 R9, R9 ;  /* 0x0000000900097308 */ /* 0x000e300000000800 */
[----:B------:R-:W-:Y:S08]  /*166e0*/  MUFU.EX2 R8, R8 ;  /* 0x0000000800087308 */ /* 0x000ff00000000800 */
[----:B------:R-:W-:Y:S01]  /*166f0*/  MUFU.EX2 R25, R25 ;  /* 0x0000001900197308 */ /* 0x000fe20000000800 */
[----:B0-----:R-:W-:-:S07]  /*16700*/  F2FP.BF16.F32.PACK_AB R171, R9, R6 ;  /* 0x0000000609ab723e */ /* 0x001fce00000010ff */
        /* <DEDUP_REMOVED lines=8> */
[----:B------:R-:W0:Y:S08]  /*16790*/  MUFU.EX2 R79, R79 ;  /* 0x0000004f004f7308 */ /* 0x000e300000000800 */
[----:B------:R-:W-:Y:S01]  /*167a0*/  MUFU.EX2 R52, R52 ;  /* 0x0000003400347308 */ /* 0x000fe20000000800 */
[----:B-1----:R-:W-:-:S07]  /*167b0*/  F2FP.BF16.F32.PACK_AB R162, R73, R26 ;  /* 0x0000001a49a2723e */ /* 0x002fce00000010ff */
[----:B------:R-:W-:Y:S01]  /*167c0*/  MUFU.EX2 R83, R83 ;  /* 0x0000005300537308 */ /* 0x000fe20000000800 */
[----:B0-----:R-:W-:-:S07]  /*167d0*/  F2FP.BF16.F32.PACK_AB R163, R79, R50 ;  /* 0x000000324fa3723e */ /* 0x001fce00000010ff */
[----:B------:R-:W-:Y:S01]  /*167e0*/  MUFU.EX2 R54, R54 ;  /* 0x0000003600367308 */ /* 0x000fe20000000800 */
[----:B------:R-:W-:Y:S02]  /*167f0*/  WARPGROUP.DEPBAR.LE gsb0, 0x0 ;  /* 0x00008000000079c5 */ /* 0x000fe40000010000 */
[----:B------:R0:W-:Y:S06]  /*16800*/  BAR.ARV R33, 0x100 ;  /* 0x000400210000751d */ /* 0x0001ec0000002000 */
[----:B------:R1:W-:Y:S01]  /*16810*/  @!P1 SYNCS.ARRIVE.TRANS64.RED.A1T0 RZ, [R29+URZ], RZ ;  /* 0x000000ff1dff99a7 */ /* 0x0003e2000810043f */
[----:B------:R-:W-:Y:S01]  /*16820*/  F2FP.BF16.F32.PACK_AB R166, R5, R34 ;  /* 0x0000002205a6723e */ /* 0x000fe200000010ff */
[-C--:B------:R-:W-:Y:S01]  /*16830*/  FMUL.FTZ R88, R88, R10.reuse ;  /* 0x0000000a58587220 */ /* 0x080fe20000410000 */
[-C--:B------:R-:W-:Y:S01]  /*16840*/  FMUL.FTZ R89, R89, R10.reuse ;  /* 0x0000000a59597220 */ /* 0x080fe20000410000 */
[-C--:B------:R-:W-:Y:S01]  /*16850*/  FMUL.FTZ R92, R92, R10.reuse ;  /* 0x0000000a5c5c7220 */ /* 0x080fe20000410000 */
[-C--:B------:R-:W-:Y:S01]  /*16860*/  FMUL.FTZ R93, R93, R10.reuse ;  /* 0x0000000a5d5d7220 */ /* 0x080fe20000410000 */
[-C--:B------:R-:W-:Y:S01]  /*16870*/  FMUL.FTZ R96, R96, R10.reuse ;  /* 0x0000000a60607220 */ /* 0x080fe20000410000 */
[----:B------:R-:W-:Y:S01]  /*16880*/  FMUL.FTZ R97, R97, R10 ;  /* 0x0000000a61617220 */ /* 0x000fe20000410000 */
[----:B-1----:R-:W-:-:S02]  /*16890*/  @!P1 IMAD R29, R11, 0x8, R2 ;  /* 0x000000080b1d9824 */ /* 0x002fc400078e0202 */
[----:B------:R-:W-:Y:S01]  /*168a0*/  FADD.FTZ R11, R183, R46 ;  /* 0x0000002eb70b7221 */ /* 0x000fe20000010000 */
[----:B------:R-:W-:Y:S01]  /*168b0*/  F2FP.BF16.F32.PACK_AB R183, R24, R183 ;  /* 0x000000b718b7723e */ /* 0x000fe200000010ff */
[----:B------:R-:W-:Y:S01]  /*168c0*/  FMUL.FTZ R100, R100, R10 ;  /* 0x0000000a64647220 */ /* 0x000fe20000410000 */
[----:B------:R-:W-:Y:S02]  /*168d0*/  @!P1 VIADD R29, R29, 0x28860 ;  /* 0x000288601d1d9836 */ /* 0x000fe40000000000 */
[----:B------:R-:W-:Y:S01]  /*168e0*/  FADD.FTZ R46, R24, R11 ;  /* 0x0000000b182e7221 */ /* 0x000fe20000010000 */
[----:B------:R-:W-:Y:S01]  /*168f0*/  FFMA.FTZ R11, R85, R42, -R36 ;  /* 0x0000002a550b7223 */ /* 0x000fe20000010824 */
[-C--:B------:R-:W-:Y:S01]  /*16900*/  FMUL.FTZ R101, R101, R10.reuse ;  /* 0x0000000a65657220 */ /* 0x080fe20000410000 */
[-C--:B------:R-:W-:Y:S01]  /*16910*/  FMUL.FTZ R104, R104, R10.reuse ;  /* 0x0000000a68687220 */ /* 0x080fe20000410000 */
[----:B0-----:R-:W-:Y:S01]  /*16920*/  @!P1 PRMT R33, RZ, 0x654, R29 ;  /* 0x00000654ff219816 */ /* 0x001fe2000000001d */
[----:B------:R-:W-:Y:S01]  /*16930*/  FADD.FTZ R29, R21, R48 ;  /* 0x00000030151d7221 */ /* 0x000fe20000010000 */
[----:B------:R-:W-:Y:S01]  /*16940*/  FMUL.FTZ R105, R105, R10 ;  /* 0x0000000a69697220 */ /* 0x000fe20000410000 */
[----:B------:R-:W-:Y:S01]  /*16950*/  MUFU.EX2 R11, R11 ;  /* 0x0000000b000b7308 */ /* 0x000fe20000000800 */
[----:B------:R0:W-:Y:S01]  /*16960*/  @!P1 SYNCS.ARRIVE.TRANS64.RED.A1T0 RZ, [R33+URZ], RZ ;  /* 0x000000ff21ff99a7 */ /* 0x0001e2000810043f */
[----:B------:R-:W-:Y:S01]  /*16970*/  FADD.FTZ R48, R176, R29 ;  /* 0x0000001db0307221 */ /* 0x000fe20000010000 */
[----:B------:R-:W-:Y:S01]  /*16980*/  FADD.FTZ R29, R177, R46 ;  /* 0x0000002eb11d7221 */ /* 0x000fe20000010000 */
[--C-:B------:R-:W-:Y:S01]  /*16990*/  FFMA.FTZ R46, R67, R42, -R36.reuse ;  /* 0x0000002a432e7223 */ /* 0x100fe20000010824 */
[----:B------:R-:W-:Y:S01]  /*169a0*/  F2FP.BF16.F32.PACK_AB R177, R28, R177 ;  /* 0x000000b11cb1723e */ /* 0x000fe200000010ff */
[----:B------:R-:W-:Y:S01]  /*169b0*/  FMUL.FTZ R108, R108, R10 ;  /* 0x0000000a6c6c7220 */ /* 0x000fe20000410000 */
[----:B------:R-:W-:Y:S01]  /*169c0*/  FADD.FTZ R56, R28, R29 ;  /* 0x0000001d1c387221 */ /* 0x000fe20000010000 */
[-C--:B------:R-:W-:Y:S01]  /*169d0*/  FFMA.FTZ R29, R169, R42.reuse, -R36 ;  /* 0x0000002aa91d7223 */ /* 0x080fe20000010824 */
[----:B0-----:R-:W-:Y:S01]  /*169e0*/  FADD.FTZ R33, R153, R48 ;  /* 0x0000003099217221 */ /* 0x001fe20000010000 */
[----:B------:R-:W0:Y:S01]  /*169f0*/  MUFU.EX2 R46, R46 ;  /* 0x0000002e002e7308 */ /* 0x000e220000000800 */
[----:B------:R-:W-:Y:S01]  /*16a00*/  FFMA.FTZ R48, R71, R42, -R36 ;  /* 0x0000002a47307223 */ /* 0x000fe20000010824 */
[----:B------:R-:W-:Y:S01]  /*16a10*/  F2FP.BF16.F32.PACK_AB R169, R44, R15 ;  /* 0x0000000f2ca9723e */ /* 0x000fe200000010ff */
[----:B------:R-:W-:Y:S01]  /*16a20*/  FADD.FTZ R58, R178, R33 ;  /* 0x00000021b23a7221 */ /* 0x000fe20000010000 */
[----:B------:R-:W-:Y:S01]  /*16a30*/  FADD.FTZ R33, R179, R56 ;  /* 0x00000038b3217221 */ /* 0x000fe20000010000 */
[----:B------:R-:W-:Y:S01]  /*16a40*/  F2FP.BF16.F32.PACK_AB R176, R153, R176 ;  /* 0x000000b099b0723e */ /* 0x000fe200000010ff */
[----:B------:R-:W-:Y:S01]  /*16a50*/  FFMA.FTZ R36, R87, R42, -R36 ;  /* 0x0000002a57247223 */ /* 0x000fe20000010824 */
[----:B------:R-:W-:Y:S01]  /*16a60*/  FADD.FTZ R39, R27, R58 ;  /* 0x0000003a1b277221 */ /* 0x000fe20000010000 */
[----:B------:R-:W-:Y:S01]  /*16a70*/  FADD.FTZ R56, R32, R33 ;  /* 0x0000002120387221 */ /* 0x000fe20000010000 */
[----:B------:R-:W1:Y:S01]  /*16a80*/  MUFU.EX2 R29, R29 ;  /* 0x0000001d001d7308 */ /* 0x000e620000000800 */
[----:B------:R-:W-:Y:S01]  /*16a90*/  F2FP.BF16.F32.PACK_AB R153, R25, R8 ;  /* 0x000000081999723e */ /* 0x000fe200000010ff */
        /* <DEDUP_REMOVED lines=26> */
[----:B------:R-:W-:Y:S01]  /*16c40*/  F2FP.BF16.F32.PACK_AB R170, R155, R170 ;  /* 0x000000aa9baa723e */ /* 0x000fe200000010ff */
[----:B------:R-:W-:Y:S01]  /*16c50*/  FMUL.FTZ R129, R129, R10 ;  /* 0x0000000a81817220 */ /* 0x000fe20000410000 */
[----:B------:R-:W-:Y:S01]  /*16c60*/  FADD.FTZ R13, R155, R14 ;  /* 0x0000000e9b0d7221 */ /* 0x000fe20000010000 */
[----:B------:R-:W-:Y:S01]  /*16c70*/  FADD.FTZ R21, R9, R24 ;  /* 0x0000001809157221 */ /* 0x000fe20000010000 */
[----:B------:R-:W3:Y:S01]  /*16c80*/  MUFU.EX2 R14, R75 ;  /* 0x0000004b000e7308 */ /* 0x000ee20000000800 */
[----:B------:R-:W-:Y:S01]  /*16c90*/  F2FP.BF16.F32.PACK_AB R155, R3, R0 ;  /* 0x00000000039b723e */ /* 0x000fe200000010ff */
        /* <DEDUP_REMOVED lines=25> */
[----:B-1----:R-:W-:Y:S01]  /*16e30*/  FADD.FTZ R9, R29, R24 ;  /* 0x000000181d097221 */ /* 0x002fe20000010000 */
[C---:B------:R-:W-:Y:S01]  /*16e40*/  F2FP.BF16.F32.PACK_AB R158, R159.reuse, R158 ;  /* 0x0000009e9f9e723e */ /* 0x040fe200000010ff */
[-C--:B------:R-:W-:Y:S01]  /*16e50*/  FMUL.FTZ R90, R90, R81.reuse ;  /* 0x000000515a5a7220 */ /* 0x080fe20000410000 */
[----:B------:R-:W-:Y:S01]  /*16e60*/  FADD.FTZ R13, R159, R28 ;  /* 0x0000001c9f0d7221 */ /* 0x000fe20000010000 */
[----:B--2---:R-:W-:Y:S01]  /*16e70*/  FADD.FTZ R6, R48, R9 ;  /* 0x0000000930067221 */ /* 0x004fe20000010000 */
[----:B------:R-:W-:Y:S01]  /*16e80*/  F2FP.BF16.F32.PACK_AB R178, R27, R178 ;  /* 0x000000b21bb2723e */ /* 0x000fe200000010ff */
[----:B------:R-:W-:Y:S01]  /*16e90*/  FMUL.FTZ R91, R91, R81 ;  /* 0x000000515b5b7220 */ /* 0x000fe20000410000 */
[----:B------:R-:W-:Y:S01]  /*16ea0*/  FADD.FTZ R8, R20, R13 ;  /* 0x0000000d14087221 */ /* 0x000fe20000010000 */
[----:B------:R-:W-:Y:S01]  /*16eb0*/  FADD.FTZ R9, R161, R6 ;  /* 0x00000006a1097221 */ /* 0x000fe20000010000 */
[----:B------:R-:W-:Y:S01]  /*16ec0*/  F2FP.BF16.F32.PACK_AB R179, R32, R179 ;  /* 0x000000b320b3723e */ /* 0x000fe200000010ff */
[-C--:B------:R-:W-:Y:S01]  /*16ed0*/  FMUL.FTZ R94, R94, R81.reuse ;  /* 0x000000515e5e7220 */ /* 0x080fe20000410000 */
[----:B------:R-:W-:Y:S01]  /*16ee0*/  FADD.FTZ R3, R69, R8 ;  /* 0x0000000845037221 */ /* 0x000fe20000010000 */
[----:B---3--:R-:W-:Y:S01]  /*16ef0*/  FADD.FTZ R9, R14, R9 ;  /* 0x000000090e097221 */ /* 0x008fe20000010000 */
        /* <DEDUP_REMOVED lines=58> */
.L_x_2420:
[----:B------:R-:W-:Y:S05]  /*172a0*/  WARPSYNC.ALL ;  /* 0x0000000000007948 */ /* 0x000fea0003800000 */
[----:B------:R-:W-:Y:S06]  /*172b0*/  BAR.ARV 0x8, 0x120 ;  /* 0x0204800000007b1d */ /* 0x000fec0000002000 */
[----:B------:R-:W-:Y:S05]  /*172c0*/  @!P0 BRA `(.L_x_2431) ;  /* 0x0000000000048947 */ /* 0x000fea0003800000 */
[----:B------:R-:W-:Y:S01]  /*172d0*/  BPT.TRAP 0x1 ;  /* 0x000000040000795c */ /* 0x000fe20000300000 */
.L_x_2431:
[----:B------:R-:W-:Y:S01]  /*172e0*/  IMAD R11, R185, 0x8, R2 ;  /* 0x00000008b90b7824 */ /* 0x000fe200078e0202 */
[----:B------:R-:W-:-:S04]  /*172f0*/  SHF.L.U32 R4, R190, 0x1f, RZ ;  /* 0x0000001fbe047819 */ /* 0x000fc800000006ff */
[----:B------:R0:W1:Y:S01]  /*17300*/  SYNCS.PHASECHK.TRANS64.TRYWAIT P2, [R11+URZ+0x28850], R4 ;  /* 0x028850040b0075a7 */ /* 0x000062000804017f */
[----:B------:R-:W-:Y:S05]  /*17310*/  @!P0 BRA `(.L_x_2432) ;  /* 0x0000000000048947 */ /* 0x000fea0003800000 */
[----:B------:R-:W-:Y:S01]  /*17320*/  BPT.TRAP 0x1 ;  /* 0x000000040000795c */ /* 0x000fe20000300000 */
.L_x_2432:
[----:B------:R-:W-:-:S05]  /*17330*/  VIADD R2, R2, 0x400 ;  /* 0x0000040002027836 */ /* 0x000fca0000000000 */
[----:B------:R-:W-:-:S04]  /*17340*/  SHF.R.U32.HI R2, RZ, 0x4, R2 ;  /* 0x00000004ff027819 */ /* 0x000fc80000011602 */
[----:B------:R-:W-:-:S04]  /*17350*/  LOP3.LUT R2, R2, 0x3fff, RZ, 0xc0, !PT ;  /* 0x00003fff02027812 */ /* 0x000fc800078ec0ff */
[----:B------:R-:W-:Y:S01]  /*17360*/  LOP3.LUT R2, R2, 0x4000000, RZ, 0xfc, !PT ;  /* 0x0400000002027812 */ /* 0x000fe200078efcff */
[----:B-1----:R-:W-:Y:S06]  /*17370*/  @P2 BRA `(.L_x_2433) ;  /* 0x0000000000082947 */ /* 0x002fec0003800000 */
[----:B------:R-:W1:Y:S02]  /*17380*/  SYNCS.PHASECHK.TRANS64.TRYWAIT P0, [R11+URZ+0x28850], R4 ;  /* 0x028850040b0075a7 */ /* 0x000e64000800017f */
[----:B-1----:R-:W-:Y:S05]  /*17390*/  @!P0 BRA `(.L_x_2434) ;  /* 0x0000009800f08947 */ /* 0x002fea0003800000 */
.L_x_2433:
[----:B01----:R-:W-:Y:S01]  /*173a0*/  IMAD R4, R185, 0x800, R2 ;  /* 0x00000800b9047824 */ /* 0x003fe200078e0202 */
[----:B------:R-:W-:Y:S05]  /*173b0*/  WARPSYNC.ALL ;  /* 0x0000000000007948 */ /* 0x000fea0003800000 */
[----:B------:R-:W-:Y:S01]  /*173c0*/  IMAD.MOV.U32 R5, RZ, RZ, 0x40000040 ;  /* 0x40000040ff057424 */ /* 0x000fe200078e00ff */
[C---:B------:R-:W-:Y:S01]  /*173d0*/  R2UR UR6, R4.reuse ;  /* 0x00000000040672ca */ /* 0x040fe200000e0000 */
[----:B------:R-:W-:Y:S01]  /*173e0*/  WARPGROUP.ARRIVE ;  /* 0x00000000000079c5 */ /* 0x000fe20000000000 */
[----:B------:R-:W-:Y:S01]  /*173f0*/  VIADD R8, R4, 0x80 ;  /* 0x0000008004087836 */ /* 0x000fe20000000000 */
[----:B------:R-:W0:Y:S01]  /*17400*/  SHFL.BFLY PT, R2, R3, 0x2, 0x1f ;  /* 0x0c401f0003027f89 */ /* 0x000e2200000e0000 */
[----:B------:R-:W-:Y:S01]  /*17410*/  R2UR UR7, R5 ;  /* 0x00000000050772ca */ /* 0x000fe200000e0000 */
[----:B------:R-:W-:-:S02]  /*17420*/  IMAD.MOV.U32 R9, RZ, RZ, 0x40000040 ;  /* 0x40000040ff097424 */ /* 0x000fc400078e00ff */
[----:B------:R-:W-:Y:S02]  /*17430*/  IMAD.MOV.U32 R5, RZ, RZ, 0x40000040 ;  /* 0x40000040ff057424 */ /* 0x000fe400078e00ff */
[----:B------:R-:W-:Y:S02]  /*17440*/  IMAD.MOV.U32 R37, RZ, RZ, RZ ;  /* 0x000000ffff257224 */ /* 0x000fe400078e00ff */
[----:B------:R-:W-:Y:S02]  /*17450*/  VIADD R185, R185, 0x1 ;  /* 0x00000001b9b97836 */ /* 0x000fe40000000000 */
[----:B------:R-:W-:-:S03]  /*17460*/  VIADD R223, R223, 0x1 ;  /* 0x00000001dfdf7836 */ /* 0x000fc60000000000 */
[----:B------:R-:W-:Y:S01]  /*17470*/  ISETP.NE.AND P0, PT, R185, 0x2, PT ;  /* 0x00000002b900780c */ /* 0x000fe20003f05270 */
[----:B------:R-:W-:Y:S01]  /*17480*/  HGMMA.64x128x16.F32.BF16 R88, R180, gdesc[UR4].tnspB, R88, gsb0 ;  /* 0x41e00004b4587df0 */ /* 0x000fe20008001858 */
[----:B------:R-:W-:Y:S01]  /*17490*/  R2UR UR6, R8 ;  /* 0x00000000080672ca */ /* 0x000fe200000e0000 */
[----:B------:R-:W-:Y:S01]  /*174a0*/  VIADD R8, R4, 0x100 ;  /* 0x0000010004087836 */ /* 0x000fe20000000000 */
[----:B------:R-:W-:Y:S01]  /*174b0*/  R2UR UR7, R9 ;  /* 0x00000000090772ca */ /* 0x000fe200000e0000 */
[----:B------:R-:W-:Y:S01]  /*174c0*/  IMAD.MOV.U32 R9, RZ, RZ, 0x40000040 ;  /* 0x40000040ff097424 */ /* 0x000fe200078e00ff */
[----:B------:R-:W-:Y:S01]  /*174d0*/  SEL R185, R185, RZ, P0 ;  /* 0x000000ffb9b97207 */ /* 0x000fe20000000000 */
[----:B0-----:R-:W-:Y:S01]  /*174e0*/  FADD.FTZ R2, R2, R3 ;  /* 0x0000000302027221 */ /* 0x001fe20000010000 */
[----:B------:R-:W-:-:S04]  /*174f0*/  SEL R3, RZ, 0x1, P0 ;  /* 0x00000001ff037807 */ /* 0x000fc80000000000 */
[----:B------:R-:W-:Y:S01]  /*17500*/  LOP3.LUT R190, R190, R3, RZ, 0x3c, !PT ;  /* 0x00000003bebe7212 */ /* 0x000fe200078e3cff */
        /* <DEDUP_REMOVED lines=34> */
[----:B------:R-:W-:Y:S01]  /*17730*/  @!P1 VIADD R8, R11, 0x28860 ;  /* 0x000288600b089836 */ /* 0x000fe20000000000 */
[----:B------:R-:W-:-:S04]  /*17740*/  R2UR UR7, R9 ;  /* 0x00000000090772ca */ /* 0x000fc800000e0000 */
[----:B------:R-:W-:Y:S01]  /*17750*/  @!P1 PRMT R8, RZ, 0x654, R8 ;  /* 0x00000654ff089816 */ /* 0x000fe20000000008 */
[----:B------:R-:W-:Y:S02]  /*17760*/  WARPGROUP.DEPBAR.LE gsb0, 0x0 ;  /* 0x00008000000079c5 */ /* 0x000fe40000010000 */
[----:B------:R-:W-:-:S06]  /*17770*/  WARPGROUP.ARRIVE ;  /* 0x00000000000079c5 */ /* 0x000fcc0000000000 */
[----:B------:R-:W-:Y:S01]  /*17780*/  HGMMA.64x128x16.F32.BF16 R88, R160, gdesc[UR4].tnspB, R88, gsb0 ;  /* 0x41e00004a0587df0 */ /* 0x000fe20008001858 */
[----:B------:R-:W-:Y:S02]  /*17790*/  R2UR UR6, R4 ;  /* 0x00000000040672ca */ /* 0x000fe400000e0000 */
[----:B------:R-:W-:Y:S02]  /*177a0*/  R2UR UR7, R5 ;  /* 0x00000000050772ca */ /* 0x000fe400000e0000 */
[----:B------:R-:W0:Y:S02]  /*177b0*/  SHFL.BFLY PT, R5, R0, 0x2, 0x1f ;  /* 0x0c401f0000057f89 */ /* 0x000e2400000e0000 */
[----:B0-----:R-:W-:Y:S01]  /*177c0*/  FADD.FTZ R4, R5, R0 ;  /* 0x0000000005047221 */ /* 0x001fe20000010000 */
[----:B------:R-:W-:Y:S01]  /*177d0*/  IMAD.MOV.U32 R0, RZ, RZ, -0x800000 ;  /* 0xff800000ff007424 */ /* 0x000fe200078e00ff */
[----:B------:R-:W0:Y:S04]  /*177e0*/  SHFL.BFLY PT, R5, R2, 0x1, 0x1f ;  /* 0x0c201f0002057f89 */ /* 0x000e2800000e0000 */
[----:B------:R-:W1:Y:S01]  /*177f0*/  SHFL.BFLY PT, R9, R4, 0x1, 0x1f ;  /* 0x0c201f0004097f89 */ /* 0x000e6200000e0000 */
[----:B0-----:R-:W-:Y:S01]  /*17800*/  FADD.FTZ R10, R2, R5 ;  /* 0x00000005020a7221 */ /* 0x001fe20000010000 */
[----:B-1----:R-:W-:-:S04]  /*17810*/  FADD.FTZ R9, R4, R9 ;  /* 0x0000000904097221 */ /* 0x002fc80000010000 */
[----:B------:R-:W-:Y:S01]  /*17820*/  FSETP.NE.FTZ.AND P2, PT, R10, RZ, PT ;  /* 0x000000ff0a00720b */ /* 0x000fe20003f55000 */
[----:B------:R-:W-:Y:S01]  /*17830*/  IMAD.MOV.U32 R4, RZ, RZ, RZ ;  /* 0x000000ffff047224 */ /* 0x000fe200078e00ff */
[----:B------:R-:W-:-:S11]  /*17840*/  FSETP.NE.FTZ.AND P3, PT, R9, RZ, PT ;  /* 0x000000ff0900720b */ /* 0x000fd60003f75000 */
[----:B------:R-:W0:Y:S01]  /*17850*/  @P2 MUFU.LG2 R5, R10 ;  /* 0x0000000a00052308 */ /* 0x000e220000000c00 */
[C---:B------:R-:W-:Y:S01]  /*17860*/  @P2 FMUL.FTZ R2, R42.reuse, 0.69314718246459960938 ;  /* 0x3f3172182a022820 */ /* 0x040fe20000410000 */
[----:B------:R-:W-:-:S06]  /*17870*/  @P3 FMUL.FTZ R11, R42, 0.69314718246459960938 ;  /* 0x3f3172182a0b3820 */ /* 0x000fcc0000410000 */
[----:B------:R-:W1:Y:S08]  /*17880*/  @P3 MUFU.LG2 R6, R9 ;  /* 0x0000000900063308 */ /* 0x000e700000000c00 */
[----:B------:R-:W2:Y:S01]  /*17890*/  @P2 MUFU.RCP R37, R10 ;  /* 0x0000000a00252308 */ /* 0x000ea20000001000 */
[----:B0-----:R-:W-:-:S04]  /*178a0*/  @P2 FMUL.FTZ R5, R5, 0.69314718246459960938 ;  /* 0x3f31721805052820 */ /* 0x001fc80000410000 */
[----:B------:R-:W-:-:S03]  /*178b0*/  @P2 FFMA.FTZ R3, R2, R35, R5 ;  /* 0x0000002302032223 */ /* 0x000fc60000010005 */
[----:B------:R-:W0:Y:S01]  /*178c0*/  @P3 MUFU.RCP R4, R9 ;  /* 0x0000000900043308 */ /* 0x000e220000001000 */
[----:B-1----:R-:W-:-:S04]  /*178d0*/  @P3 FMUL.FTZ R6, R6, 0.69314718246459960938 ;  /* 0x3f31721806063820 */ /* 0x002fc80000410000 */
[----:B------:R-:W-:Y:S01]  /*178e0*/  @P3 FFMA.FTZ R0, R11, R7, R6 ;  /* 0x000000070b003223 */ /* 0x000fe20000010006 */
        /* <DEDUP_REMOVED lines=37> */
[----:B------:R-:W-:Y:S01]  /*17b40*/  PLOP3.LUT P1, PT, PT, PT, PT, 0x8, 0x0 ;  /* 0x000000000000781c */ /* 0x000fe20003f2e170 */
        /* <DEDUP_REMOVED lines=32> */
.L_x_2329:
[----:B------:R-:W-:Y:S05]  /*17d50*/  WARPSYNC.ALL ;  /* 0x0000000000007948 */ /* 0x000fea0003800000 */
[----:B------:R-:W1:Y:S08]  /*17d60*/  S2UR UR5, SR_CgaCtaId ;  /* 0x00000000000579c3 */ /* 0x000e700000008800 */
[----:B------:R-:W-:Y:S06]  /*17d70*/  BAR.SYNC.DEFER_BLOCKING 0x5, 0x120 ;  /* 0x0144800000007b1d */ /* 0x000fec0000010000 */
[----:B------:R-:W-:Y:S01]  /*17d80*/  UMOV UR4, 0x400 ;  /* 0x0000040000047882 */ /* 0x000fe20000000000 */
[----:B------:R-:W-:Y:S01]  /*17d90*/  BSSY B0, `(.L_x_2435) ;  /* 0x00001c7000007945 */ /* 0x000fe20003800000 */
[----:B-1----:R-:W-:-:S06]  /*17da0*/  ULEA UR4, UR5, UR4, 0x18 ;  /* 0x0000000405047291 */ /* 0x002fcc000f8ec03f */
[----:B------:R-:W-:-:S05]  /*17db0*/  IMAD.U32 R2, RZ, RZ, UR4 ;  /* 0x00000004ff027e24 */ /* 0x000fca000f8e00ff */
[----:B------:R1:W2:Y:S01]  /*17dc0*/  LDS.128 R192, [R2+0x288d0] ;  /* 0x0288d00002c07984 */ /* 0x0002a20000000c00 */
[----:B------:R-:W-:Y:S06]  /*17dd0*/  BAR.ARV 0x4, 0x120 ;  /* 0x0104800000007b1d */ /* 0x000fec0000002000 */
[----:B------:R-:W-:Y:S05]  /*17de0*/  @P1 BRA `(.L_x_2436) ;  /* 0x0000001000a81947 */ /* 0x000fea0003800000 */
[----:B------:R-:W3:Y:S01]  /*17df0*/  S2R R5, SR_SWINHI ;  /* 0x0000000000057919 */ /* 0x000ee20000002f00 */
        /* <DEDUP_REMOVED lines=10> */
[----:B---3--:R-:W-:-:S03]  /*17ea0*/  MOV R21, R5 ;  /* 0x0000000500157202 */ /* 0x008fc60000000f00 */
[----:B------:R-:W-:-:S03]  /*17eb0*/  IMAD.WIDE R8, R232, 0x2, R20 ;  /* 0x00000002e8087825 */ /* 0x000fc600078e0214 */
[C---:B------:R-:W-:Y:S02]  /*17ec0*/  IADD3 R91, P5, R8.reuse, 0x20, RZ ;  /* 0x00000020085b7810 */ /* 0x040fe40007fbe0ff */
[C---:B------:R-:W-:Y:S02]  /*17ed0*/  LOP3.LUT R29, R8.reuse, 0x380, RZ, 0xc0, !PT ;  /* 0x00000380081d7812 */ /* 0x040fe400078ec0ff */
[----:B------:R-:W-:Y:S01]  /*17ee0*/  IADD3 R93, P0, R8, 0x40, RZ ;  /* 0x00000040085d7810 */ /* 0x000fe20007f1e0ff */
[--C-:B------:R-:W-:Y:S01]  /*17ef0*/  IMAD.X R5, RZ, RZ, R9.reuse, P5 ;  /* 0x000000ffff057224 */ /* 0x100fe200028e0609 */
[----:B------:R-:W-:Y:S02]  /*17f00*/  LOP3.LUT R4, R91, 0x380, RZ, 0xc0, !PT ;  /* 0x000003805b047812 */ /* 0x000fe400078ec0ff */
[----:B------:R-:W-:Y:S01]  /*17f10*/  SHF.R.U64 R29, R29, 0x3, RZ ;  /* 0x000000031d1d7819 */ /* 0x000fe200000012ff */
[----:B------:R-:W-:Y:S01]  /*17f20*/  IMAD.X R7, RZ, RZ, R9, P0 ;  /* 0x000000ffff077224 */ /* 0x000fe200000e0609 */
[----:B------:R-:W-:-:S02]  /*17f30*/  LOP3.LUT R6, R93, 0x380, RZ, 0xc0, !PT ;  /* 0x000003805d067812 */ /* 0x000fc400078ec0ff */
[C---:B------:R-:W-:Y:S02]  /*17f40*/  IADD3 R95, P1, R8.reuse, 0x60, RZ ;  /* 0x00000060085f7810 */ /* 0x040fe40007f3e0ff */
[C---:B------:R-:W-:Y:S02]  /*17f50*/  IADD3 R97, P2, R8.reuse, 0x4000, RZ ;  /* 0x0000400008617810 */ /* 0x040fe40007f5e0ff */
[C---:B------:R-:W-:Y:S01]  /*17f60*/  IADD3 R99, P3, R8.reuse, 0x4020, RZ ;  /* 0x0000402008637810 */ /* 0x040fe20007f7e0ff */
[--C-:B------:R-:W-:Y:S01]  /*17f70*/  IMAD.X R13, RZ, RZ, R9.reuse, P1 ;  /* 0x000000ffff0d7224 */ /* 0x100fe200008e0609 */
[C---:B------:R-:W-:Y:S01]  /*17f80*/  IADD3 R101, P4, R8.reuse, 0x4040, RZ ;  /* 0x0000404008657810 */ /* 0x040fe20007f9e0ff */
[--C-:B------:R-:W-:Y:S01]  /*17f90*/  IMAD.X R15, RZ, RZ, R9.reuse, P2 ;  /* 0x000000ffff0f7224 */ /* 0x100fe200010e0609 */
[----:B------:R-:W-:Y:S01]  /*17fa0*/  IADD3 R103, P5, R8, 0x4060, RZ ;  /* 0x0000406008677810 */ /* 0x000fe20007fbe0ff */
[--C-:B------:R-:W-:Y:S01]  /*17fb0*/  IMAD.X R25, RZ, RZ, R9.reuse, P3 ;  /* 0x000000ffff197224 */ /* 0x100fe200018e0609 */
[----:B------:R-:W-:Y:S01]  /*17fc0*/  SHF.R.U64 R4, R4, 0x3, RZ ;  /* 0x0000000304047819 */ /* 0x000fe200000012ff */
[--C-:B------:R-:W-:Y:S01]  /*17fd0*/  IMAD.X R27, RZ, RZ, R9.reuse, P4 ;  /* 0x000000ffff1b7224 */ /* 0x100fe200020e0609 */
[----:B------:R-:W-:Y:S01]  /*17fe0*/  LOP3.LUT R8, R29, R8, RZ, 0x3c, !PT ;  /* 0x000000081d087212 */ /* 0x000fe200078e3cff */
[----:B------:R-:W-:Y:S01]  /*17ff0*/  IMAD.X R29, RZ, RZ, R9, P5 ;  /* 0x000000ffff1d7224 */ /* 0x000fe200028e0609 */
[----:B------:R-:W-:-:S02]  /*18000*/  SHF.R.U64 R6, R6, 0x3, RZ ;  /* 0x0000000306067819 */ /* 0x000fc400000012ff */
[----:B------:R-:W-:Y:S02]  /*18010*/  LOP3.LUT R4, R4, R91, RZ, 0x3c, !PT ;  /* 0x0000005b04047212 */ /* 0x000fe400078e3cff */
[----:B------:R-:W-:Y:S02]  /*18020*/  LOP3.LUT R26, R101, 0x380, RZ, 0xc0, !PT ;  /* 0x00000380651a7812 */ /* 0x000fe400078ec0ff */
[----:B------:R-:W-:Y:S02]  /*18030*/  LOP3.LUT R12, R95, 0x380, RZ, 0xc0, !PT ;  /* 0x000003805f0c7812 */ /* 0x000fe400078ec0ff */
[----:B------:R-:W-:Y:S02]  /*18040*/  LOP3.LUT R14, R97, 0x380, RZ, 0xc0, !PT ;  /* 0x00000380610e7812 */ /* 0x000fe400078ec0ff */
[----:B------:R-:W-:Y:S02]  /*18050*/  MOV R91, R8 ;  /* 0x00000008005b7202 */ /* 0x000fe40000000f00 */
[----:B------:R-:W-:-:S02]  /*18060*/  LOP3.LUT R24, R99, 0x380, RZ, 0xc0, !PT ;  /* 0x0000038063187812 */ /* 0x000fc400078ec0ff */
[----:B------:R-:W-:Y:S02]  /*18070*/  LOP3.LUT R28, R103, 0x380, RZ, 0xc0, !PT ;  /* 0x00000380671c7812 */ /* 0x000fe400078ec0ff */
[----:B------:R-:W-:Y:S02]  /*18080*/  F2FP.BF16.F32.PACK_AB R8, R58, R11 ;  /* 0x0000000b3a08723e */ /* 0x000fe400000010ff */
[----:B------:R-:W-:Y:S02]  /*18090*/  LOP3.LUT R6, R6, R93, RZ, 0x3c, !PT ;  /* 0x0000005d06067212 */ /* 0x000fe400078e3cff */
[----:B------:R-:W-:Y:S02]  /*180a0*/  F2FP.BF16.F32.PACK_AB R9, R89, R90 ;  /* 0x0000005a5909723e */ /* 0x000fe400000010ff */
[----:B------:R-:W-:Y:S02]  /*180b0*/  F2FP.BF16.F32.PACK_AB R11, R87, R88 ;  /* 0x00000058570b723e */ /* 0x000fe400000010ff */
[----:B------:R-:W-:-:S02]  /*180c0*/  SHF.R.U64 R26, R26, 0x3, RZ ;  /* 0x000000031a1a7819 */ /* 0x000fc400000012ff */
[----:B------:R-:W-:Y:S01]  /*180d0*/  SHF.R.U64 R12, R12, 0x3, RZ ;  /* 0x000000030c0c7819 */ /* 0x000fe200000012ff */
[----:B------:R3:W-:Y:S01]  /*180e0*/  STSM.16.M88.4 [R91], R8 ;  /* 0x000000085b007844 */ /* 0x0007e20000000200 */
[----:B------:R-:W-:Y:S02]  /*180f0*/  SHF.R.U64 R14, R14, 0x3, RZ ;  /* 0x000000030e0e7819 */ /* 0x000fe400000012ff */
[----:B------:R-:W-:Y:S02]  /*18100*/  SHF.R.U64 R24, R24, 0x3, RZ ;  /* 0x0000000318187819 */ /* 0x000fe400000012ff */
[----:B------:R-:W-:Y:S02]  /*18110*/  SHF.R.U64 R28, R28, 0x3, RZ ;  /* 0x000000031c1c7819 */ /* 0x000fe400000012ff */
[----:B------:R-:W-:Y:S02]  /*18120*/  MOV R90, R4 ;  /* 0x00000004005a7202 */ /* 0x000fe40000000f00 */
[----:B------:R-:W-:-:S02]  /*18130*/  MOV R89, R6 ;  /* 0x0000000600597202 */ /* 0x000fc40000000f00 */
[----:B------:R-:W-:Y:S02]  /*18140*/  LOP3.LUT R26, R26, R101, RZ, 0x3c, !PT ;  /* 0x000000651a1a7212 */ /* 0x000fe400078e3cff */
[----:B------:R-:W-:Y:S01]  /*18150*/  F2FP.BF16.F32.PACK_AB R4, R50, R49 ;  /* 0x000000313204723e */ /* 0x000fe200000010ff */
[----:B------:R-:W-:Y:S01]  /*18160*/  IMAD.MOV.U32 R49, RZ, RZ, RZ ;  /* 0x000000ffff317224 */ /* 0x000fe200078e00ff */
[----:B------:R-:W-:Y:S02]  /*18170*/  F2FP.BF16.F32.PACK_AB R5, R85, R86 ;  /* 0x000000565505723e */ /* 0x000fe400000010ff */
[----:B------:R-:W-:Y:S02]  /*18180*/  F2FP.BF16.F32.PACK_AB R6, R57, R48 ;  /* 0x000000303906723e */ /* 0x000fe400000010ff */
[----:B------:R-:W-:Y:S02]  /*18190*/  F2FP.BF16.F32.PACK_AB R7, R83, R84 ;  /* 0x000000545307723e */ /* 0x000fe400000010ff */
[----:B------:R-:W-:-:S02]  /*181a0*/  LOP3.LUT R12, R12, R95, RZ, 0x3c, !PT ;  /* 0x0000005f0c0c7212 */ /* 0x000fc400078e3cff */
[----:B------:R-:W-:Y:S01]  /*181b0*/  LOP3.LUT R14, R14, R97, RZ, 0x3c, !PT ;  /* 0x000000610e0e7212 */ /* 0x000fe200078e3cff */
[----:B------:R-:W-:Y:S01]  /*181c0*/  STSM.16.M88.4 [R90], R4 ;  /* 0x000000045a007844 */ /* 0x000fe20000000200 */
[----:B---3--:R-:W-:Y:S02]  /*181d0*/  F2FP.BF16.F32.PACK_AB R8, R56, R47 ;  /* 0x0000002f3808723e */ /* 0x008fe400000010ff */
[----:B------:R-:W-:Y:S02]  /*181e0*/  F2FP.BF16.F32.PACK_AB R9, R81, R82 ;  /* 0x000000525109723e */ /* 0x000fe400000010ff */
[----:B------:R-:W-:Y:S02]  /*181f0*/  F2FP.BF16.F32.PACK_AB R10, R55, R46 ;  /* 0x0000002e370a723e */ /* 0x000fe400000010ff */
[----:B------:R-:W-:Y:S02]  /*18200*/  F2FP.BF16.F32.PACK_AB R11, R79, R80 ;  /* 0x000000504f0b723e */ /* 0x000fe400000010ff */
[----:B------:R-:W-:-:S02]  /*18210*/  LOP3.LUT R24, R24, R99, RZ, 0x3c, !PT ;  /* 0x0000006318187212 */ /* 0x000fc400078e3cff */
[----:B------:R-:W-:Y:S01]  /*18220*/  LOP3.LUT R28, R28, R103, RZ, 0x3c, !PT ;  /* 0x000000671c1c7212 */ /* 0x000fe200078e3cff */
[----:B------:R3:W-:Y:S01]  /*18230*/  STSM.16.M88.4 [R89], R8 ;  /* 0x0000000859007844 */ /* 0x0007e20000000200 */
[----:B------:R-:W-:Y:S02]  /*18240*/  MOV R58, R26 ;  /* 0x0000001a003a7202 */ /* 0x000fe40000000f00 */
[----:B------:R-:W-:Y:S02]  /*18250*/  MOV R88, R12 ;  /* 0x0000000c00587202 */ /* 0x000fe40000000f00 */
[----:B------:R-:W-:Y:S02]  /*18260*/  MOV R87, R14 ;  /* 0x0000000e00577202 */ /* 0x000fe40000000f00 */
[----:B------:R-:W-:Y:S02]  /*18270*/  F2FP.BF16.F32.PACK_AB R26, R51, R42 ;  /* 0x0000002a331a723e */ /* 0x000fe400000010ff */
[----:B------:R-:W-:-:S02]  /*18280*/  MOV R59, R24 ;  /* 0x00000018003b7202 */ /* 0x000fc40000000f00 */
[----:B------:R-:W-:Y:S02]  /*18290*/  F2FP.BF16.F32.PACK_AB R12, R54, R45 ;  /* 0x0000002d360c723e */ /* 0x000fe400000010ff */
[----:B------:R-:W-:Y:S02]  /*182a0*/  F2FP.BF16.F32.PACK_AB R13, R77, R78 ;  /* 0x0000004e4d0d723e */ /* 0x000fe400000010ff */
[----:B------:R-:W-:Y:S02]  /*182b0*/  F2FP.BF16.F32.PACK_AB R14, R53, R44 ;  /* 0x0000002c350e723e */ /* 0x000fe400000010ff */
[----:B------:R-:W-:Y:S02]  /*182c0*/  F2FP.BF16.F32.PACK_AB R15, R75, R76 ;  /* 0x0000004c4b0f723e */ /* 0x000fe400000010ff */
[----:B------:R-:W-:Y:S02]  /*182d0*/  MOV R42, R28 ;  /* 0x0000001c002a7202 */ /* 0x000fe40000000f00 */
[----:B------:R-:W-:Y:S01]  /*182e0*/  F2FP.BF16.F32.PACK_AB R24, R52, R43 ;  /* 0x0000002b3418723e */ /* 0x000fe200000010ff */
[----:B------:R-:W-:Y:S01]  /*182f0*/  STSM.16.M88.4 [R88], R12 ;  /* 0x0000000c58007844 */ /* 0x000fe20000000200 */
[----:B------:R-:W-:-:S02]  /*18300*/  F2FP.BF16.F32.PACK_AB R25, R73, R74 ;  /* 0x0000004a4919723e */ /* 0x000fc400000010ff */
[----:B------:R-:W-:Y:S02]  /*18310*/  F2FP.BF16.F32.PACK_AB R27, R71, R72 ;  /* 0x00000048471b723e */ /* 0x000fe400000010ff */
[----:B------:R-:W-:Y:S02]  /*18320*/  F2FP.BF16.F32.PACK_AB R28, R40, R31 ;  /* 0x0000001f281c723e */ /* 0x000fe400000010ff */
[----:B------:R-:W-:Y:S01]  /*18330*/  ISETP.NE.U32.AND P2, PT, RZ, UR4, PT ;  /* 0x00000004ff007c0c */ /* 0x000fe2000bf45070 */
[----:B------:R-:W-:Y:S01]  /*18340*/  STSM.16.M88.4 [R87], R24 ;  /* 0x0000001857007844 */ /* 0x000fe20000000200 */
[----:B---3--:R-:W-:Y:S02]  /*18350*/  IADD3 R8, P0, R220, UR4, RZ ;  /* 0x00000004dc087c10 */ /* 0x008fe4000ff1e0ff */
[----:B------:R-:W-:Y:S02]  /*18360*/  F2FP.BF16.F32.PACK_AB R29, R69, R70 ;  /* 0x00000046451d723e */ /* 0x000fe400000010ff */
[----:B------:R-:W-:-:S02]  /*18370*/  F2FP.BF16.F32.PACK_AB R31, R67, R68 ;  /* 0x00000044431f723e */ /* 0x000fc400000010ff */
[----:B------:R-:W-:Y:S02]  /*18380*/  F2FP.BF16.F32.PACK_AB R4, R39, R38 ;  /* 0x000000262704723e */ /* 0x000fe400000010ff */
[----:B------:R-:W-:Y:S01]  /*18390*/  F2FP.BF16.F32.PACK_AB R5, R61, R62 ;  /* 0x0000003e3d05723e */ /* 0x000fe200000010ff */
[----:B------:R-:W-:Y:S01]  /*183a0*/  STSM.16.M88.4 [R59], R28 ;  /* 0x0000001c3b007844 */ /* 0x000fe20000000200 */
[----:B------:R-:W-:Y:S02]  /*183b0*/  F2FP.BF16.F32.PACK_AB R6, R37, R36 ;  /* 0x000000242506723e */ /* 0x000fe400000010ff */
[----:B------:R-:W-:Y:S01]  /*183c0*/  F2FP.BF16.F32.PACK_AB R7, R151, R60 ;  /* 0x0000003c9707723e */ /* 0x000fe200000010ff */
[----:B------:R-:W-:Y:S01]  /*183d0*/  STSM.16.M88.4 [R58], R32 ;  /* 0x000000203a007844 */ /* 0x000fe20000000200 */
[----:B------:R-:W-:Y:S02]  /*183e0*/  ISETP.NE.AND.EX P2, PT, RZ, UR5, PT, P2 ;  /* 0x00000005ff007c0c */ /* 0x000fe4000bf45320 */
[----:B------:R-:W-:Y:S01]  /*183f0*/  IADD3.X R9, R221, UR5, RZ, P0, !PT ;  /* 0x00000005dd097c10 */ /* 0x000fe200087fe4ff */
[----:B------:R-:W-:Y:S01]  /*18400*/  ULDC.64 UR4, c[0x0][0xbe0] ;  /* 0x0002f80000047ab9 */ /* 0x000fe20000000a00 */
[----:B------:R3:W-:Y:S01]  /*18410*/  STSM.16.M88.4 [R42], R4 ;  /* 0x000000042a007844 */ /* 0x0007e20000000200 */
[----:B------:R-:W-:Y:S01]  /*18420*/  BAR.SYNC.DEFER_BLOCKING 0x1, 0x100 ;  /* 0x0044000000007b1d */ /* 0x000fe20000010000 */
[----:B------:R-:W-:-:S04]  /*18430*/  ISETP.NE.U32.AND P0, PT, RZ, UR4, PT ;  /* 0x00000004ff007c0c */ /* 0x000fc8000bf05070 */
[----:B------:R-:W-:-:S13]  /*18440*/  ISETP.NE.AND.EX P0, PT, RZ, UR5, PT, P0 ;  /* 0x00000005ff007c0c */ /* 0x000fda000bf05300 */
[----:B------:R-:W-:Y:S01]  /*18450*/  @P0 IADD3 R220, P1, R220, UR4, RZ ;  /* 0x00000004dcdc0c10 */ /* 0x000fe2000ff3e0ff */
[----:B------:R-:W-:Y:S02]  /*18460*/  ULDC UR4, c[0x0][0xa88] ;  /* 0x0002a20000047ab9 */ /* 0x000fe40000000800 */
[----:B------:R-:W-:Y:S01]  /*18470*/  IMAD.U32 R47, RZ, RZ, UR4 ;  /* 0x00000004ff2f7e24 */ /* 0x000fe2000f8e00ff */
[----:B------:R-:W-:Y:S01]  /*18480*/  @P0 IADD3.X R221, R221, UR5, RZ, P1, !PT ;  /* 0x00000005dddd0c10 */ /* 0x000fe20008ffe4ff */
[----:B------:R4:W5:Y:S01]  /*18490*/  @P2 LDG.E R49, desc[UR38][R8.64] ;  /* 0x0000002608312981 */ /* 0x000962000c1e1900 */
[----:B------:R-:W-:-:S03]  /*184a0*/  IMAD.IADD R11, R16, 0x1, R202 ;  /* 0x00000001100b7824 */ /* 0x000fc600078e02ca */
[----:B------:R4:W5:Y:S01]  /*184b0*/  @P0 LDG.E R47, desc[UR38][R220.64] ;  /* 0x00000026dc2f0981 */ /* 0x000962000c1e1900 */
[----:B---3--:R-:W-:Y:S01]  /*184c0*/  IMAD.WIDE R4, R11, 0x2, R20 ;  /* 0x000000020b047825 */ /* 0x008fe200078e0214 */
[----:B------:R-:W-:Y:S06]  /*184d0*/  @P0 BRA `(.L_x_2437) ;  /* 0x0000000000100947 */ /* 0x000fec0003800000 */
[----:B------:R-:W-:Y:S05]  /*184e0*/  @!P2 BRA `(.L_x_2437) ;  /* 0x00000000000ca947 */ /* 0x000fea0003800000 */
[----:B------:R-:W3:Y:S04]  /*184f0*/  LDG.E R6, desc[UR38][R8.64] ;  /* 0x0000002608067981 */ /* 0x000ee8000c1e1900 */
[----:B-----5:R-:W3:Y:S02]  /*18500*/  LDG.E R47, desc[UR38][R8.64+0x4] ;  /* 0x00000426082f7981 */ /* 0x020ee4000c1e1900 */
[----:B---3--:R-:W-:-:S07]  /*18510*/  IMAD.IADD R47, R47, 0x1, -R6 ;  /* 0x000000012f2f7824 */ /* 0x008fce00078e0a06 */
.L_x_2437:
[----:B------:R-:W-:Y:S01]  /*18520*/  SHF.R.S32.HI R48, RZ, 0x1f, R218 ;  /* 0x0000001fff307819 */ /* 0x000fe200000114da */
[----:B------:R-:W-:Y:S01]  /*18530*/  ULDC.64 UR4, c[0x0][0xb70] ;  /* 0x0002dc0000047ab9 */ /* 0x000fe20000000a00 */
[----:B----4-:R-:W-:Y:S01]  /*18540*/  IADD3 R9, P0, R4, 0x1000, RZ ;  /* 0x0000100004097810 */ /* 0x010fe20007f1e0ff */
[--C-:B-----5:R-:W-:Y:S01]  /*18550*/  IMAD.MOV.U32 R20, RZ, RZ, R49.reuse ;  /* 0x000000ffff147224 */ /* 0x120fe200078e0031 */
[----:B------:R-:W-:Y:S01]  /*18560*/  SHF.R.S32.HI R21, RZ, 0x1f, R49 ;  /* 0x0000001fff157819 */ /* 0x000fe20000011431 */
[----:B------:R-:W-:Y:S01]  /*18570*/  IMAD R11, R48, UR4, RZ ;  /* 0x00000004300b7c24 */ /* 0x000fe2000f8e02ff */
[----:B------:R-:W-:Y:S02]  /*18580*/  LOP3.LUT R8, R9, 0x380, RZ, 0xc0, !PT ;  /* 0x0000038009087812 */ /* 0x000fe400078ec0ff */
[----:B------:R-:W-:Y:S01]  /*18590*/  SEL R225, R225, RZ, !P2 ;  /* 0x000000ffe1e17207 */ /* 0x000fe20005000000 */
[----:B------:R-:W-:Y:S01]  /*185a0*/  IMAD.WIDE.U32 R6, R218, UR4, R20 ;  /* 0x00000004da067c25 */ /* 0x000fe2000f8e0014 */
[----:B------:R-:W-:-:S02]  /*185b0*/  SHF.R.U64 R8, R8, 0x3, RZ ;  /* 0x0000000308087819 */ /* 0x000fc400000012ff */
[----:B------:R-:W-:Y:S01]  /*185c0*/  SEL R51, R222, RZ, !P2 ;  /* 0x000000ffde337207 */ /* 0x000fe20005000000 */
[----:B------:R-:W-:Y:S01]  /*185d0*/  IMAD R11, R218, UR5, R11 ;  /* 0x00000005da0b7c24 */ /* 0x000fe2000f8e020b */
[----:B------:R-:W-:Y:S01]  /*185e0*/  ULDC.64 UR4, c[0x0][0xb78] ;  /* 0x0002de0000047ab9 */ /* 0x000fe20000000a00 */
[----:B------:R-:W-:Y:S01]  /*185f0*/  LOP3.LUT R8, R8, R9, RZ, 0x3c, !PT ;  /* 0x0000000908087212 */ /* 0x000fe200078e3cff */
[----:B------:R-:W-:Y:S01]  /*18600*/  IMAD R9, R225, UR4, RZ ;  /* 0x00000004e1097c24 */ /* 0x000fe2000f8e02ff */
[C---:B------:R-:W-:Y:S01]  /*18610*/  IADD3 R25, P2, R4.reuse, 0x3000, RZ ;  /* 0x0000300004197810 */ /* 0x040fe20007f5e0ff */
[----:B------:R-:W-:Y:S01]  /*18620*/  IMAD.IADD R7, R7, 0x1, R11 ;  /* 0x0000000107077824 */ /* 0x000fe200078e020b */
[----:B------:R-:W-:Y:S01]  /*18630*/  IADD3 R13, P1, R4, 0x2000, RZ ;  /* 0x00002000040d7810 */ /* 0x000fe20007f3e0ff */
[----:B------:R-:W-:Y:S01]  /*18640*/  IMAD R11, R224, 0x80, R213 ;  /* 0x00000080e00b7824 */ /* 0x000fe200078e02d5 */
[----:B------:R-:W-:Y:S01]  /*18650*/  LOP3.LUT R24, R25, 0x380, RZ, 0xc0, !PT ;  /* 0x0000038019187812 */ /* 0x000fe200078ec0ff */
[----:B------:R-:W-:Y:S01]  /*18660*/  IMAD.WIDE.U32 R6, R51, UR4, R6 ;  /* 0x0000000433067c25 */ /* 0x000fe2000f8e0006 */
[----:B------:R-:W-:-:S02]  /*18670*/  LOP3.LUT R12, R13, 0x380, RZ, 0xc0, !PT ;  /* 0x000003800d0c7812 */ /* 0x000fc400078ec0ff */
[----:B------:R-:W-:Y:S01]  /*18680*/  SHF.R.U64 R24, R24, 0x3, RZ ;  /* 0x0000000318187819 */ /* 0x000fe200000012ff */
[----:B------:R-:W-:Y:S01]  /*18690*/  IMAD R10, R51, UR5, R9 ;  /* 0x00000005330a7c24 */ /* 0x000fe2000f8e0209 */
[----:B------:R-:W-:Y:S01]  /*186a0*/  SHF.R.S32.HI R9, RZ, 0x1f, R11 ;  /* 0x0000001fff097819 */ /* 0x000fe2000001140b */
[----:B------:R-:W-:Y:S01]  /*186b0*/  ULDC.64 UR4, c[0x0][0xb40] ;  /* 0x0002d00000047ab9 */ /* 0x000fe20000000a00 */
[----:B------:R-:W-:Y:S02]  /*186c0*/  IADD3 R6, P4, R11, R6, RZ ;  /* 0x000000060b067210 */ /* 0x000fe40007f9e0ff */
[----:B------:R-:W-:Y:S02]  /*186d0*/  SHF.R.U64 R12, R12, 0x3, RZ ;  /* 0x000000030c0c7819 */ /* 0x000fe400000012ff */
[----:B------:R-:W-:Y:S02]  /*186e0*/  IADD3.X R9, R9, R7, R10, P4, !PT ;  /* 0x0000000709097210 */ /* 0x000fe400027fe40a */
[----:B------:R-:W-:-:S02]  /*186f0*/  LEA R44, P5, R6, UR4, 0x2 ;  /* 0x00000004062c7c11 */ /* 0x000fc4000f8a10ff */
[----:B------:R-:W-:Y:S01]  /*18700*/  LOP3.LUT R24, R24, R25, RZ, 0x3c, !PT ;  /* 0x0000001918187212 */ /* 0x000fe200078e3cff */
[----:B------:R-:W-:Y:S01]  /*18710*/  IMAD.X R25, RZ, RZ, R5, P2 ;  /* 0x000000ffff197224 */ /* 0x000fe200010e0605 */
[----:B------:R-:W-:Y:S01]  /*18720*/  LEA.HI.X R45, R6, UR5, R9, 0x2, P5 ;  /* 0x00000005062d7c11 */ /* 0x000fe2000a8f1409 */
[----:B------:R-:W-:Y:S01]  /*18730*/  IMAD.X R9, RZ, RZ, R5, P0 ;  /* 0x000000ffff097224 */ /* 0x000fe200000e0605 */
[----:B------:R-:W-:Y:S01]  /*18740*/  LOP3.LUT P0, RZ, R227, 0x3, RZ, 0xc0, !PT ;  /* 0x00000003e3ff7812 */ /* 0x000fe2000780c0ff */
[----:B------:R-:W-:Y:S01]  /*18750*/  VIADD R6, R11, 0x8 ;  /* 0x000000080b067836 */ /* 0x000fe20000000000 */
[C---:B------:R-:W-:Y:S01]  /*18760*/  IADD3 R29, P3, R4.reuse, 0x4000, RZ ;  /* 0x00004000041d7810 */ /* 0x040fe20007f7e0ff */
[----:B------:R-:W-:Y:S01]  /*18770*/  ULDC.64 UR4, c[0x0][0xaa0] ;  /* 0x0002a80000047ab9 */ /* 0x000fe20000000a00 */
        /* <DEDUP_REMOVED lines=28> */
[----:B------:R-:W-:Y:S01]  /*18940*/  LOP3.LUT R40, R6, R7, RZ, 0x3c, !PT ;  /* 0x0000000706287212 */ /* 0x000fe200078e3cff */
[----:B------:R-:W-:-:S02]  /*18950*/  IMAD R46, R21, UR4, RZ ;  /* 0x00000004152e7c24 */ /* 0x000fc4000f8e02ff */
[----:B------:R-:W5:Y:S01]  /*18960*/  LD.E.128 R8, desc[UR38][R8.64] ;  /* 0x0000002608087980 */ /* 0x000f62000c101d00 */
[----:B------:R-:W-:-:S03]  /*18970*/  IMAD.MOV.U32 R20, RZ, RZ, R16 ;  /* 0x000000ffff147224 */ /* 0x000fc600078e0010 */
        /* <DEDUP_REMOVED lines=12> */
[----:B0-----:R-:W0:Y:S01]  /*18a40*/  FENCE.VIEW.ASYNC.S ;  /* 0x00000000000073c6 */ /* 0x001e220000000000 */
[----:B------:R-:W-:-:S04]  /*18a50*/  IMAD.WIDE.U32 R20, R49, UR4, R20 ;  /* 0x0000000431147c25 */ /* 0x000fc8000f8e0014 */
[----:B------:R-:W-:Y:S01]  /*18a60*/  IMAD R49, R49, UR5, R46 ;  /* 0x0000000531317c24 */ /* 0x000fe2000f8e022e */
[----:B------:R-:W-:Y:S01]  /*18a70*/  ULDC.64 UR4, c[0x0][0xae0] ;  /* 0x0002b80000047ab9 */ /* 0x000fe20000000a00 */
[----:B------:R-:W-:Y:S02]  /*18a80*/  IMAD R47, R224, -0x80, R47 ;  /* 0xffffff80e02f7824 */ /* 0x000fe400078e022f */
[----:B------:R-:W-:Y:S02]  /*18a90*/  IMAD.IADD R21, R21, 0x1, R49 ;  /* 0x0000000115157824 */ /* 0x000fe400078e0231 */
[----:B---3--:R-:W-:Y:S01]  /*18aa0*/  IMAD R3, R48, UR4, RZ ;  /* 0x0000000430037c24 */ /* 0x008fe2000f8e02ff */
[----:B------:R-:W-:Y:S01]  /*18ab0*/  ISETP.GE.AND P3, PT, R18, R47, PT ;  /* 0x0000002f1200720c */ /* 0x000fe20003f66270 */
[----:B------:R-:W-:-:S04]  /*18ac0*/  IMAD.WIDE.U32 R20, R218, UR4, R20 ;  /* 0x00000004da147c25 */ /* 0x000fc8000f8e0014 */
[----:B------:R-:W-:Y:S01]  /*18ad0*/  IMAD R3, R218, UR5, R3 ;  /* 0x00000005da037c24 */ /* 0x000fe2000f8e0203 */
[----:B------:R-:W-:Y:S01]  /*18ae0*/  ULDC.64 UR4, c[0x0][0xae8] ;  /* 0x0002ba0000047ab9 */ /* 0x000fe20000000a00 */
[----:B----4-:R-:W-:Y:S02]  /*18af0*/  VIADD R0, R2, 0x28820 ;  /* 0x0002882002007836 */ /* 0x010fe40000000000 */
[----:B------:R-:W-:Y:S02]  /*18b00*/  IMAD R44, R225, UR4, RZ ;  /* 0x00000004e12c7c24 */ /* 0x000fe4000f8e02ff */
[----:B------:R-:W-:Y:S01]  /*18b10*/  IMAD.IADD R21, R21, 0x1, R3 ;  /* 0x0000000115157824 */ /* 0x000fe200078e0203 */
[----:B------:R-:W-:Y:S01]  /*18b20*/  PRMT R0, RZ, 0x654, R0 ;  /* 0x00000654ff007816 */ /* 0x000fe20000000000 */
[----:B------:R-:W-:Y:S01]  /*18b30*/  IMAD R3, R51, UR5, R44 ;  /* 0x0000000533037c24 */ /* 0x000fe2000f8e022c */
[-C--:B------:R-:W-:Y:S02]  /*18b40*/  ISETP.GE.AND P0, PT, R188, R47.reuse, PT ;  /* 0x0000002fbc00720c */ /* 0x080fe40003f06270 */
[-C--:B------:R-:W-:Y:S01]  /*18b50*/  ISETP.GE.AND P1, PT, R187, R47.reuse, PT ;  /* 0x0000002fbb00720c */ /* 0x080fe20003f26270 */
[----:B0-----:R0:W-:Y:S01]  /*18b60*/  SYNCS.ARRIVE.TRANS64.RED.A1T0 RZ, [R0+URZ], RZ ;  /* 0x000000ff00ff79a7 */ /* 0x0011e2000810043f */
[----:B------:R-:W-:Y:S01]  /*18b70*/  ISETP.GE.AND P2, PT, R189, R47, PT ;  /* 0x0000002fbd00720c */ /* 0x000fe20003f46270 */
[----:B------:R-:W-:Y:S01]  /*18b80*/  IMAD.WIDE.U32 R46, R51, UR4, R20 ;  /* 0x00000004332e7c25 */ /* 0x000fe2000f8e0014 */
[----:B------:R-:W-:Y:S03]  /*18b90*/  BSSY B1, `(.L_x_2438) ;  /* 0x0000013000017945 */ /* 0x000fe60003800000 */
[----:B------:R-:W-:-:S04]  /*18ba0*/  IMAD.WIDE R44, R224, 0x80, R18 ;  /* 0x00000080e02c7825 */ /* 0x000fc800078e0212 */
[----:B------:R-:W-:Y:S01]  /*18bb0*/  IMAD.IADD R51, R47, 0x1, R3 ;  /* 0x000000012f337824 */ /* 0x000fe200078e0203 */
[----:B0-----:R-:W-:Y:S06]  /*18bc0*/  @P3 BRA `(.L_x_2439) ;  /* 0x00000000003c3947 */ /* 0x001fec0003800000 */
        /* <DEDUP_REMOVED lines=15> */
.L_x_2439:
[----:B------:R-:W-:Y:S05]  /*18cc0*/  BSYNC B1 ;  /* 0x0000000000017941 */ /* 0x000fea0003800000 */
.L_x_2438:
[----:B------:R-:W-:Y:S04]  /*18cd0*/  BSSY B1, `(.L_x_2440) ;  /* 0x0000013000017945 */ /* 0x000fe80003800000 */
[----:B------:R-:W-:Y:S05]  /*18ce0*/  @P0 BRA `(.L_x_2441) ;  /* 0x0000000000440947 */ /* 0x000fea0003800000 */
[----:B------:R-:W-:Y:S01]  /*18cf0*/  IADD3 R3, P0, R44, 0x20, RZ ;  /* 0x000000202c037810 */ /* 0x000fe20007f1e0ff */
[----:B------:R-:W-:Y:S01]  /*18d00*/  ULDC.64 UR6, c[0x0][0xad8] ;  /* 0x0002b60000067ab9 */ /* 0x000fe20000000a00 */
[----:B0----5:R-:W-:Y:S01]  /*18d10*/  IMAD.MOV.U32 R4, RZ, RZ, R46 ;  /* 0x000000ffff047224 */ /* 0x021fe200078e002e */
        /* <DEDUP_REMOVED lines=14> */
.L_x_2441:
[----:B------:R-:W-:Y:S05]  /*18e00*/  BSYNC B1 ;  /* 0x0000000000017941 */ /* 0x000fea0003800000 */
.L_x_2440:
        /* <DEDUP_REMOVED lines=19> */
.L_x_2443:
[----:B------:R-:W-:Y:S05]  /*18f40*/  BSYNC B1 ;  /* 0x0000000000017941 */ /* 0x000fea0003800000 */
.L_x_2442:
[----:B------:R-:W-:Y:S05]  /*18f50*/  @P2 BRA `(.L_x_2444) ;  /* 0x0000000800a82947 */ /* 0x000fea0003800000 */
[----:B------:R-:W-:Y:S01]  /*18f60*/  IADD3 R3, P0, R44, 0x60, RZ ;  /* 0x000000602c037810 */ /* 0x000fe20007f1e0ff */
[----:B------:R-:W-:Y:S01]  /*18f70*/  ULDC.64 UR6, c[0x0][0xad8] ;  /* 0x0002b60000067ab9 */ /* 0x000fe20000000a00 */
[----:B0----5:R-:W-:Y:S01]  /*18f80*/  IMAD.MOV.U32 R4, RZ, RZ, R46 ;  /* 0x000000ffff047224 */ /* 0x021fe200078e002e */
        /* <DEDUP_REMOVED lines=16> */
.L_x_2436:
[----:B------:R-:W-:Y:S01]  /*19090*/  ULDC.64 UR4, c[0x0][0xbd8] ;  /* 0x0002f60000047ab9 */ /* 0x000fe20000000a00 */
[----:B------:R-:W-:Y:S01]  /*190a0*/  IMAD.MOV.U32 R9, RZ, RZ, RZ ;  /* 0x000000ffff097224 */ /* 0x000fe200078e00ff */
[----:B------:R-:W-:Y:S02]  /*190b0*/  ISETP.NE.U32.AND P0, PT, RZ, UR4, PT ;  /* 0x00000004ff007c0c */ /* 0x000fe4000bf05070 */
[----:B------:R-:W-:Y:S02]  /*190c0*/  IADD3 R4, P1, R220, UR4, RZ ;  /* 0x00000004dc047c10 */ /* 0x000fe4000ff3e0ff */
        /* <DEDUP_REMOVED lines=9> */
[----:B------:R-:W-:-:S05]  /*19160*/  @P1 IADD3.X R221, R221, UR5, RZ, P2, !PT ;  /* 0x00000005dddd1c10 */ /* 0x000fca00097fe4ff */
[----:B------:R3:W5:Y:S01]  /*19170*/  @P1 LDG.E R3, desc[UR38][R220.64] ;  /* 0x00000026dc031981 */ /* 0x000762000c1e1900 */
[----:B------:R-:W-:Y:S01]  /*19180*/  ISETP.GT.AND P2, PT, R233, 0x7f, PT ;  /* 0x0000007fe900780c */ /* 0x000fe20003f44270 */
[----:B------:R-:W-:-:S12]  /*19190*/  @P1 BRA `(.L_x_2445) ;  /* 0x0000000000101947 */ /* 0x000fd80003800000 */
[----:B------:R-:W-:Y:S05]  /*191a0*/  @!P0 BRA `(.L_x_2445) ;  /* 0x00000000000c8947 */ /* 0x000fea0003800000 */
[----:B------:R-:W4:Y:S04]  /*191b0*/  LDG.E R0, desc[UR38][R4.64] ;  /* 0x0000002604007981 */ /* 0x000f28000c1e1900 */
[----:B-----5:R-:W4:Y:S02]  /*191c0*/  LDG.E R3, desc[UR38][R4.64+0x4] ;  /* 0x0000042604037981 */ /* 0x020f24000c1e1900 */
[----:B----4-:R-:W-:-:S07]  /*191d0*/  IMAD.IADD R3, R3, 0x1, -R0 ;  /* 0x0000000103037824 */ /* 0x010fce00078e0a00 */
.L_x_2445:
[----:B------:R-:W-:Y:S01]  /*191e0*/  BSSY B1, `(.L_x_2446) ;  /* 0x000001c000017945 */ /* 0x000fe20003800000 */
[----:B------:R-:W-:Y:S02]  /*191f0*/  SHF.R.S32.HI R10, RZ, 0x1f, R218 ;  /* 0x0000001fff0a7819 */ /* 0x000fe400000114da */
[----:B------:R-:W-:Y:S02]  /*19200*/  SEL R11, R222, RZ, !P0 ;  /* 0x000000ffde0b7207 */ /* 0x000fe40004000000 */
[----:B------:R-:W-:Y:S02]  /*19210*/  SEL R225, R225, RZ, !P0 ;  /* 0x000000ffe1e17207 */ /* 0x000fe40004000000 */
[----:B-----5:R-:W-:Y:S01]  /*19220*/  SHF.R.S32.HI R8, RZ, 0x1f, R9 ;  /* 0x0000001fff087819 */ /* 0x020fe20000011409 */
[----:B------:R-:W-:Y:S06]  /*19230*/  @P2 BRA `(.L_x_2447) ;  /* 0x0000000000582947 */ /* 0x000fec0003800000 */
[----:B---3--:R-:W3:Y:S02]  /*19240*/  S2R R5, SR_TID.X ;  /* 0x0000000000057919 */ /* 0x008ee40000002100 */
[----:B---3--:R-:W-:-:S04]  /*19250*/  IMAD R0, R224, 0x80, R5 ;  /* 0x00000080e0007824 */ /* 0x008fc800078e0205 */
        /* <DEDUP_REMOVED lines=20> */
.L_x_2447:
[----:B------:R-:W-:Y:S05]  /*193a0*/  BSYNC B1 ;  /* 0x0000000000017941 */ /* 0x000fea0003800000 */
.L_x_2446:
[----:B------:R-:W-:Y:S01]  /*193b0*/  ULDC.64 UR4, c[0x0][0xaa0] ;  /* 0x0002a80000047ab9 */ /* 0x000fe20000000a00 */
[----:B---3--:R-:W-:Y:S01]  /*193c0*/  IMAD.MOV.U32 R4, RZ, RZ, R16 ;  /* 0x000000ffff047224 */ /* 0x008fe200078e0010 */
[----:B------:R-:W-:Y:S01]  /*193d0*/  BSSY B1, `(.L_x_2448) ;  /* 0x0000028000017945 */ /* 0x000fe20003800000 */
[----:B----4-:R-:W-:Y:S02]  /*193e0*/  IMAD.MOV.U32 R5, RZ, RZ, R17 ;  /* 0x000000ffff057224 */ /* 0x010fe400078e0011 */
        /* <DEDUP_REMOVED lines=8> */
[----:B------:R-:W-:Y:S01]  /*19470*/  IMAD R7, R218, UR5, R7 ;  /* 0x00000005da077c24 */ /* 0x000fe2000f8e0207 */
        /* <DEDUP_REMOVED lines=15> */
[----:B------:R-:W-:Y:S01]  /*19570*/  MOV R5, R11 ;  /* 0x0000000b00057202 */ /* 0x000fe20000000f00 */
[----:B------:R-:W-:Y:S01]  /*19580*/  IMAD R3, R9, UR6, RZ ;  /* 0x0000000609037c24 */ /* 0x000fe2000f8e02ff */
[----:B------:R-:W-:Y:S01]  /*19590*/  ULDC UR4, c[0x0][0xa8c] ;  /* 0x0002a30000047ab9 */ /* 0x000fe20000000800 */
[----:B------:R-:W-:Y:S01]  /*195a0*/  IMAD.MOV.U32 R4, RZ, RZ, R6 ;  /* 0x000000ffff047224 */ /* 0x000fe200078e0006 */
[----:B------:R-:W-:Y:S01]  /*195b0*/  ISETP.GE.AND P4, PT, R16, UR4, PT ;  /* 0x0000000410007c0c */ /* 0x000fe2000bf86270 */
        /* <DEDUP_REMOVED lines=9> */
.L_x_2449:
[----:B------:R-:W-:Y:S05]  /*19650*/  BSYNC B1 ;  /* 0x0000000000017941 */ /* 0x000fea0003800000 */
.L_x_2448:
        /* <DEDUP_REMOVED lines=17> */
[----:B------:R4:W-:Y:S04]  /*19770*/  @!P3 STG.E.128 desc[UR38][R12.64], RZ ;  /* 0x000000ff0c00b986 */ /* 0x0009e8000c101d26 */
[----:B------:R4:W-:Y:S02]  /*19780*/  @!P4 STG.E.128 desc[UR38][R12.64+0x80], RZ ;  /* 0x000080ff0c00c986 */ /* 0x0009e4000c101d26 */
.L_x_2451:
[----:B------:R-:W-:Y:S05]  /*19790*/  BSYNC B1 ;  /* 0x0000000000017941 */ /* 0x000fea0003800000 */
.L_x_2450:
        /* <DEDUP_REMOVED lines=14> */
[----:B---34-:R-:W-:Y:S01]  /*19880*/  LEA R12, P0, R4, UR6, 0x1 ;  /* 0x00000006040c7c11 */ /* 0x018fe2000f8008ff */
[----:B------:R-:W-:-:S05]  /*19890*/  IMAD.IADD R3, R5, 0x1, R3 ;  /* 0x0000000105037824 */ /* 0x000fca00078e0203 */
[----:B------:R-:W-:-:S05]  /*198a0*/  LEA.HI.X R13, R4, UR7, R3, 0x1, P0 ;  /* 0x00000007040d7c11 */ /* 0x000fca00080f0c03 */
[----:B------:R3:W-:Y:S04]  /*198b0*/  @!P2 STG.E.128 desc[UR38][R12.64], RZ ;  /* 0x000000ff0c00a986 */ /* 0x0007e8000c101d26 */
[----:B------:R3:W-:Y:S02]  /*198c0*/  @!P3 STG.E.128 desc[UR38][R12.64+0x80], RZ ;  /* 0x000080ff0c00b986 */ /* 0x0007e4000c101d26 */
.L_x_2453:
[----:B------:R-:W-:Y:S05]  /*198d0*/  BSYNC B1 ;  /* 0x0000000000017941 */ /* 0x000fea0003800000 */
.L_x_2452:
        /* <DEDUP_REMOVED lines=18> */
.L_x_2444:
[----:B------:R-:W-:Y:S05]  /*19a00*/  BSYNC B0 ;  /* 0x0000000000007941 */ /* 0x000fea0003800000 */
.L_x_2435:
[----:B------:R-:W-:Y:S02]  /*19a10*/  ULDC UR4, c[0x0][0xc14] ;  /* 0x0003050000047ab9 */ /* 0x000fe40000000800 */
[----:B--2---:R-:W-:-:S13]  /*19a20*/  ISETP.GE.AND P0, PT, R195, UR4, PT ;  /* 0x00000004c3007c0c */ /* 0x004fda000bf06270 */
[----:B------:R-:W-:Y:S05]  /*19a30*/  @!P0 BRA `(.L_x_2454) ;  /* 0xfffffe7400b48947 */ /* 0x000fea000383ffff */
[----:B------:R-:W-:Y:S05]  /*19a40*/  BRA `(.L_x_2233) ;  /* 0x0000005c00347947 */ /* 0x000fea0003800000 */
.L_x_2231:
[----:B------:R-:W-:-:S08]  /*19a50*/  NOP ;  /* 0x0000000000007918 */ /* 0x000fd00000000000 */
[----:B--2---:R-:W0:-:S00]  /*19a60*/  USETMAXREG.DEALLOC.CTAPOOL 0x18 ;  /* 0x00000018000079c8 */ /* 0x004e0000080e0500 */
        /* <DEDUP_REMOVED lines=58> */
.L_x_2459:
        /* <DEDUP_REMOVED lines=15> */
.L_x_2458:
[----:B------:R-:W-:Y:S05]  /*19f00*/  BSYNC B0 ;  /* 0x0000000000007941 */ /* 0x000fea0003800000 */
.L_x_2457:
[----:B0----5:R-:W0:Y:S01]  /*19f10*/  SHFL.UP PT, R2, R10, 0x1, RZ ;  /* 0x042000000a027989 */ /* 0x021e2200000e00ff */
[C---:B------:R-:W-:Y:S02]  /*19f20*/  ISETP.NE.AND P0, PT, R8.reuse, RZ, PT ;  /* 0x000000ff0800720c */ /* 0x040fe40003f05270 */
[----:B------:R-:W-:Y:S02]  /*19f30*/  ISETP.GE.U32.AND P1, PT, R8, 0x2, PT ;  /* 0x000000020800780c */ /* 0x000fe40003f26070 */
        /* <DEDUP_REMOVED lines=22> */
.L_x_2455:
        /* <DEDUP_REMOVED lines=20> */
.L_x_2460:
        /* <DEDUP_REMOVED lines=25> */
[----:B------:R-:W-:Y:S01]  /*1a370*/  VIADDMNMX R8, R3, UR4, R8, PT ;  /* 0x0000000403087c46 */ /* 0x000fe2000b800108 */
[----:B------:R-:W-:-:S03]  /*1a380*/  IMAD.IADD R4, R5, 0x1, R4 ;  /* 0x0000000105047824 */ /* 0x000fc600078e0204 */
[----:B------:R-:W-:-:S04]  /*1a390*/  IABS R7, R8 ;  /* 0x0000000800077213 */ /* 0x000fc80000000000 */
[----:B------:R-:W1:Y:S08]  /*1a3a0*/  I2F.RP R10, R7 ;  /* 0x00000007000a7306 */ /* 0x000e700000209400 */
[----:B-1----:R-:W1:Y:S02]  /*1a3b0*/  MUFU.RCP R10, R10 ;  /* 0x0000000a000a7308 */ /* 0x002e640000001000 */
[----:B-1----:R-:W-:-:S06]  /*1a3c0*/  VIADD R2, R10, 0xffffffe ;  /* 0x0ffffffe0a027836 */ /* 0x002fcc0000000000 */
[----:B------:R1:W2:Y:S02]  /*1a3d0*/  F2I.FTZ.U32.TRUNC.NTZ R3, R2 ;  /* 0x0000000200037305 */ /* 0x0002a4000021f000 */
[----:B-1----:R-:W-:Y:S02]  /*1a3e0*/  IMAD.MOV.U32 R2, RZ, RZ, RZ ;  /* 0x000000ffff027224 */ /* 0x002fe400078e00ff */
[----:B--2---:R-:W-:-:S04]  /*1a3f0*/  IMAD.MOV R6, RZ, RZ, -R3 ;  /* 0x000000ffff067224 */ /* 0x004fc800078e0a03 */
        /* <DEDUP_REMOVED lines=22> */
.L_x_2456:
[----:B------:R-:W-:Y:S02]  /*1a560*/  IMAD.MOV.U32 R17, RZ, RZ, RZ ;  /* 0x000000ffff117224 */ /* 0x000fe400078e00ff */
[----:B------:R-:W-:Y:S02]  /*1a570*/  IMAD.U32 R16, RZ, RZ, UR6 ;  /* 0x00000006ff107e24 */ /* 0x000fe4000f8e00ff */
[----:B------:R-:W-:-:S07]  /*1a580*/  IMAD.MOV.U32 R18, RZ, RZ, RZ ;  /* 0x000000ffff127224 */ /* 0x000fce00078e00ff */
.L_x_2461:
        /* <DEDUP_REMOVED lines=16> */
[----:B------:R-:W-:Y:S01]  /*1a690*/  ULDC.64 UR40, c[0x0][0x198] ;  /* 0x0000660000287ab9 */ /* 0x000fe20000000a00 */
[----:B------:R-:W-:Y:S02]  /*1a6a0*/  ULDC UR36, c[0x0][0xc] ;  /* 0x0000030000247ab9 */ /* 0x000fe40000000800 */
[----:B------:R1:W-:Y:S04]  /*1a6b0*/  STL [R1+0x8], R0 ;  /* 0x0000080001007387 */ /* 0x0003e80000100800 */
[----:B------:R1:W-:Y:S04]  /*1a6c0*/  STL [R1+0xc], RZ ;  /* 0x00000cff01007387 */ /* 0x0003e80000100800 */
[----:B------:R1:W-:Y:S04]  /*1a6d0*/  STL [R1+0x10], R0 ;  /* 0x0000100001007387 */ /* 0x0003e80000100800 */
[----:B------:R1:W-:Y:S02]  /*1a6e0*/  STL [R1+0x28], RZ ;  /* 0x000028ff01007387 */ /* 0x0003e40000100800 */
.L_x_2547:
[----:B--2---:R-:W2:Y:S02]  /*1a6f0*/  LDC.64 R2, c[0x0][0xc60] ;  /* 0x00031800ff027b82 */ /* 0x004ea40000000a00 */
[----:B--2---:R-:W-:-:S05]  /*1a700*/  IMAD.WIDE R2, R19, 0x4, R2 ;  /* 0x0000000413027825 */ /* 0x004fca00078e0202 */
[----:B------:R-:W1:Y:S01]  /*1a710*/  LDG.E R11, desc[UR38][R2.64] ;  /* 0x00000026020b7981 */ /* 0x000e62000c1e1900 */
[----:B------:R-:W-:Y:S05]  /*1a720*/  YIELD ;  /* 0x0000000000007946 */ /* 0x000fea0003800000 */
[----:B------:R-:W-:Y:S01]  /*1a730*/  ULDC.64 UR4, c[0x0][0xa28] ;  /* 0x00028a0000047ab9 */ /* 0x000fe20000000a00 */
[----:B------:R-:W-:Y:S02]  /*1a740*/  CS2R R8, SRZ ;  /* 0x0000000000087805 */ /* 0x000fe4000001ff00 */
[----:B------:R-:W-:Y:S01]  /*1a750*/  ISETP.NE.U32.AND P0, PT, RZ, UR4, PT ;  /* 0x00000004ff007c0c */ /* 0x000fe2000bf05070 */
[----:B------:R-:W-:Y:S01]  /*1a760*/  ULDC.64 UR8, c[0x0][0xa08] ;  /* 0x0002820000087ab9 */ /* 0x000fe20000000a00 */
[----:B------:R-:W-:-:S02]  /*1a770*/  ULDC.64 UR10, c[0x0][0xa10] ;  /* 0x00028400000a7ab9 */ /* 0x000fc40000000a00 */
[----:B------:R-:W-:Y:S02]  /*1a780*/  ISETP.NE.AND.EX P0, PT, RZ, UR5, PT, P0 ;  /* 0x00000005ff007c0c */ /* 0x000fe4000bf05300 */
[----:B-1----:R-:W-:Y:S01]  /*1a790*/  SHF.R.S32.HI R0, RZ, 0x1f, R11 ;  /* 0x0000001fff007819 */ /* 0x002fe2000001140b */
[----:B------:R-:W-:-:S10]  /*1a7a0*/  IMAD.SHL.U32 R15, R11, 0x4, RZ ;  /* 0x000000040b0f7824 */ /* 0x000fd400078e00ff */
[C---:B------:R-:W-:Y:S01]  /*1a7b0*/  @P0 LEA R2, P1, R11.reuse, UR4, 0x2 ;  /* 0x000000040b020c11 */ /* 0x040fe2000f8210ff */
[----:B------:R-:W-:Y:S03]  /*1a7c0*/  STL [R1+0x18], R11 ;  /* 0x0000180b01007387 */ /* 0x000fe60000100800 */
[----:B------:R-:W-:Y:S01]  /*1a7d0*/  @P0 LEA.HI.X R3, R11, UR5, R0, 0x2, P1 ;  /* 0x000000050b030c11 */ /* 0x000fe200088f1400 */
[----:B------:R-:W-:-:S04]  /*1a7e0*/  ULDC.64 UR4, c[0x0][0xa18] ;  /* 0x0002860000047ab9 */ /* 0x000fc80000000a00 */
[----:B------:R1:W5:Y:S01]  /*1a7f0*/  @P0 LDG.E R8, desc[UR38][R2.64] ;  /* 0x0000002602080981 */ /* 0x000362000c1e1900 */
[----:B------:R-:W-:Y:S02]  /*1a800*/  ISETP.NE.U32.AND P0, PT, RZ, UR4, PT ;  /* 0x00000004ff007c0c */ /* 0x000fe4000bf05070 */
[----:B------:R-:W-:Y:S01]  /*1a810*/  SHF.L.U64.HI R14, R11, 0x2, R0 ;  /* 0x000000020b0e7819 */ /* 0x000fe20000010200 */
[----:B------:R-:W-:Y:S01]  /*1a820*/  STL [R1+0x20], R15 ;  /* 0x0000200f01007387 */ /* 0x000fe20000100800 */
[----:B------:R-:W-:Y:S01]  /*1a830*/  ISETP.NE.AND.EX P0, PT, RZ, UR5, PT, P0 ;  /* 0x00000005ff007c0c */ /* 0x000fe2000bf05300 */
[----:B------:R-:W-:Y:S02]  /*1a840*/  ULDC UR6, c[0x0][0x338] ;  /* 0x0000ce0000067ab9 */ /* 0x000fe40000000800 */
[----:B------:R-:W-:Y:S10]  /*1a850*/  STL [R1+0x24], R14 ;  /* 0x0000240e01007387 */ /* 0x000ff40000100800 */
[----:B------:R-:W-:-:S04]  /*1a860*/  @P0 IADD3 R12, P1, R15, UR4, RZ ;  /* 0x000000040f0c0c10 */ /* 0x000fc8000ff3e0ff */
[C---:B0-----:R-:W-:Y:S01]  /*1a870*/  @P0 IADD3.X R13, R14.reuse, UR5, RZ, P1, !PT ;  /* 0x000000050e0d0c10 */ /* 0x041fe20008ffe4ff */
[----:B------:R-:W-:Y:S02]  /*1a880*/  ULDC.64 UR4, c[0x0][0xa00] ;  /* 0x0002800000047ab9 */ /* 0x000fe40000000a00 */
[----:B------:R-:W-:Y:S02]  /*1a890*/  ISETP.NE.U32.AND P2, PT, RZ, UR4, PT ;  /* 0x00000004ff007c0c */ /* 0x000fe4000bf45070 */
[C---:B-1----:R-:W-:Y:S02]  /*1a8a0*/  IADD3 R2, P1, R15.reuse, UR4, RZ ;  /* 0x000000040f027c10 */ /* 0x042fe4000ff3e0ff */
[----:B------:R-:W-:Y:S02]  /*1a8b0*/  ISETP.NE.AND.EX P2, PT, RZ, UR5, PT, P2 ;  /* 0x00000005ff007c0c */ /* 0x000fe4000bf45320 */
[----:B------:R-:W-:Y:S01]  /*1a8c0*/  IADD3.X R3, R14, UR5, RZ, P1, !PT ;  /* 0x000000050e037c10 */ /* 0x000fe20008ffe4ff */
[----:B------:R-:W-:Y:S01]  /*1a8d0*/  ULDC UR4, c[0x0][0x288] ;  /* 0x0000a20000047ab9 */ /* 0x000fe20000000800 */
[----:B------:R-:W-:Y:S01]  /*1a8e0*/  IADD3 R6, P1, R15, UR8, RZ ;  /* 0x000000080f067c10 */ /* 0x000fe2000ff3e0ff */
[----:B------:R-:W-:Y:S01]  /*1a8f0*/  IMAD.U32 R10, RZ, RZ, UR4 ;  /* 0x00000004ff0a7e24 */ /* 0x000fe2000f8e00ff */
[----:B------:R-:W-:-:S02]  /*1a900*/  ULDC.64 UR4, c[0x0][0x3f8] ;  /* 0x0000fe0000047ab9 */ /* 0x000fc40000000a00 */
[----:B------:R-:W-:-:S03]  /*1a910*/  IADD3.X R7, R14, UR9, RZ, P1, !PT ;  /* 0x000000090e077c10 */ /* 0x000fc60008ffe4ff */
[----:B------:R0:W5:Y:S04]  /*1a920*/  @P0 LDG.E R10, desc[UR38][R12.64] ;  /* 0x000000260c0a0981 */ /* 0x000168000c1e1900 */
[----:B------:R-:W2:Y:S01]  /*1a930*/  @P2 LDG.E R9, desc[UR38][R2.64] ;  /* 0x0000002602092981 */ /* 0x000ea2000c1e1900 */
[----:B------:R-:W-:Y:S01]  /*1a940*/  UISETP.NE.U32.AND UP0, UPT, UR4, URZ, UPT ;  /* 0x0000003f0400728c */ /* 0x000fe2000bf05070 */
[----:B------:R-:W-:Y:S02]  /*1a950*/  IADD3 R4, P1, R15, UR10, RZ ;  /* 0x0000000a0f047c10 */ /* 0x000fe4000ff3e0ff */
[----:B------:R-:W-:Y:S01]  /*1a960*/  ULDC UR4, c[0x0][0x404] ;  /* 0x0001010000047ab9 */ /* 0x000fe20000000800 */
[----:B------:R-:W-:Y:S01]  /*1a970*/  UISETP.NE.AND.EX UP0, UPT, UR5, URZ, UPT, UP0 ;  /* 0x0000003f0500728c */ /* 0x000fe2000bf05300 */
[----:B------:R-:W-:-:S02]  /*1a980*/  IADD3.X R5, R14, UR11, RZ, P1, !PT ;  /* 0x0000000b0e057c10 */ /* 0x000fc40008ffe4ff */
[----:B------:R-:W-:Y:S01]  /*1a990*/  ISETP.NE.U32.AND P1, PT, RZ, UR8, PT ;  /* 0x00000008ff007c0c */ /* 0x000fe2000bf25070 */
[----:B------:R-:W-:Y:S01]  /*1a9a0*/  USEL UR4, UR4, 0x1, UP0 ;  /* 0x0000000104047887 */ /* 0x000fe20008000000 */
[----:B------:R-:W-:Y:S02]  /*1a9b0*/  ULDC UR5, c[0x0][0x2e0] ;  /* 0x0000b80000057ab9 */ /* 0x000fe40000000800 */
[----:B------:R-:W-:Y:S01]  /*1a9c0*/  ISETP.NE.AND.EX P3, PT, RZ, UR9, PT, P1 ;  /* 0x00000009ff007c0c */ /* 0x000fe2000bf65310 */
[----:B------:R-:W-:Y:S01]  /*1a9d0*/  UIMAD UR4, UR4, UR5, URZ ;  /* 0x00000005040472a4 */ /* 0x000fe2000f8e023f */
[----:B------:R-:W-:Y:S01]  /*1a9e0*/  ISETP.NE.U32.AND P1, PT, RZ, UR10, PT ;  /* 0x0000000aff007c0c */ /* 0x000fe2000bf25070 */
[----:B------:R-:W-:-:S03]  /*1a9f0*/  IMAD.U32 R0, RZ, RZ, UR6 ;  /* 0x00000006ff007e24 */ /* 0x000fc6000f8e00ff */
[----:B------:R-:W-:Y:S01]  /*1aa00*/  ISETP.NE.AND.EX P1, PT, RZ, UR11, PT, P1 ;  /* 0x0000000bff007c0c */ /* 0x000fe2000bf25310 */
[----:B--2---:R1:W-:Y:S02]  /*1aa10*/  STL [R1+0x2c], R9 ;  /* 0x00002c0901007387 */ /* 0x0043e40000100800 */
[----:B-1----:R-:W-:Y:S01]  /*1aa20*/  IMAD.U32 R9, RZ, RZ, UR4 ;  /* 0x00000004ff097e24 */ /* 0x002fe2000f8e00ff */
[----:B0-----:R-:W-:Y:S09]  /*1aa30*/  @P0 BRA `(.L_x_2463) ;  /* 0x0000000000100947 */ /* 0x001ff20003800000 */
[----:B------:R-:W-:Y:S05]  /*1aa40*/  @!P2 BRA `(.L_x_2463) ;  /* 0x00000000000ca947 */ /* 0x000fea0003800000 */
[----:B-----5:R-:W2:Y:S04]  /*1aa50*/  LDG.E R10, desc[UR38][R2.64] ;  /* 0x00000026020a7981 */ /* 0x020ea8000c1e1900 */
[----:B------:R-:W2:Y:S02]  /*1aa60*/  LDG.E R2, desc[UR38][R2.64+0x4] ;  /* 0x0000042602027981 */ /* 0x000ea4000c1e1900 */
[----:B--2---:R-:W-:-:S07]  /*1aa70*/  IMAD.IADD R10, R2, 0x1, -R10 ;  /* 0x00000001020a7824 */ /* 0x004fce00078e0a0a */
.L_x_2463:
[----:B------:R-:W-:Y:S01]  /*1aa80*/  IMAD.MOV.U32 R2, RZ, RZ, RZ ;  /* 0x000000ffff027224 */ /* 0x000fe200078e00ff */
[----:B------:R-:W-:-:S05]  /*1aa90*/  ULDC.64 UR4, c[0x0][0xa20] ;  /* 0x0002880000047ab9 */ /* 0x000fca0000000a00 */
[----:B------:R-:W2:Y:S01]  /*1aaa0*/  @P3 LDG.E R2, desc[UR38][R6.64] ;  /* 0x0000002606023981 */ /* 0x000ea2000c1e1900 */
[----:B------:R-:W-:-:S06]  /*1aab0*/  IMAD.MOV.U32 R20, RZ, RZ, RZ ;  /* 0x000000ffff147224 */ /* 0x000fcc00078e00ff */
[----:B------:R0:W5:Y:S01]  /*1aac0*/  @P1 LDG.E R20, desc[UR38][R4.64] ;  /* 0x0000002604141981 */ /* 0x000162000c1e1900 */
[----:B------:R-:W-:-:S04]  /*1aad0*/  ISETP.NE.U32.AND P0, PT, RZ, UR4, PT ;  /* 0x00000004ff007c0c */ /* 0x000fc8000bf05070 */
[----:B------:R-:W-:Y:S01]  /*1aae0*/  ISETP.NE.AND.EX P0, PT, RZ, UR5, PT, P0 ;  /* 0x00000005ff007c0c */ /* 0x000fe2000bf05300 */
[----:B--2--5:R-:W-:-:S05]  /*1aaf0*/  IMAD.IADD R2, R2, 0x1, R8 ;  /* 0x0000000102027824 */ /* 0x024fca00078e0208 */
[----:B------:R0:W-:Y:S07]  /*1ab00*/  STL [R1+0x4], R2 ;  /* 0x0000040201007387 */ /* 0x0001ee0000100800 */
[----:B------:R-:W-:Y:S05]  /*1ab10*/  @!P0 BRA `(.L_x_2464) ;  /* 0x0000000000108947 */ /* 0x000fea0003800000 */
[----:B0-----:R-:W-:-:S04]  /*1ab20*/  IADD3 R2, P0, R15, UR4, RZ ;  /* 0x000000040f027c10 */ /* 0x001fc8000ff1e0ff */
[----:B------:R-:W-:-:S05]  /*1ab30*/  IADD3.X R3, R14, UR5, RZ, P0, !PT ;  /* 0x000000050e037c10 */ /* 0x000fca00087fe4ff */
[----:B------:R1:W5:Y:S01]  /*1ab40*/  LDG.E R9, desc[UR38][R2.64] ;  /* 0x0000002602097981 */ /* 0x000362000c1e1900 */
[----:B------:R-:W-:Y:S05]  /*1ab50*/  BRA `(.L_x_2465) ;  /* 0x0000000000107947 */ /* 0x000fea0003800000 */
.L_x_2464:
[----:B------:R-:W-:Y:S05]  /*1ab60*/  @!P3 BRA `(.L_x_2465) ;  /* 0x00000000000cb947 */ /* 0x000fea0003800000 */
[----:B------:R-:W2:Y:S04]  /*1ab70*/  LDG.E R9, desc[UR38][R6.64] ;  /* 0x0000002606097981 */ /* 0x000ea8000c1e1900 */
[----:B------:R-:W2:Y:S02]  /*1ab80*/  LDG.E R6, desc[UR38][R6.64+0x4] ;  /* 0x0000042606067981 */ /* 0x000ea4000c1e1900 */
[----:B--2---:R-:W-:-:S07]  /*1ab90*/  IMAD.IADD R9, R6, 0x1, -R9 ;  /* 0x0000000106097824 */ /* 0x004fce00078e0a09 */
.L_x_2465:
[----:B01----:R-:W2:Y:S01]  /*1aba0*/  @P1 LDG.E R2, desc[UR38][R4.64] ;  /* 0x0000002604021981 */ /* 0x003ea2000c1e1900 */
[----:B-----5:R-:W-:-:S03]  /*1abb0*/  IMAD.IADD R9, R9, 0x1, -R8 ;  /* 0x0000000109097824 */ /* 0x020fc600078e0a08 */
[----:B------:R-:W2:Y:S01]  /*1abc0*/  @P1 LDG.E R4, desc[UR38][R4.64+0x4] ;  /* 0x0000042604041981 */ /* 0x000ea2000c1e1900 */
[----:B------:R-:W-:Y:S01]  /*1abd0*/  LEA R3, R17, 0xff, 0x7 ;  /* 0x000000ff11037811 */ /* 0x000fe200078e38ff */
[----:B------:R-:W-:Y:S01]  /*1abe0*/  BSSY B0, `(.L_x_2466) ;  /* 0x00000e2000007945 */ /* 0x000fe20003800000 */
[----:B------:R-:W-:Y:S01]  /*1abf0*/  PLOP3.LUT P2, PT, PT, PT, PT, 0x80, 0x0 ;  /* 0x000000000000781c */ /* 0x000fe20003f4f070 */
[----:B--2---:R-:W-:-:S04]  /*1ac00*/  @P1 IMAD.IADD R0, R4, 0x1, -R2 ;  /* 0x0000000104001824 */ /* 0x004fc800078e0a02 */
[----:B------:R-:W-:-:S05]  /*1ac10*/  IMAD.IADD R2, R9, 0x1, R0 ;  /* 0x0000000109027824 */ /* 0x000fca00078e0200 */
[C---:B------:R-:W-:Y:S01]  /*1ac20*/  IADD3 R3, R2.reuse, R3, -R10 ;  /* 0x0000000302037210 */ /* 0x040fe20007ffe80a */
[----:B------:R-:W-:-:S05]  /*1ac30*/  VIADD R2, R2, 0x7f ;  /* 0x0000007f02027836 */ /* 0x000fca0000000000 */
[----:B------:R-:W-:-:S04]  /*1ac40*/  SHF.R.S32.HI R4, RZ, 0x1f, R2 ;  /* 0x0000001fff047819 */ /* 0x000fc80000011402 */
[----:B------:R-:W-:Y:S02]  /*1ac50*/  LEA.HI R4, R4, R2, RZ, 0x7 ;  /* 0x0000000204047211 */ /* 0x000fe400078f38ff */
[----:B------:R-:W-:-:S04]  /*1ac60*/  SHF.R.S32.HI R2, RZ, 0x1f, R3 ;  /* 0x0000001fff027819 */ /* 0x000fc80000011403 */
[----:B------:R-:W-:Y:S02]  /*1ac70*/  LEA.HI R2, R2, R3, RZ, 0x7 ;  /* 0x0000000302027211 */ /* 0x000fe400078f38ff */
[----:B------:R-:W-:Y:S02]  /*1ac80*/  SHF.R.S32.HI R4, RZ, 0x7, R4 ;  /* 0x00000007ff047819 */ /* 0x000fe40000011404 */
[----:B------:R-:W-:-:S04]  /*1ac90*/  SHF.R.S32.HI R2, RZ, 0x7, R2 ;  /* 0x00000007ff027819 */ /* 0x000fc80000011402 */
[----:B------:R-:W-:-:S05]  /*1aca0*/  VIMNMX R6, R4, R2, PT ;  /* 0x0000000204067248 */ /* 0x000fca0003fe0100 */
[--C-:B------:R-:W-:Y:S02]  /*1acb0*/  IMAD R2, R6, 0x80, -R9.reuse ;  /* 0x0000008006027824 */ /* 0x100fe400078e0a09 */
[----:B------:R-:W-:-:S03]  /*1acc0*/  IMAD.MOV R9, RZ, RZ, -R9 ;  /* 0x000000ffff097224 */ /* 0x000fc600078e0a09 */
[----:B------:R-:W-:Y:S02]  /*1acd0*/  VIMNMX R2, R2, R0, PT ;  /* 0x0000000002027248 */ /* 0x000fe40003fe0100 */
[----:B------:R-:W-:-:S04]  /*1ace0*/  VIMNMX R9, RZ, R9, !PT ;  /* 0x00000009ff097248 */ /* 0x000fc80007fe0100 */
[----:B------:R-:W-:Y:S02]  /*1acf0*/  ISETP.GT.AND P0, PT, R2, R9, PT ;  /* 0x000000090200720c */ /* 0x000fe40003f04270 */
[----:B------:R-:W-:-:S11]  /*1ad00*/  SHF.R.U32.HI R0, RZ, 0x7, R9 ;  /* 0x00000007ff007819 */ /* 0x000fd60000011609 */
[----:B------:R-:W-:-:S05]  /*1ad10*/  @P0 VIADD R2, R2, 0x7f ;  /* 0x0000007f02020836 */ /* 0x000fca0000000000 */
[----:B------:R-:W-:Y:S01]  /*1ad20*/  @P0 SHF.R.S32.HI R3, RZ, 0x1f, R2 ;  /* 0x0000001fff030819 */ /* 0x000fe20000011402 */
[----:B------:R0:W-:Y:S03]  /*1ad30*/  STL [R1+0x1c], R6 ;  /* 0x00001c0601007387 */ /* 0x0001e60000100800 */
[----:B------:R-:W-:Y:S01]  /*1ad40*/  @P0 LEA.HI R3, R3, R2, RZ, 0x7 ;  /* 0x0000000203030211 */ /* 0x000fe200078f38ff */
[----:B------:R-:W-:-:S03]  /*1ad50*/  IMAD.MOV.U32 R2, RZ, RZ, R0 ;  /* 0x000000ffff027224 */ /* 0x000fc600078e0000 */
[----:B------:R-:W-:-:S04]  /*1ad60*/  @P0 SHF.R.S32.HI R2, RZ, 0x7, R3 ;  /* 0x00000007ff020819 */ /* 0x000fc80000011403 */
[----:B------:R-:W-:-:S13]  /*1ad70*/  ISETP.GT.AND P0, PT, R2, R0, PT ;  /* 0x000000000200720c */ /* 0x000fda0003f04270 */
        /* <DEDUP_REMOVED lines=11> */
.L_x_2665:
[----:B------:R-:W-:-:S03]  /*1ae30*/  UMOV UR4, 0xffffffff ;  /* 0xffffffff00047882 */ /* 0x000fc60000000000 */
[----:B------:R-:W-:Y:S05]  /*1ae40*/  BRA.DIV UR4, `(.L_x_2469) ;  /* 0x00000062048c7947 */ /* 0x000fea000b800000 */
[----:B------:R-:W-:-:S13]  /*1ae50*/  ELECT P6, URZ, PT ;  /* 0x00000000003f782f */ /* 0x000fda00038c0000 */
.L_x_2668:
        /* <DEDUP_REMOVED lines=12> */
.L_x_2669:
[----:B------:R-:W-:Y:S05]  /*1af20*/  BSYNC B1 ;  /* 0x0000000000017941 */ /* 0x000fea0003800000 */
.L_x_2470:
        /* <DEDUP_REMOVED lines=8> */
.L_x_2670:
        /* <DEDUP_REMOVED lines=11> */
.L_x_2475:
[----:B-1----:R-:W2:Y:S01]  /*1b060*/  LDL R6, [R1+0xc] ;  /* 0x00000c0001067983 */ /* 0x002ea20000100800 */
        /* <DEDUP_REMOVED lines=18> */
[----:B-1----:R-:W-:Y:S01]  /*1b190*/  UMOV UR8, UR14 ;  /* 0x0000000e00087c82 */ /* 0x002fe20008000000 */
[----:B------:R-:W-:Y:S02]  /*1b1a0*/  UMOV UR10, UR15 ;  /* 0x0000000f000a7c82 */ /* 0x000fe40008000000 */
[----:B------:R1:W-:Y:S01]  /*1b1b0*/  UTMALDG.4D [UR8], [UR4], desc[UR6] ;  /* 0x00000608040075b4 */ /* 0x0003e20008019000 */
[----:B------:R-:W2:Y:S02]  /*1b1c0*/  SYNCS.PHASECHK.TRANS64.TRYWAIT P0, [R5+URZ+0x288c0], R7 ;  /* 0x0288c007050075a7 */ /* 0x000ea4000800017f */
[----:B-12---:R-:W-:Y:S05]  /*1b1d0*/  @!P0 BRA `(.L_x_2476) ;  /* 0x0000005c00f08947 */ /* 0x006fea0003800000 */
.L_x_2671:
[----:B------:R-:W0:Y:S02]  /*1b1e0*/  LDL R8, [R1+0xc] ;  /* 0x00000c0001087983 */ /* 0x000e240000100800 */
[----:B01----:R-:W-:Y:S01]  /*1b1f0*/  IMAD.SHL.U32 R7, R8, 0x4000, RZ ;  /* 0x0000400008077824 */ /* 0x003fe200078e00ff */
[----:B------:R-:W-:Y:S06]  /*1b200*/  @P1 BRA `(.L_x_2477) ;  /* 0x00000000001c1947 */ /* 0x000fec0003800000 */
[----:B------:R-:W0:Y:S02]  /*1b210*/  S2R R8, SR_TID.X ;  /* 0x0000000000087919 */ /* 0x000e240000002100 */
[----:B0-----:R-:W-:-:S04]  /*1b220*/  LOP3.LUT R8, R8, 0x1f, RZ, 0xc0, !PT ;  /* 0x0000001f08087812 */ /* 0x001fc800078ec0ff */
[----:B------:R-:W-:Y:S01]  /*1b230*/  ISETP.NE.AND P0, PT, R8, RZ, PT ;  /* 0x000000ff0800720c */ /* 0x000fe20003f05270 */
[----:B------:R-:W-:-:S04]  /*1b240*/  IMAD.MOV.U32 R8, RZ, RZ, 0x8000 ;  /* 0x00008000ff087424 */ /* 0x000fc800078e00ff */
[----:B------:R0:W-:Y:S08]  /*1b250*/  SYNCS.ARRIVE.TRANS64 RZ, [R5+URZ+0x288b0], R8 ;  /* 0x0288b00805ff79a7 */ /* 0x0001f0000800003f */
[----:B------:R-:W-:Y:S05]  /*1b260*/  @!P0 BRA `(.L_x_2477) ;  /* 0x0000000000048947 */ /* 0x000fea0003800000 */
[----:B------:R-:W-:Y:S01]  /*1b270*/  BPT.TRAP 0x1 ;  /* 0x000000040000795c */ /* 0x000fe20000300000 */
.L_x_2477:
        /* <DEDUP_REMOVED lines=20> */
.L_x_2473:
[----:B------:R-:W-:Y:S05]  /*1b3c0*/  BSYNC B1 ;  /* 0x0000000000017941 */ /* 0x000fea0003800000 */
.L_x_2472:
[----:B0-----:R-:W2:Y:S04]  /*1b3d0*/  LDL.LU R5, [R1+0xc] ;  /* 0x00000c0001057983 */ /* 0x001ea80000300800 */
        /* <DEDUP_REMOVED lines=12> */
[C---:B------:R-:W-:Y:S02]  /*1b4a0*/  IMAD R5, R2.reuse, 0x80, R20 ;  /* 0x0000008002057824 */ /* 0x040fe400078e0214 */
[----:B------:R-:W-:Y:S02]  /*1b4b0*/  VIADD R2, R2, 0xffffffff ;  /* 0xffffffff02027836 */ /* 0x000fe40000000000 */
[----:B------:R-:W-:-:S07]  /*1b4c0*/  VIADD R5, R5, 0xffffff00 ;  /* 0xffffff0005057836 */ /* 0x000fce0000000000 */
.L_x_2484:
        /* <DEDUP_REMOVED lines=9> */
.L_x_2672:
        /* <DEDUP_REMOVED lines=11> */
.L_x_2481:
        /* <DEDUP_REMOVED lines=22> */
.L_x_2673:
        /* <DEDUP_REMOVED lines=8> */
.L_x_2483:
        /* <DEDUP_REMOVED lines=19> */
.L_x_2479:
[----:B------:R-:W-:Y:S05]  /*1b920*/  BSYNC B1 ;  /* 0x0000000000017941 */ /* 0x000fea0003800000 */
.L_x_2478:
        /* <DEDUP_REMOVED lines=13> */
.L_x_2467:
[----:B------:R-:W-:Y:S05]  /*1ba00*/  BSYNC B0 ;  /* 0x0000000000007941 */ /* 0x000fea0003800000 */
.L_x_2466:
        /* <DEDUP_REMOVED lines=10> */
[----:B0-----:R-:W0:Y:S01]  /*1bab0*/  S2R R7, SR_LANEID ;  /* 0x0000000000077919 */ /* 0x001e220000000000 */
[----:B------:R-:W-:Y:S01]  /*1bac0*/  VOTEU.ANY UR4, UPT, PT ;  /* 0x0000000000047886 */ /* 0x000fe200038e0100 */
[----:B------:R-:W1:Y:S01]  /*1bad0*/  LDC.64 R2, c[0x0][0xc38] ;  /* 0x00030e00ff027b82 */ /* 0x000e620000000a00 */
[----:B------:R-:W0:Y:S08]  /*1bae0*/  FLO.U32 R0, UR4 ;  /* 0x0000000400007d00 */ /* 0x000e3000080e0000 */
        /* <DEDUP_REMOVED lines=9> */
.L_x_2486:
        /* <DEDUP_REMOVED lines=15> */
[----:B0-----:R-:W-:-:S02]  /*1bc70*/  IMAD.U32 R7, RZ, RZ, UR9 ;  /* 0x00000009ff077e24 */ /* 0x001fc4000f8e00ff */
[----:B------:R-:W-:Y:S02]  /*1bc80*/  IMAD.U32 R10, RZ, RZ, UR4 ;  /* 0x00000004ff0a7e24 */ /* 0x000fe4000f8e00ff */
[----:B------:R-:W-:Y:S02]  /*1bc90*/  IMAD.U32 R11, RZ, RZ, UR5 ;  /* 0x00000005ff0b7e24 */ /* 0x000fe4000f8e00ff */
[----:B------:R-:W-:Y:S02]  /*1bca0*/  IMAD.MOV.U32 R8, RZ, RZ, 0x70 ;  /* 0x00000070ff087424 */ /* 0x000fe400078e00ff */
[----:B------:R-:W-:Y:S02]  /*1bcb0*/  IMAD.MOV.U32 R12, RZ, RZ, 0x1 ;  /* 0x00000001ff0c7424 */ /* 0x000fe400078e00ff */
[----:B------:R-:W-:-:S07]  /*1bcc0*/  IMAD.MOV.U32 R13, RZ, RZ, RZ ;  /* 0x000000ffff0d7224 */ /* 0x000fce00078e00ff */
[----:B------:R-:W-:-:S07]  /*1bcd0*/  LEPC R20, `(.L_x_2488) ;  /* 0x000000001014794e */ /* 0x000fce0000000000 */
[----:B-1----:R-:W-:Y:S05]  /*1bce0*/  CALL.ABS.NOINC R2 ;  /* 0x0000000002007343 */ /* 0x002fea0003c00000 */
.L_x_2488:
        /* <DEDUP_REMOVED lines=12> */
[----:B0-----:R-:W-:-:S02]  /*1bdb0*/  IMAD.U32 R7, RZ, RZ, UR9 ;  /* 0x00000009ff077e24 */ /* 0x001fc4000f8e00ff */
[----:B------:R-:W-:Y:S02]  /*1bdc0*/  IMAD.U32 R10, RZ, RZ, UR4 ;  /* 0x00000004ff0a7e24 */ /* 0x000fe4000f8e00ff */
[----:B------:R-:W-:Y:S02]  /*1bdd0*/  IMAD.U32 R11, RZ, RZ, UR5 ;  /* 0x00000005ff0b7e24 */ /* 0x000fe4000f8e00ff */
[----:B------:R-:W-:Y:S02]  /*1bde0*/  IMAD.MOV.U32 R8, RZ, RZ, 0x70 ;  /* 0x00000070ff087424 */ /* 0x000fe400078e00ff */
[----:B------:R-:W-:Y:S02]  /*1bdf0*/  IMAD.MOV.U32 R12, RZ, RZ, 0x1 ;  /* 0x00000001ff0c7424 */ /* 0x000fe400078e00ff */
[----:B-1----:R-:W-:-:S07]  /*1be00*/  IMAD.MOV.U32 R13, RZ, RZ, RZ ;  /* 0x000000ffff0d7224 */ /* 0x002fce00078e00ff */
[----:B------:R-:W-:-:S07]  /*1be10*/  LEPC R20, `(.L_x_2490) ;  /* 0x000000001014794e */ /* 0x000fce0000000000 */
[----:B--2---:R-:W-:Y:S05]  /*1be20*/  CALL.ABS.NOINC R2 ;  /* 0x0000000002007343 */ /* 0x004fea0003c00000 */
.L_x_2490:
        /* <DEDUP_REMOVED lines=16> */
.L_x_2489:
[----:B------:R-:W2:Y:S01]  /*1bf30*/  LDL.LU R2, [R1+0x20] ;  /* 0x0000200001027983 */ /* 0x000ea20000300800 */
[----:B------:R-:W-:-:S03]  /*1bf40*/  ULDC.64 UR4, c[0x0][0x9f8] ;  /* 0x00027e0000047ab9 */ /* 0x000fc60000000a00 */
[----:B------:R-:W3:Y:S04]  /*1bf50*/  LDL.LU R0, [R1+0x24] ;  /* 0x0000240001007983 */ /* 0x000ee80000300800 */
[----:B------:R-:W4:Y:S04]  /*1bf60*/  LDL.LU R4, [R1+0x2c] ;  /* 0x00002c0001047983 */ /* 0x000f280000300800 */
[----:B------:R-:W4:Y:S01]  /*1bf70*/  LDL.LU R6, [R1+0x18] ;  /* 0x0000180001067983 */ /* 0x000f220000300800 */
[----:B------:R-:W-:-:S04]  /*1bf80*/  ISETP.NE.U32.AND P0, PT, RZ, UR4, PT ;  /* 0x00000004ff007c0c */ /* 0x000fc8000bf05070 */
[----:B------:R-:W-:Y:S01]  /*1bf90*/  ISETP.NE.AND.EX P0, PT, RZ, UR5, PT, P0 ;  /* 0x00000005ff007c0c */ /* 0x000fe2000bf05300 */
[----:B0-----:R-:W0:Y:S02]  /*1bfa0*/  S2R R8, SR_TID.X ;  /* 0x0000000000087919 */ /* 0x001e240000002100 */
        /* <DEDUP_REMOVED lines=9> */
[----:B----4-:R-:W-:-:S06]  /*1c040*/  IMAD.MOV.U32 R0, RZ, RZ, R6 ;  /* 0x000000ffff007224 */ /* 0x010fcc00078e0006 */
[----:B------:R0:W5:Y:S01]  /*1c050*/  @P0 LDG.E R0, desc[UR38][R2.64] ;  /* 0x0000002602000981 */ /* 0x000162000c1e1900 */
[----:B------:R-:W-:Y:S01]  /*1c060*/  PLOP3.LUT P1, PT, P6, PT, PT, 0x8, 0x0 ;  /* 0x000000000000781c */ /* 0x000fe2000372e170 */
[----:B0-----:R-:W-:Y:S02]  /*1c070*/  IMAD R2, R17, 0x80, R4 ;  /* 0x0000008011027824 */ /* 0x001fe400078e0204 */
[----:B------:R-:W0:Y:S02]  /*1c080*/  LDC R4, c[0x0][0x428] ;  /* 0x00010a00ff047b82 */ /* 0x000e240000000800 */
[----:B0-----:R-:W-:-:S13]  /*1c090*/  ISETP.NE.AND P0, PT, R4, 0x1, PT ;  /* 0x000000010400780c */ /* 0x001fda0003f05270 */
[----:B------:R-:W0:Y:S08]  /*1c0a0*/  @P0 LDC R5, c[0x0][0x42c] ;  /* 0x00010b00ff050b82 */ /* 0x000e300000000800 */
[----:B------:R-:W1:Y:S01]  /*1c0b0*/  @P0 LDC R4, c[0x0][0x430] ;  /* 0x00010c00ff040b82 */ /* 0x000e620000000800 */
[----:B0-----:R-:W-:-:S04]  /*1c0c0*/  @P0 IMAD.HI.U32 R7, R18, R5, RZ ;  /* 0x0000000512070227 */ /* 0x001fc800078e00ff */
[----:B------:R-:W-:Y:S01]  /*1c0d0*/  IMAD.MOV.U32 R5, RZ, RZ, R18 ;  /* 0x000000ffff057224 */ /* 0x000fe200078e0012 */
[----:B-1----:R-:W-:Y:S02]  /*1c0e0*/  @P0 SHF.R.U32.HI R5, RZ, R4, R7 ;  /* 0x00000004ff050219 */ /* 0x002fe40000011607 */
[----:B------:R-:W-:-:S04]  /*1c0f0*/  ISETP.NE.U32.AND P0, PT, RZ, UR4, PT ;  /* 0x00000004ff007c0c */ /* 0x000fc8000bf05070 */
[----:B------:R-:W-:-:S04]  /*1c100*/  ISETP.NE.AND.EX P0, PT, RZ, UR5, PT, P0 ;  /* 0x00000005ff007c0c */ /* 0x000fc8000bf05300 */
[----:B------:R-:W-:-:S09]  /*1c110*/  SEL R3, R6, RZ, !P0 ;  /* 0x000000ff06037207 */ /* 0x000fd20004000000 */
.L_x_2491:
        /* <DEDUP_REMOVED lines=16> */
.L_x_2492:
        /* <DEDUP_REMOVED lines=9> */
[----:B------:R-:W2:Y:S01]  /*1c2b0*/  LDL R4, [R1+0x1c] ;  /* 0x00001c0001047983 */ /* 0x000ea20000100800 */
[----:B------:R-:W0:Y:S01]  /*1c2c0*/  LDC.64 R8, c[0x0][0x3f8] ;  /* 0x0000fe00ff087b82 */ /* 0x000e220000000a00 */
[----:B------:R-:W-:Y:S02]  /*1c2d0*/  ULDC.64 UR4, c[0x0][0xa08] ;  /* 0x0002820000047ab9 */ /* 0x000fe40000000a00 */
[----:B0-----:R-:W-:Y:S01]  /*1c2e0*/  LOP3.LUT P0, RZ, R8, UR4, RZ, 0xfc, !PT ;  /* 0x0000000408ff7c12 */ /* 0x001fe2000f80fcff */
[----:B------:R-:W-:-:S03]  /*1c2f0*/  UMOV UR4, 0xffffffff ;  /* 0xffffffff00047882 */ /* 0x000fc60000000000 */
[----:B------:R-:W-:-:S04]  /*1c300*/  LOP3.LUT P0, RZ, R9, UR5, RZ, 0xfc, P0 ;  /* 0x0000000509ff7c12 */ /* 0x000fc8000800fcff */
[----:B-----5:R-:W-:Y:S01]  /*1c310*/  SEL R6, R0, RZ, !P0 ;  /* 0x000000ff00067207 */ /* 0x020fe20004000000 */
[----:B--2---:R-:W-:Y:S01]  /*1c320*/  VIADD R4, R4, 0xffffffff ;  /* 0xffffffff04047836 */ /* 0x004fe20000000000 */
[----:B------:R-:W-:Y:S07]  /*1c330*/  BRA.DIV UR4, `(.L_x_2493) ;  /* 0x0000004e04d47947 */ /* 0x000fee000b800000 */
.L_x_2676:
[----:B------:R-:W-:Y:S01]  /*1c340*/  UMOV UR4, 0xffffffff ;  /* 0xffffffff00047882 */ /* 0x000fe20000000000 */
[----:B------:R-:W-:Y:S02]  /*1c350*/  SHF.R.S32.HI R17, RZ, 0x1f, R0 ;  /* 0x0000001fff117819 */ /* 0x000fe40000011400 */
[----:B------:R-:W-:Y:S05]  /*1c360*/  BRA.DIV UR4, `(.L_x_2494) ;  /* 0x0000004e04fc7947 */ /* 0x000fea000b800000 */
[----:B------:R-:W-:-:S13]  /*1c370*/  ELECT P6, URZ, PT ;  /* 0x00000000003f782f */ /* 0x000fda00038c0000 */
.L_x_2679:
        /* <DEDUP_REMOVED lines=21> */
.L_x_2496:
        /* <DEDUP_REMOVED lines=9> */
.L_x_2680:
        /* <DEDUP_REMOVED lines=11> */
.L_x_2498:
        /* <DEDUP_REMOVED lines=27> */
.L_x_2495:
        /* <DEDUP_REMOVED lines=39> */
.L_x_2681:
[----:B------:R-:W-:Y:S05]  /*1ca30*/  BSYNC B0 ;  /* 0x0000000000007941 */ /* 0x000fea0003800000 */
.L_x_2499:
        /* <DEDUP_REMOVED lines=41> */
.L_x_2507:
[----:B0-----:R-:W0:Y:S01]  /*1ccd0*/  S2R R8, SR_CgaCtaId ;  /* 0x0000000000087919 */ /* 0x001e220000008800 */
[----:B------:R-:W-:-:S04]  /*1cce0*/  MOV R7, 0x400 ;  /* 0x0000040000077802 */ /* 0x000fc80000000f00 */
[----:B0-----:R-:W-:Y:S02]  /*1ccf0*/  LEA R7, R8, R7, 0x18 ;  /* 0x0000000708077211 */ /* 0x001fe400078ec0ff */
[----:B------:R-:W-:-:S03]  /*1cd00*/  SHF.L.U32 R8, R14, 0x1f, RZ ;  /* 0x0000001f0e087819 */ /* 0x000fc600000006ff */
[----:B------:R-:W-:-:S04]  /*1cd10*/  IMAD R7, R11, 0x8, R7 ;  /* 0x000000080b077824 */ /* 0x000fc800078e0207 */
[----:B------:R-:W0:Y:S02]  /*1cd20*/  SYNCS.PHASECHK.TRANS64.TRYWAIT P0, [R7+URZ+0x28840], R8 ;  /* 0x02884008070075a7 */ /* 0x000e24000800017f */
[----:B0-----:R-:W-:Y:S05]  /*1cd30*/  @!P0 BRA `(.L_x_2508) ;  /* 0x0000004400dc8947 */ /* 0x001fea0003800000 */
.L_x_2682:
        /* <DEDUP_REMOVED lines=11> */
.L_x_2509:
        /* <DEDUP_REMOVED lines=24> */
[----:B---3--:R-:W-:Y:S02]  /*1cf70*/  SHF.L.U32 R7, R12, 0x1f, RZ ;  /* 0x0000001f0c077819 */ /* 0x008fe400000006ff */
[----:B----4-:R-:W-:-:S04]  /*1cf80*/  LEA R8, R9, R8, 0x3 ;  /* 0x0000000809087211 */ /* 0x010fc800078e18ff */
[----:B------:R-:W-:Y:S02]  /*1cf90*/  UMOV UR8, UR14 ;  /* 0x0000000e00087c82 */ /* 0x000fe40008000000 */
[----:B------:R0:W-:Y:S02]  /*1cfa0*/  UTMALDG.4D [UR8], [UR4], desc[UR6] ;  /* 0x00000608040075b4 */ /* 0x0001e40008019000 */
[----:B0-----:R-:W-:Y:S01]  /*1cfb0*/  UMOV UR8, UR15 ;  /* 0x0000000f00087c82 */ /* 0x001fe20008000000 */
[----:B------:R-:W-:Y:S02]  /*1cfc0*/  UMOV UR10, UR16 ;  /* 0x00000010000a7c82 */ /* 0x000fe40008000000 */
[----:B------:R0:W-:Y:S01]  /*1cfd0*/  UTMALDG.4D [UR8], [UR4], desc[UR6] ;  /* 0x00000608040075b4 */ /* 0x0001e20008019000 */
[----:B------:R-:W1:Y:S02]  /*1cfe0*/  SYNCS.PHASECHK.TRANS64.TRYWAIT P0, [R8+URZ+0x60], R7 ;  /* 0x00006007080075a7 */ /* 0x000e64000800017f */
[----:B01----:R-:W-:Y:S05]  /*1cff0*/  @!P0 BRA `(.L_x_2510) ;  /* 0x0000004400408947 */ /* 0x003fea0003800000 */
.L_x_2683:
        /* <DEDUP_REMOVED lines=13> */
.L_x_2511:
[----:B01----:R-:W2:Y:S01]  /*1d0d0*/  LDL.LU R7, [R1] ;  /* 0x0000000001077983 */ /* 0x003ea20000300800 */
[----:B------:R-:W-:Y:S01]  /*1d0e0*/  MOV R9, 0x400 ;  /* 0x0000040000097802 */ /* 0x000fe20000000f00 */
[----:B------:R-:W0:Y:S01]  /*1d0f0*/  S2R R12, SR_CgaCtaId ;  /* 0x00000000000c7919 */ /* 0x000e220000008800 */
[----:B------:R-:W-:Y:S01]  /*1d100*/  R2UR UR11, R4 ;  /* 0x00000000040b72ca */ /* 0x000fe200000e0000 */
[----:B------:R-:W-:Y:S01]  /*1d110*/  UIADD3 UR4, UP0, UR40, 0x470, URZ ;  /* 0x0000047028047890 */ /* 0x000fe2000ff1e03f */
[----:B------:R-:W-:Y:S02]  /*1d120*/  R2UR UR13, R6 ;  /* 0x00000000060d72ca */ /* 0x000fe400000e0000 */
[----:B------:R-:W-:Y:S02]  /*1d130*/  R2UR UR12, R5 ;  /* 0x00000000050c72ca */ /* 0x000fe400000e0000 */
[----:B0-----:R-:W-:Y:S01]  /*1d140*/  LEA R9, R12, R9, 0x18 ;  /* 0x000000090c097211 */ /* 0x001fe200078ec0ff */
[----:B--2---:R-:W-:-:S02]  /*1d150*/  IMAD.MOV.U32 R8, RZ, RZ, R7 ;  /* 0x000000ffff087224 */ /* 0x004fc400078e0007 */
[----:B------:R-:W2:Y:S01]  /*1d160*/  LDL R7, [R1+0x4] ;  /* 0x0000040001077983 */ /* 0x000ea20000100800 */
[----:B------:R-:W-:Y:S01]  /*1d170*/  UMOV UR10, URZ ;  /* 0x0000003f000a7c82 */ /* 0x000fe20008000000 */
[--C-:B------:R-:W-:Y:S01]  /*1d180*/  IMAD R4, R8, 0x8, R9.reuse ;  /* 0x0000000808047824 */ /* 0x100fe200078e0209 */
[----:B------:R-:W-:Y:S01]  /*1d190*/  UMOV UR6, 0x0 ;  /* 0x0000000000067882 */ /* 0x000fe20000000000 */
[----:B------:R-:W-:Y:S01]  /*1d1a0*/  UMOV UR7, 0x14f00000 ;  /* 0x14f0000000077882 */ /* 0x000fe20000000000 */
[----:B------:R-:W-:Y:S01]  /*1d1b0*/  UMOV UR15, 0x40 ;  /* 0x00000040000f7882 */ /* 0x000fe20000000000 */
[----:B------:R-:W-:Y:S01]  /*1d1c0*/  IMAD.MOV.U32 R6, RZ, RZ, R2 ;  /* 0x000000ffff067224 */ /* 0x000fe200078e0002 */
[----:B------:R-:W-:Y:S01]  /*1d1d0*/  R2UR UR9, R4 ;  /* 0x00000000040972ca */ /* 0x000fe200000e0000 */
[----:B------:R-:W-:-:S05]  /*1d1e0*/  IMAD R4, R8, 0x8000, R9 ;  /* 0x0000800008047824 */ /* 0x000fca00078e0209 */
[----:B------:R-:W-:Y:S01]  /*1d1f0*/  R2UR UR14, R4 ;  /* 0x00000000040e72ca */ /* 0x000fe200000e0000 */
[----:B------:R-:W-:-:S06]  /*1d200*/  IMAD.MOV.U32 R4, RZ, RZ, R3 ;  /* 0x000000ffff047224 */ /* 0x000fcc00078e0003 */
[----:B------:R-:W-:-:S06]  /*1d210*/  UIADD3 UR9, UR9, 0x28850, URZ ;  /* 0x0002885009097890 */ /* 0x000fcc000fffe03f */
[----:B------:R-:W-:Y:S02]  /*1d220*/  UIADD3 UR8, UR14, 0x400, URZ ;  /* 0x000004000e087890 */ /* 0x000fe4000fffe03f */
[----:B------:R-:W-:Y:S01]  /*1d230*/  UIADD3 UR14, UR14, 0x4400, URZ ;  /* 0x000044000e0e7890 */ /* 0x000fe2000fffe03f */
[----:B--2---:R-:W-:-:S13]  /*1d240*/  R2UR UR5, R7 ;  /* 0x00000000070572ca */ /* 0x004fda00000e0000 */
[----:B------:R-:W-:Y:S02]  /*1d250*/  ULEA UR11, UR11, UR5, 0x7 ;  /* 0x000000050b0b7291 */ /* 0x000fe4000f8e383f */
[----:B------:R-:W-:-:S09]  /*1d260*/  UIADD3.X UR5, URZ, UR41, URZ, UP0, !UPT ;  /* 0x000000293f057290 */ /* 0x000fd200087fe43f */
[----:B------:R0:W-:Y:S02]  /*1d270*/  UTMALDG.4D [UR8], [UR4], desc[UR6] ;  /* 0x00000608040075b4 */ /* 0x0001e40008019000 */
[----:B0-----:R-:W-:Y:S01]  /*1d280*/  UMOV UR8, UR14 ;  /* 0x0000000e00087c82 */ /* 0x001fe20008000000 */
[----:B------:R-:W-:Y:S02]  /*1d290*/  UMOV UR10, UR15 ;  /* 0x0000000f000a7c82 */ /* 0x000fe40008000000 */
[----:B------:R0:W-:Y:S02]  /*1d2a0*/  UTMALDG.4D [UR8], [UR4], desc[UR6] ;  /* 0x00000608040075b4 */ /* 0x0001e40008019000 */
[----:B0-----:R-:W-:Y:S01]  /*1d2b0*/  NOP ;  /* 0x0000000000007918 */ /* 0x001fe20000000000 */
.L_x_2506:
[----:B------:R-:W-:Y:S05]  /*1d2c0*/  BSYNC B2 ;  /* 0x0000000000027941 */ /* 0x000fea0003800000 */
.L_x_2505:
[----:B------:R-:W2:Y:S04]  /*1d2d0*/  LDL.LU R2, [R1+0x1c] ;  /* 0x00001c0001027983 */ /* 0x000ea80000300800 */
[----:B------:R0:W-:Y:S04]  /*1d2e0*/  STL [R1], R11 ;  /* 0x0000000b01007387 */ /* 0x0001e80000100800 */
[----:B------:R0:W-:Y:S02]  /*1d2f0*/  STL [R1+0x8], R14 ;  /* 0x0000080e01007387 */ /* 0x0001e40000100800 */
[----:B0-2---:R-:W-:-:S07]  /*1d300*/  VIADD R7, R2, 0xfffffffd ;  /* 0xfffffffd02077836 */ /* 0x005fce0000000000 */
.L_x_2504:
[----:B------:R-:W-:Y:S05]  /*1d310*/  BSYNC B1 ;  /* 0x0000000000017941 */ /* 0x000fea0003800000 */
.L_x_2503:
[----:B------:R-:W-:-:S13]  /*1d320*/  ISETP.NE.AND P0, PT, R10, RZ, PT ;  /* 0x000000ff0a00720c */ /* 0x000fda0003f05270 */
[----:B------:R-:W-:Y:S05]  /*1d330*/  @!P0 BRA `(.L_x_2502) ;  /* 0x0000000c00d08947 */ /* 0x000fea0003800000 */
[----:B------:R-:W-:-:S07]  /*1d340*/  IMAD.MOV.U32 R11, RZ, RZ, R6 ;  /* 0x000000ffff0b7224 */ /* 0x000fce00078e0006 */
.L_x_2526:
        /* <DEDUP_REMOVED lines=32> */
.L_x_2514:
[----:B------:R-:W1:Y:S01]  /*1d550*/  S2R R3, SR_CgaCtaId ;  /* 0x0000000000037919 */ /* 0x000e620000008800 */
[----:B------:R-:W-:-:S04]  /*1d560*/  MOV R2, 0x400 ;  /* 0x0000040000027802 */ /* 0x000fc80000000f00 */
[----:B-1----:R-:W-:Y:S02]  /*1d570*/  LEA R2, R3, R2, 0x18 ;  /* 0x0000000203027211 */ /* 0x002fe400078ec0ff */
[----:B------:R-:W-:-:S03]  /*1d580*/  SHF.L.U32 R3, R9, 0x1f, RZ ;  /* 0x0000001f09037819 */ /* 0x000fc600000006ff */
[----:B------:R-:W-:-:S04]  /*1d590*/  IMAD R2, R8, 0x8, R2 ;  /* 0x0000000808027824 */ /* 0x000fc800078e0202 */
[----:B------:R-:W1:Y:S02]  /*1d5a0*/  SYNCS.PHASECHK.TRANS64.TRYWAIT P0, [R2+URZ+0x28840], R3 ;  /* 0x02884003020075a7 */ /* 0x000e64000800017f */
[----:B-1----:R-:W-:Y:S05]  /*1d5b0*/  @!P0 BRA `(.L_x_2515) ;  /* 0x0000003c00e48947 */ /* 0x002fea0003800000 */
.L_x_2684:
        /* <DEDUP_REMOVED lines=11> */
.L_x_2516:
        /* <DEDUP_REMOVED lines=33> */
.L_x_2685:
        /* <DEDUP_REMOVED lines=8> */
.L_x_2518:
        /* <DEDUP_REMOVED lines=29> */
.L_x_2513:
[----:B------:R-:W-:Y:S05]  /*1dad0*/  BSYNC B1 ;  /* 0x0000000000017941 */ /* 0x000fea0003800000 */
.L_x_2512:
        /* <DEDUP_REMOVED lines=31> */
.L_x_2521:
[----:B------:R-:W2:Y:S01]  /*1dcd0*/  S2R R3, SR_CgaCtaId ;  /* 0x0000000000037919 */ /* 0x000ea20000008800 */
[----:B------:R-:W-:-:S04]  /*1dce0*/  MOV R2, 0x400 ;  /* 0x0000040000027802 */ /* 0x000fc80000000f00 */
[----:B--2---:R-:W-:Y:S02]  /*1dcf0*/  LEA R2, R3, R2, 0x18 ;  /* 0x0000000203027211 */ /* 0x004fe400078ec0ff */
[----:B------:R-:W-:-:S03]  /*1dd00*/  SHF.L.U32 R3, R14, 0x1f, RZ ;  /* 0x0000001f0e037819 */ /* 0x000fc600000006ff */
[----:B------:R-:W-:-:S04]  /*1dd10*/  IMAD R2, R15, 0x8, R2 ;  /* 0x000000080f027824 */ /* 0x000fc800078e0202 */
[----:B------:R-:W2:Y:S02]  /*1dd20*/  SYNCS.PHASECHK.TRANS64.TRYWAIT P0, [R2+URZ+0x28840], R3 ;  /* 0x02884003020075a7 */ /* 0x000ea4000800017f */
[----:B--2---:R-:W-:Y:S05]  /*1dd30*/  @!P0 BRA `(.L_x_2522) ;  /* 0x00000038002c8947 */ /* 0x004fea0003800000 */
.L_x_2686:
        /* <DEDUP_REMOVED lines=11> */
.L_x_2523:
[----:B------:R-:W3:Y:S01]  /*1ddf0*/  LDL R13, [R1] ;  /* 0x00000000010d7983 */ /* 0x000ee20000100800 */
[----:B0-----:R-:W-:-:S03]  /*1de00*/  MOV R14, 0x400 ;  /* 0x00000400000e7802 */ /* 0x001fc60000000f00 */
        /* <DEDUP_REMOVED lines=31> */
.L_x_2687:
        /* <DEDUP_REMOVED lines=8> */
.L_x_2525:
        /* <DEDUP_REMOVED lines=28> */
.L_x_2520:
[----:B------:R-:W-:Y:S05]  /*1e240*/  BSYNC B1 ;  /* 0x0000000000017941 */ /* 0x000fea0003800000 */
.L_x_2519:
[C---:B------:R-:W-:Y:S01]  /*1e250*/  ISETP.GT.AND P0, PT, R7.reuse, 0x1, PT ;  /* 0x000000010700780c */ /* 0x040fe20003f04270 */
[----:B------:R-:W-:-:S12]  /*1e260*/  VIADD R7, R7, 0xfffffffe ;  /* 0xfffffffe07077836 */ /* 0x000fd80000000000 */
[----:B------:R-:W-:Y:S05]  /*1e270*/  @P0 BRA `(.L_x_2526) ;  /* 0xfffffff000340947 */ /* 0x000fea000383ffff */
.L_x_2502:
[----:B------:R-:W-:Y:S05]  /*1e280*/  BSYNC B0 ;  /* 0x0000000000007941 */ /* 0x000fea0003800000 */
.L_x_2501:
[----:B------:R-:W1:Y:S01]  /*1e290*/  S2R R2, SR_TID.X ;  /* 0x0000000000027919 */ /* 0x000e620000002100 */
[----:B------:R-:W-:Y:S01]  /*1e2a0*/  BSSY B0, `(.L_x_2527) ;  /* 0x0000010000007945 */ /* 0x000fe20003800000 */
[----:B-1----:R-:W-:-:S04]  /*1e2b0*/  LOP3.LUT R2, R2, 0x1f, RZ, 0xc0, !PT ;  /* 0x0000001f02027812 */ /* 0x002fc800078ec0ff */
[----:B------:R-:W-:-:S13]  /*1e2c0*/  ISETP.NE.AND P0, PT, R2, RZ, PT ;  /* 0x000000ff0200720c */ /* 0x000fda0003f05270 */
[----:B------:R-:W-:Y:S05]  /*1e2d0*/  @P0 BRA `(.L_x_2528) ;  /* 0x0000000000300947 */ /* 0x000fea0003800000 */
[----:B------:R-:W1:Y:S01]  /*1e2e0*/  S2R R3, SR_LANEID ;  /* 0x0000000000037919 */ /* 0x000e620000000000 */
[----:B------:R-:W-:Y:S02]  /*1e2f0*/  VOTEU.ANY UR4, UPT, PT ;  /* 0x0000000000047886 */ /* 0x000fe400038e0100 */
[----:B------:R-:W1:Y:S08]  /*1e300*/  FLO.U32 R0, UR4 ;  /* 0x0000000400007d00 */ /* 0x000e7000080e0000 */
[----:B------:R-:W2:Y:S01]  /*1e310*/  POPC R7, UR4 ;  /* 0x0000000400077d09 */ /* 0x000ea20008000000 */
[----:B-1----:R-:W-:-:S02]  /*1e320*/  ISETP.EQ.U32.AND P0, PT, R0, R3, PT ;  /* 0x000000030000720c */ /* 0x002fc40003f02070 */
[----:B------:R-:W2:Y:S11]  /*1e330*/  LDC.64 R2, c[0x0][0xc38] ;  /* 0x00030e00ff027b82 */ /* 0x000eb60000000a00 */
[----:B--2---:R-:W2:Y:S01]  /*1e340*/  @P0 ATOMG.E.ADD.STRONG.GPU PT, R3, desc[UR38][R2.64], R7 ;  /* 0x00000007020309a8 */ /* 0x004ea200081ee1e6 */
[----:B------:R-:W1:Y:S02]  /*1e350*/  S2R R8, SR_LTMASK ;  /* 0x0000000000087919 */ /* 0x000e640000003900 */
[----:B-1----:R-:W-:-:S04]  /*1e360*/  LOP3.LUT R8, R8, UR4, RZ, 0xc0, !PT ;  /* 0x0000000408087c12 */ /* 0x002fc8000f8ec0ff */
[----:B------:R-:W1:Y:S01]  /*1e370*/  POPC R9, R8 ;  /* 0x0000000800097309 */ /* 0x000e620000000000 */
[----:B--2---:R-:W1:Y:S02]  /*1e380*/  SHFL.IDX PT, R0, R3, R0, 0x1f ;  /* 0x00001f0003007589 */ /* 0x004e6400000e0000 */
[----:B-1----:R-:W-:-:S07]  /*1e390*/  IADD3 R16, R0, UR36, R9 ;  /* 0x0000002400107c10 */ /* 0x002fce000fffe009 */
.L_x_2528:
[----:B------:R-:W-:Y:S05]  /*1e3a0*/  BSYNC B0 ;  /* 0x0000000000007941 */ /* 0x000fea0003800000 */
.L_x_2527:
        /* <DEDUP_REMOVED lines=11> */
.L_x_2688:
        /* <DEDUP_REMOVED lines=11> */
.L_x_2532:
        /* <DEDUP_REMOVED lines=27> */
.L_x_2530:
[----:B------:R-:W-:Y:S05]  /*1e6c0*/  BSYNC B0 ;  /* 0x0000000000007941 */ /* 0x000fea0003800000 */
.L_x_2529:
        /* <DEDUP_REMOVED lines=9> */
.L_x_2487:
[----:B------:R-:W-:Y:S05]  /*1e760*/  BSYNC B6 ;  /* 0x0000000000067941 */ /* 0x000fea0003800000 */
.L_x_2485:
[----:B------:R-:W-:-:S03]  /*1e770*/  UMOV UR4, 0xffffffff ;  /* 0xffffffff00047882 */ /* 0x000fc60000000000 */
[----:B------:R-:W-:Y:S05]  /*1e780*/  BRA.DIV UR4, `(.L_x_2533) ;  /* 0x0000002e04d47947 */ /* 0x000fea000b800000 */
[----:B------:R2:W3:Y:S04]  /*1e790*/  SHFL.IDX PT, R4, R16, RZ, 0x1f ;  /* 0x00001fff10047589 */ /* 0x0004e800000e0000 */
[----:B------:R-:W4:Y:S02]  /*1e7a0*/  SHFL.IDX PT, R16, R16, 0x1, 0x1f ;  /* 0x00201f0010107f89 */ /* 0x000f2400000e0000 */
.L_x_2692:
        /* <DEDUP_REMOVED lines=13> */
.L_x_2535:
[----:B------:R-:W-:Y:S05]  /*1e880*/  BSYNC B0 ;  /* 0x0000000000007941 */ /* 0x000fea0003800000 */
.L_x_2534:
        /* <DEDUP_REMOVED lines=23> */
.L_x_2700:
[----:B------:R-:W-:Y:S02]  /*1ea00*/  ULDC UR4, c[0x0][0xc10] ;  /* 0x0003040000047ab9 */ /* 0x000fe40000000800 */
[----:B------:R-:W-:-:S04]  /*1ea10*/  IMAD.U32 R5, RZ, RZ, UR4 ;  /* 0x00000004ff057e24 */ /* 0x000fc8000f8e00ff */
[----:B-1----:R-:W-:-:S04]  /*1ea20*/  IMAD R3, R14, R5, RZ ;  /* 0x000000050e037224 */ /* 0x002fc800078e02ff */
[----:B--2-4-:R-:W-:-:S05]  /*1ea30*/  IMAD.IADD R16, R16, 0x1, R3 ;  /* 0x0000000110107824 */ /* 0x014fca00078e0203 */
[----:B---3--:R-:W-:-:S13]  /*1ea40*/  ISETP.GT.AND P0, PT, R16, R4, PT ;  /* 0x000000041000720c */ /* 0x008fda0003f04270 */
[----:B------:R-:W-:Y:S05]  /*1ea50*/  @P0 BRA `(.L_x_2537) ;  /* 0x0000000000b40947 */ /* 0x000fea0003800000 */
[----:B------:R-:W1:Y:S02]  /*1ea60*/  LDC R0, c[0x0][0xc14] ;  /* 0x00030500ff007b82 */ /* 0x000e640000000800 */
.L_x_2542:
        /* <DEDUP_REMOVED lines=14> */
.L_x_2540:
[----:B------:R-:W-:Y:S05]  /*1eb50*/  BSYNC B0 ;  /* 0x0000000000007941 */ /* 0x000fea0003800000 */
.L_x_2539:
[----:B------:R-:W-:-:S03]  /*1eb60*/  UMOV UR4, 0xffffffff ;  /* 0xffffffff00047882 */ /* 0x000fc60000000000 */
[----:B------:R-:W-:Y:S05]  /*1eb70*/  BRA.DIV UR4, `(.L_x_2541) ;  /* 0x0000002e04f47947 */ /* 0x000fea000b800000 */
[----:B-----5:R-:W2:Y:S01]  /*1eb80*/  SHFL.UP PT, R14, R17, 0x1, RZ ;  /* 0x04200000110e7989 */ /* 0x020ea200000e00ff */
[C---:B------:R-:W-:Y:S02]  /*1eb90*/  ISETP.NE.AND P0, PT, R7.reuse, RZ, PT ;  /* 0x000000ff0700720c */ /* 0x040fe40003f05270 */
[C---:B------:R-:W-:Y:S02]  /*1eba0*/  ISETP.GE.U32.AND P1, PT, R7.reuse, 0x2, PT ;  /* 0x000000020700780c */ /* 0x040fe40003f26070 */
        /* <DEDUP_REMOVED lines=18> */
.L_x_2708:
[----:B------:R-:W-:Y:S02]  /*1ecd0*/  ULDC UR4, c[0x0][0xc10] ;  /* 0x0003040000047ab9 */ /* 0x000fe40000000800 */
[----:B------:R-:W-:-:S04]  /*1ece0*/  IMAD.U32 R5, RZ, RZ, UR4 ;  /* 0x00000004ff057e24 */ /* 0x000fc8000f8e00ff */
[----:B-1----:R-:W-:-:S04]  /*1ecf0*/  IMAD R3, R14, R5, RZ ;  /* 0x000000050e037224 */ /* 0x002fc800078e02ff */
[----:B------:R-:W-:-:S05]  /*1ed00*/  IMAD.IADD R16, R3, 0x1, R16 ;  /* 0x0000000103107824 */ /* 0x000fca00078e0210 */
[----:B------:R-:W-:-:S13]  /*1ed10*/  ISETP.GT.AND P0, PT, R16, R4, PT ;  /* 0x000000041000720c */ /* 0x000fda0003f04270 */
[----:B------:R-:W-:Y:S05]  /*1ed20*/  @!P0 BRA `(.L_x_2542) ;  /* 0xfffffffc00508947 */ /* 0x000fea000383ffff */
.L_x_2537:
        /* <DEDUP_REMOVED lines=8> */
.L_x_2712:
[----:B------:R-:W-:Y:S01]  /*1edb0*/  ISETP.NE.AND P0, PT, R3, RZ, PT ;  /* 0x000000ff0300720c */ /* 0x000fe20003f05270 */
[----:B------:R-:W-:-:S12]  /*1edc0*/  IMAD.MOV.U32 R7, RZ, RZ, RZ ;  /* 0x000000ffff077224 */ /* 0x000fd800078e00ff */
[----:B------:R-:W-:Y:S05]  /*1edd0*/  @!P0 BRA `(.L_x_2544) ;  /* 0x0000000000108947 */ /* 0x000fea0003800000 */
[----:B------:R-:W-:Y:S01]  /*1ede0*/  UMOV UR4, 0xffffffff ;  /* 0xffffffff00047882 */ /* 0x000fe20000000000 */
[----:B------:R-:W-:Y:S02]  /*1edf0*/  VIADD R12, R6, 0xffffffff ;  /* 0xffffffff060c7836 */ /* 0x000fe40000000000 */
[----:B------:R-:W-:Y:S05]  /*1ee00*/  BRA.DIV UR4, `(.L_x_2545) ;  /* 0x0000003204687947 */ /* 0x000fea000b800000 */
[----:B------:R3:W4:Y:S02]  /*1ee10*/  SHFL.IDX PT, R7, R2, R12, 0x1f ;  /* 0x00001f0c02077589 */ /* 0x00072400000e0000 */
.L_x_2544:
[----:B0--3--:R-:W0:Y:S01]  /*1ee20*/  LDC.64 R2, c[0x0][0xc68] ;  /* 0x00031a00ff027b82 */ /* 0x009e220000000a00 */
[----:B------:R-:W-:-:S04]  /*1ee30*/  IMAD.IADD R19, R6, 0x1, R19 ;  /* 0x0000000106137824 */ /* 0x000fc800078e0213 */
[----:B0-----:R-:W-:-:S05]  /*1ee40*/  IMAD.WIDE R2, R19, 0x4, R2 ;  /* 0x0000000413027825 */ /* 0x001fca00078e0202 */
[----:B------:R-:W1:Y:S01]  /*1ee50*/  LDG.E R9, desc[UR38][R2.64] ;  /* 0x0000002602097981 */ /* 0x000e62000c1e1900 */
[----:B----4-:R-:W-:-:S04]  /*1ee60*/  IMAD R16, R7, R5, R16 ;  /* 0x0000000507107224 */ /* 0x010fc800078e0210 */
[----:B------:R-:W-:Y:S02]  /*1ee70*/  IMAD.IADD R7, R4, 0x1, -R16 ;  /* 0x0000000104077824 */ /* 0x000fe400078e0a10 */
[----:B-12---:R-:W-:-:S05]  /*1ee80*/  IMAD R6, R17, R9, RZ ;  /* 0x0000000911067224 */ /* 0x006fca00078e02ff */
[----:B------:R-:W-:-:S04]  /*1ee90*/  IABS R8, R6 ;  /* 0x0000000600087213 */ /* 0x000fc80000000000 */
[----:B------:R-:W0:Y:S08]  /*1eea0*/  I2F.RP R11, R8 ;  /* 0x00000008000b7306 */ /* 0x000e300000209400 */
[----:B0-----:R-:W0:Y:S02]  /*1eeb0*/  MUFU.RCP R11, R11 ;  /* 0x0000000b000b7308 */ /* 0x001e240000001000 */
[----:B0-----:R-:W-:-:S06]  /*1eec0*/  VIADD R12, R11, 0xffffffe ;  /* 0x0ffffffe0b0c7836 */ /* 0x001fcc0000000000 */
[----:B------:R-:W0:Y:S02]  /*1eed0*/  F2I.FTZ.U32.TRUNC.NTZ R3, R12 ;  /* 0x0000000c00037305 */ /* 0x000e24000021f000 */
[----:B0-----:R-:W-:-:S04]  /*1eee0*/  IMAD.MOV R2, RZ, RZ, -R3 ;  /* 0x000000ffff027224 */ /* 0x001fc800078e0a03 */
[----:B------:R-:W-:Y:S02]  /*1eef0*/  IMAD R10, R2, R8, RZ ;  /* 0x00000008020a7224 */ /* 0x000fe400078e02ff */
[----:B------:R-:W-:-:S04]  /*1ef00*/  IMAD.MOV.U32 R2, RZ, RZ, RZ ;  /* 0x000000ffff027224 */ /* 0x000fc800078e00ff */
[----:B------:R-:W-:Y:S01]  /*1ef10*/  IMAD.HI.U32 R10, R3, R10, R2 ;  /* 0x0000000a030a7227 */ /* 0x000fe200078e0002 */
[----:B------:R-:W-:Y:S02]  /*1ef20*/  IABS R3, R7 ;  /* 0x0000000700037213 */ /* 0x000fe40000000000 */
[----:B------:R-:W-:-:S03]  /*1ef30*/  IABS R2, R6 ;  /* 0x0000000600027213 */ /* 0x000fc60000000000 */
[----:B------:R-:W-:-:S04]  /*1ef40*/  IMAD.HI.U32 R10, R10, R3, RZ ;  /* 0x000000030a0a7227 */ /* 0x000fc800078e00ff */
[----:B------:R-:W-:-:S04]  /*1ef50*/  IMAD.MOV R2, RZ, RZ, -R2 ;  /* 0x000000ffff027224 */ /* 0x000fc800078e0a02 */
[----:B------:R-:W-:-:S05]  /*1ef60*/  IMAD R3, R10, R2, R3 ;  /* 0x000000020a037224 */ /* 0x000fca00078e0203 */
[----:B------:R-:W-:-:S13]  /*1ef70*/  ISETP.GT.U32.AND P0, PT, R8, R3, PT ;  /* 0x000000030800720c */ /* 0x000fda0003f04070 */
[----:B------:R-:W-:Y:S02]  /*1ef80*/  @!P0 IMAD.IADD R3, R3, 0x1, -R8 ;  /* 0x0000000103038824 */ /* 0x000fe400078e0a08 */
[----:B------:R-:W-:-:S03]  /*1ef90*/  @!P0 VIADD R10, R10, 0x1 ;  /* 0x000000010a0a8836 */ /* 0x000fc60000000000 */
[----:B------:R-:W-:Y:S02]  /*1efa0*/  ISETP.GE.U32.AND P0, PT, R3, R8, PT ;  /* 0x000000080300720c */ /* 0x000fe40003f06070 */
[----:B------:R-:W-:-:S11]  /*1efb0*/  LOP3.LUT R3, R7, R6, RZ, 0x3c, !PT ;  /* 0x0000000607037212 */ /* 0x000fd600078e3cff */
        /* <DEDUP_REMOVED lines=10> */
[----:B------:R-:W-:-:S04]  /*1f060*/  VIADDMNMX R9, R8, R5, R9, PT ;  /* 0x0000000508097246 */ /* 0x000fc80003800109 */
        /* <DEDUP_REMOVED lines=20> */
[----:B------:R-:W-:Y:S01]  /*1f1b0*/  ISETP.GE.AND P0, PT, R3, RZ, PT ;  /* 0x000000ff0300720c */ /* 0x000fe20003f06270 */
[----:B------:R-:W-:-:S12]  /*1f1c0*/  IMAD.IADD R3, R6, 0x1, R4 ;  /* 0x0000000106037824 */ /* 0x000fd800078e0204 */
        /* <DEDUP_REMOVED lines=8> */
.L_x_2538:
[----:B------:R-:W-:Y:S01]  /*1f250*/  UMOV UR4, URZ ;  /* 0x0000003f00047c82 */ /* 0x000fe20008000000 */
[----:B------:R-:W-:Y:S01]  /*1f260*/  UMOV UR5, URZ ;  /* 0x0000003f00057c82 */ /* 0x000fe20008000000 */
[----:B------:R-:W-:Y:S01]  /*1f270*/  ULDC UR6, c[0x0][0xc14] ;  /* 0x0003050000067ab9 */ /* 0x000fe20000000800 */
[----:B------:R-:W-:Y:S02]  /*1f280*/  IMAD.MOV.U32 R16, RZ, RZ, R4 ;  /* 0x000000ffff107224 */ /* 0x000fe400078e0004 */
[----:B------:R-:W-:Y:S02]  /*1f290*/  IMAD.U32 R17, RZ, RZ, UR4 ;  /* 0x00000004ff117e24 */ /* 0x000fe4000f8e00ff */
[----:B------:R-:W-:Y:S02]  /*1f2a0*/  IMAD.U32 R18, RZ, RZ, UR5 ;  /* 0x00000005ff127e24 */ /* 0x000fe4000f8e00ff */
[----:B------:R-:W-:-:S07]  /*1f2b0*/  IMAD.U32 R19, RZ, RZ, UR6 ;  /* 0x00000006ff137e24 */ /* 0x000fce000f8e00ff */
.L_x_2546:
        /* <DEDUP_REMOVED lines=12> */
.L_x_2462:
        /* <DEDUP_REMOVED lines=12> */
.L_x_2715:
[----:B------:R-:W-:Y:S05]  /*1f440*/  BSYNC B0 ;  /* 0x0000000000007941 */ /* 0x000fea0003800000 */
.L_x_2548:
[----:B------:R-:W-:-:S03]  /*1f450*/  UMOV UR4, 0xffffffff ;  /* 0xffffffff00047882 */ /* 0x000fc60000000000 */
[----:B------:R-:W-:Y:S05]  /*1f460*/  BRA.DIV UR4, `(.L_x_2550) ;  /* 0x0000002e040c7947 */ /* 0x000fea000b800000 */
[----:B------:R-:W2:Y:S02]  /*1f470*/  S2R R2, SR_TID.X ;  /* 0x0000000000027919 */ /* 0x000ea40000002100 */
[----:B--2---:R-:W-:-:S04]  /*1f480*/  SHF.R.U32.HI R2, RZ, 0x5, R2 ;  /* 0x00000005ff027819 */ /* 0x004fc80000011602 */
[----:B------:R-:W-:-:S05]  /*1f490*/  LOP3.LUT R2, R2, 0x3, RZ, 0xc0, !PT ;  /* 0x0000000302027812 */ /* 0x000fca00078ec0ff */
[----:B------:R2:W3:Y:S02]  /*1f4a0*/  SHFL.IDX PT, R14, R2, RZ, 0x1f ;  /* 0x00001fff020e7589 */ /* 0x0004e400000e0000 */
.L_x_2718:
[----:B---3--:R-:W-:-:S13]  /*1f4b0*/  ISETP.NE.AND P0, PT, R14, RZ, PT ;  /* 0x000000ff0e00720c */ /* 0x008fda0003f05270 */
[----:B------:R-:W-:Y:S05]  /*1f4c0*/  @P0 BRA `(.L_x_2233) ;  /* 0x0000000000940947 */ /* 0x000fea0003800000 */
[----:B------:R-:W-:-:S03]  /*1f4d0*/  UMOV UR4, 0xffffffff ;  /* 0xffffffff00047882 */ /* 0x000fc60000000000 */
[----:B------:R-:W-:Y:S05]  /*1f4e0*/  BRA.DIV UR4, `(.L_x_2551) ;  /* 0x0000002e04207947 */ /* 0x000fea000b800000 */
[----:B------:R-:W-:-:S13]  /*1f4f0*/  ELECT P6, URZ, PT ;  /* 0x00000000003f782f */ /* 0x000fda00038c0000 */
.L_x_2721:
[----:B------:R-:W-:Y:S05]  /*1f500*/  @!P6 BRA `(.L_x_2233) ;  /* 0x000000000084e947 */ /* 0x000fea0003800000 */
[----:B--2---:R-:W2:Y:S02]  /*1f510*/  LDL.LU R2, [R1+0x30] ;  /* 0x0000300001027983 */ /* 0x004ea40000300800 */
[----:B--2---:R-:W-:-:S04]  /*1f520*/  LOP3.LUT R2, R2, 0x2, RZ, 0xfc, !PT ;  /* 0x0000000202027812 */ /* 0x004fc800078efcff */
[----:B------:R-:W-:-:S13]  /*1f530*/  ISETP.NE.AND P2, PT, R2, 0x3, PT ;  /* 0x000000030200780c */ /* 0x000fda0003f45270 */
[----:B------:R-:W-:Y:S05]  /*1f540*/  @!P2 BRA `(.L_x_2552) ;  /* 0x000000000004a947 */ /* 0x000fea0003800000 */
[----:B------:R-:W-:Y:S01]  /*1f550*/  BPT.TRAP 0x1 ;  /* 0x000000040000795c */ /* 0x000fe20000300000 */
.L_x_2552:
        /* <DEDUP_REMOVED lines=14> */
.L_x_2722:
[----:B------:R-:W2:Y:S02]  /*1f640*/  SYNCS.PHASECHK.TRANS64.TRYWAIT P0, [R7+URZ], R2 ;  /* 0x00000002070075a7 */ /* 0x000ea4000800017f */
[----:B--2---:R-:W-:Y:S05]  /*1f650*/  @!P0 BRA `(.L_x_2554) ;  /* 0x0000002800f88947 */ /* 0x004fea0003800000 */
.L_x_2723:
[----:B------:R-:W-:Y:S05]  /*1f660*/  @!P2 BRA `(.L_x_2555) ;  /* 0x000000000004a947 */ /* 0x000fea0003800000 */
[----:B------:R-:W-:Y:S01]  /*1f670*/  BPT.TRAP 0x1 ;  /* 0x000000040000795c */ /* 0x000fe20000300000 */
.L_x_2555:
[----:B------:R-:W3:Y:S01]  /*1f680*/  LDL.LU R4, [R1] ;  /* 0x0000000001047983 */ /* 0x000ee20000300800 */
[----:B------:R-:W-:-:S04]  /*1f690*/  VIADD R0, R0, 0x28860 ;  /* 0x0002886000007836 */ /* 0x000fc80000000000 */
[----:B---3--:R-:W-:-:S04]  /*1f6a0*/  IMAD R4, R4, 0x8, R0 ;  /* 0x0000000804047824 */ /* 0x008fc800078e0200 */
[----:B------:R-:W3:Y:S02]  /*1f6b0*/  SYNCS.PHASECHK.TRANS64.TRYWAIT P0, [R4+URZ], R5 ;  /* 0x00000005040075a7 */ /* 0x000ee4000800017f */
[----:B---3--:R-:W-:Y:S05]  /*1f6c0*/  @!P0 BRA `(.L_x_2556) ;  /* 0x0000002800f08947 */ /* 0x008fea0003800000 */
.L_x_2724:
[----:B------:R-:W-:-:S07]  /*1f6d0*/  IMAD R3, R3, 0x8, R0 ;  /* 0x0000000803037824 */ /* 0x000fce00078e0200 */
.L_x_2557:
[----:B----4-:R4:W0:Y:S02]  /*1f6e0*/  SYNCS.PHASECHK.TRANS64.TRYWAIT P0, [R3+URZ], R2 ;  /* 0x00000002030075a7 */ /* 0x010824000800017f */
[----:B0-----:R-:W-:Y:S05]  /*1f6f0*/  @!P0 NANOSLEEP.SYNCS 0x989680 ;  /* 0x009896800000895d */ /* 0x001fea0003900000 */
[----:B------:R-:W0:Y:S02]  /*1f700*/  @!P0 SYNCS.PHASECHK.TRANS64 P0, [R3+URZ], R2 ;  /* 0x00000002030085a7 */ /* 0x000e24000800007f */
[----:B0-----:R-:W-:Y:S05]  /*1f710*/  @!P0 BRA `(.L_x_2557) ;  /* 0xfffffffc00f08947 */ /* 0x001fea000383ffff */
.L_x_2233:
[----:B------:R-:W-:Y:S05]  /*1f720*/  BSYNC B7 ;  /* 0x0000000000077941 */ /* 0x000fea0003800000 */
.L_x_2230:
[----:B------:R-:W-:Y:S05]  /*1f730*/  EXIT ;  /* 0x000000000000794d */ /* 0x000fea0003800000 */
.L_x_2255:
[----:B0-----:R0:W1:Y:S02]  /*1f740*/  SYNCS.PHASECHK.TRANS64.TRYWAIT P6, [R105+URZ+0x28890], R122 ;  /* 0x0288907a690075a7 */ /* 0x00106400080c017f */
[----:B-1----:R-:W-:Y:S05]  /*1f750*/  @!P6 NANOSLEEP.SYNCS 0x989680 ;  /* 0x009896800000e95d */ /* 0x002fea0003900000 */
[----:B------:R-:W1:Y:S02]  /*1f760*/  @!P6 SYNCS.PHASECHK.TRANS64 P6, [R105+URZ+0x28890], R122 ;  /* 0x0288907a6900e5a7 */ /* 0x000e6400080c007f */
[----:B-1----:R-:W-:Y:S05]  /*1f770*/  @!P6 BRA `(.L_x_2255) ;  /* 0xfffffffc00f0e947 */ /* 0x002fea000383ffff */
[----:B------:R-:W-:Y:S05]  /*1f780*/  BRA `(.L_x_2558) ;  /* 0xfffffe38006c7947 */ /* 0x000fea000383ffff */
.L_x_2291:
[----:B0-----:R0:W1:Y:S02]  /*1f790*/  SYNCS.PHASECHK.TRANS64.TRYWAIT P4, [R105+URZ+0x28890], R122 ;  /* 0x0288907a690075a7 */ /* 0x001064000808017f */
[----:B-1----:R-:W-:Y:S05]  /*1f7a0*/  @!P4 NANOSLEEP.SYNCS 0x989680 ;  /* 0x009896800000c95d */ /* 0x002fea0003900000 */
[----:B------:R-:W1:Y:S02]  /*1f7b0*/  @!P4 SYNCS.PHASECHK.TRANS64 P4, [R105+URZ+0x28890], R122 ;  /* 0x0288907a6900c5a7 */ /* 0x000e64000808007f */
[----:B-1----:R-:W-:Y:S05]  /*1f7c0*/  @!P4 BRA `(.L_x_2291) ;  /* 0xfffffffc00f0c947 */ /* 0x002fea000383ffff */
[----:B------:R-:W-:Y:S05]  /*1f7d0*/  BRA `(.L_x_2559) ;  /* 0xfffffe60008c7947 */ /* 0x000fea000383ffff */
.L_x_2308:
[----:B0-----:R0:W1:Y:S02]  /*1f7e0*/  SYNCS.PHASECHK.TRANS64.TRYWAIT P3, [R105+URZ+0x28890], R122 ;  /* 0x0288907a690075a7 */ /* 0x001064000806017f */
[----:B-1----:R-:W-:Y:S05]  /*1f7f0*/  @!P3 NANOSLEEP.SYNCS 0x989680 ;  /* 0x009896800000b95d */ /* 0x002fea0003900000 */
[----:B------:R-:W1:Y:S02]  /*1f800*/  @!P3 SYNCS.PHASECHK.TRANS64 P3, [R105+URZ+0x28890], R122 ;  /* 0x0288907a6900b5a7 */ /* 0x000e64000806007f */
[----:B-1----:R-:W-:Y:S05]  /*1f810*/  @!P3 BRA `(.L_x_2308) ;  /* 0xfffffffc00f0b947 */ /* 0x002fea000383ffff */
[----:B------:R-:W-:Y:S05]  /*1f820*/  BRA `(.L_x_2560) ;  /* 0xfffffe8400247947 */ /* 0x000fea000383ffff */
.L_x_2318:
[----:B--2---:R2:W3:Y:S02]  /*1f830*/  SYNCS.PHASECHK.TRANS64.TRYWAIT P0, [R105+URZ+0x288b0], R122 ;  /* 0x0288b07a690075a7 */ /* 0x0044e4000800017f */
[----:B---3--:R-:W-:Y:S05]  /*1f840*/  @!P0 NANOSLEEP.SYNCS 0x989680 ;  /* 0x009896800000895d */ /* 0x008fea0003900000 */
[----:B------:R-:W3:Y:S02]  /*1f850*/  @!P0 SYNCS.PHASECHK.TRANS64 P0, [R105+URZ+0x288b0], R122 ;  /* 0x0288b07a690085a7 */ /* 0x000ee4000800007f */
[----:B---3--:R-:W-:Y:S05]  /*1f860*/  @!P0 BRA `(.L_x_2318) ;  /* 0xfffffffc00f08947 */ /* 0x008fea000383ffff */
[----:B------:R-:W-:Y:S05]  /*1f870*/  BRA `(.L_x_2561) ;  /* 0xfffffe8800c07947 */ /* 0x000fea000383ffff */
.L_x_2330:
        /* <DEDUP_REMOVED lines=8> */
.L_x_2563:
[----:B------:R-:W-:Y:S05]  /*1f900*/  BSYNC B0 ;  /* 0x0000000000007941 */ /* 0x000fea0003800000 */
.L_x_2562:
[----:B------:R-:W-:Y:S01]  /*1f910*/  IMAD.MOV.U32 R192, RZ, RZ, R14 ;  /* 0x000000ffffc07224 */ /* 0x000fe200078e000e */
[----:B------:R-:W-:Y:S06]  /*1f920*/  BRA `(.L_x_2564) ;  /* 0xfffffe9000e87947 */ /* 0x000fec000383ffff */
.L_x_2348:
[----:B------:R-:W-:Y:S01]  /*1f930*/  BSSY B1, `(.L_x_2565) ;  /* 0x0000008000017945 */ /* 0x000fe20003800000 */
[----:B------:R-:W-:Y:S02]  /*1f940*/  IMAD.MOV.U32 R13, RZ, RZ, R5 ;  /* 0x000000ffff0d7224 */ /* 0x000fe400078e0005 */
[----:B------:R-:W-:Y:S02]  /*1f950*/  IMAD.MOV.U32 R12, RZ, RZ, RZ ;  /* 0x000000ffff0c7224 */ /* 0x000fe400078e00ff */
[----:B------:R-:W-:Y:S02]  /*1f960*/  IMAD.MOV.U32 R11, RZ, RZ, 0x181f ;  /* 0x0000181fff0b7424 */ /* 0x000fe400078e00ff */
[----:B------:R-:W-:-:S07]  /*1f970*/  IMAD.MOV.U32 R15, RZ, RZ, -0x1 ;  /* 0xffffffffff0f7424 */ /* 0x000fce00078e00ff */
[----:B01---5:R-:W-:Y:S05]  /*1f980*/  WARPSYNC.COLLECTIVE R15, `(.L_x_2566) ;  /* 0x000000000f087348 */ /* 0x023fea0003c00000 */
[----:B------:R2:W3:Y:S02]  /*1f990*/  SHFL.IDX P6, R14, R13, R12, R11 ;  /* 0x0000000c0d0e7389 */ /* 0x0004e400000c000b */
[----:B0123-5:R-:W-:Y:S01]  /*1f9a0*/  ENDCOLLECTIVE ;  /* 0x000000000000791b */ /* 0x02ffe20003800000 */
.L_x_2566:
[----:B------:R-:W-:Y:S05]  /*1f9b0*/  BSYNC B1 ;  /* 0x0000000000017941 */ /* 0x000fea0003800000 */
.L_x_2565:
[----:B------:R-:W-:Y:S05]  /*1f9c0*/  BRA `(.L_x_2567) ;  /* 0xfffffea400687947 */ /* 0x000fea000383ffff */
.L_x_2349:
        /* <DEDUP_REMOVED lines=8> */
.L_x_2569:
[----:B------:R-:W-:Y:S05]  /*1fa50*/  BSYNC B1 ;  /* 0x0000000000017941 */ /* 0x000fea0003800000 */
.L_x_2568:
[----:B------:R-:W-:Y:S05]  /*1fa60*/  BRA `(.L_x_2570) ;  /* 0xfffffea400487947 */ /* 0x000fea000383ffff */
.L_x_2350:
        /* <DEDUP_REMOVED lines=8> */
.L_x_2572:
[----:B------:R-:W-:Y:S05]  /*1faf0*/  BSYNC B1 ;  /* 0x0000000000017941 */ /* 0x000fea0003800000 */
.L_x_2571:
[----:B------:R-:W-:Y:S05]  /*1fb00*/  BRA `(.L_x_2573) ;  /* 0xfffffea400287947 */ /* 0x000fea000383ffff */
.L_x_2351:
        /* <DEDUP_REMOVED lines=8> */
.L_x_2575:
[----:B------:R-:W-:Y:S05]  /*1fb90*/  BSYNC B1 ;  /* 0x0000000000017941 */ /* 0x000fea0003800000 */
.L_x_2574:
[----:B------:R-:W-:Y:S05]  /*1fba0*/  BRA `(.L_x_2576) ;  /* 0xfffffea400087947 */ /* 0x000fea000383ffff */
.L_x_2352:
[----:B------:R-:W-:Y:S01]  /*1fbb0*/  BSSY B1, `(.L_x_2577) ;  /* 0x0000008000017945 */ /* 0x000fe20003800000 */
[----:B------:R-:W-:Y:S02]  /*1fbc0*/  IMAD.MOV.U32 R13, RZ, RZ, R5 ;  /* 0x000000ffff0d7224 */ /* 0x000fe400078e0005 */
[----:B------:R-:W-:Y:S02]  /*1fbd0*/  IMAD.MOV.U32 R12, RZ, RZ, 0x1 ;  /* 0x00000001ff0c7424 */ /* 0x000fe400078e00ff */
[----:B------:R-:W-:Y:S02]  /*1fbe0*/  IMAD.MOV.U32 R11, RZ, RZ, 0x181f ;  /* 0x0000181fff0b7424 */ /* 0x000fe400078e00ff */
[----:B------:R-:W-:-:S07]  /*1fbf0*/  IMAD.MOV.U32 R15, RZ, RZ, -0x1 ;  /* 0xffffffffff0f7424 */ /* 0x000fce00078e00ff */
[----:B01---5:R-:W-:Y:S05]  /*1fc00*/  WARPSYNC.COLLECTIVE R15, `(.L_x_2578) ;  /* 0x000000000f087348 */ /* 0x023fea0003c00000 */
[----:B------:R2:W3:Y:S02]  /*1fc10*/  SHFL.IDX P6, R14, R13, R12, R11 ;  /* 0x0000000c0d0e7389 */ /* 0x0004e400000c000b */
[----:B0123-5:R-:W-:Y:S01]  /*1fc20*/  ENDCOLLECTIVE ;  /* 0x000000000000791b */ /* 0x02ffe20003800000 */
.L_x_2578:
[----:B------:R-:W-:Y:S05]  /*1fc30*/  BSYNC B1 ;  /* 0x0000000000017941 */ /* 0x000fea0003800000 */
.L_x_2577:
[----:B------:R-:W-:Y:S05]  /*1fc40*/  BRA `(.L_x_2579) ;  /* 0xfffffea000e87947 */ /* 0x000fea000383ffff */
.L_x_2353:
        /* <DEDUP_REMOVED lines=8> */
.L_x_2581:
[----:B------:R-:W-:Y:S05]  /*1fcd0*/  BSYNC B1 ;  /* 0x0000000000017941 */ /* 0x000fea0003800000 */
.L_x_2580:
[----:B------:R-:W-:Y:S05]  /*1fce0*/  BRA `(.L_x_2582) ;  /* 0xfffffea000c87947 */ /* 0x000fea000383ffff */
.L_x_2354:
        /* <DEDUP_REMOVED lines=8> */
.L_x_2584:
[----:B------:R-:W-:Y:S05]  /*1fd70*/  BSYNC B1 ;  /* 0x0000000000017941 */ /* 0x000fea0003800000 */
.L_x_2583:
[----:B------:R-:W-:Y:S05]  /*1fd80*/  BRA `(.L_x_2585) ;  /* 0xfffffea000a87947 */ /* 0x000fea000383ffff */
.L_x_2355:
        /* <DEDUP_REMOVED lines=8> */
.L_x_2587:
[----:B------:R-:W-:Y:S05]  /*1fe10*/  BSYNC B1 ;  /* 0x0000000000017941 */ /* 0x000fea0003800000 */
.L_x_2586:
[----:B------:R-:W-:Y:S05]  /*1fe20*/  BRA `(.L_x_2588) ;  /* 0xfffffea000887947 */ /* 0x000fea000383ffff */
.L_x_2356:
        /* <DEDUP_REMOVED lines=8> */
.L_x_2590:
[----:B------:R-:W-:Y:S05]  /*1feb0*/  BSYNC B1 ;  /* 0x0000000000017941 */ /* 0x000fea0003800000 */
.L_x_2589:
[----:B------:R-:W-:Y:S05]  /*1fec0*/  BRA `(.L_x_2591) ;  /* 0xfffffea000687947 */ /* 0x000fea000383ffff */
.L_x_2357:
        /* <DEDUP_REMOVED lines=8> */
.L_x_2593:
[----:B------:R-:W-:Y:S05]  /*1ff50*/  BSYNC B1 ;  /* 0x0000000000017941 */ /* 0x000fea0003800000 */
.L_x_2592:
[----:B------:R-:W-:Y:S05]  /*1ff60*/  BRA `(.L_x_2594) ;  /* 0xfffffea000487947 */ /* 0x000fea000383ffff */
.L_x_2358:
        /* <DEDUP_REMOVED lines=8> */
.L_x_2596:
[----:B------:R-:W-:Y:S05]  /*1fff0*/  BSYNC B1 ;  /* 0x0000000000017941 */ /* 0x000fea0003800000 */
.L_x_2595:
[----:B------:R-:W-:Y:S05]  /*20000*/  BRA `(.L_x_2597) ;  /* 0xfffffea000287947 */ /* 0x000fea000383ffff */
.L_x_2359:
        /* <DEDUP_REMOVED lines=8> */
.L_x_2599:
[----:B------:R-:W-:Y:S05]  /*20090*/  BSYNC B1 ;  /* 0x0000000000017941 */ /* 0x000fea0003800000 */
.L_x_2598:
[----:B------:R-:W-:Y:S05]  /*200a0*/  BRA `(.L_x_2600) ;  /* 0xfffffea000087947 */ /* 0x000fea000383ffff */
.L_x_2360:
[----:B------:R-:W-:Y:S01]  /*200b0*/  BSSY B1, `(.L_x_2601) ;  /* 0x0000008000017945 */ /* 0x000fe20003800000 */
[----:B------:R-:W-:Y:S01]  /*200c0*/  IMAD.MOV.U32 R13, RZ, RZ, R5 ;  /* 0x000000ffff0d7224 */ /* 0x000fe200078e0005 */
[----:B------:R-:W-:Y:S01]  /*200d0*/  MOV R12, 0x3 ;  /* 0x00000003000c7802 */ /* 0x000fe20000000f00 */
[----:B------:R-:W-:Y:S02]  /*200e0*/  IMAD.MOV.U32 R11, RZ, RZ, 0x181f ;  /* 0x0000181fff0b7424 */ /* 0x000fe400078e00ff */
[----:B------:R-:W-:-:S07]  /*200f0*/  IMAD.MOV.U32 R15, RZ, RZ, -0x1 ;  /* 0xffffffffff0f7424 */ /* 0x000fce00078e00ff */
[----:B01---5:R-:W-:Y:S05]  /*20100*/  WARPSYNC.COLLECTIVE R15, `(.L_x_2602) ;  /* 0x000000000f087348 */ /* 0x023fea0003c00000 */
[----:B------:R2:W3:Y:S02]  /*20110*/  SHFL.IDX P6, R14, R13, R12, R11 ;  /* 0x0000000c0d0e7389 */ /* 0x0004e400000c000b */
[----:B0123-5:R-:W-:Y:S01]  /*20120*/  ENDCOLLECTIVE ;  /* 0x000000000000791b */ /* 0x02ffe20003800000 */
.L_x_2602:
[----:B------:R-:W-:Y:S05]  /*20130*/  BSYNC B1 ;  /* 0x0000000000017941 */ /* 0x000fea0003800000 */
.L_x_2601:
[----:B------:R-:W-:Y:S05]  /*20140*/  BRA `(.L_x_2603) ;  /* 0xfffffe9c00e87947 */ /* 0x000fea000383ffff */
.L_x_2361:
        /* <DEDUP_REMOVED lines=8> */
.L_x_2605:
[----:B------:R-:W-:Y:S05]  /*201d0*/  BSYNC B1 ;  /* 0x0000000000017941 */ /* 0x000fea0003800000 */
.L_x_2604:
[----:B------:R-:W-:Y:S05]  /*201e0*/  BRA `(.L_x_2606) ;  /* 0xfffffe9c00cc7947 */ /* 0x000fea000383ffff */
.L_x_2362:
        /* <DEDUP_REMOVED lines=8> */
.L_x_2608:
[----:B------:R-:W-:Y:S05]  /*20270*/  BSYNC B1 ;  /* 0x0000000000017941 */ /* 0x000fea0003800000 */
.L_x_2607:
[----:B------:R-:W-:Y:S05]  /*20280*/  BRA `(.L_x_2609) ;  /* 0xfffffe9c00b07947 */ /* 0x000fea000383ffff */
.L_x_2363:
        /* <DEDUP_REMOVED lines=8> */
.L_x_2611:
[----:B------:R-:W-:Y:S05]  /*20310*/  BSYNC B1 ;  /* 0x0000000000017941 */ /* 0x000fea0003800000 */
.L_x_2610:
[----:B------:R-:W-:Y:S05]  /*20320*/  BRA `(.L_x_2612) ;  /* 0xfffffe9c00947947 */ /* 0x000fea000383ffff */
.L_x_2365:
[----:B--2---:R2:W3:Y:S02]  /*20330*/  SYNCS.PHASECHK.TRANS64.TRYWAIT P4, [R2+URZ+0x28800], R5 ;  /* 0x02880005020075a7 */ /* 0x0044e4000808017f */
[----:B---3--:R-:W-:Y:S05]  /*20340*/  @!P4 NANOSLEEP.SYNCS 0x989680 ;  /* 0x009896800000c95d */ /* 0x008fea0003900000 */
[----:B------:R-:W3:Y:S02]  /*20350*/  @!P4 SYNCS.PHASECHK.TRANS64 P4, [R2+URZ+0x28800], R5 ;  /* 0x028800050200c5a7 */ /* 0x000ee4000808007f */
[----:B---3--:R-:W-:Y:S05]  /*20360*/  @!P4 BRA `(.L_x_2365) ;  /* 0xfffffffc00f0c947 */ /* 0x008fea000383ffff */
[----:B------:R-:W-:Y:S05]  /*20370*/  BRA `(.L_x_2613) ;  /* 0xfffffea0000c7947 */ /* 0x000fea000383ffff */
.L_x_2381:
        /* <DEDUP_REMOVED lines=8> */
.L_x_2615:
[----:B------:R-:W-:Y:S05]  /*20400*/  BSYNC B1 ;  /* 0x0000000000017941 */ /* 0x000fea0003800000 */
.L_x_2614:
[----:B------:R-:W-:Y:S05]  /*20410*/  BRA `(.L_x_2616) ;  /* 0xfffffec000087947 */ /* 0x000fea000383ffff */
.L_x_2382:
        /* <DEDUP_REMOVED lines=8> */
.L_x_2618:
[----:B------:R-:W-:Y:S05]  /*204a0*/  BSYNC B1 ;  /* 0x0000000000017941 */ /* 0x000fea0003800000 */
.L_x_2617:
[----:B------:R-:W-:Y:S05]  /*204b0*/  BRA `(.L_x_2619) ;  /* 0xfffffebc00e87947 */ /* 0x000fea000383ffff */
.L_x_2383:
        /* <DEDUP_REMOVED lines=8> */
.L_x_2621:
[----:B------:R-:W-:Y:S05]  /*20540*/  BSYNC B1 ;  /* 0x0000000000017941 */ /* 0x000fea0003800000 */
.L_x_2620:
[----:B------:R-:W-:Y:S05]  /*20550*/  BRA `(.L_x_2622) ;  /* 0xfffffebc00c87947 */ /* 0x000fea000383ffff */
.L_x_2384:
        /* <DEDUP_REMOVED lines=8> */
.L_x_2624:
[----:B------:R-:W-:Y:S05]  /*205e0*/  BSYNC B1 ;  /* 0x0000000000017941 */ /* 0x000fea0003800000 */
.L_x_2623:
[----:B------:R-:W-:Y:S05]  /*205f0*/  BRA `(.L_x_2625) ;  /* 0xfffffebc00a87947 */ /* 0x000fea000383ffff */
.L_x_2385:
        /* <DEDUP_REMOVED lines=8> */
.L_x_2627:
[----:B------:R-:W-:Y:S05]  /*20680*/  BSYNC B1 ;  /* 0x0000000000017941 */ /* 0x000fea0003800000 */
.L_x_2626:
[----:B------:R-:W-:Y:S05]  /*20690*/  BRA `(.L_x_2628) ;  /* 0xfffffebc00887947 */ /* 0x000fea000383ffff */
.L_x_2386:
        /* <DEDUP_REMOVED lines=8> */
.L_x_2630:
[----:B------:R-:W-:Y:S05]  /*20720*/  BSYNC B1 ;  /* 0x0000000000017941 */ /* 0x000fea0003800000 */
.L_x_2629:
[----:B------:R-:W-:Y:S05]  /*20730*/  BRA `(.L_x_2631) ;  /* 0xfffffebc00687947 */ /* 0x000fea000383ffff */
.L_x_2387:
        /* <DEDUP_REMOVED lines=8> */
.L_x_2633:
[----:B------:R-:W-:Y:S05]  /*207c0*/  BSYNC B1 ;  /* 0x0000000000017941 */ /* 0x000fea0003800000 */
.L_x_2632:
[----:B------:R-:W-:Y:S05]  /*207d0*/  BRA `(.L_x_2634) ;  /* 0xfffffebc00487947 */ /* 0x000fea000383ffff */
.L_x_2388:
        /* <DEDUP_REMOVED lines=8> */
.L_x_2636:
[----:B------:R-:W-:Y:S05]  /*20860*/  BSYNC B1 ;  /* 0x0000000000017941 */ /* 0x000fea0003800000 */
.L_x_2635:
[----:B------:R-:W-:Y:S05]  /*20870*/  BRA `(.L_x_2637) ;  /* 0xfffffebc00287947 */ /* 0x000fea000383ffff */
.L_x_2389:
        /* <DEDUP_REMOVED lines=8> */
.L_x_2639:
[----:B------:R-:W-:Y:S05]  /*20900*/  BSYNC B1 ;  /* 0x0000000000017941 */ /* 0x000fea0003800000 */
.L_x_2638:
[----:B------:R-:W-:Y:S05]  /*20910*/  BRA `(.L_x_2640) ;  /* 0xfffffebc00087947 */ /* 0x000fea000383ffff */
.L_x_2390:
        /* <DEDUP_REMOVED lines=8> */
.L_x_2642:
[----:B------:R-:W-:Y:S05]  /*209a0*/  BSYNC B1 ;  /* 0x0000000000017941 */ /* 0x000fea0003800000 */
.L_x_2641:
[----:B------:R-:W-:Y:S05]  /*209b0*/  BRA `(.L_x_2643) ;  /* 0xfffffeb800e87947 */ /* 0x000fea000383ffff */
.L_x_2391:
        /* <DEDUP_REMOVED lines=8> */
.L_x_2645:
[----:B------:R-:W-:Y:S05]  /*20a40*/  BSYNC B1 ;  /* 0x0000000000017941 */ /* 0x000fea0003800000 */
.L_x_2644:
[----:B------:R-:W-:Y:S05]  /*20a50*/  BRA `(.L_x_2646) ;  /* 0xfffffeb800c87947 */ /* 0x000fea000383ffff */
.L_x_2392:
        /* <DEDUP_REMOVED lines=8> */
.L_x_2648:
[----:B------:R-:W-:Y:S05]  /*20ae0*/  BSYNC B1 ;  /* 0x0000000000017941 */ /* 0x000fea0003800000 */
.L_x_2647:
[----:B------:R-:W-:Y:S05]  /*20af0*/  BRA `(.L_x_2649) ;  /* 0xfffffeb800a87947 */ /* 0x000fea000383ffff */
.L_x_2393:
        /* <DEDUP_REMOVED lines=8> */
.L_x_2651:
[----:B------:R-:W-:Y:S05]  /*20b80*/  BSYNC B1 ;  /* 0x0000000000017941 */ /* 0x000fea0003800000 */
.L_x_2650:
[----:B------:R-:W-:Y:S05]  /*20b90*/  BRA `(.L_x_2652) ;  /* 0xfffffeb800887947 */ /* 0x000fea000383ffff */
.L_x_2394:
        /* <DEDUP_REMOVED lines=8> */
.L_x_2654:
[----:B------:R-:W-:Y:S05]  /*20c20*/  BSYNC B1 ;  /* 0x0000000000017941 */ /* 0x000fea0003800000 */
.L_x_2653:
[----:B------:R-:W-:Y:S05]  /*20c30*/  BRA `(.L_x_2655) ;  /* 0xfffffeb800687947 */ /* 0x000fea000383ffff */
.L_x_2395:
        /* <DEDUP_REMOVED lines=8> */
.L_x_2657:
[----:B------:R-:W-:Y:S05]  /*20cc0*/  BSYNC B1 ;  /* 0x0000000000017941 */ /* 0x000fea0003800000 */
.L_x_2656:
[----:B------:R-:W-:Y:S05]  /*20cd0*/  BRA `(.L_x_2658) ;  /* 0xfffffeb800487947 */ /* 0x000fea000383ffff */
.L_x_2396:
        /* <DEDUP_REMOVED lines=8> */
.L_x_2660:
[----:B------:R-:W-:Y:S05]  /*20d60*/  BSYNC B1 ;  /* 0x0000000000017941 */ /* 0x000fea0003800000 */
.L_x_2659:
[----:B------:R-:W-:Y:S05]  /*20d70*/  BRA `(.L_x_2661) ;  /* 0xfffffeb800287947 */ /* 0x000fea000383ffff */
.L_x_2398:
[----:B0-----:R0:W1:Y:S02]  /*20d80*/  SYNCS.PHASECHK.TRANS64.TRYWAIT P4, [R2+URZ+0x28800], R9 ;  /* 0x02880009020075a7 */ /* 0x001064000808017f */
[----:B-1----:R-:W-:Y:S05]  /*20d90*/  @!P4 NANOSLEEP.SYNCS 0x989680 ;  /* 0x009896800000c95d */ /* 0x002fea0003900000 */
[----:B------:R-:W1:Y:S02]  /*20da0*/  @!P4 SYNCS.PHASECHK.TRANS64 P4, [R2+URZ+0x28800], R9 ;  /* 0x028800090200c5a7 */ /* 0x000e64000808007f */
[----:B-1----:R-:W-:Y:S05]  /*20db0*/  @!P4 BRA `(.L_x_2398) ;  /* 0xfffffffc00f0c947 */ /* 0x002fea000383ffff */
[----:B------:R-:W-:Y:S05]  /*20dc0*/  BRA `(.L_x_2662) ;  /* 0xfffffebc00287947 */ /* 0x000fea000383ffff */
.L_x_2408:
[----:B-1----:R1:W2:Y:S02]  /*20dd0*/  SYNCS.PHASECHK.TRANS64.TRYWAIT P2, [R0+URZ+0x28830], R3 ;  /* 0x02883003000075a7 */ /* 0x0022a4000804017f */
[----:B--2---:R-:W-:Y:S05]  /*20de0*/  @!P2 NANOSLEEP.SYNCS 0x989680 ;  /* 0x009896800000a95d */ /* 0x004fea0003900000 */
[----:B------:R-:W2:Y:S02]  /*20df0*/  @!P2 SYNCS.PHASECHK.TRANS64 P2, [R0+URZ+0x28830], R3 ;  /* 0x028830030000a5a7 */ /* 0x000ea4000804007f */
[----:B--2---:R-:W-:Y:S05]  /*20e00*/  @!P2 BRA `(.L_x_2408) ;  /* 0xfffffffc00f0a947 */ /* 0x004fea000383ffff */
[----:B------:R-:W-:Y:S05]  /*20e10*/  BRA `(.L_x_2407) ;  /* 0xfffffed8000c7947 */ /* 0x000fea000383ffff */
.L_x_2414:
[----:B-1----:R1:W2:Y:S02]  /*20e20*/  SYNCS.PHASECHK.TRANS64.TRYWAIT P3, [R6+URZ+0x28830], R7 ;  /* 0x02883007060075a7 */ /* 0x0022a4000806017f */
[----:B--2---:R-:W-:Y:S05]  /*20e30*/  @!P3 NANOSLEEP.SYNCS 0x989680 ;  /* 0x009896800000b95d */ /* 0x004fea0003900000 */
[----:B------:R-:W2:Y:S02]  /*20e40*/  @!P3 SYNCS.PHASECHK.TRANS64 P3, [R6+URZ+0x28830], R7 ;  /* 0x028830070600b5a7 */ /* 0x000ea4000806007f */
[----:B--2---:R-:W-:Y:S05]  /*20e50*/  @!P3 BRA `(.L_x_2414) ;  /* 0xfffffffc00f0b947 */ /* 0x004fea000383ffff */
[----:B------:R-:W-:Y:S05]  /*20e60*/  BRA `(.L_x_2413) ;  /* 0xffffff0800247947 */ /* 0x000fea000383ffff */
.L_x_2418:
[----:B-1----:R1:W2:Y:S02]  /*20e70*/  SYNCS.PHASECHK.TRANS64.TRYWAIT P2, [R7+URZ+0x28850], R6 ;  /* 0x02885006070075a7 */ /* 0x0022a4000804017f */
[----:B--2---:R-:W-:Y:S05]  /*20e80*/  @!P2 NANOSLEEP.SYNCS 0x989680 ;  /* 0x009896800000a95d */ /* 0x004fea0003900000 */
[----:B------:R-:W2:Y:S02]  /*20e90*/  @!P2 SYNCS.PHASECHK.TRANS64 P2, [R7+URZ+0x28850], R6 ;  /* 0x028850060700a5a7 */ /* 0x000ea4000804007f */
[----:B--2---:R-:W-:Y:S05]  /*20ea0*/  @!P2 BRA `(.L_x_2418) ;  /* 0xfffffffc00f0a947 */ /* 0x004fea000383ffff */
[----:B------:R-:W-:Y:S05]  /*20eb0*/  BRA `(.L_x_2415) ;  /* 0xffffff0c00347947 */ /* 0x000fea000383ffff */
.L_x_2425:
[----:B-1----:R1:W2:Y:S02]  /*20ec0*/  SYNCS.PHASECHK.TRANS64.TRYWAIT P3, [R6+URZ+0x28830], R7 ;  /* 0x02883007060075a7 */ /* 0x0022a4000806017f */
[----:B--2---:R-:W-:Y:S05]  /*20ed0*/  @!P3 NANOSLEEP.SYNCS 0x989680 ;  /* 0x009896800000b95d */ /* 0x004fea0003900000 */
[----:B------:R-:W2:Y:S02]  /*20ee0*/  @!P3 SYNCS.PHASECHK.TRANS64 P3, [R6+URZ+0x28830], R7 ;  /* 0x028830070600b5a7 */ /* 0x000ea4000806007f */
[----:B--2---:R-:W-:Y:S05]  /*20ef0*/  @!P3 BRA `(.L_x_2425) ;  /* 0xfffffffc00f0b947 */ /* 0x004fea000383ffff */
[----:B------:R-:W-:Y:S05]  /*20f00*/  BRA `(.L_x_2424) ;  /* 0xffffff3800bc7947 */ /* 0x000fea000383ffff */
.L_x_2429:
[----:B-1----:R1:W2:Y:S02]  /*20f10*/  SYNCS.PHASECHK.TRANS64.TRYWAIT P2, [R7+URZ+0x28850], R6 ;  /* 0x02885006070075a7 */ /* 0x0022a4000804017f */
[----:B--2---:R-:W-:Y:S05]  /*20f20*/  @!P2 NANOSLEEP.SYNCS 0x989680 ;  /* 0x009896800000a95d */ /* 0x004fea0003900000 */
[----:B------:R-:W2:Y:S02]  /*20f30*/  @!P2 SYNCS.PHASECHK.TRANS64 P2, [R7+URZ+0x28850], R6 ;  /* 0x028850060700a5a7 */ /* 0x000ea4000804007f */
[----:B--2---:R-:W-:Y:S05]  /*20f40*/  @!P2 BRA `(.L_x_2429) ;  /* 0xfffffffc00f0a947 */ /* 0x004fea000383ffff */
[----:B------:R-:W-:Y:S05]  /*20f50*/  BRA `(.L_x_2426) ;  /* 0xffffff3c00cc7947 */ /* 0x000fea000383ffff */
.L_x_2434:
[----:B-1----:R1:W2:Y:S02]  /*20f60*/  SYNCS.PHASECHK.TRANS64.TRYWAIT P0, [R11+URZ+0x28850], R4 ;  /* 0x028850040b0075a7 */ /* 0x0022a4000800017f */
[----:B--2---:R-:W-:Y:S05]  /*20f70*/  @!P0 NANOSLEEP.SYNCS 0x989680 ;  /* 0x009896800000895d */ /* 0x004fea0003900000 */
[----:B------:R-:W2:Y:S02]  /*20f80*/  @!P0 SYNCS.PHASECHK.TRANS64 P0, [R11+URZ+0x28850], R4 ;  /* 0x028850040b0085a7 */ /* 0x000ea4000800007f */
[----:B--2---:R-:W-:Y:S05]  /*20f90*/  @!P0 BRA `(.L_x_2434) ;  /* 0xfffffffc00f08947 */ /* 0x004fea000383ffff */
[----:B------:R-:W-:Y:S05]  /*20fa0*/  BRA `(.L_x_2433) ;  /* 0xffffff6000fc7947 */ /* 0x000fea000383ffff */
.L_x_2468:
        /* <DEDUP_REMOVED lines=11> */
.L_x_2664:
[----:B------:R-:W-:Y:S05]  /*21060*/  BSYNC B1 ;  /* 0x0000000000017941 */ /* 0x000fea0003800000 */
.L_x_2663:
[----:B------:R-:W-:Y:S05]  /*21070*/  BRA `(.L_x_2665) ;  /* 0xffffff9c006c7947 */ /* 0x000fea000383ffff */
.L_x_2469:
[----:B------:R-:W-:Y:S01]  /*21080*/  BSSY B1, `(.L_x_2666) ;  /* 0x0000006000017945 */ /* 0x000fe20003800000 */
[----:B------:R-:W-:-:S07]  /*21090*/  IMAD.MOV.U32 R15, RZ, RZ, -0x1 ;  /* 0xffffffffff0f7424 */ /* 0x000fce00078e00ff */
[----:B------:R-:W-:Y:S05]  /*210a0*/  WARPSYNC.COLLECTIVE R15, `(.L_x_2667) ;  /* 0x000000000f0c7348 */ /* 0x000fea0003c00000 */
[----:B------:R-:W-:Y:S02]  /*210b0*/  ELECT P6, UR62, PT ;  /* 0x00000000003e782f */ /* 0x000fe400038c0000 */
[----:B------:R-:W-:Y:S01]  /*210c0*/  MOV R14, UR62 ;  /* 0x0000003e000e7c02 */ /* 0x000fe20008000f00 */
[----:B------:R-:W-:Y:S10]  /*210d0*/  ENDCOLLECTIVE ;  /* 0x000000000000791b */ /* 0x000ff40003800000 */
.L_x_2667:
[----:B------:R-:W-:Y:S05]  /*210e0*/  BSYNC B1 ;  /* 0x0000000000017941 */ /* 0x000fea0003800000 */
.L_x_2666:
[----:B------:R-:W-:Y:S05]  /*210f0*/  BRA `(.L_x_2668) ;  /* 0xffffff9c00587947 */ /* 0x000fea000383ffff */
.L_x_2471:
[----:B0-----:R0:W1:Y:S02]  /*21100*/  SYNCS.PHASECHK.TRANS64.TRYWAIT P0, [R9+URZ+0x28820], R5 ;  /* 0x02882005090075a7 */ /* 0x001064000800017f */
[----:B-1----:R-:W-:Y:S05]  /*21110*/  @!P0 NANOSLEEP.SYNCS 0x989680 ;  /* 0x009896800000895d */ /* 0x002fea0003900000 */
[----:B------:R-:W1:Y:S02]  /*21120*/  @!P0 SYNCS.PHASECHK.TRANS64 P0, [R9+URZ+0x28820], R5 ;  /* 0x02882005090085a7 */ /* 0x000e64000800007f */
[----:B-1----:R-:W-:Y:S05]  /*21130*/  @!P0 BRA `(.L_x_2471) ;  /* 0xfffffffc00f08947 */ /* 0x002fea000383ffff */
[----:B------:R-:W-:Y:S05]  /*21140*/  BRA `(.L_x_2669) ;  /* 0xffffff9c00747947 */ /* 0x000fea000383ffff */
.L_x_2474:
[----:B0-----:R0:W1:Y:S02]  /*21150*/  SYNCS.PHASECHK.TRANS64.TRYWAIT P0, [R5+URZ+0x288a0], R7 ;  /* 0x0288a007050075a7 */ /* 0x001064000800017f */
[----:B-1----:R-:W-:Y:S05]  /*21160*/  @!P0 NANOSLEEP.SYNCS 0x989680 ;  /* 0x009896800000895d */ /* 0x002fea0003900000 */
[----:B------:R-:W1:Y:S02]  /*21170*/  @!P0 SYNCS.PHASECHK.TRANS64 P0, [R5+URZ+0x288a0], R7 ;  /* 0x0288a007050085a7 */ /* 0x000e64000800007f */
[----:B-1----:R-:W-:Y:S05]  /*21180*/  @!P0 BRA `(.L_x_2474) ;  /* 0xfffffffc00f08947 */ /* 0x002fea000383ffff */
[----:B------:R-:W-:Y:S05]  /*21190*/  BRA `(.L_x_2670) ;  /* 0xffffff9c00847947 */ /* 0x000fea000383ffff */
.L_x_2476:
[----:B-1----:R1:W2:Y:S02]  /*211a0*/  SYNCS.PHASECHK.TRANS64.TRYWAIT P0, [R5+URZ+0x288c0], R7 ;  /* 0x0288c007050075a7 */ /* 0x0022a4000800017f */
[----:B--2---:R-:W-:Y:S05]  /*211b0*/  @!P0 NANOSLEEP.SYNCS 0x989680 ;  /* 0x009896800000895d */ /* 0x004fea0003900000 */
[----:B------:R-:W2:Y:S02]  /*211c0*/  @!P0 SYNCS.PHASECHK.TRANS64 P0, [R5+URZ+0x288c0], R7 ;  /* 0x0288c007050085a7 */ /* 0x000ea4000800007f */
[----:B--2---:R-:W-:Y:S05]  /*211d0*/  @!P0 BRA `(.L_x_2476) ;  /* 0xfffffffc00f08947 */ /* 0x004fea000383ffff */
[----:B------:R-:W-:Y:S05]  /*211e0*/  BRA `(.L_x_2671) ;  /* 0xffffff9c00fc7947 */ /* 0x000fea000383ffff */
.L_x_2480:
[----:B0-----:R0:W1:Y:S02]  /*211f0*/  SYNCS.PHASECHK.TRANS64.TRYWAIT P0, [R6+URZ+0x288a0], R7 ;  /* 0x0288a007060075a7 */ /* 0x001064000800017f */
[----:B-1----:R-:W-:Y:S05]  /*21200*/  @!P0 NANOSLEEP.SYNCS 0x989680 ;  /* 0x009896800000895d */ /* 0x002fea0003900000 */
[----:B------:R-:W1:Y:S02]  /*21210*/  @!P0 SYNCS.PHASECHK.TRANS64 P0, [R6+URZ+0x288a0], R7 ;  /* 0x0288a007060085a7 */ /* 0x000e64000800007f */
[----:B-1----:R-:W-:Y:S05]  /*21220*/  @!P0 BRA `(.L_x_2480) ;  /* 0xfffffffc00f08947 */ /* 0x002fea000383ffff */
[----:B------:R-:W-:Y:S05]  /*21230*/  BRA `(.L_x_2672) ;  /* 0xffffffa000c87947 */ /* 0x000fea000383ffff */
.L_x_2482:
[----:B-1----:R1:W2:Y:S02]  /*21240*/  SYNCS.PHASECHK.TRANS64.TRYWAIT P1, [R6+URZ+0x288c0], R7 ;  /* 0x0288c007060075a7 */ /* 0x0022a4000802017f */
[----:B--2---:R-:W-:Y:S05]  /*21250*/  @!P1 NANOSLEEP.SYNCS 0x989680 ;  /* 0x009896800000995d */ /* 0x004fea0003900000 */
[----:B------:R-:W2:Y:S02]  /*21260*/  @!P1 SYNCS.PHASECHK.TRANS64 P1, [R6+URZ+0x288c0], R7 ;  /* 0x0288c007060095a7 */ /* 0x000ea4000802007f */
[----:B--2---:R-:W-:Y:S05]  /*21270*/  @!P1 BRA `(.L_x_2482) ;  /* 0xfffffffc00f09947 */ /* 0x004fea000383ffff */
[----:B------:R-:W-:Y:S05]  /*21280*/  BRA `(.L_x_2673) ;  /* 0xffffffa400387947 */ /* 0x000fea000383ffff */
.L_x_2493:
        /* <DEDUP_REMOVED lines=11> */
.L_x_2675:
[----:B------:R-:W-:Y:S05]  /*21340*/  BSYNC B0 ;  /* 0x0000000000007941 */ /* 0x000fea0003800000 */
.L_x_2674:
[----:B------:R-:W-:Y:S05]  /*21350*/  BRA `(.L_x_2676) ;  /* 0xffffffac00f87947 */ /* 0x000fea000383ffff */
.L_x_2494:
[----:B------:R-:W-:Y:S01]  /*21360*/  BSSY B0, `(.L_x_2677) ;  /* 0x0000006000007945 */ /* 0x000fe20003800000 */
[----:B------:R-:W-:-:S07]  /*21370*/  IMAD.MOV.U32 R15, RZ, RZ, -0x1 ;  /* 0xffffffffff0f7424 */ /* 0x000fce00078e00ff */
[----:B------:R-:W-:Y:S05]  /*21380*/  WARPSYNC.COLLECTIVE R15, `(.L_x_2678) ;  /* 0x000000000f0c7348 */ /* 0x000fea0003c00000 */
[----:B------:R-:W-:Y:S02]  /*21390*/  ELECT P6, UR62, PT ;  /* 0x00000000003e782f */ /* 0x000fe400038c0000 */
[----:B------:R-:W-:Y:S01]  /*213a0*/  MOV R14, UR62 ;  /* 0x0000003e000e7c02 */ /* 0x000fe20008000f00 */
[----:B------:R-:W-:Y:S10]  /*213b0*/  ENDCOLLECTIVE ;  /* 0x000000000000791b */ /* 0x000ff40003800000 */
.L_x_2678:
[----:B------:R-:W-:Y:S05]  /*213c0*/  BSYNC B0 ;  /* 0x0000000000007941 */ /* 0x000fea0003800000 */
.L_x_2677:
[----:B------:R-:W-:Y:S05]  /*213d0*/  BRA `(.L_x_2679) ;  /* 0xffffffac00e87947 */ /* 0x000fea000383ffff */
.L_x_2497:
[----:B0-----:R0:W1:Y:S02]  /*213e0*/  SYNCS.PHASECHK.TRANS64.TRYWAIT P0, [R7+URZ+0x28840], R10 ;  /* 0x0288400a070075a7 */ /* 0x001064000800017f */
[----:B-1----:R-:W-:Y:S05]  /*213f0*/  @!P0 NANOSLEEP.SYNCS 0x989680 ;  /* 0x009896800000895d */ /* 0x002fea0003900000 */
[----:B------:R-:W1:Y:S02]  /*21400*/  @!P0 SYNCS.PHASECHK.TRANS64 P0, [R7+URZ+0x28840], R10 ;  /* 0x0288400a070085a7 */ /* 0x000e64000800007f */
[----:B-1----:R-:W-:Y:S05]  /*21410*/  @!P0 BRA `(.L_x_2497) ;  /* 0xfffffffc00f08947 */ /* 0x002fea000383ffff */
[----:B------:R-:W-:Y:S05]  /*21420*/  BRA `(.L_x_2680) ;  /* 0xffffffb0004c7947 */ /* 0x000fea000383ffff */
.L_x_2500:
        /* <DEDUP_REMOVED lines=8> */
.L_x_2508:
[----:B0-----:R0:W1:Y:S02]  /*214b0*/  SYNCS.PHASECHK.TRANS64.TRYWAIT P0, [R7+URZ+0x28840], R8 ;  /* 0x02884008070075a7 */ /* 0x001064000800017f */
[----:B-1----:R-:W-:Y:S05]  /*214c0*/  @!P0 NANOSLEEP.SYNCS 0x989680 ;  /* 0x009896800000895d */ /* 0x002fea0003900000 */
[----:B------:R-:W1:Y:S02]  /*214d0*/  @!P0 SYNCS.PHASECHK.TRANS64 P0, [R7+URZ+0x28840], R8 ;  /* 0x02884008070085a7 */ /* 0x000e64000800007f */
[----:B-1----:R-:W-:Y:S05]  /*214e0*/  @!P0 BRA `(.L_x_2508) ;  /* 0xfffffffc00f08947 */ /* 0x002fea000383ffff */
[----:B------:R-:W-:Y:S05]  /*214f0*/  BRA `(.L_x_2682) ;  /* 0xffffffb800107947 */ /* 0x000fea000383ffff */
.L_x_2510:
[----:B0-----:R0:W1:Y:S02]  /*21500*/  SYNCS.PHASECHK.TRANS64.TRYWAIT P0, [R8+URZ+0x60], R7 ;  /* 0x00006007080075a7 */ /* 0x001064000800017f */
[----:B-1----:R-:W-:Y:S05]  /*21510*/  @!P0 NANOSLEEP.SYNCS 0x989680 ;  /* 0x009896800000895d */ /* 0x002fea0003900000 */
[----:B------:R-:W1:Y:S02]  /*21520*/  @!P0 SYNCS.PHASECHK.TRANS64 P0, [R8+URZ+0x60], R7 ;  /* 0x00006007080085a7 */ /* 0x000e64000800007f */
[----:B-1----:R-:W-:Y:S05]  /*21530*/  @!P0 BRA `(.L_x_2510) ;  /* 0xfffffffc00f08947 */ /* 0x002fea000383ffff */
[----:B------:R-:W-:Y:S05]  /*21540*/  BRA `(.L_x_2683) ;  /* 0xffffffb800ac7947 */ /* 0x000fea000383ffff */
.L_x_2515:
[----:B-1----:R1:W2:Y:S02]  /*21550*/  SYNCS.PHASECHK.TRANS64.TRYWAIT P0, [R2+URZ+0x28840], R3 ;  /* 0x02884003020075a7 */ /* 0x0022a4000800017f */
[----:B--2---:R-:W-:Y:S05]  /*21560*/  @!P0 NANOSLEEP.SYNCS 0x989680 ;  /* 0x009896800000895d */ /* 0x004fea0003900000 */
[----:B------:R-:W2:Y:S02]  /*21570*/  @!P0 SYNCS.PHASECHK.TRANS64 P0, [R2+URZ+0x28840], R3 ;  /* 0x02884003020085a7 */ /* 0x000ea4000800007f */
[----:B--2---:R-:W-:Y:S05]  /*21580*/  @!P0 BRA `(.L_x_2515) ;  /* 0xfffffffc00f08947 */ /* 0x004fea000383ffff */
[----:B------:R-:W-:Y:S05]  /*21590*/  BRA `(.L_x_2684) ;  /* 0xffffffc000087947 */ /* 0x000fea000383ffff */
.L_x_2517:
[----:B0-----:R0:W1:Y:S02]  /*215a0*/  SYNCS.PHASECHK.TRANS64.TRYWAIT P1, [R2+URZ+0x60], R3 ;  /* 0x00006003020075a7 */ /* 0x001064000802017f */
[----:B-1----:R-:W-:Y:S05]  /*215b0*/  @!P1 NANOSLEEP.SYNCS 0x989680 ;  /* 0x009896800000995d */ /* 0x002fea0003900000 */
[----:B------:R-:W1:Y:S02]  /*215c0*/  @!P1 SYNCS.PHASECHK.TRANS64 P1, [R2+URZ+0x60], R3 ;  /* 0x00006003020095a7 */ /* 0x000e64000802007f */
[----:B-1----:R-:W-:Y:S05]  /*215d0*/  @!P1 BRA `(.L_x_2517) ;  /* 0xfffffffc00f09947 */ /* 0x002fea000383ffff */
[----:B------:R-:W-:Y:S05]  /*215e0*/  BRA `(.L_x_2685) ;  /* 0xffffffc000a47947 */ /* 0x000fea000383ffff */
.L_x_2522:
[----:B--2---:R2:W3:Y:S02]  /*215f0*/  SYNCS.PHASECHK.TRANS64.TRYWAIT P0, [R2+URZ+0x28840], R3 ;  /* 0x02884003020075a7 */ /* 0x0044e4000800017f */
[----:B---3--:R-:W-:Y:S05]  /*21600*/  @!P0 NANOSLEEP.SYNCS 0x989680 ;  /* 0x009896800000895d */ /* 0x008fea0003900000 */
[----:B------:R-:W3:Y:S02]  /*21610*/  @!P0 SYNCS.PHASECHK.TRANS64 P0, [R2+URZ+0x28840], R3 ;  /* 0x02884003020085a7 */ /* 0x000ee4000800007f */
[----:B---3--:R-:W-:Y:S05]  /*21620*/  @!P0 BRA `(.L_x_2522) ;  /* 0xfffffffc00f08947 */ /* 0x008fea000383ffff */
[----:B------:R-:W-:Y:S05]  /*21630*/  BRA `(.L_x_2686) ;  /* 0xffffffc400c07947 */ /* 0x000fea000383ffff */
.L_x_2524:
[----:B0-----:R0:W1:Y:S02]  /*21640*/  SYNCS.PHASECHK.TRANS64.TRYWAIT P1, [R2+URZ+0x60], R9 ;  /* 0x00006009020075a7 */ /* 0x001064000802017f */
[----:B-1----:R-:W-:Y:S05]  /*21650*/  @!P1 NANOSLEEP.SYNCS 0x989680 ;  /* 0x009896800000995d */ /* 0x002fea0003900000 */
[----:B------:R-:W1:Y:S02]  /*21660*/  @!P1 SYNCS.PHASECHK.TRANS64 P1, [R2+URZ+0x60], R9 ;  /* 0x00006009020095a7 */ /* 0x000e64000802007f */
[----:B-1----:R-:W-:Y:S05]  /*21670*/  @!P1 BRA `(.L_x_2524) ;  /* 0xfffffffc00f09947 */ /* 0x002fea000383ffff */
[----:B------:R-:W-:Y:S05]  /*21680*/  BRA `(.L_x_2687) ;  /* 0xffffffc8005c7947 */ /* 0x000fea000383ffff */
.L_x_2531:
[----:B-1----:R1:W2:Y:S02]  /*21690*/  SYNCS.PHASECHK.TRANS64.TRYWAIT P0, [R3+URZ+0x28860], R0 ;  /* 0x02886000030075a7 */ /* 0x0022a4000800017f */
[----:B--2---:R-:W-:Y:S05]  /*216a0*/  @!P0 NANOSLEEP.SYNCS 0x989680 ;  /* 0x009896800000895d */ /* 0x004fea0003900000 */
[----:B------:R-:W2:Y:S02]  /*216b0*/  @!P0 SYNCS.PHASECHK.TRANS64 P0, [R3+URZ+0x28860], R0 ;  /* 0x02886000030085a7 */ /* 0x000ea4000800007f */
[----:B--2---:R-:W-:Y:S05]  /*216c0*/  @!P0 BRA `(.L_x_2531) ;  /* 0xfffffffc00f08947 */ /* 0x004fea000383ffff */
[----:B------:R-:W-:Y:S05]  /*216d0*/  BRA `(.L_x_2688) ;  /* 0xffffffcc00607947 */ /* 0x000fea000383ffff */
.L_x_2533:
[----:B------:R-:W-:Y:S01]  /*216e0*/  BSSY B0, `(.L_x_2689) ;  /* 0x0000008000007945 */ /* 0x000fe20003800000 */
[----:B------:R-:W-:Y:S02]  /*216f0*/  IMAD.MOV.U32 R13, RZ, RZ, R16 ;  /* 0x000000ffff0d7224 */ /* 0x000fe400078e0010 */
[----:B------:R-:W-:Y:S02]  /*21700*/  IMAD.MOV.U32 R12, RZ, RZ, RZ ;  /* 0x000000ffff0c7224 */ /* 0x000fe400078e00ff */
[----:B------:R-:W-:Y:S02]  /*21710*/  IMAD.MOV.U32 R11, RZ, RZ, 0x1f ;  /* 0x0000001fff0b7424 */ /* 0x000fe400078e00ff */
[----:B0-----:R-:W-:-:S07]  /*21720*/  IMAD.MOV.U32 R15, RZ, RZ, -0x1 ;  /* 0xffffffffff0f7424 */ /* 0x001fce00078e00ff */
[----:B-1----:R-:W-:Y:S05]  /*21730*/  WARPSYNC.COLLECTIVE R15, `(.L_x_2690) ;  /* 0x000000000f087348 */ /* 0x002fea0003c00000 */
[----:B------:R0:W2:Y:S02]  /*21740*/  SHFL.IDX P6, R14, R13, R12, R11 ;  /* 0x0000000c0d0e7389 */ /* 0x0000a400000c000b */
[----:B012---:R-:W-:Y:S01]  /*21750*/  ENDCOLLECTIVE ;  /* 0x000000000000791b */ /* 0x007fe20003800000 */
.L_x_2690:
[----:B------:R-:W-:Y:S05]  /*21760*/  BSYNC B0 ;  /* 0x0000000000007941 */ /* 0x000fea0003800000 */
.L_x_2689:
        /* <DEDUP_REMOVED lines=8> */
.L_x_2691:
[----:B------:R-:W-:Y:S01]  /*217f0*/  IMAD.MOV.U32 R16, RZ, RZ, R14 ;  /* 0x000000ffff107224 */ /* 0x000fe200078e000e */
[----:B------:R-:W-:Y:S06]  /*21800*/  BRA `(.L_x_2692) ;  /* 0xffffffcc00e87947 */ /* 0x000fec000383ffff */
.L_x_2536:
        /* <DEDUP_REMOVED lines=8> */
.L_x_2694:
[----:B------:R-:W-:Y:S05]  /*21890*/  BSYNC B0 ;  /* 0x0000000000007941 */ /* 0x000fea0003800000 */
.L_x_2693:
        /* <DEDUP_REMOVED lines=10> */
.L_x_2695:
        /* <DEDUP_REMOVED lines=8> */
.L_x_2696:
        /* <DEDUP_REMOVED lines=8> */
.L_x_2697:
        /* <DEDUP_REMOVED lines=8> */
.L_x_2698:
        /* <DEDUP_REMOVED lines=8> */
.L_x_2699:
[----:B------:R-:W-:Y:S05]  /*21b40*/  BRA `(.L_x_2700) ;  /* 0xffffffcc00ac7947 */ /* 0x000fea000383ffff */
.L_x_2541:
        /* <DEDUP_REMOVED lines=8> */
.L_x_2702:
[----:B------:R-:W-:Y:S05]  /*21bd0*/  BSYNC B0 ;  /* 0x0000000000007941 */ /* 0x000fea0003800000 */
.L_x_2701:
        /* <DEDUP_REMOVED lines=10> */
.L_x_2703:
        /* <DEDUP_REMOVED lines=8> */
.L_x_2704:
        /* <DEDUP_REMOVED lines=8> */
.L_x_2705:
        /* <DEDUP_REMOVED lines=8> */
.L_x_2706:
        /* <DEDUP_REMOVED lines=8> */
.L_x_2707:
[----:B------:R-:W-:Y:S05]  /*21e80*/  BRA `(.L_x_2708) ;  /* 0xffffffcc00907947 */ /* 0x000fea000383ffff */
.L_x_2543:
[----:B------:R-:W-:Y:S01]  /*21e90*/  BSSY B0, `(.L_x_2709) ;  /* 0x0000006000007945 */ /* 0x000fe20003800000 */
[----:B------:R-:W-:Y:S01]  /*21ea0*/  PLOP3.LUT P6, PT, P6, PT, PT, 0x8, 0x0 ;  /* 0x000000000000781c */ /* 0x000fe200037ce170 */
[----:B------:R-:W-:-:S12]  /*21eb0*/  IMAD.MOV.U32 R15, RZ, RZ, -0x1 ;  /* 0xffffffffff0f7424 */ /* 0x000fd800078e00ff */
[----:B0-----:R-:W-:Y:S05]  /*21ec0*/  WARPSYNC.COLLECTIVE R15, `(.L_x_2710) ;  /* 0x000000000f087348 */ /* 0x001fea0003c00000 */
[----:B------:R-:W-:Y:S01]  /*21ed0*/  VOTE.ANY R14, PT, P6 ;  /* 0x00000000000e7806 */ /* 0x000fe200030e0100 */
[----:B0-----:R-:W-:Y:S06]  /*21ee0*/  ENDCOLLECTIVE ;  /* 0x000000000000791b */ /* 0x001fec0003800000 */
.L_x_2710:
[----:B------:R-:W-:Y:S05]  /*21ef0*/  BSYNC B0 ;  /* 0x0000000000007941 */ /* 0x000fea0003800000 */
.L_x_2709:
        /* <DEDUP_REMOVED lines=9> */
.L_x_2711:
[----:B------:R-:W-:Y:S01]  /*21f90*/  IMAD.MOV.U32 R17, RZ, RZ, R14 ;  /* 0x000000ffff117224 */ /* 0x000fe200078e000e */
[----:B------:R-:W-:Y:S06]  /*21fa0*/  BRA `(.L_x_2712) ;  /* 0xffffffcc00807947 */ /* 0x000fec000383ffff */
.L_x_2545:
[----:B------:R-:W-:Y:S01]  /*21fb0*/  BSSY B0, `(.L_x_2713) ;  /* 0x0000007000007945 */ /* 0x000fe20003800000 */
[----:B------:R-:W-:Y:S02]  /*21fc0*/  IMAD.MOV.U32 R13, RZ, RZ, R2 ;  /* 0x000000ffff0d7224 */ /* 0x000fe400078e0002 */
[----:B------:R-:W-:Y:S02]  /*21fd0*/  IMAD.MOV.U32 R11, RZ, RZ, 0x1f ;  /* 0x0000001fff0b7424 */ /* 0x000fe400078e00ff */
[----:B------:R-:W-:-:S07]  /*21fe0*/  IMAD.MOV.U32 R15, RZ, RZ, -0x1 ;  /* 0xffffffffff0f7424 */ /* 0x000fce00078e00ff */
[----:B012---:R-:W-:Y:S05]  /*21ff0*/  WARPSYNC.COLLECTIVE R15, `(.L_x_2714) ;  /* 0x000000000f087348 */ /* 0x007fea0003c00000 */
[----:B------:R3:W4:Y:S02]  /*22000*/  SHFL.IDX P6, R14, R13, R12, R11 ;  /* 0x0000000c0d0e7389 */ /* 0x00072400000c000b */
[----:B01234-:R-:W-:Y:S01]  /*22010*/  ENDCOLLECTIVE ;  /* 0x000000000000791b */ /* 0x01ffe20003800000 */
.L_x_2714:
[----:B------:R-:W-:Y:S05]  /*22020*/  BSYNC B0 ;  /* 0x0000000000007941 */ /* 0x000fea0003800000 */
.L_x_2713:
[----:B------:R-:W-:Y:S01]  /*22030*/  IMAD.MOV.U32 R7, RZ, RZ, R14 ;  /* 0x000000ffff077224 */ /* 0x000fe200078e000e */
[----:B------:R-:W-:Y:S06]  /*22040*/  BRA `(.L_x_2544) ;  /* 0xffffffcc00747947 */ /* 0x000fec000383ffff */
.L_x_2549:
[----:B-1----:R1:W2:Y:S02]  /*22050*/  SYNCS.PHASECHK.TRANS64.TRYWAIT P0, [R0+URZ+0x28820], R3 ;  /* 0x02882003000075a7 */ /* 0x0022a4000800017f */
[----:B--2---:R-:W-:Y:S05]  /*22060*/  @!P0 NANOSLEEP.SYNCS 0x989680 ;  /* 0x009896800000895d */ /* 0x004fea0003900000 */
[----:B------:R-:W2:Y:S02]  /*22070*/  @!P0 SYNCS.PHASECHK.TRANS64 P0, [R0+URZ+0x28820], R3 ;  /* 0x02882003000085a7 */ /* 0x000ea4000800007f */
[----:B--2---:R-:W-:Y:S05]  /*22080*/  @!P0 BRA `(.L_x_2549) ;  /* 0xfffffffc00f08947 */ /* 0x004fea000383ffff */
[----:B------:R-:W-:Y:S05]  /*22090*/  BRA `(.L_x_2715) ;  /* 0xffffffd000e87947 */ /* 0x000fea000383ffff */
.L_x_2550:
        /* <DEDUP_REMOVED lines=11> */
.L_x_2717:
[----:B------:R-:W-:Y:S05]  /*22150*/  BSYNC B0 ;  /* 0x0000000000007941 */ /* 0x000fea0003800000 */
.L_x_2716:
[----:B------:R-:W-:Y:S05]  /*22160*/  BRA `(.L_x_2718) ;  /* 0xffffffd000d07947 */ /* 0x000fea000383ffff */
.L_x_2551:
[----:B------:R-:W-:Y:S01]  /*22170*/  BSSY B0, `(.L_x_2719) ;  /* 0x0000006000007945 */ /* 0x000fe20003800000 */
[----:B------:R-:W-:-:S07]  /*22180*/  IMAD.MOV.U32 R15, RZ, RZ, -0x1 ;  /* 0xffffffffff0f7424 */ /* 0x000fce00078e00ff */
[----:B012---:R-:W-:Y:S05]  /*22190*/  WARPSYNC.COLLECTIVE R15, `(.L_x_2720) ;  /* 0x000000000f0c7348 */ /* 0x007fea0003c00000 */
[----:B------:R-:W-:Y:S02]  /*221a0*/  ELECT P6, UR62, PT ;  /* 0x00000000003e782f */ /* 0x000fe400038c0000 */
[----:B------:R-:W-:Y:S01]  /*221b0*/  MOV R14, UR62 ;  /* 0x0000003e000e7c02 */ /* 0x000fe20008000f00 */
[----:B012---:R-:W-:Y:S10]  /*221c0*/  ENDCOLLECTIVE ;  /* 0x000000000000791b */ /* 0x007ff40003800000 */
.L_x_2720:
[----:B------:R-:W-:Y:S05]  /*221d0*/  BSYNC B0 ;  /* 0x0000000000007941 */ /* 0x000fea0003800000 */
.L_x_2719:
[----:B------:R-:W-:Y:S05]  /*221e0*/  BRA `(.L_x_2721) ;  /* 0xffffffd000c47947 */ /* 0x000fea000383ffff */
.L_x_2553:
[----:B-1----:R1:W2:Y:S02]  /*221f0*/  SYNCS.PHASECHK.TRANS64.TRYWAIT P0, [R6+URZ], R5 ;  /* 0x00000005060075a7 */ /* 0x0022a4000800017f */
[----:B--2---:R-:W-:Y:S05]  /*22200*/  @!P0 NANOSLEEP.SYNCS 0x989680 ;  /* 0x009896800000895d */ /* 0x004fea0003900000 */
[----:B------:R-:W2:Y:S02]  /*22210*/  @!P0 SYNCS.PHASECHK.TRANS64 P0, [R6+URZ], R5 ;  /* 0x00000005060085a7 */ /* 0x000ea4000800007f */
[----:B--2---:R-:W-:Y:S05]  /*22220*/  @!P0 BRA `(.L_x_2553) ;  /* 0xfffffffc00f08947 */ /* 0x004fea000383ffff */
[----:B------:R-:W-:Y:S05]  /*22230*/  BRA `(.L_x_2722) ;  /* 0xffffffd400007947 */ /* 0x000fea000383ffff */
.L_x_2554:
[----:B--2---:R2:W3:Y:S02]  /*22240*/  SYNCS.PHASECHK.TRANS64.TRYWAIT P0, [R7+URZ], R2 ;  /* 0x00000002070075a7 */ /* 0x0044e4000800017f */
[----:B---3--:R-:W-:Y:S05]  /*22250*/  @!P0 NANOSLEEP.SYNCS 0x989680 ;  /* 0x009896800000895d */ /* 0x008fea0003900000 */
[----:B------:R-:W3:Y:S02]  /*22260*/  @!P0 SYNCS.PHASECHK.TRANS64 P0, [R7+URZ], R2 ;  /* 0x00000002070085a7 */ /* 0x000ee4000800007f */
[----:B---3--:R-:W-:Y:S05]  /*22270*/  @!P0 BRA `(.L_x_2554) ;  /* 0xfffffffc00f08947 */ /* 0x008fea000383ffff */
[----:B------:R-:W-:Y:S05]  /*22280*/  BRA `(.L_x_2723) ;  /* 0xffffffd000f47947 */ /* 0x000fea000383ffff */
.L_x_2556:
[----:B---3--:R3:W4:Y:S02]  /*22290*/  SYNCS.PHASECHK.TRANS64.TRYWAIT P0, [R4+URZ], R5 ;  /* 0x00000005040075a7 */ /* 0x008724000800017f */
[----:B----4-:R-:W-:Y:S05]  /*222a0*/  @!P0 NANOSLEEP.SYNCS 0x989680 ;  /* 0x009896800000895d */ /* 0x010fea0003900000 */
[----:B------:R-:W4:Y:S02]  /*222b0*/  @!P0 SYNCS.PHASECHK.TRANS64 P0, [R4+URZ], R5 ;  /* 0x00000005040085a7 */ /* 0x000f24000800007f */
[----:B----4-:R-:W-:Y:S05]  /*222c0*/  @!P0 BRA `(.L_x_2556) ;  /* 0xfffffffc00f08947 */ /* 0x010fea000383ffff */
[----:B------:R-:W-:Y:S05]  /*222d0*/  BRA `(.L_x_2724) ;  /* 0xffffffd000fc7947 */ /* 0x000fea000383ffff */
.L_x_2725:
        /* <DEDUP_REMOVED lines=10> */
.L_x_2735:


//--------------------- .nv.global.init           --------------------------
	.section	.nv.global.init,"aw",@progbits
.nv.global.init:
	.type		$str$23,@object
	.size		$str$23,($str$24 - $str$23)
$str$23:
        /*0000*/ 	.byte	0x28, 0x61, 0x64, 0x64, 0x72, 0x65, 0x73, 0x73, 0x20, 0x26, 0x20, 0x6d, 0x61, 0x73, 0x6b, 0x29
        /*0010*/ 	.byte	0x20, 0x3d, 0x3d, 0x20, 0x30, 0x00
	.type		$str$24,@object
	.size		$str$24,(__unnamed_4 - $str$24)
$str$24:
        /*0016*/ 	.byte	0x2f, 0x74, 0x6d, 0x70, 0x2f, 0x6f, 0x73, 0x73, 0x5f, 0x6b, 0x65, 0x72, 0x6e, 0x65, 0x6c, 0x73
        /*0026*/ 	.byte	0x5f, 0x73, 0x72, 0x63, 0x2f, 0x66, 0x6c, 0x61, 0x73, 0x68, 0x5f, 0x61, 0x74, 0x74, 0x65, 0x6e
        /*0036*/ 	.byte	0x74, 0x69, 0x6f, 0x6e, 0x2f, 0x63, 0x73, 0x72, 0x63, 0x2f, 0x63, 0x75, 0x74, 0x6c, 0x61, 0x73
        /*0046*/ 	.byte	0x73, 0x2f, 0x69, 0x6e, 0x63, 0x6c, 0x75, 0x64, 0x65, 0x2f, 0x63, 0x75, 0x74, 0x65, 0x2f, 0x70
        /*0056*/ 	.byte	0x6f, 0x69, 0x6e, 0x74, 0x65, 0x72, 0x5f, 0x66, 0x6c, 0x61, 0x67, 0x67, 0x65, 0x64, 0x2e, 0x68
        /*0066*/ 	.byte	0x70, 0x70, 0x00
	.type		__unnamed_4,@object
	.size		__unnamed_4,(__unnamed_8 - __unnamed_4)
__unnamed_4:
        /* <DEDUP_REMOVED lines=25> */
	.type		__unnamed_8,@object
	.size		__unnamed_8,(__unnamed_3 - __unnamed_8)
__unnamed_8:
        /* <DEDUP_REMOVED lines=24> */
        /*036d*/ 	.byte	0x3e, 0x20, 0x26, 0x5d, 0x00
	.type		__unnamed_3,@object
	.size		__unnamed_3,(__unnamed_2 - __unnamed_3)
__unnamed_3:
        /* <DEDUP_REMOVED lines=29> */
	.type		__unnamed_2,@object
	.size		__unnamed_2,(__unnamed_7 - __unnamed_2)
__unnamed_2:
        /* <DEDUP_REMOVED lines=29> */
	.type		__unnamed_7,@object
	.size		__unnamed_7,(__unnamed_6 - __unnamed_7)
__unnamed_7:
        /* <DEDUP_REMOVED lines=29> */
        /*08e2*/ 	.byte	0x00
	.type		__unnamed_6,@object
	.size		__unnamed_6,(__unnamed_1 - __unnamed_6)
__unnamed_6:
        /* <DEDUP_REMOVED lines=30> */
	.type		__unnamed_1,@object
	.size		__unnamed_1,(__unnamed_5 - __unnamed_1)
__unnamed_1:
        /* <DEDUP_REMOVED lines=29> */
        /*0c84*/ 	.byte	0x5d, 0x00
	.type		__unnamed_5,@object
	.size		__unnamed_5,(.L_4 - __unnamed_5)
__unnamed_5:
        /* <DEDUP_REMOVED lines=29> */
        /*0e56*/ 	.byte	0x26, 0x5d, 0x00
.L_4:


//--------------------- .nv.shared._ZN7cutlass13device_kernelIN5flash11enable_sm90INS1_16FlashAttnFwdSm90INS1_25CollectiveMainloopFwdSm90ILi2EN4cute5tupleIJNS5_1CILi1EEES8_S8_EEENS6_IJNS7_ILi128EEENS7_ILi176EEESA_EEELi128ENS_10bfloat16_tEfNS_4arch4Sm90ELb0ELb0ELb1ELb0ELb0ELb0ELb0ELb1ELb1ELb0ELb0ELb0EEENS1_21CollectiveEpilogueFwdINS6_IJSA_SA_SB_EEES9_SD_SF_Li256ELb0ELb0ELb0ELb0EEENS1_29StaticPersistentTileSchedulerILb0EEEEEEEEEvNT_6ParamsE --------------------------
	.section	.nv.shared._ZN7cutlass13device_kernelIN5flash11enable_sm90INS1_16FlashAttnFwdSm90INS1_25CollectiveMainloopFwdSm90ILi2EN4cute5tupleIJNS5_1CILi1EEES8_S8_EEENS6_IJNS7_ILi128EEENS7_ILi176EEESA_EEELi128ENS_10bfloat16_tEfNS_4arch4Sm90ELb0ELb0ELb1ELb0ELb0ELb0ELb0ELb1ELb1ELb0ELb0ELb0EEENS1_21CollectiveEpilogueFwdINS6_IJSA_SA_SB_EEES9_SD_SF_Li256ELb0ELb0ELb0ELb0EEENS1_29StaticPersistentTileSchedulerILb0EEEEEEEEEvNT_6ParamsE,"aw",@nobits
	.sectionflags	@""
	.align	16
	.zero		1024


//--------------------- .nv.shared.reserved.0     --------------------------
	.section	.nv.shared.reserved.0,"aw",@nobits
	.weak		__nv_reservedSMEM_offset_0_alias
	.size		__nv_reservedSMEM_offset_0_alias, 0, 0
	.other		__nv_reservedSMEM_offset_0_alias,@"STO_CUDA_RESERVED_SHARED STV_DEFAULT"
__nv_reservedSMEM_offset_0_alias:
	.zero		0


//--------------------- .nv.global                --------------------------
	.section	.nv.global,"aw",@nobits
.nv.global:
	.type		_ZN74_INTERNAL_2e5bbd92_38_flash_fwd_hdim128_bf16_softcap_sm90_cu_348dd9ca_29494cute1_E,@object
	.size		_ZN74_INTERNAL_2e5bbd92_38_flash_fwd_hdim128_bf16_softcap_sm90_cu_348dd9ca_29494cute1_E,(_ZN74_INTERNAL_2e5bbd92_38_flash_fwd_hdim128_bf16_softcap_sm90_cu_348dd9ca_29494cuda3std3__45__cpo6cbeginE - _ZN74_INTERNAL_2e5bbd92_38_flash_fwd_hdim128_bf16_softcap_sm90_cu_348dd9ca_29494cute1_E)
_ZN74_INTERNAL_2e5bbd92_38_flash_fwd_hdim128_bf16_softcap_sm90_cu_348dd9ca_29494cute1_E:
	.zero		1
	.type		_ZN74_INTERNAL_2e5bbd92_38_flash_fwd_hdim128_bf16_softcap_sm90_cu_348dd9ca_29494cuda3std3__45__cpo6cbeginE,@object
	.size		_ZN74_INTERNAL_2e5bbd92_38_flash_fwd_hdim128_bf16_softcap_sm90_cu_348dd9ca_29494cuda3std3__45__cpo6cbeginE,(_ZN74_INTERNAL_2e5bbd92_38_flash_fwd_hdim128_bf16_softcap_sm90_cu_348dd9ca_29494cuda3std3__48in_placeE - _ZN74_INTERNAL_2e5bbd92_38_flash_fwd_hdim128_bf16_softcap_sm90_cu_348dd9ca_29494cuda3std3__45__cpo6cbeginE)
_ZN74_INTERNAL_2e5bbd92_38_flash_fwd_hdim128_bf16_softcap_sm90_cu_348dd9ca_29494cuda3std3__45__cpo6cbeginE:
	.zero		1
	.type		_ZN74_INTERNAL_2e5bbd92_38_flash_fwd_hdim128_bf16_softcap_sm90_cu_348dd9ca_29494cuda3std3__48in_placeE,@object
	.size		_ZN74_INTERNAL_2e5bbd92_38_flash_fwd_hdim128_bf16_softcap_sm90_cu_348dd9ca_29494cuda3std3__48in_placeE,(_ZN74_INTERNAL_2e5bbd92_38_flash_fwd_hdim128_bf16_softcap_sm90_cu_348dd9ca_29494cuda3std6ranges3__45__cpo9iter_moveE - _ZN74_INTERNAL_2e5bbd92_38_flash_fwd_hdim128_bf16_softcap_sm90_cu_348dd9ca_29494cuda3std3__48in_placeE)
_ZN74_INTERNAL_2e5bbd92_38_flash_fwd_hdim128_bf16_softcap_sm90_cu_348dd9ca_29494cuda3std3__48in_placeE:
	.zero		1
	.type		_ZN74_INTERNAL_2e5bbd92_38_flash_fwd_hdim128_bf16_softcap_sm90_cu_348dd9ca_29494cuda3std6ranges3__45__cpo9iter_moveE,@object
	.size		_ZN74_INTERNAL_2e5bbd92_38_flash_fwd_hdim128_bf16_softcap_sm90_cu_348dd9ca_29494cuda3std6ranges3__45__cpo9iter_moveE,(_ZN74_INTERNAL_2e5bbd92_38_flash_fwd_hdim128_bf16_softcap_sm90_cu_348dd9ca_29494cuda3std3__45__cpo5beginE - _ZN74_INTERNAL_2e5bbd92_38_flash_fwd_hdim128_bf16_softcap_sm90_cu_348dd9ca_29494cuda3std6ranges3__45__cpo9iter_moveE)
_ZN74_INTERNAL_2e5bbd92_38_flash_fwd_hdim128_bf16_softcap_sm90_cu_348dd9ca_29494cuda3std6ranges3__45__cpo9iter_moveE:
	.zero		1
	.type		_ZN74_INTERNAL_2e5bbd92_38_flash_fwd_hdim128_bf16_softcap_sm90_cu_348dd9ca_29494cuda3std3__45__cpo5beginE,@object
	.size		_ZN74_INTERNAL_2e5bbd92_38_flash_fwd_hdim128_bf16_softcap_sm90_cu_348dd9ca_29494cuda3std3__45__cpo5beginE,(_ZN74_INTERNAL_2e5bbd92_38_flash_fwd_hdim128_bf16_softcap_sm90_cu_348dd9ca_29494cuda3std3__476_GLOBAL__N__2e5bbd92_38_flash_fwd_hdim128_bf16_softcap_sm90_cu_348dd9ca_29496ignoreE - _ZN74_INTERNAL_2e5bbd92_38_flash_fwd_hdim128_bf16_softcap_sm90_cu_348dd9ca_29494cuda3std3__45__cpo5beginE)
_ZN74_INTERNAL_2e5bbd92_38_flash_fwd_hdim128_bf16_softcap_sm90_cu_348dd9ca_29494cuda3std3__45__cpo5beginE:
	.zero		1
	.type		_ZN74_INTERNAL_2e5bbd92_38_flash_fwd_hdim128_bf16_softcap_sm90_cu_348dd9ca_29494cuda3std3__476_GLOBAL__N__2e5bbd92_38_flash_fwd_hdim128_bf16_softcap_sm90_cu_348dd9ca_29496ignoreE,@object
	.size		_ZN74_INTERNAL_2e5bbd92_38_flash_fwd_hdim128_bf16_softcap_sm90_cu_348dd9ca_29494cuda3std3__476_GLOBAL__N__2e5bbd92_38_flash_fwd_hdim128_bf16_softcap_sm90_cu_348dd9ca_29496ignoreE,(_ZN74_INTERNAL_2e5bbd92_38_flash_fwd_hdim128_bf16_softcap_sm90_cu_348dd9ca_29494cute7productE - _ZN74_INTERNAL_2e5bbd92_38_flash_fwd_hdim128_bf16_softcap_sm90_cu_348dd9ca_29494cuda3std3__476_GLOBAL__N__2e5bbd92_38_flash_fwd_hdim128_bf16_softcap_sm90_cu_348dd9ca_29496ignoreE)
_ZN74_INTERNAL_2e5bbd92_38_flash_fwd_hdim128_bf16_softcap_sm90_cu_348dd9ca_29494cuda3std3__476_GLOBAL__N__2e5bbd92_38_flash_fwd_hdim128_bf16_softcap_sm90_cu_348dd9ca_29496ignoreE:
	.zero		1
	.type		_ZN74_INTERNAL_2e5bbd92_38_flash_fwd_hdim128_bf16_softcap_sm90_cu_348dd9ca_29494cute7productE,@object
	.size		_ZN74_INTERNAL_2e5bbd92_38_flash_fwd_hdim128_bf16_softcap_sm90_cu_348dd9ca_29494cute7productE,(_ZN74_INTERNAL_2e5bbd92_38_flash_fwd_hdim128_bf16_softcap_sm90_cu_348dd9ca_29494cuda3std3__45__cpo3endE - _ZN74_INTERNAL_2e5bbd92_38_flash_fwd_hdim128_bf16_softcap_sm90_cu_348dd9ca_29494cute7productE)
_ZN74_INTERNAL_2e5bbd92_38_flash_fwd_hdim128_bf16_softcap_sm90_cu_348dd9ca_29494cute7productE:
	.zero		1
	.type		_ZN74_INTERNAL_2e5bbd92_38_flash_fwd_hdim128_bf16_softcap_sm90_cu_348dd9ca_29494cuda3std3__45__cpo3endE,@object
	.size		_ZN74_INTERNAL_2e5bbd92_38_flash_fwd_hdim128_bf16_softcap_sm90_cu_348dd9ca_29494cuda3std3__45__cpo3endE,(_ZN74_INTERNAL_2e5bbd92_38_flash_fwd_hdim128_bf16_softcap_sm90_cu_348dd9ca_29494cuda3std3__419piecewise_constructE - _ZN74_INTERNAL_2e5bbd92_38_flash_fwd_hdim128_bf16_softcap_sm90_cu_348dd9ca_29494cuda3std3__45__cpo3endE)
_ZN74_INTERNAL_2e5bbd92_38_flash_fwd_hdim128_bf16_softcap_sm90_cu_348dd9ca_29494cuda3std3__45__cpo3endE:
	.zero		1
	.type		_ZN74_INTERNAL_2e5bbd92_38_flash_fwd_hdim128_bf16_softcap_sm90_cu_348dd9ca_29494cuda3std3__419piecewise_constructE,@object
	.size		_ZN74_INTERNAL_2e5bbd92_38_flash_fwd_hdim128_bf16_softcap_sm90_cu_348dd9ca_29494cuda3std3__419piecewise_constructE,(_ZN74_INTERNAL_2e5bbd92_38_flash_fwd_hdim128_bf16_softcap_sm90_cu_348dd9ca_29494cuda3std3__45__cpo4cendE - _ZN74_INTERNAL_2e5bbd92_38_flash_fwd_hdim128_bf16_softcap_sm90_cu_348dd9ca_29494cuda3std3__419piecewise_constructE)
_ZN74_INTERNAL_2e5bbd92_38_flash_fwd_hdim128_bf16_softcap_sm90_cu_348dd9ca_29494cuda3std3__419piecewise_constructE:
	.zero		1
	.type		_ZN74_INTERNAL_2e5bbd92_38_flash_fwd_hdim128_bf16_softcap_sm90_cu_348dd9ca_29494cuda3std3__45__cpo4cendE,@object
	.size		_ZN74_INTERNAL_2e5bbd92_38_flash_fwd_hdim128_bf16_softcap_sm90_cu_348dd9ca_29494cuda3std3__45__cpo4cendE,(_ZN74_INTERNAL_2e5bbd92_38_flash_fwd_hdim128_bf16_softcap_sm90_cu_348dd9ca_29494cuda3std6ranges3__45__cpo4swapE - _ZN74_INTERNAL_2e5bbd92_38_flash_fwd_hdim128_bf16_softcap_sm90_cu_348dd9ca_29494cuda3std3__45__cpo4cendE)
_ZN74_INTERNAL_2e5bbd92_38_flash_fwd_hdim128_bf16_softcap_sm90_cu_348dd9ca_29494cuda3std3__45__cpo4cendE:
	.zero		1
	.type		_ZN74_INTERNAL_2e5bbd92_38_flash_fwd_hdim128_bf16_softcap_sm90_cu_348dd9ca_29494cuda3std6ranges3__45__cpo4swapE,@object
	.size		_ZN74_INTERNAL_2e5bbd92_38_flash_fwd_hdim128_bf16_softcap_sm90_cu_348dd9ca_29494cuda3std6ranges3__45__cpo4swapE,(.L_15 - _ZN74_INTERNAL_2e5bbd92_38_flash_fwd_hdim128_bf16_softcap_sm90_cu_348dd9ca_29494cuda3std6ranges3__45__cpo4swapE)
_ZN74_INTERNAL_2e5bbd92_38_flash_fwd_hdim128_bf16_softcap_sm90_cu_348dd9ca_29494cuda3std6ranges3__45__cpo4swapE:
	.zero		1
.L_15:


//--------------------- .nv.shared._ZN7cutlass13device_kernelIN5flash11enable_sm90INS1_16FlashAttnFwdSm90INS1_25CollectiveMainloopFwdSm90ILi2EN4cute5tupleIJNS5_1CILi2EEENS7_ILi1EEES9_EEENS6_IJNS7_ILi128EEENS7_ILi176EEESB_EEELi128ENS_10bfloat16_tEfNS_4arch4Sm90ELb0ELb0ELb1ELb0ELb0ELb0ELb0ELb1ELb1ELb0ELb0ELb0EEENS1_21CollectiveEpilogueFwdINS6_IJSB_SB_SC_EEESA_SE_SG_Li256ELb0ELb0ELb0ELb0EEENS1_29StaticPersistentTileSchedulerILb0EEEEEEEEEvNT_6ParamsE --------------------------
	.section	.nv.shared._ZN7cutlass13device_kernelIN5flash11enable_sm90INS1_16FlashAttnFwdSm90INS1_25CollectiveMainloopFwdSm90ILi2EN4cute5tupleIJNS5_1CILi2EEENS7_ILi1EEES9_EEENS6_IJNS7_ILi128EEENS7_ILi176EEESB_EEELi128ENS_10bfloat16_tEfNS_4arch4Sm90ELb0ELb0ELb1ELb0ELb0ELb0ELb0ELb1ELb1ELb0ELb0ELb0EEENS1_21CollectiveEpilogueFwdINS6_IJSB_SB_SC_EEESA_SE_SG_Li256ELb0ELb0ELb0ELb0EEENS1_29StaticPersistentTileSchedulerILb0EEEEEEEEEvNT_6ParamsE,"aw",@nobits
	.sectionflags	@""
	.align	16
	.zero		1024


//--------------------- .nv.shared._ZN7cutlass13device_kernelIN5flash11enable_sm90INS1_16FlashAttnFwdSm90INS1_25CollectiveMainloopFwdSm90ILi2EN4cute5tupleIJNS5_1CILi1EEES8_S8_EEENS6_IJNS7_ILi128EEENS7_ILi176EEESA_EEELi128ENS_10bfloat16_tEfNS_4arch4Sm90ELb0ELb0ELb1ELb1ELb0ELb0ELb0ELb1ELb1ELb0ELb0ELb0EEENS1_21CollectiveEpilogueFwdINS6_IJSA_SA_SB_EEES9_SD_SF_Li256ELb1ELb0ELb0ELb0EEENS1_36VarlenDynamicPersistentTileSchedulerILi128ELi176ELi256ELi32ELb0ELb0ELb1ELb0ELb1ELb1EEEEEEEEEvNT_6ParamsE --------------------------
	.section	.nv.shared._ZN7cutlass13device_kernelIN5flash11enable_sm90INS1_16FlashAttnFwdSm90INS1_25CollectiveMainloopFwdSm90ILi2EN4cute5tupleIJNS5_1CILi1EEES8_S8_EEENS6_IJNS7_ILi128EEENS7_ILi176EEESA_EEELi128ENS_10bfloat16_tEfNS_4arch4Sm90ELb0ELb0ELb1ELb1ELb0ELb0ELb0ELb1ELb1ELb0ELb0ELb0EEENS1_21CollectiveEpilogueFwdINS6_IJSA_SA_SB_EEES9_SD_SF_Li256ELb1ELb0ELb0ELb0EEENS1_36VarlenDynamicPersistentTileSchedulerILi128ELi176ELi256ELi32ELb0ELb0ELb1ELb0ELb1ELb1EEEEEEEEEvNT_6ParamsE,"aw",@nobits
	.sectionflags	@""
	.align	16
	.zero		1024


//--------------------- .nv.shared._ZN7cutlass13device_kernelIN5flash11enable_sm90INS1_16FlashAttnFwdSm90INS1_25CollectiveMainloopFwdSm90ILi2EN4cute5tupleIJNS5_1CILi1EEES8_S8_EEENS6_IJNS7_ILi128EEENS7_ILi176EEESA_EEELi128ENS_10bfloat16_tEfNS_4arch4Sm90ELb0ELb0ELb1ELb1ELb0ELb1ELb0ELb1ELb1ELb0ELb0ELb0EEENS1_21CollectiveEpilogueFwdINS6_IJSA_SA_SB_EEES9_SD_SF_Li256ELb1ELb0ELb0ELb0EEENS1_36VarlenDynamicPersistentTileSchedulerILi128ELi176ELi256ELi32ELb0ELb0ELb1ELb0ELb1ELb1EEEEEEEEEvNT_6ParamsE --------------------------
	.section	.nv.shared._ZN7cutlass13device_kernelIN5flash11enable_sm90INS1_16FlashAttnFwdSm90INS1_25CollectiveMainloopFwdSm90ILi2EN4cute5tupleIJNS5_1CILi1EEES8_S8_EEENS6_IJNS7_ILi128EEENS7_ILi176EEESA_EEELi128ENS_10bfloat16_tEfNS_4arch4Sm90ELb0ELb0ELb1ELb1ELb0ELb1ELb0ELb1ELb1ELb0ELb0ELb0EEENS1_21CollectiveEpilogueFwdINS6_IJSA_SA_SB_EEES9_SD_SF_Li256ELb1ELb0ELb0ELb0EEENS1_36VarlenDynamicPersistentTileSchedulerILi128ELi176ELi256ELi32ELb0ELb0ELb1ELb0ELb1ELb1EEEEEEEEEvNT_6ParamsE,"aw",@nobits
	.sectionflags	@""
	.align	16
	.zero		1024


//--------------------- .nv.shared._ZN7cutlass13device_kernelIN5flash11enable_sm90INS1_16FlashAttnFwdSm90INS1_25CollectiveMainloopFwdSm90ILi2EN4cute5tupleIJNS5_1CILi1EEES8_S8_EEENS6_IJNS7_ILi128EEESA_SA_EEELi128ENS_10bfloat16_tEfNS_4arch4Sm90ELb0ELb1ELb1ELb0ELb0ELb0ELb0ELb1ELb1ELb0ELb0ELb0EEENS1_21CollectiveEpilogueFwdISB_S9_SC_SE_Li256ELb0ELb0ELb0ELb0EEENS1_30DynamicPersistentTileSchedulerILi256ELi32ELb0ELb0ELb1EEEEEEEEEvNT_6ParamsE --------------------------
	.section	.nv.shared._ZN7cutlass13device_kernelIN5flash11enable_sm90INS1_16FlashAttnFwdSm90INS1_25CollectiveMainloopFwdSm90ILi2EN4cute5tupleIJNS5_1CILi1EEES8_S8_EEENS6_IJNS7_ILi128EEESA_SA_EEELi128ENS_10bfloat16_tEfNS_4arch4Sm90ELb0ELb1ELb1ELb0ELb0ELb0ELb0ELb1ELb1ELb0ELb0ELb0EEENS1_21CollectiveEpilogueFwdISB_S9_SC_SE_Li256ELb0ELb0ELb0ELb0EEENS1_30DynamicPersistentTileSchedulerILi256ELi32ELb0ELb0ELb1EEEEEEEEEvNT_6ParamsE,"aw",@nobits
	.sectionflags	@""
	.align	16
	.zero		1024


//--------------------- .nv.shared._ZN7cutlass13device_kernelIN5flash11enable_sm90INS1_16FlashAttnFwdSm90INS1_25CollectiveMainloopFwdSm90ILi2EN4cute5tupleIJNS5_1CILi1EEES8_S8_EEENS6_IJNS7_ILi128EEESA_SA_EEELi128ENS_10bfloat16_tEfNS_4arch4Sm90ELb0ELb1ELb1ELb1ELb0ELb0ELb0ELb1ELb1ELb0ELb0ELb0EEENS1_21CollectiveEpilogueFwdISB_S9_SC_SE_Li256ELb1ELb0ELb0ELb0EEENS1_36VarlenDynamicPersistentTileSchedulerILi128ELi128ELi256ELi32ELb0ELb0ELb1ELb1ELb0ELb1EEEEEEEEEvNT_6ParamsE --------------------------
	.section	.nv.shared._ZN7cutlass13device_kernelIN5flash11enable_sm90INS1_16FlashAttnFwdSm90INS1_25CollectiveMainloopFwdSm90ILi2EN4cute5tupleIJNS5_1CILi1EEES8_S8_EEENS6_IJNS7_ILi128EEESA_SA_EEELi128ENS_10bfloat16_tEfNS_4arch4Sm90ELb0ELb1ELb1ELb1ELb0ELb0ELb0ELb1ELb1ELb0ELb0ELb0EEENS1_21CollectiveEpilogueFwdISB_S9_SC_SE_Li256ELb1ELb0ELb0ELb0EEENS1_36VarlenDynamicPersistentTileSchedulerILi128ELi128ELi256ELi32ELb0ELb0ELb1ELb1ELb0ELb1EEEEEEEEEvNT_6ParamsE,"aw",@nobits
	.sectionflags	@""
	.align	16
	.zero		1024


//--------------------- .nv.shared._ZN7cutlass13device_kernelIN5flash11enable_sm90INS1_16FlashAttnFwdSm90INS1_25CollectiveMainloopFwdSm90ILi2EN4cute5tupleIJNS5_1CILi1EEES8_S8_EEENS6_IJNS7_ILi128EEESA_SA_EEELi128ENS_10bfloat16_tEfNS_4arch4Sm90ELb0ELb1ELb1ELb1ELb0ELb1ELb0ELb1ELb1ELb0ELb0ELb0EEENS1_21CollectiveEpilogueFwdISB_S9_SC_SE_Li256ELb1ELb0ELb0ELb0EEENS1_36VarlenDynamicPersistentTileSchedulerILi128ELi128ELi256ELi32ELb0ELb0ELb1ELb1ELb0ELb1EEEEEEEEEvNT_6ParamsE --------------------------
	.section	.nv.shared._ZN7cutlass13device_kernelIN5flash11enable_sm90INS1_16FlashAttnFwdSm90INS1_25CollectiveMainloopFwdSm90ILi2EN4cute5tupleIJNS5_1CILi1EEES8_S8_EEENS6_IJNS7_ILi128EEESA_SA_EEELi128ENS_10bfloat16_tEfNS_4arch4Sm90ELb0ELb1ELb1ELb1ELb0ELb1ELb0ELb1ELb1ELb0ELb0ELb0EEENS1_21CollectiveEpilogueFwdISB_S9_SC_SE_Li256ELb1ELb0ELb0ELb0EEENS1_36VarlenDynamicPersistentTileSchedulerILi128ELi128ELi256ELi32ELb0ELb0ELb1ELb1ELb0ELb1EEEEEEEEEvNT_6ParamsE,"aw",@nobits
	.sectionflags	@""
	.align	16
	.zero		1024


//--------------------- .nv.shared._ZN7cutlass13device_kernelIN5flash11enable_sm90INS1_16FlashAttnFwdSm90INS1_25CollectiveMainloopFwdSm90ILi2EN4cute5tupleIJNS5_1CILi1EEES8_S8_EEENS6_IJNS7_ILi128EEESA_SA_EEELi128ENS_10bfloat16_tEfNS_4arch4Sm90ELb1ELb0ELb1ELb0ELb0ELb0ELb0ELb1ELb1ELb0ELb0ELb0EEENS1_21CollectiveEpilogueFwdISB_S9_SC_SE_Li256ELb0ELb0ELb0ELb0EEENS1_30DynamicPersistentTileSchedulerILi256ELi32ELb0ELb0ELb1EEEEEEEEEvNT_6ParamsE --------------------------
	.section	.nv.shared._ZN7cutlass13device_kernelIN5flash11enable_sm90INS1_16FlashAttnFwdSm90INS1_25CollectiveMainloopFwdSm90ILi2EN4cute5tupleIJNS5_1CILi1EEES8_S8_EEENS6_IJNS7_ILi128EEESA_SA_EEELi128ENS_10bfloat16_tEfNS_4arch4Sm90ELb1ELb0ELb1ELb0ELb0ELb0ELb0ELb1ELb1ELb0ELb0ELb0EEENS1_21CollectiveEpilogueFwdISB_S9_SC_SE_Li256ELb0ELb0ELb0ELb0EEENS1_30DynamicPersistentTileSchedulerILi256ELi32ELb0ELb0ELb1EEEEEEEEEvNT_6ParamsE,"aw",@nobits
	.sectionflags	@""
	.align	16
	.zero		1024


//--------------------- .nv.shared._ZN7cutlass13device_kernelIN5flash11enable_sm90INS1_16FlashAttnFwdSm90INS1_25CollectiveMainloopFwdSm90ILi2EN4cute5tupleIJNS5_1CILi1EEES8_S8_EEENS6_IJNS7_ILi128EEESA_SA_EEELi128ENS_10bfloat16_tEfNS_4arch4Sm90ELb1ELb0ELb1ELb1ELb0ELb0ELb0ELb1ELb1ELb0ELb0ELb0EEENS1_21CollectiveEpilogueFwdISB_S9_SC_SE_Li256ELb1ELb0ELb0ELb0EEENS1_36VarlenDynamicPersistentTileSchedulerILi128ELi128ELi256ELi32ELb0ELb0ELb1ELb1ELb1ELb1EEEEEEEEEvNT_6ParamsE --------------------------
	.section	.nv.shared._ZN7cutlass13device_kernelIN5flash11enable_sm90INS1_16FlashAttnFwdSm90INS1_25CollectiveMainloopFwdSm90ILi2EN4cute5tupleIJNS5_1CILi1EEES8_S8_EEENS6_IJNS7_ILi128EEESA_SA_EEELi128ENS_10bfloat16_tEfNS_4arch4Sm90ELb1ELb0ELb1ELb1ELb0ELb0ELb0ELb1ELb1ELb0ELb0ELb0EEENS1_21CollectiveEpilogueFwdISB_S9_SC_SE_Li256ELb1ELb0ELb0ELb0EEENS1_36VarlenDynamicPersistentTileSchedulerILi128ELi128ELi256ELi32ELb0ELb0ELb1ELb1ELb1ELb1EEEEEEEEEvNT_6ParamsE,"aw",@nobits
	.sectionflags	@""
	.align	16
	.zero		1024


//--------------------- .nv.shared._ZN7cutlass13device_kernelIN5flash11enable_sm90INS1_16FlashAttnFwdSm90INS1_25CollectiveMainloopFwdSm90ILi2EN4cute5tupleIJNS5_1CILi1EEES8_S8_EEENS6_IJNS7_ILi128EEESA_SA_EEELi128ENS_10bfloat16_tEfNS_4arch4Sm90ELb1ELb0ELb1ELb1ELb0ELb1ELb0ELb1ELb1ELb0ELb0ELb0EEENS1_21CollectiveEpilogueFwdISB_S9_SC_SE_Li256ELb1ELb0ELb0ELb0EEENS1_36VarlenDynamicPersistentTileSchedulerILi128ELi128ELi256ELi32ELb0ELb0ELb1ELb1ELb1ELb1EEEEEEEEEvNT_6ParamsE --------------------------
	.section	.nv.shared._ZN7cutlass13device_kernelIN5flash11enable_sm90INS1_16FlashAttnFwdSm90INS1_25CollectiveMainloopFwdSm90ILi2EN4cute5tupleIJNS5_1CILi1EEES8_S8_EEENS6_IJNS7_ILi128EEESA_SA_EEELi128ENS_10bfloat16_tEfNS_4arch4Sm90ELb1ELb0ELb1ELb1ELb0ELb1ELb0ELb1ELb1ELb0ELb0ELb0EEENS1_21CollectiveEpilogueFwdISB_S9_SC_SE_Li256ELb1ELb0ELb0ELb0EEENS1_36VarlenDynamicPersistentTileSchedulerILi128ELi128ELi256ELi32ELb0ELb0ELb1ELb1ELb1ELb1EEEEEEEEEvNT_6ParamsE,"aw",@nobits
	.sectionflags	@""
	.align	16
	.zero		1024


//--------------------- .nv.constant0._ZN7cutlass13device_kernelIN5flash11enable_sm90INS1_16FlashAttnFwdSm90INS1_25CollectiveMainloopFwdSm90ILi2EN4cute5tupleIJNS5_1CILi1EEES8_S8_EEENS6_IJNS7_ILi128EEENS7_ILi176EEESA_EEELi128ENS_10bfloat16_tEfNS_4arch4Sm90ELb0ELb0ELb1ELb0ELb0ELb0ELb0ELb1ELb1ELb0ELb0ELb0EEENS1_21CollectiveEpilogueFwdINS6_IJSA_SA_SB_EEES9_SD_SF_Li256ELb0ELb0ELb0ELb0EEENS1_29StaticPersistentTileSchedulerILb0EEEEEEEEEvNT_6ParamsE --------------------------
	.section	.nv.constant0._ZN7cutlass13device_kernelIN5flash11enable_sm90INS1_16FlashAttnFwdSm90INS1_25CollectiveMainloopFwdSm90ILi2EN4cute5tupleIJNS5_1CILi1EEES8_S8_EEENS6_IJNS7_ILi128EEENS7_ILi176EEESA_EEELi128ENS_10bfloat16_tEfNS_4arch4Sm90ELb0ELb0ELb1ELb0ELb0ELb0ELb0ELb1ELb1ELb0ELb0ELb0EEENS1_21CollectiveEpilogueFwdINS6_IJSA_SA_SB_EEES9_SD_SF_Li256ELb0ELb0ELb0ELb0EEENS1_29StaticPersistentTileSchedulerILb0EEEEEEEEEvNT_6ParamsE,"a",@progbits
	.sectionflags	@""
	.align	4
.nv.constant0._ZN7cutlass13device_kernelIN5flash11enable_sm90INS1_16FlashAttnFwdSm90INS1_25CollectiveMainloopFwdSm90ILi2EN4cute5tupleIJNS5_1CILi1EEES8_S8_EEENS6_IJNS7_ILi128EEENS7_ILi176EEESA_EEELi128ENS_10bfloat16_tEfNS_4arch4Sm90ELb0ELb0ELb1ELb0ELb0ELb0ELb0ELb1ELb1ELb0ELb0ELb0EEENS1_21CollectiveEpilogueFwdINS6_IJSA_SA_SB_EEES9_SD_SF_Li256ELb0ELb0ELb0ELb0EEENS1_29StaticPersistentTileSchedulerILb0EEEEEEEEEvNT_6ParamsE:
	.zero		3584


//--------------------- .nv.constant0._ZN7cutlass13device_kernelIN5flash11enable_sm90INS1_16FlashAttnFwdSm90INS1_25CollectiveMainloopFwdSm90ILi2EN4cute5tupleIJNS5_1CILi2EEENS7_ILi1EEES9_EEENS6_IJNS7_ILi128EEENS7_ILi176EEESB_EEELi128ENS_10bfloat16_tEfNS_4arch4Sm90ELb0ELb0ELb1ELb0ELb0ELb0ELb0ELb1ELb1ELb0ELb0ELb0EEENS1_21CollectiveEpilogueFwdINS6_IJSB_SB_SC_EEESA_SE_SG_Li256ELb0ELb0ELb0ELb0EEENS1_29StaticPersistentTileSchedulerILb0EEEEEEEEEvNT_6ParamsE --------------------------
	.section	.nv.constant0._ZN7cutlass13device_kernelIN5flash11enable_sm90INS1_16FlashAttnFwdSm90INS1_25CollectiveMainloopFwdSm90ILi2EN4cute5tupleIJNS5_1CILi2EEENS7_ILi1EEES9_EEENS6_IJNS7_ILi128EEENS7_ILi176EEESB_EEELi128ENS_10bfloat16_tEfNS_4arch4Sm90ELb0ELb0ELb1ELb0ELb0ELb0ELb0ELb1ELb1ELb0ELb0ELb0EEENS1_21CollectiveEpilogueFwdINS6_IJSB_SB_SC_EEESA_SE_SG_Li256ELb0ELb0ELb0ELb0EEENS1_29StaticPersistentTileSchedulerILb0EEEEEEEEEvNT_6ParamsE,"a",@progbits
	.sectionflags	@""
	.align	4
.nv.constant0._ZN7cutlass13device_kernelIN5flash11enable_sm90INS1_16FlashAttnFwdSm90INS1_25CollectiveMainloopFwdSm90ILi2EN4cute5tupleIJNS5_1CILi2EEENS7_ILi1EEES9_EEENS6_IJNS7_ILi128EEENS7_ILi176EEESB_EEELi128ENS_10bfloat16_tEfNS_4arch4Sm90ELb0ELb0ELb1ELb0ELb0ELb0ELb0ELb1ELb1ELb0ELb0ELb0EEENS1_21CollectiveEpilogueFwdINS6_IJSB_SB_SC_EEESA_SE_SG_Li256ELb0ELb0ELb0ELb0EEENS1_29StaticPersistentTileSchedulerILb0EEEEEEEEEvNT_6ParamsE:
	.zero		3584


//--------------------- .nv.constant0._ZN7cutlass13device_kernelIN5flash11enable_sm90INS1_16FlashAttnFwdSm90INS1_25CollectiveMainloopFwdSm90ILi2EN4cute5tupleIJNS5_1CILi1EEES8_S8_EEENS6_IJNS7_ILi128EEENS7_ILi176EEESA_EEELi128ENS_10bfloat16_tEfNS_4arch4Sm90ELb0ELb0ELb1ELb1ELb0ELb0ELb0ELb1ELb1ELb0ELb0ELb0EEENS1_21CollectiveEpilogueFwdINS6_IJSA_SA_SB_EEES9_SD_SF_Li256ELb1ELb0ELb0ELb0EEENS1_36VarlenDynamicPersistentTileSchedulerILi128ELi176ELi256ELi32ELb0ELb0ELb1ELb0ELb1ELb1EEEEEEEEEvNT_6ParamsE --------------------------
	.section	.nv.constant0._ZN7cutlass13device_kernelIN5flash11enable_sm90INS1_16FlashAttnFwdSm90INS1_25CollectiveMainloopFwdSm90ILi2EN4cute5tupleIJNS5_1CILi1EEES8_S8_EEENS6_IJNS7_ILi128EEENS7_ILi176EEESA_EEELi128ENS_10bfloat16_tEfNS_4arch4Sm90ELb0ELb0ELb1ELb1ELb0ELb0ELb0ELb1ELb1ELb0ELb0ELb0EEENS1_21CollectiveEpilogueFwdINS6_IJSA_SA_SB_EEES9_SD_SF_Li256ELb1ELb0ELb0ELb0EEENS1_36VarlenDynamicPersistentTileSchedulerILi128ELi176ELi256ELi32ELb0ELb0ELb1ELb0ELb1ELb1EEEEEEEEEvNT_6ParamsE,"a",@progbits
	.sectionflags	@""
	.align	4
.nv.constant0._ZN7cutlass13device_kernelIN5flash11enable_sm90INS1_16FlashAttnFwdSm90INS1_25CollectiveMainloopFwdSm90ILi2EN4cute5tupleIJNS5_1CILi1EEES8_S8_EEENS6_IJNS7_ILi128EEENS7_ILi176EEESA_EEELi128ENS_10bfloat16_tEfNS_4arch4Sm90ELb0ELb0ELb1ELb1ELb0ELb0ELb0ELb1ELb1ELb0ELb0ELb0EEENS1_21CollectiveEpilogueFwdINS6_IJSA_SA_SB_EEES9_SD_SF_Li256ELb1ELb0ELb0ELb0EEENS1_36VarlenDynamicPersistentTileSchedulerILi128ELi176ELi256ELi32ELb0ELb0ELb1ELb0ELb1ELb1EEEEEEEEEvNT_6ParamsE:
	.zero		3200


//--------------------- .nv.constant0._ZN7cutlass13device_kernelIN5flash11enable_sm90INS1_16FlashAttnFwdSm90INS1_25CollectiveMainloopFwdSm90ILi2EN4cute5tupleIJNS5_1CILi1EEES8_S8_EEENS6_IJNS7_ILi128EEENS7_ILi176EEESA_EEELi128ENS_10bfloat16_tEfNS_4arch4Sm90ELb0ELb0ELb1ELb1ELb0ELb1ELb0ELb1ELb1ELb0ELb0ELb0EEENS1_21CollectiveEpilogueFwdINS6_IJSA_SA_SB_EEES9_SD_SF_Li256ELb1ELb0ELb0ELb0EEENS1_36VarlenDynamicPersistentTileSchedulerILi128ELi176ELi256ELi32ELb0ELb0ELb1ELb0ELb1ELb1EEEEEEEEEvNT_6ParamsE --------------------------
	.section	.nv.constant0._ZN7cutlass13device_kernelIN5flash11enable_sm90INS1_16FlashAttnFwdSm90INS1_25CollectiveMainloopFwdSm90ILi2EN4cute5tupleIJNS5_1CILi1EEES8_S8_EEENS6_IJNS7_ILi128EEENS7_ILi176EEESA_EEELi128ENS_10bfloat16_tEfNS_4arch4Sm90ELb0ELb0ELb1ELb1ELb0ELb1ELb0ELb1ELb1ELb0ELb0ELb0EEENS1_21CollectiveEpilogueFwdINS6_IJSA_SA_SB_EEES9_SD_SF_Li256ELb1ELb0ELb0ELb0EEENS1_36VarlenDynamicPersistentTileSchedulerILi128ELi176ELi256ELi32ELb0ELb0ELb1ELb0ELb1ELb1EEEEEEEEEvNT_6ParamsE,"a",@progbits
	.sectionflags	@""
	.align	4
.nv.constant0._ZN7cutlass13device_kernelIN5flash11enable_sm90INS1_16FlashAttnFwdSm90INS1_25CollectiveMainloopFwdSm90ILi2EN4cute5tupleIJNS5_1CILi1EEES8_S8_EEENS6_IJNS7_ILi128EEENS7_ILi176EEESA_EEELi128ENS_10bfloat16_tEfNS_4arch4Sm90ELb0ELb0ELb1ELb1ELb0ELb1ELb0ELb1ELb1ELb0ELb0ELb0EEENS1_21CollectiveEpilogueFwdINS6_IJSA_SA_SB_EEES9_SD_SF_Li256ELb1ELb0ELb0ELb0EEENS1_36VarlenDynamicPersistentTileSchedulerILi128ELi176ELi256ELi32ELb0ELb0ELb1ELb0ELb1ELb1EEEEEEEEEvNT_6ParamsE:
	.zero		3200


//--------------------- .nv.constant0._ZN7cutlass13device_kernelIN5flash11enable_sm90INS1_16FlashAttnFwdSm90INS1_25CollectiveMainloopFwdSm90ILi2EN4cute5tupleIJNS5_1CILi1EEES8_S8_EEENS6_IJNS7_ILi128EEESA_SA_EEELi128ENS_10bfloat16_tEfNS_4arch4Sm90ELb0ELb1ELb1ELb0ELb0ELb0ELb0ELb1ELb1ELb0ELb0ELb0EEENS1_21CollectiveEpilogueFwdISB_S9_SC_SE_Li256ELb0ELb0ELb0ELb0EEENS1_30DynamicPersistentTileSchedulerILi256ELi32ELb0ELb0ELb1EEEEEEEEEvNT_6ParamsE --------------------------
	.section	.nv.constant0._ZN7cutlass13device_kernelIN5flash11enable_sm90INS1_16FlashAttnFwdSm90INS1_25CollectiveMainloopFwdSm90ILi2EN4cute5tupleIJNS5_1CILi1EEES8_S8_EEENS6_IJNS7_ILi128EEESA_SA_EEELi128ENS_10bfloat16_tEfNS_4arch4Sm90ELb0ELb1ELb1ELb0ELb0ELb0ELb0ELb1ELb1ELb0ELb0ELb0EEENS1_21CollectiveEpilogueFwdISB_S9_SC_SE_Li256ELb0ELb0ELb0ELb0EEENS1_30DynamicPersistentTileSchedulerILi256ELi32ELb0ELb0ELb1EEEEEEEEEvNT_6ParamsE,"a",@progbits
	.sectionflags	@""
	.align	4
.nv.constant0._ZN7cutlass13device_kernelIN5flash11enable_sm90INS1_16FlashAttnFwdSm90INS1_25CollectiveMainloopFwdSm90ILi2EN4cute5tupleIJNS5_1CILi1EEES8_S8_EEENS6_IJNS7_ILi128EEESA_SA_EEELi128ENS_10bfloat16_tEfNS_4arch4Sm90ELb0ELb1ELb1ELb0ELb0ELb0ELb0ELb1ELb1ELb0ELb0ELb0EEENS1_21CollectiveEpilogueFwdISB_S9_SC_SE_Li256ELb0ELb0ELb0ELb0EEENS1_30DynamicPersistentTileSchedulerILi256ELi32ELb0ELb0ELb1EEEEEEEEEvNT_6ParamsE:
	.zero		3584


//--------------------- .nv.constant0._ZN7cutlass13device_kernelIN5flash11enable_sm90INS1_16FlashAttnFwdSm90INS1_25CollectiveMainloopFwdSm90ILi2EN4cute5tupleIJNS5_1CILi1EEES8_S8_EEENS6_IJNS7_ILi128EEESA_SA_EEELi128ENS_10bfloat16_tEfNS_4arch4Sm90ELb0ELb1ELb1ELb1ELb0ELb0ELb0ELb1ELb1ELb0ELb0ELb0EEENS1_21CollectiveEpilogueFwdISB_S9_SC_SE_Li256ELb1ELb0ELb0ELb0EEENS1_36VarlenDynamicPersistentTileSchedulerILi128ELi128ELi256ELi32ELb0ELb0ELb1ELb1ELb0ELb1EEEEEEEEEvNT_6ParamsE --------------------------
	.section	.nv.constant0._ZN7cutlass13device_kernelIN5flash11enable_sm90INS1_16FlashAttnFwdSm90INS1_25CollectiveMainloopFwdSm90ILi2EN4cute5tupleIJNS5_1CILi1EEES8_S8_EEENS6_IJNS7_ILi128EEESA_SA_EEELi128ENS_10bfloat16_tEfNS_4arch4Sm90ELb0ELb1ELb1ELb1ELb0ELb0ELb0ELb1ELb1ELb0ELb0ELb0EEENS1_21CollectiveEpilogueFwdISB_S9_SC_SE_Li256ELb1ELb0ELb0ELb0EEENS1_36VarlenDynamicPersistentTileSchedulerILi128ELi128ELi256ELi32ELb0ELb0ELb1ELb1ELb0ELb1EEEEEEEEEvNT_6ParamsE,"a",@progbits
	.sectionflags	@""
	.align	4
.nv.constant0._ZN7cutlass13device_kernelIN5flash11enable_sm90INS1_16FlashAttnFwdSm90INS1_25CollectiveMainloopFwdSm90ILi2EN4cute5tupleIJNS5_1CILi1EEES8_S8_EEENS6_IJNS7_ILi128EEESA_SA_EEELi128ENS_10bfloat16_tEfNS_4arch4Sm90ELb0ELb1ELb1ELb1ELb0ELb0ELb0ELb1ELb1ELb0ELb0ELb0EEENS1_21CollectiveEpilogueFwdISB_S9_SC_SE_Li256ELb1ELb0ELb0ELb0EEENS1_36VarlenDynamicPersistentTileSchedulerILi128ELi128ELi256ELi32ELb0ELb0ELb1ELb1ELb0ELb1EEEEEEEEEvNT_6ParamsE:
	.zero		3200


//--------------------- .nv.constant0._ZN7cutlass13device_kernelIN5flash11enable_sm90INS1_16FlashAttnFwdSm90INS1_25CollectiveMainloopFwdSm90ILi2EN4cute5tupleIJNS5_1CILi1EEES8_S8_EEENS6_IJNS7_ILi128EEESA_SA_EEELi128ENS_10bfloat16_tEfNS_4arch4Sm90ELb0ELb1ELb1ELb1ELb0ELb1ELb0ELb1ELb1ELb0ELb0ELb0EEENS1_21CollectiveEpilogueFwdISB_S9_SC_SE_Li256ELb1ELb0ELb0ELb0EEENS1_36VarlenDynamicPersistentTileSchedulerILi128ELi128ELi256ELi32ELb0ELb0ELb1ELb1ELb0ELb1EEEEEEEEEvNT_6ParamsE --------------------------
	.section	.nv.constant0._ZN7cutlass13device_kernelIN5flash11enable_sm90INS1_16FlashAttnFwdSm90INS1_25CollectiveMainloopFwdSm90ILi2EN4cute5tupleIJNS5_1CILi1EEES8_S8_EEENS6_IJNS7_ILi128EEESA_SA_EEELi128ENS_10bfloat16_tEfNS_4arch4Sm90ELb0ELb1ELb1ELb1ELb0ELb1ELb0ELb1ELb1ELb0ELb0ELb0EEENS1_21CollectiveEpilogueFwdISB_S9_SC_SE_Li256ELb1ELb0ELb0ELb0EEENS1_36VarlenDynamicPersistentTileSchedulerILi128ELi128ELi256ELi32ELb0ELb0ELb1ELb1ELb0ELb1EEEEEEEEEvNT_6ParamsE,"a",@progbits
	.sectionflags	@""
	.align	4
.nv.constant0._ZN7cutlass13device_kernelIN5flash11enable_sm90INS1_16FlashAttnFwdSm90INS1_25CollectiveMainloopFwdSm90ILi2EN4cute5tupleIJNS5_1CILi1EEES8_S8_EEENS6_IJNS7_ILi128EEESA_SA_EEELi128ENS_10bfloat16_tEfNS_4arch4Sm90ELb0ELb1ELb1ELb1ELb0ELb1ELb0ELb1ELb1ELb0ELb0ELb0EEENS1_21CollectiveEpilogueFwdISB_S9_SC_SE_Li256ELb1ELb0ELb0ELb0EEENS1_36VarlenDynamicPersistentTileSchedulerILi128ELi128ELi256ELi32ELb0ELb0ELb1ELb1ELb0ELb1EEEEEEEEEvNT_6ParamsE:
	.zero		3200


//--------------------- .nv.constant0._ZN7cutlass13device_kernelIN5flash11enable_sm90INS1_16FlashAttnFwdSm90INS1_25CollectiveMainloopFwdSm90ILi2EN4cute5tupleIJNS5_1CILi1EEES8_S8_EEENS6_IJNS7_ILi128EEESA_SA_EEELi128ENS_10bfloat16_tEfNS_4arch4Sm90ELb1ELb0ELb1ELb0ELb0ELb0ELb0ELb1ELb1ELb0ELb0ELb0EEENS1_21CollectiveEpilogueFwdISB_S9_SC_SE_Li256ELb0ELb0ELb0ELb0EEENS1_30DynamicPersistentTileSchedulerILi256ELi32ELb0ELb0ELb1EEEEEEEEEvNT_6ParamsE --------------------------
	.section	.nv.constant0._ZN7cutlass13device_kernelIN5flash11enable_sm90INS1_16FlashAttnFwdSm90INS1_25CollectiveMainloopFwdSm90ILi2EN4cute5tupleIJNS5_1CILi1EEES8_S8_EEENS6_IJNS7_ILi128EEESA_SA_EEELi128ENS_10bfloat16_tEfNS_4arch4Sm90ELb1ELb0ELb1ELb0ELb0ELb0ELb0ELb1ELb1ELb0ELb0ELb0EEENS1_21CollectiveEpilogueFwdISB_S9_SC_SE_Li256ELb0ELb0ELb0ELb0EEENS1_30DynamicPersistentTileSchedulerILi256ELi32ELb0ELb0ELb1EEEEEEEEEvNT_6ParamsE,"a",@progbits
	.sectionflags	@""
	.align	4
.nv.constant0._ZN7cutlass13device_kernelIN5flash11enable_sm90INS1_16FlashAttnFwdSm90INS1_25CollectiveMainloopFwdSm90ILi2EN4cute5tupleIJNS5_1CILi1EEES8_S8_EEENS6_IJNS7_ILi128EEESA_SA_EEELi128ENS_10bfloat16_tEfNS_4arch4Sm90ELb1ELb0ELb1ELb0ELb0ELb0ELb0ELb1ELb1ELb0ELb0ELb0EEENS1_21CollectiveEpilogueFwdISB_S9_SC_SE_Li256ELb0ELb0ELb0ELb0EEENS1_30DynamicPersistentTileSchedulerILi256ELi32ELb0ELb0ELb1EEEEEEEEEvNT_6ParamsE:
	.zero		3584


//--------------------- .nv.constant0._ZN7cutlass13device_kernelIN5flash11enable_sm90INS1_16FlashAttnFwdSm90INS1_25CollectiveMainloopFwdSm90ILi2EN4cute5tupleIJNS5_1CILi1EEES8_S8_EEENS6_IJNS7_ILi128EEESA_SA_EEELi128ENS_10bfloat16_tEfNS_4arch4Sm90ELb1ELb0ELb1ELb1ELb0ELb0ELb0ELb1ELb1ELb0ELb0ELb0EEENS1_21CollectiveEpilogueFwdISB_S9_SC_SE_Li256ELb1ELb0ELb0ELb0EEENS1_36VarlenDynamicPersistentTileSchedulerILi128ELi128ELi256ELi32ELb0ELb0ELb1ELb1ELb1ELb1EEEEEEEEEvNT_6ParamsE --------------------------
	.section	.nv.constant0._ZN7cutlass13device_kernelIN5flash11enable_sm90INS1_16FlashAttnFwdSm90INS1_25CollectiveMainloopFwdSm90ILi2EN4cute5tupleIJNS5_1CILi1EEES8_S8_EEENS6_IJNS7_ILi128EEESA_SA_EEELi128ENS_10bfloat16_tEfNS_4arch4Sm90ELb1ELb0ELb1ELb1ELb0ELb0ELb0ELb1ELb1ELb0ELb0ELb0EEENS1_21CollectiveEpilogueFwdISB_S9_SC_SE_Li256ELb1ELb0ELb0ELb0EEENS1_36VarlenDynamicPersistentTileSchedulerILi128ELi128ELi256ELi32ELb0ELb0ELb1ELb1ELb1ELb1EEEEEEEEEvNT_6ParamsE,"a",@progbits
	.sectionflags	@""
	.align	4
.nv.constant0._ZN7cutlass13device_kernelIN5flash11enable_sm90INS1_16FlashAttnFwdSm90INS1_25CollectiveMainloopFwdSm90ILi2EN4cute5tupleIJNS5_1CILi1EEES8_S8_EEENS6_IJNS7_ILi128EEESA_SA_EEELi128ENS_10bfloat16_tEfNS_4arch4Sm90ELb1ELb0ELb1ELb1ELb0ELb0ELb0ELb1ELb1ELb0ELb0ELb0EEENS1_21CollectiveEpilogueFwdISB_S9_SC_SE_Li256ELb1ELb0ELb0ELb0EEENS1_36VarlenDynamicPersistentTileSchedulerILi128ELi128ELi256ELi32ELb0ELb0ELb1ELb1ELb1ELb1EEEEEEEEEvNT_6ParamsE:
	.zero		3200


//--------------------- .nv.constant0._ZN7cutlass13device_kernelIN5flash11enable_sm90INS1_16FlashAttnFwdSm90INS1_25CollectiveMainloopFwdSm90ILi2EN4cute5tupleIJNS5_1CILi1EEES8_S8_EEENS6_IJNS7_ILi128EEESA_SA_EEELi128ENS_10bfloat16_tEfNS_4arch4Sm90ELb1ELb0ELb1ELb1ELb0ELb1ELb0ELb1ELb1ELb0ELb0ELb0EEENS1_21CollectiveEpilogueFwdISB_S9_SC_SE_Li256ELb1ELb0ELb0ELb0EEENS1_36VarlenDynamicPersistentTileSchedulerILi128ELi128ELi256ELi32ELb0ELb0ELb1ELb1ELb1ELb1EEEEEEEEEvNT_6ParamsE --------------------------
	.section	.nv.constant0._ZN7cutlass13device_kernelIN5flash11enable_sm90INS1_16FlashAttnFwdSm90INS1_25CollectiveMainloopFwdSm90ILi2EN4cute5tupleIJNS5_1CILi1EEES8_S8_EEENS6_IJNS7_ILi128EEESA_SA_EEELi128ENS_10bfloat16_tEfNS_4arch4Sm90ELb1ELb0ELb1ELb1ELb0ELb1ELb0ELb1ELb1ELb0ELb0ELb0EEENS1_21CollectiveEpilogueFwdISB_S9_SC_SE_Li256ELb1ELb0ELb0ELb0EEENS1_36VarlenDynamicPersistentTileSchedulerILi128ELi128ELi256ELi32ELb0ELb0ELb1ELb1ELb1ELb1EEEEEEEEEvNT_6ParamsE,"a",@progbits
	.sectionflags	@""
	.align	4
.nv.constant0._ZN7cutlass13device_kernelIN5flash11enable_sm90INS1_16FlashAttnFwdSm90INS1_25CollectiveMainloopFwdSm90ILi2EN4cute5tupleIJNS5_1CILi1EEES8_S8_EEENS6_IJNS7_ILi128EEESA_SA_EEELi128ENS_10bfloat16_tEfNS_4arch4Sm90ELb1ELb0ELb1ELb1ELb0ELb1ELb0ELb1ELb1ELb0ELb0ELb0EEENS1_21CollectiveEpilogueFwdISB_S9_SC_SE_Li256ELb1ELb0ELb0ELb0EEENS1_36VarlenDynamicPersistentTileSchedulerILi128ELi128ELi256ELi32ELb0ELb0ELb1ELb1ELb1ELb1EEEEEEEEEvNT_6ParamsE:
	.zero		3200


//--------------------- SYMBOLS --------------------------

	.type		.nv.reservedSmem.offset0,@object
	.size		.nv.reservedSmem.offset0,0x4
	.type		__assertfail,@function
